def matmul_kernel(
    a_ptr,
    b_ptr,
    c_ptr,
    M,
    N,
    K,
    stride_am,
    stride_ak,
    stride_bk,
    stride_bn,
    stride_cm,
    stride_cn,
    BLOCK_M: tl.constexpr,
    BLOCK_N: tl.constexpr,
    BLOCK_K: tl.constexpr,
    GROUP_M: tl.constexpr,
):
    pid = tl.program_id(axis=0)
    num_pid_m = tl.cdiv(M, BLOCK_M)
    num_pid_n = tl.cdiv(N, BLOCK_N)
    num_pid_in_group = GROUP_M * num_pid_n
    group_id = pid // num_pid_in_group
    first_pid_m = group_id * GROUP_M
    group_size_m = min(num_pid_m - first_pid_m, GROUP_M)
    pid_m = first_pid_m + ((pid % num_pid_in_group) % group_size_m)
    pid_n = (pid % num_pid_in_group) // group_size_m

    offs_am = (pid_m * BLOCK_M + tl.arange(0, BLOCK_M)) % M
    offs_bn = (pid_n * BLOCK_N + tl.arange(0, BLOCK_N)) % N
    offs_k = tl.arange(0, BLOCK_K)
    a_ptrs = a_ptr + offs_am[:, None] * stride_am + offs_k[None, :] * stride_ak
    b_ptrs = b_ptr + offs_k[:, None] * stride_bk + offs_bn[None, :] * stride_bn

    acc = tl.zeros((BLOCK_M, BLOCK_N), dtype=tl.float32)
    for kk in range(0, tl.cdiv(K, BLOCK_K)):
        a = tl.load(a_ptrs, mask=offs_k[None, :] < K - kk * BLOCK_K, other=0.0)
        b = tl.load(b_ptrs, mask=offs_k[:, None] < K - kk * BLOCK_K, other=0.0)
        acc = tl.dot(a, b, acc)
        a_ptrs += BLOCK_K * stride_ak
        b_ptrs += BLOCK_K * stride_bk

    c = acc.to(c_ptr.dtype.element_ty)
    offs_cm = pid_m * BLOCK_M + tl.arange(0, BLOCK_M)
    offs_cn = pid_n * BLOCK_N + tl.arange(0, BLOCK_N)
    c_ptrs = c_ptr + offs_cm[:, None] * stride_cm + offs_cn[None, :] * stride_cn
    mask = (offs_cm[:, None] < M) & (offs_cn[None, :] < N)
    tl.store(c_ptrs, c, mask=mask)

# config = {"BLOCK_K": 128, "BLOCK_M": 256, "BLOCK_N": 256, "GROUP_M": 8, "arch": "sm_100", "dtype": "fp32", "num_ctas": 1, "num_stages": 3, "num_warps": 1}
# arch = sm_100


// ===== COMPILED SASS (sm_100a) =====

	.target	sm_100a

	.elftype	@"ET_EXEC"


//--------------------- .note.nv.tkinfo           --------------------------
	.section	.note.nv.tkinfo,"",@"SHT_NOTE"
	.sectionflags	@"SHF_NOTE_NV_TKINFO"
	.tkinfo
        /*0018*/ 	.word	0x00000081
        /*0030*/ 	.string	""
        /*0030*/ 	.string	"ptxas-blackwell"
        /*0030*/ 	.string	"Cuda compilation tools, release 12.9, V12.9.86"
        /*0030*/ 	.string	"Build cuda_12.9.r12.9/compiler.36037853_0"
        /*0030*/ 	.string	"-v  -suppress-debug-info  -lineinfo  -arch sm_100a "



//--------------------- .note.nv.cuver            --------------------------
	.section	.note.nv.cuver,"",@"SHT_NOTE"
	.sectionflags	@"SHF_NOTE_NV_CUVER"
        /*0018*/ 	.short	0x0001
        /*001a*/ 	.short	0x0064
        /*001c*/ 	.short	0x0001
        /*001e*/ 	.short	0x0000
        /*0020*/ 	.short	0x0001
        /*0022*/ 	.short	0x0000


//--------------------- .nv.info                  --------------------------
	.section	.nv.info,"",@"SHT_CUDA_INFO"
	.align	4


	//----- nvinfo : EIATTR_REGCOUNT
	.align		4
        /*0000*/ 	.byte	0x04, 0x2f
        /*0002*/ 	.short	(.L_1 - .L_0)
	.align		4
.L_0:
        /*0004*/ 	.word	index@(matmul_kernel)
        /*0008*/ 	.word	0x000000ff


	//----- nvinfo : EIATTR_FRAME_SIZE
	.align		4
.L_1:
        /*000c*/ 	.byte	0x04, 0x11
        /*000e*/ 	.short	(.L_3 - .L_2)
	.align		4
.L_2:
        /*0010*/ 	.word	index@(matmul_kernel)
        /*0014*/ 	.word	0x0000bb60


	//----- nvinfo : EIATTR_MIN_STACK_SIZE
	.align		4
.L_3:
        /*0018*/ 	.byte	0x04, 0x12
        /*001a*/ 	.short	(.L_5 - .L_4)
	.align		4
.L_4:
        /*001c*/ 	.word	index@(matmul_kernel)
        /*0020*/ 	.word	0x0000bb60
.L_5:


//--------------------- .nv.info.matmul_kernel    --------------------------
	.section	.nv.info.matmul_kernel,"",@"SHT_CUDA_INFO"
	.sectionflags	@""
	.align	4


	//----- nvinfo : EIATTR_CUDA_API_VERSION
	.align		4
        /*0000*/ 	.byte	0x04, 0x37
        /*0002*/ 	.short	(.L_7 - .L_6)
.L_6:
        /*0004*/ 	.word	0x00000081


	//----- nvinfo : EIATTR_KPARAM_INFO
	.align		4
.L_7:
        /*0008*/ 	.byte	0x04, 0x17
        /*000a*/ 	.short	(.L_9 - .L_8)
.L_8:
        /*000c*/ 	.word	0x00000000
        /*0010*/ 	.short	0x000d
        /*0012*/ 	.short	0x0048
        /*0014*/ 	.byte	0x00, 0xf4, 0x21, 0x00


	//----- nvinfo : EIATTR_KPARAM_INFO
	.align		4
.L_9:
        /*0018*/ 	.byte	0x04, 0x17
        /*001a*/ 	.short	(.L_11 - .L_10)
.L_10:
        /*001c*/ 	.word	0x00000000
        /*0020*/ 	.short	0x000c
        /*0022*/ 	.short	0x0040
        /*0024*/ 	.byte	0x00, 0xf4, 0x21, 0x00


	//----- nvinfo : EIATTR_KPARAM_INFO
	.align		4
.L_11:
        /*0028*/ 	.byte	0x04, 0x17
        /*002a*/ 	.short	(.L_13 - .L_12)
.L_12:
        /*002c*/ 	.word	0x00000000
        /*0030*/ 	.short	0x000b
        /*0032*/ 	.short	0x0038
        /*0034*/ 	.byte	0x00, 0xf0, 0x11, 0x00


	//----- nvinfo : EIATTR_KPARAM_INFO
	.align		4
.L_13:
        /*0038*/ 	.byte	0x04, 0x17
        /*003a*/ 	.short	(.L_15 - .L_14)
.L_14:
        /*003c*/ 	.word	0x00000000
        /*0040*/ 	.short	0x000a
        /*0042*/ 	.short	0x0034
        /*0044*/ 	.byte	0x00, 0xf0, 0x11, 0x00


	//----- nvinfo : EIATTR_KPARAM_INFO
	.align		4
.L_15:
        /*0048*/ 	.byte	0x04, 0x17
        /*004a*/ 	.short	(.L_17 - .L_16)
.L_16:
        /*004c*/ 	.word	0x00000000
        /*0050*/ 	.short	0x0009
        /*0052*/ 	.short	0x0030
        /*0054*/ 	.byte	0x00, 0xf0, 0x11, 0x00


	//----- nvinfo : EIATTR_KPARAM_INFO
	.align		4
.L_17:
        /*0058*/ 	.byte	0x04, 0x17
        /*005a*/ 	.short	(.L_19 - .L_18)
.L_18:
        /*005c*/ 	.word	0x00000000
        /*0060*/ 	.short	0x0008
        /*0062*/ 	.short	0x002c
        /*0064*/ 	.byte	0x00, 0xf0, 0x11, 0x00


	//----- nvinfo : EIATTR_KPARAM_INFO
	.align		4
.L_19:
        /*0068*/ 	.byte	0x04, 0x17
        /*006a*/ 	.short	(.L_21 - .L_20)
.L_20:
        /*006c*/ 	.word	0x00000000
        /*0070*/ 	.short	0x0007
        /*0072*/ 	.short	0x0028
        /*0074*/ 	.byte	0x00, 0xf0, 0x11, 0x00


	//----- nvinfo : EIATTR_KPARAM_INFO
	.align		4
.L_21:
        /*0078*/ 	.byte	0x04, 0x17
        /*007a*/ 	.short	(.L_23 - .L_22)
.L_22:
        /*007c*/ 	.word	0x00000000
        /*0080*/ 	.short	0x0006
        /*0082*/ 	.short	0x0024
        /*0084*/ 	.byte	0x00, 0xf0, 0x11, 0x00


	//----- nvinfo : EIATTR_KPARAM_INFO
	.align		4
.L_23:
        /*0088*/ 	.byte	0x04, 0x17
        /*008a*/ 	.short	(.L_25 - .L_24)
.L_24:
        /*008c*/ 	.word	0x00000000
        /*0090*/ 	.short	0x0005
        /*0092*/ 	.short	0x0020
        /*0094*/ 	.byte	0x00, 0xf0, 0x11, 0x00


	//----- nvinfo : EIATTR_KPARAM_INFO
	.align		4
.L_25:
        /*0098*/ 	.byte	0x04, 0x17
        /*009a*/ 	.short	(.L_27 - .L_26)
.L_26:
        /*009c*/ 	.word	0x00000000
        /*00a0*/ 	.short	0x0004
        /*00a2*/ 	.short	0x001c
        /*00a4*/ 	.byte	0x00, 0xf0, 0x11, 0x00


	//----- nvinfo : EIATTR_KPARAM_INFO
	.align		4
.L_27:
        /*00a8*/ 	.byte	0x04, 0x17
        /*00aa*/ 	.short	(.L_29 - .L_28)
.L_28:
        /*00ac*/ 	.word	0x00000000
        /*00b0*/ 	.short	0x0003
        /*00b2*/ 	.short	0x0018
        /*00b4*/ 	.byte	0x00, 0xf0, 0x11, 0x00


	//----- nvinfo : EIATTR_KPARAM_INFO
	.align		4
.L_29:
        /*00b8*/ 	.byte	0x04, 0x17
        /*00ba*/ 	.short	(.L_31 - .L_30)
.L_30:
        /*00bc*/ 	.word	0x00000000
        /*00c0*/ 	.short	0x0002
        /*00c2*/ 	.short	0x0010
        /*00c4*/ 	.byte	0x00, 0xf4, 0x21, 0x00


	//----- nvinfo : EIATTR_KPARAM_INFO
	.align		4
.L_31:
        /*00c8*/ 	.byte	0x04, 0x17
        /*00ca*/ 	.short	(.L_33 - .L_32)
.L_32:
        /*00cc*/ 	.word	0x00000000
        /*00d0*/ 	.short	0x0001
        /*00d2*/ 	.short	0x0008
        /*00d4*/ 	.byte	0x00, 0xf4, 0x21, 0x00


	//----- nvinfo : EIATTR_KPARAM_INFO
	.align		4
.L_33:
        /*00d8*/ 	.byte	0x04, 0x17
        /*00da*/ 	.short	(.L_35 - .L_34)
.L_34:
        /*00dc*/ 	.word	0x00000000
        /*00e0*/ 	.short	0x0000
        /*00e2*/ 	.short	0x0000
        /*00e4*/ 	.byte	0x00, 0xf4, 0x21, 0x00


	//----- nvinfo : EIATTR_SPARSE_MMA_MASK
	.align		4
.L_35:
        /*00e8*/ 	.byte	0x03, 0x50
        /*00ea*/ 	.short	0x0000


	//----- nvinfo : EIATTR_MAXREG_COUNT
	.align		4
        /*00ec*/ 	.byte	0x03, 0x1b
        /*00ee*/ 	.short	0x00ff


	//----- nvinfo : EIATTR_NUM_BARRIERS
	.align		4
        /*00f0*/ 	.byte	0x02, 0x4c
        /*00f2*/ 	.byte	0x01
	.zero		1


	//----- nvinfo : EIATTR_ANNOTATIONS
	.align		4
        /*00f4*/ 	.byte	0x04, 0x55
        /*00f6*/ 	.short	(.L_37 - .L_36)


	//   ....[0]....
.L_36:
        /*00f8*/ 	.word	0x00000001
        /*00fc*/ 	.byte	0x00, 0x01, 0x00, 0x00, 0x01, 0x00, 0x00, 0x00, 0x50, 0x0a, 0x00, 0x00, 0x01, 0x00, 0x00, 0x00
        /* <DEDUP_REMOVED lines=942> */
        /*3bec*/ 	.byte	0xb0, 0xe9, 0x01, 0x00, 0x01, 0x00, 0x00, 0x00, 0xe0, 0xe9, 0x01, 0x00


	//----- nvinfo : EIATTR_COOP_GROUP_MASK_REGIDS
	.align		4
.L_37:
        /*3bf8*/ 	.byte	0x04, 0x29
        /*3bfa*/ 	.short	(.L_39 - .L_38)


	//   ....[0]....
.L_38:
        /*3bfc*/ 	.word	0xffffffff


	//   ....[1]....
        /*3c00*/ 	.word	0xffffffff


	//   ....[2]....
        /*3c04*/ 	.word	0xffffffff


	//   ....[3]....
        /*3c08*/ 	.word	0xffffffff


	//   ....[4]....
        /*3c0c*/ 	.word	0xffffffff


	//   ....[5]....
        /*3c10*/ 	.word	0xffffffff


	//   ....[6]....
        /*3c14*/ 	.word	0xffffffff


	//   ....[7]....
        /*3c18*/ 	.word	0xffffffff


	//   ....[8]....
        /*3c1c*/ 	.word	0xffffffff


	//   ....[9]....
        /*3c20*/ 	.word	0xffffffff


	//   ....[10]....
        /*3c24*/ 	.word	0xffffffff


	//   ....[11]....
        /*3c28*/ 	.word	0xffffffff


	//   ....[12]....
        /*3c2c*/ 	.word	0xffffffff


	//   ....[13]....
        /*3c30*/ 	.word	0xffffffff


	//   ....[14]....
        /*3c34*/ 	.word	0xffffffff


	//   ....[15]....
        /*3c38*/ 	.word	0xffffffff


	//   ....[16]....
        /*3c3c*/ 	.word	0xffffffff


	//   ....[17]....
        /*3c40*/ 	.word	0xffffffff


	//   ....[18]....
        /*3c44*/ 	.word	0xffffffff


	//   ....[19]....
        /*3c48*/ 	.word	0xffffffff


	//   ....[20]....
        /*3c4c*/ 	.word	0xffffffff


	//   ....[21]....
        /*3c50*/ 	.word	0xffffffff


	//   ....[22]....
        /*3c54*/ 	.word	0xffffffff


	//   ....[23]....
        /*3c58*/ 	.word	0xffffffff


	//   ....[24]....
        /*3c5c*/ 	.word	0xffffffff


	//   ....[25]....
        /*3c60*/ 	.word	0xffffffff


	//   ....[26]....
        /*3c64*/ 	.word	0xffffffff


	//   ....[27]....
        /*3c68*/ 	.word	0xffffffff


	//   ....[28]....
        /*3c6c*/ 	.word	0xffffffff


	//   ....[29]....
        /*3c70*/ 	.word	0xffffffff


	//   ....[30]....
        /*3c74*/ 	.word	0xffffffff


	//   ....[31]....
        /*3c78*/ 	.word	0xffffffff


	//   ....[32]....
        /*3c7c*/ 	.word	0xffffffff


	//   ....[33]....
        /*3c80*/ 	.word	0xffffffff


	//   ....[34]....
        /*3c84*/ 	.word	0xffffffff


	//   ....[35]....
        /*3c88*/ 	.word	0xffffffff


	//   ....[36]....
        /*3c8c*/ 	.word	0xffffffff


	//   ....[37]....
        /*3c90*/ 	.word	0xffffffff


	//   ....[38]....
        /*3c94*/ 	.word	0xffffffff


	//   ....[39]....
        /*3c98*/ 	.word	0xffffffff


	//   ....[40]....
        /*3c9c*/ 	.word	0xffffffff


	//   ....[41]....
        /*3ca0*/ 	.word	0xffffffff


	//   ....[42]....
        /*3ca4*/ 	.word	0xffffffff


	//   ....[43]....
        /*3ca8*/ 	.word	0xffffffff


	//   ....[44]....
        /*3cac*/ 	.word	0xffffffff


	//   ....[45]....
        /*3cb0*/ 	.word	0xffffffff


	//   ....[46]....
        /*3cb4*/ 	.word	0xffffffff


	//   ....[47]....
        /*3cb8*/ 	.word	0xffffffff


	//   ....[48]....
        /*3cbc*/ 	.word	0xffffffff


	//   ....[49]....
        /*3cc0*/ 	.word	0xffffffff


	//   ....[50]....
        /*3cc4*/ 	.word	0xffffffff


	//   ....[51]....
        /*3cc8*/ 	.word	0xffffffff


	//   ....[52]....
        /*3ccc*/ 	.word	0xffffffff


	//   ....[53]....
        /*3cd0*/ 	.word	0xffffffff


	//   ....[54]....
        /*3cd4*/ 	.word	0xffffffff


	//   ....[55]....
        /*3cd8*/ 	.word	0xffffffff


	//   ....[56]....
        /*3cdc*/ 	.word	0xffffffff


	//   ....[57]....
        /*3ce0*/ 	.word	0xffffffff


	//   ....[58]....
        /*3ce4*/ 	.word	0xffffffff


	//   ....[59]....
        /*3ce8*/ 	.word	0xffffffff


	//   ....[60]....
        /*3cec*/ 	.word	0xffffffff


	//   ....[61]....
        /*3cf0*/ 	.word	0xffffffff


	//   ....[62]....
        /*3cf4*/ 	.word	0xffffffff


	//   ....[63]....
        /*3cf8*/ 	.word	0xffffffff


	//   ....[64]....
        /*3cfc*/ 	.word	0xffffffff


	//   ....[65]....
        /*3d00*/ 	.word	0xffffffff


	//   ....[66]....
        /*3d04*/ 	.word	0xffffffff


	//   ....[67]....
        /*3d08*/ 	.word	0xffffffff


	//   ....[68]....
        /*3d0c*/ 	.word	0xffffffff


	//   ....[69]....
        /*3d10*/ 	.word	0xffffffff


	//   ....[70]....
        /*3d14*/ 	.word	0xffffffff


	//   ....[71]....
        /*3d18*/ 	.word	0xffffffff


	//   ....[72]....
        /*3d1c*/ 	.word	0xffffffff


	//   ....[73]....
        /*3d20*/ 	.word	0xffffffff


	//   ....[74]....
        /*3d24*/ 	.word	0xffffffff


	//   ....[75]....
        /*3d28*/ 	.word	0xffffffff


	//   ....[76]....
        /*3d2c*/ 	.word	0xffffffff


	//   ....[77]....
        /*3d30*/ 	.word	0xffffffff


	//   ....[78]....
        /*3d34*/ 	.word	0xffffffff


	//   ....[79]....
        /*3d38*/ 	.word	0xffffffff


	//   ....[80]....
        /*3d3c*/ 	.word	0xffffffff


	//   ....[81]....
        /*3d40*/ 	.word	0xffffffff


	//   ....[82]....
        /*3d44*/ 	.word	0xffffffff


	//   ....[83]....
        /*3d48*/ 	.word	0xffffffff


	//   ....[84]....
        /*3d4c*/ 	.word	0xffffffff


	//   ....[85]....
        /*3d50*/ 	.word	0xffffffff


	//   ....[86]....
        /*3d54*/ 	.word	0xffffffff


	//   ....[87]....
        /*3d58*/ 	.word	0xffffffff


	//   ....[88]....
        /*3d5c*/ 	.word	0xffffffff


	//   ....[89]....
        /*3d60*/ 	.word	0xffffffff


	//   ....[90]....
        /*3d64*/ 	.word	0xffffffff


	//   ....[91]....
        /*3d68*/ 	.word	0xffffffff


	//   ....[92]....
        /*3d6c*/ 	.word	0xffffffff


	//   ....[93]....
        /*3d70*/ 	.word	0xffffffff


	//   ....[94]....
        /*3d74*/ 	.word	0xffffffff


	//   ....[95]....
        /*3d78*/ 	.word	0xffffffff


	//   ....[96]....
        /*3d7c*/ 	.word	0xffffffff


	//   ....[97]....
        /*3d80*/ 	.word	0xffffffff


	//   ....[98]....
        /*3d84*/ 	.word	0xffffffff


	//   ....[99]....
        /*3d88*/ 	.word	0xffffffff


	//   ....[100]....
        /*3d8c*/ 	.word	0xffffffff


	//   ....[101]....
        /*3d90*/ 	.word	0xffffffff


	//   ....[102]....
        /*3d94*/ 	.word	0xffffffff


	//   ....[103]....
        /*3d98*/ 	.word	0xffffffff


	//   ....[104]....
        /*3d9c*/ 	.word	0xffffffff


	//   ....[105]....
        /*3da0*/ 	.word	0xffffffff


	//   ....[106]....
        /*3da4*/ 	.word	0xffffffff


	//   ....[107]....
        /*3da8*/ 	.word	0xffffffff


	//   ....[108]....
        /*3dac*/ 	.word	0xffffffff


	//   ....[109]....
        /*3db0*/ 	.word	0xffffffff


	//   ....[110]....
        /*3db4*/ 	.word	0xffffffff


	//   ....[111]....
        /*3db8*/ 	.word	0xffffffff


	//   ....[112]....
        /*3dbc*/ 	.word	0xffffffff


	//   ....[113]....
        /*3dc0*/ 	.word	0xffffffff


	//   ....[114]....
        /*3dc4*/ 	.word	0xffffffff


	//   ....[115]....
        /*3dc8*/ 	.word	0xffffffff


	//   ....[116]....
        /*3dcc*/ 	.word	0xffffffff


	//   ....[117]....
        /*3dd0*/ 	.word	0xffffffff


	//   ....[118]....
        /*3dd4*/ 	.word	0xffffffff


	//   ....[119]....
        /*3dd8*/ 	.word	0xffffffff


	//   ....[120]....
        /*3ddc*/ 	.word	0xffffffff


	//   ....[121]....
        /*3de0*/ 	.word	0xffffffff


	//   ....[122]....
        /*3de4*/ 	.word	0xffffffff


	//   ....[123]....
        /*3de8*/ 	.word	0xffffffff


	//   ....[124]....
        /*3dec*/ 	.word	0xffffffff


	//   ....[125]....
        /*3df0*/ 	.word	0xffffffff


	//   ....[126]....
        /*3df4*/ 	.word	0xffffffff


	//   ....[127]....
        /*3df8*/ 	.word	0xffffffff


	//   ....[128]....
        /*3dfc*/ 	.word	0xffffffff


	//   ....[129]....
        /*3e00*/ 	.word	0xffffffff


	//   ....[130]....
        /*3e04*/ 	.word	0xffffffff


	//   ....[131]....
        /*3e08*/ 	.word	0xffffffff


	//   ....[132]....
        /*3e0c*/ 	.word	0xffffffff


	//   ....[133]....
        /*3e10*/ 	.word	0xffffffff


	//   ....[134]....
        /*3e14*/ 	.word	0xffffffff


	//   ....[135]....
        /*3e18*/ 	.word	0xffffffff


	//   ....[136]....
        /*3e1c*/ 	.word	0xffffffff


	//   ....[137]....
        /*3e20*/ 	.word	0xffffffff


	//   ....[138]....
        /*3e24*/ 	.word	0xffffffff


	//   ....[139]....
        /*3e28*/ 	.word	0xffffffff


	//   ....[140]....
        /*3e2c*/ 	.word	0xffffffff


	//   ....[141]....
        /*3e30*/ 	.word	0xffffffff


	//   ....[142]....
        /*3e34*/ 	.word	0xffffffff


	//   ....[143]....
        /*3e38*/ 	.word	0xffffffff


	//   ....[144]....
        /*3e3c*/ 	.word	0xffffffff


	//   ....[145]....
        /*3e40*/ 	.word	0xffffffff


	//   ....[146]....
        /*3e44*/ 	.word	0xffffffff


	//   ....[147]....
        /*3e48*/ 	.word	0xffffffff


	//   ....[148]....
        /*3e4c*/ 	.word	0xffffffff


	//   ....[149]....
        /*3e50*/ 	.word	0xffffffff


	//   ....[150]....
        /*3e54*/ 	.word	0xffffffff


	//   ....[151]....
        /*3e58*/ 	.word	0xffffffff


	//   ....[152]....
        /*3e5c*/ 	.word	0xffffffff


	//   ....[153]....
        /*3e60*/ 	.word	0xffffffff


	//   ....[154]....
        /*3e64*/ 	.word	0xffffffff


	//   ....[155]....
        /*3e68*/ 	.word	0xffffffff


	//   ....[156]....
        /*3e6c*/ 	.word	0xffffffff


	//   ....[157]....
        /*3e70*/ 	.word	0xffffffff


	//   ....[158]....
        /*3e74*/ 	.word	0xffffffff


	//   ....[159]....
        /*3e78*/ 	.word	0xffffffff


	//   ....[160]....
        /*3e7c*/ 	.word	0xffffffff


	//   ....[161]....
        /*3e80*/ 	.word	0xffffffff


	//   ....[162]....
        /*3e84*/ 	.word	0xffffffff


	//   ....[163]....
        /*3e88*/ 	.word	0xffffffff


	//   ....[164]....
        /*3e8c*/ 	.word	0xffffffff


	//   ....[165]....
        /*3e90*/ 	.word	0xffffffff


	//   ....[166]....
        /*3e94*/ 	.word	0xffffffff


	//   ....[167]....
        /*3e98*/ 	.word	0xffffffff


	//   ....[168]....
        /*3e9c*/ 	.word	0xffffffff


	//   ....[169]....
        /*3ea0*/ 	.word	0xffffffff


	//   ....[170]....
        /*3ea4*/ 	.word	0xffffffff


	//   ....[171]....
        /*3ea8*/ 	.word	0xffffffff


	//   ....[172]....
        /*3eac*/ 	.word	0xffffffff


	//   ....[173]....
        /*3eb0*/ 	.word	0xffffffff


	//   ....[174]....
        /*3eb4*/ 	.word	0xffffffff


	//   ....[175]....
        /*3eb8*/ 	.word	0xffffffff


	//   ....[176]....
        /*3ebc*/ 	.word	0xffffffff


	//   ....[177]....
        /*3ec0*/ 	.word	0xffffffff


	//   ....[178]....
        /*3ec4*/ 	.word	0xffffffff


	//   ....[179]....
        /*3ec8*/ 	.word	0xffffffff


	//   ....[180]....
        /*3ecc*/ 	.word	0xffffffff


	//   ....[181]....
        /*3ed0*/ 	.word	0xffffffff


	//   ....[182]....
        /*3ed4*/ 	.word	0xffffffff


	//   ....[183]....
        /*3ed8*/ 	.word	0xffffffff


	//   ....[184]....
        /*3edc*/ 	.word	0xffffffff


	//   ....[185]....
        /*3ee0*/ 	.word	0xffffffff


	//   ....[186]....
        /*3ee4*/ 	.word	0xffffffff


	//   ....[187]....
        /*3ee8*/ 	.word	0xffffffff


	//   ....[188]....
        /*3eec*/ 	.word	0xffffffff


	//   ....[189]....
        /*3ef0*/ 	.word	0xffffffff


	//   ....[190]....
        /*3ef4*/ 	.word	0xffffffff


	//   ....[191]....
        /*3ef8*/ 	.word	0xffffffff


	//   ....[192]....
        /*3efc*/ 	.word	0xffffffff


	//   ....[193]....
        /*3f00*/ 	.word	0xffffffff


	//   ....[194]....
        /*3f04*/ 	.word	0xffffffff


	//   ....[195]....
        /*3f08*/ 	.word	0xffffffff


	//   ....[196]....
        /*3f0c*/ 	.word	0xffffffff


	//   ....[197]....
        /*3f10*/ 	.word	0xffffffff


	//   ....[198]....
        /*3f14*/ 	.word	0xffffffff


	//   ....[199]....
        /*3f18*/ 	.word	0xffffffff


	//   ....[200]....
        /*3f1c*/ 	.word	0xffffffff


	//   ....[201]....
        /*3f20*/ 	.word	0xffffffff


	//   ....[202]....
        /*3f24*/ 	.word	0xffffffff


	//   ....[203]....
        /*3f28*/ 	.word	0xffffffff


	//   ....[204]....
        /*3f2c*/ 	.word	0xffffffff


	//   ....[205]....
        /*3f30*/ 	.word	0xffffffff


	//   ....[206]....
        /*3f34*/ 	.word	0xffffffff


	//   ....[207]....
        /*3f38*/ 	.word	0xffffffff


	//   ....[208]....
        /*3f3c*/ 	.word	0xffffffff


	//   ....[209]....
        /*3f40*/ 	.word	0xffffffff


	//   ....[210]....
        /*3f44*/ 	.word	0xffffffff


	//   ....[211]....
        /*3f48*/ 	.word	0xffffffff


	//   ....[212]....
        /*3f4c*/ 	.word	0xffffffff


	//   ....[213]....
        /*3f50*/ 	.word	0xffffffff


	//   ....[214]....
        /*3f54*/ 	.word	0xffffffff


	//   ....[215]....
        /*3f58*/ 	.word	0xffffffff


	//   ....[216]....
        /*3f5c*/ 	.word	0xffffffff


	//   ....[217]....
        /*3f60*/ 	.word	0xffffffff


	//   ....[218]....
        /*3f64*/ 	.word	0xffffffff


	//   ....[219]....
        /*3f68*/ 	.word	0xffffffff


	//   ....[220]....
        /*3f6c*/ 	.word	0xffffffff


	//   ....[221]....
        /*3f70*/ 	.word	0xffffffff


	//   ....[222]....
        /*3f74*/ 	.word	0xffffffff


	//   ....[223]....
        /*3f78*/ 	.word	0xffffffff


	//   ....[224]....
        /*3f7c*/ 	.word	0xffffffff


	//   ....[225]....
        /*3f80*/ 	.word	0xffffffff


	//   ....[226]....
        /*3f84*/ 	.word	0xffffffff


	//   ....[227]....
        /*3f88*/ 	.word	0xffffffff


	//   ....[228]....
        /*3f8c*/ 	.word	0xffffffff


	//   ....[229]....
        /*3f90*/ 	.word	0xffffffff


	//   ....[230]....
        /*3f94*/ 	.word	0xffffffff


	//   ....[231]....
        /*3f98*/ 	.word	0xffffffff


	//   ....[232]....
        /*3f9c*/ 	.word	0xffffffff


	//   ....[233]....
        /*3fa0*/ 	.word	0xffffffff


	//   ....[234]....
        /*3fa4*/ 	.word	0xffffffff


	//   ....[235]....
        /*3fa8*/ 	.word	0xffffffff


	//   ....[236]....
        /*3fac*/ 	.word	0xffffffff


	//   ....[237]....
        /*3fb0*/ 	.word	0xffffffff


	//   ....[238]....
        /*3fb4*/ 	.word	0xffffffff


	//   ....[239]....
        /*3fb8*/ 	.word	0xffffffff


	//   ....[240]....
        /*3fbc*/ 	.word	0xffffffff


	//   ....[241]....
        /*3fc0*/ 	.word	0xffffffff


	//   ....[242]....
        /*3fc4*/ 	.word	0xffffffff


	//   ....[243]....
        /*3fc8*/ 	.word	0xffffffff


	//   ....[244]....
        /*3fcc*/ 	.word	0xffffffff


	//   ....[245]....
        /*3fd0*/ 	.word	0xffffffff


	//   ....[246]....
        /*3fd4*/ 	.word	0xffffffff


	//   ....[247]....
        /*3fd8*/ 	.word	0xffffffff


	//   ....[248]....
        /*3fdc*/ 	.word	0xffffffff


	//   ....[249]....
        /*3fe0*/ 	.word	0xffffffff


	//   ....[250]....
        /*3fe4*/ 	.word	0xffffffff


	//   ....[251]....
        /*3fe8*/ 	.word	0xffffffff


	//   ....[252]....
        /*3fec*/ 	.word	0xffffffff


	//   ....[253]....
        /*3ff0*/ 	.word	0xffffffff


	//   ....[254]....
        /*3ff4*/ 	.word	0xffffffff


	//   ....[255]....
        /*3ff8*/ 	.word	0xffffffff


	//   ....[0]....
        /*3ffc*/ 	.word	0xffffffff


	//   ....[1]....
        /*4000*/ 	.word	0xffffffff


	//   ....[2]....
        /*4004*/ 	.word	0xffffffff


	//   ....[3]....
        /*4008*/ 	.word	0xffffffff


	//   ....[4]....
        /*400c*/ 	.word	0xffffffff


	//   ....[5]....
        /*4010*/ 	.word	0xffffffff


	//   ....[6]....
        /*4014*/ 	.word	0xffffffff


	//   ....[7]....
        /*4018*/ 	.word	0xffffffff


	//   ....[8]....
        /*401c*/ 	.word	0xffffffff


	//   ....[9]....
        /*4020*/ 	.word	0xffffffff


	//   ....[10]....
        /*4024*/ 	.word	0xffffffff


	//   ....[11]....
        /*4028*/ 	.word	0xffffffff


	//   ....[12]....
        /*402c*/ 	.word	0xffffffff


	//   ....[13]....
        /*4030*/ 	.word	0xffffffff


	//   ....[14]....
        /*4034*/ 	.word	0xffffffff


	//   ....[15]....
        /*4038*/ 	.word	0xffffffff


	//   ....[16]....
        /*403c*/ 	.word	0xffffffff


	//   ....[17]....
        /*4040*/ 	.word	0xffffffff


	//   ....[18]....
        /*4044*/ 	.word	0xffffffff


	//   ....[19]....
        /*4048*/ 	.word	0xffffffff


	//   ....[20]....
        /*404c*/ 	.word	0xffffffff


	//   ....[21]....
        /*4050*/ 	.word	0xffffffff


	//   ....[22]....
        /*4054*/ 	.word	0xffffffff


	//   ....[23]....
        /*4058*/ 	.word	0xffffffff


	//   ....[24]....
        /*405c*/ 	.word	0xffffffff


	//   ....[25]....
        /*4060*/ 	.word	0xffffffff


	//   ....[26]....
        /*4064*/ 	.word	0xffffffff


	//   ....[27]....
        /*4068*/ 	.word	0xffffffff


	//   ....[28]....
        /*406c*/ 	.word	0xffffffff


	//   ....[29]....
        /*4070*/ 	.word	0xffffffff


	//   ....[30]....
        /*4074*/ 	.word	0xffffffff


	//   ....[31]....
        /*4078*/ 	.word	0xffffffff


	//   ....[32]....
        /*407c*/ 	.word	0xffffffff


	//   ....[33]....
        /*4080*/ 	.word	0xffffffff


	//   ....[34]....
        /*4084*/ 	.word	0xffffffff


	//   ....[35]....
        /*4088*/ 	.word	0xffffffff


	//   ....[36]....
        /*408c*/ 	.word	0xffffffff


	//   ....[37]....
        /*4090*/ 	.word	0xffffffff


	//   ....[38]....
        /*4094*/ 	.word	0xffffffff


	//   ....[39]....
        /*4098*/ 	.word	0xffffffff


	//   ....[40]....
        /*409c*/ 	.word	0xffffffff


	//   ....[41]....
        /*40a0*/ 	.word	0xffffffff


	//   ....[42]....
        /*40a4*/ 	.word	0xffffffff


	//   ....[43]....
        /*40a8*/ 	.word	0xffffffff


	//   ....[44]....
        /*40ac*/ 	.word	0xffffffff


	//   ....[45]....
        /*40b0*/ 	.word	0xffffffff


	//   ....[46]....
        /*40b4*/ 	.word	0xffffffff


	//   ....[47]....
        /*40b8*/ 	.word	0xffffffff


	//   ....[48]....
        /*40bc*/ 	.word	0xffffffff


	//   ....[49]....
        /*40c0*/ 	.word	0xffffffff


	//   ....[50]....
        /*40c4*/ 	.word	0xffffffff


	//   ....[51]....
        /*40c8*/ 	.word	0xffffffff


	//   ....[52]....
        /*40cc*/ 	.word	0xffffffff


	//   ....[53]....
        /*40d0*/ 	.word	0xffffffff


	//   ....[54]....
        /*40d4*/ 	.word	0xffffffff


	//   ....[55]....
        /*40d8*/ 	.word	0xffffffff


	//   ....[56]....
        /*40dc*/ 	.word	0xffffffff


	//   ....[57]....
        /*40e0*/ 	.word	0xffffffff


	//   ....[58]....
        /*40e4*/ 	.word	0xffffffff


	//   ....[59]....
        /*40e8*/ 	.word	0xffffffff


	//   ....[60]....
        /*40ec*/ 	.word	0xffffffff


	//   ....[61]....
        /*40f0*/ 	.word	0xffffffff


	//   ....[62]....
        /*40f4*/ 	.word	0xffffffff


	//   ....[63]....
        /*40f8*/ 	.word	0xffffffff


	//   ....[64]....
        /*40fc*/ 	.word	0xffffffff


	//   ....[65]....
        /*4100*/ 	.word	0xffffffff


	//   ....[66]....
        /*4104*/ 	.word	0xffffffff


	//   ....[67]....
        /*4108*/ 	.word	0xffffffff


	//   ....[68]....
        /*410c*/ 	.word	0xffffffff


	//   ....[69]....
        /*4110*/ 	.word	0xffffffff


	//   ....[70]....
        /*4114*/ 	.word	0xffffffff


	//   ....[71]....
        /*4118*/ 	.word	0xffffffff


	//   ....[72]....
        /*411c*/ 	.word	0xffffffff


	//   ....[73]....
        /*4120*/ 	.word	0xffffffff


	//   ....[74]....
        /*4124*/ 	.word	0xffffffff


	//   ....[75]....
        /*4128*/ 	.word	0xffffffff


	//   ....[76]....
        /*412c*/ 	.word	0xffffffff


	//   ....[77]....
        /*4130*/ 	.word	0xffffffff


	//   ....[78]....
        /*4134*/ 	.word	0xffffffff


	//   ....[79]....
        /*4138*/ 	.word	0xffffffff


	//   ....[80]....
        /*413c*/ 	.word	0xffffffff


	//   ....[81]....
        /*4140*/ 	.word	0xffffffff


	//   ....[82]....
        /*4144*/ 	.word	0xffffffff


	//   ....[83]....
        /*4148*/ 	.word	0xffffffff


	//   ....[84]....
        /*414c*/ 	.word	0xffffffff


	//   ....[85]....
        /*4150*/ 	.word	0xffffffff


	//   ....[86]....
        /*4154*/ 	.word	0xffffffff


	//   ....[87]....
        /*4158*/ 	.word	0xffffffff


	//   ....[88]....
        /*415c*/ 	.word	0xffffffff


	//   ....[89]....
        /*4160*/ 	.word	0xffffffff


	//   ....[90]....
        /*4164*/ 	.word	0xffffffff


	//   ....[91]....
        /*4168*/ 	.word	0xffffffff


	//   ....[92]....
        /*416c*/ 	.word	0xffffffff


	//   ....[93]....
        /*4170*/ 	.word	0xffffffff


	//   ....[94]....
        /*4174*/ 	.word	0xffffffff


	//   ....[95]....
        /*4178*/ 	.word	0xffffffff


	//   ....[96]....
        /*417c*/ 	.word	0xffffffff


	//   ....[97]....
        /*4180*/ 	.word	0xffffffff


	//   ....[98]....
        /*4184*/ 	.word	0xffffffff


	//   ....[99]....
        /*4188*/ 	.word	0xffffffff


	//   ....[100]....
        /*418c*/ 	.word	0xffffffff


	//   ....[101]....
        /*4190*/ 	.word	0xffffffff


	//   ....[102]....
        /*4194*/ 	.word	0xffffffff


	//   ....[103]....
        /*4198*/ 	.word	0xffffffff


	//   ....[104]....
        /*419c*/ 	.word	0xffffffff


	//   ....[105]....
        /*41a0*/ 	.word	0xffffffff


	//   ....[106]....
        /*41a4*/ 	.word	0xffffffff


	//   ....[107]....
        /*41a8*/ 	.word	0xffffffff


	//   ....[108]....
        /*41ac*/ 	.word	0xffffffff


	//   ....[109]....
        /*41b0*/ 	.word	0xffffffff


	//   ....[110]....
        /*41b4*/ 	.word	0xffffffff


	//   ....[111]....
        /*41b8*/ 	.word	0xffffffff


	//   ....[112]....
        /*41bc*/ 	.word	0xffffffff


	//   ....[113]....
        /*41c0*/ 	.word	0xffffffff


	//   ....[114]....
        /*41c4*/ 	.word	0xffffffff


	//   ....[115]....
        /*41c8*/ 	.word	0xffffffff


	//   ....[116]....
        /*41cc*/ 	.word	0xffffffff


	//   ....[117]....
        /*41d0*/ 	.word	0xffffffff


	//   ....[118]....
        /*41d4*/ 	.word	0xffffffff


	//   ....[119]....
        /*41d8*/ 	.word	0xffffffff


	//   ....[120]....
        /*41dc*/ 	.word	0xffffffff


	//   ....[121]....
        /*41e0*/ 	.word	0xffffffff


	//   ....[122]....
        /*41e4*/ 	.word	0xffffffff


	//   ....[123]....
        /*41e8*/ 	.word	0xffffffff


	//   ....[124]....
        /*41ec*/ 	.word	0xffffffff


	//   ....[125]....
        /*41f0*/ 	.word	0xffffffff


	//   ....[126]....
        /*41f4*/ 	.word	0xffffffff


	//   ....[127]....
        /*41f8*/ 	.word	0xffffffff


	//   ....[128]....
        /*41fc*/ 	.word	0xffffffff


	//   ....[129]....
        /*4200*/ 	.word	0xffffffff


	//   ....[130]....
        /*4204*/ 	.word	0xffffffff


	//   ....[131]....
        /*4208*/ 	.word	0xffffffff


	//   ....[132]....
        /*420c*/ 	.word	0xffffffff


	//   ....[133]....
        /*4210*/ 	.word	0xffffffff


	//   ....[134]....
        /*4214*/ 	.word	0xffffffff


	//   ....[135]....
        /*4218*/ 	.word	0xffffffff


	//   ....[136]....
        /*421c*/ 	.word	0xffffffff


	//   ....[137]....
        /*4220*/ 	.word	0xffffffff


	//   ....[138]....
        /*4224*/ 	.word	0xffffffff


	//   ....[139]....
        /*4228*/ 	.word	0xffffffff


	//   ....[140]....
        /*422c*/ 	.word	0xffffffff


	//   ....[141]....
        /*4230*/ 	.word	0xffffffff


	//   ....[142]....
        /*4234*/ 	.word	0xffffffff


	//   ....[143]....
        /*4238*/ 	.word	0xffffffff


	//   ....[144]....
        /*423c*/ 	.word	0xffffffff


	//   ....[145]....
        /*4240*/ 	.word	0xffffffff


	//   ....[146]....
        /*4244*/ 	.word	0xffffffff


	//   ....[147]....
        /*4248*/ 	.word	0xffffffff


	//   ....[148]....
        /*424c*/ 	.word	0xffffffff


	//   ....[149]....
        /*4250*/ 	.word	0xffffffff


	//   ....[150]....
        /*4254*/ 	.word	0xffffffff


	//   ....[151]....
        /*4258*/ 	.word	0xffffffff


	//   ....[152]....
        /*425c*/ 	.word	0xffffffff


	//   ....[153]....
        /*4260*/ 	.word	0xffffffff


	//   ....[154]....
        /*4264*/ 	.word	0xffffffff


	//   ....[155]....
        /*4268*/ 	.word	0xffffffff


	//   ....[156]....
        /*426c*/ 	.word	0xffffffff


	//   ....[157]....
        /*4270*/ 	.word	0xffffffff


	//   ....[158]....
        /*4274*/ 	.word	0xffffffff


	//   ....[159]....
        /*4278*/ 	.word	0xffffffff


	//   ....[160]....
        /*427c*/ 	.word	0xffffffff


	//   ....[161]....
        /*4280*/ 	.word	0xffffffff


	//   ....[162]....
        /*4284*/ 	.word	0xffffffff


	//   ....[163]....
        /*4288*/ 	.word	0xffffffff


	//   ....[164]....
        /*428c*/ 	.word	0xffffffff


	//   ....[165]....
        /*4290*/ 	.word	0xffffffff


	//   ....[166]....
        /*4294*/ 	.word	0xffffffff


	//   ....[167]....
        /*4298*/ 	.word	0xffffffff


	//   ....[168]....
        /*429c*/ 	.word	0xffffffff


	//   ....[169]....
        /*42a0*/ 	.word	0xffffffff


	//   ....[170]....
        /*42a4*/ 	.word	0xffffffff


	//   ....[171]....
        /*42a8*/ 	.word	0xffffffff


	//   ....[172]....
        /*42ac*/ 	.word	0xffffffff


	//   ....[173]....
        /*42b0*/ 	.word	0xffffffff


	//   ....[174]....
        /*42b4*/ 	.word	0xffffffff


	//   ....[175]....
        /*42b8*/ 	.word	0xffffffff


	//   ....[176]....
        /*42bc*/ 	.word	0xffffffff


	//   ....[177]....
        /*42c0*/ 	.word	0xffffffff


	//   ....[178]....
        /*42c4*/ 	.word	0xffffffff


	//   ....[179]....
        /*42c8*/ 	.word	0xffffffff


	//   ....[180]....
        /*42cc*/ 	.word	0xffffffff


	//   ....[181]....
        /*42d0*/ 	.word	0xffffffff


	//   ....[182]....
        /*42d4*/ 	.word	0xffffffff


	//   ....[183]....
        /*42d8*/ 	.word	0xffffffff


	//   ....[184]....
        /*42dc*/ 	.word	0xffffffff


	//   ....[185]....
        /*42e0*/ 	.word	0xffffffff


	//   ....[186]....
        /*42e4*/ 	.word	0xffffffff


	//   ....[187]....
        /*42e8*/ 	.word	0xffffffff


	//   ....[188]....
        /*42ec*/ 	.word	0xffffffff


	//   ....[189]....
        /*42f0*/ 	.word	0xffffffff


	//   ....[190]....
        /*42f4*/ 	.word	0xffffffff


	//   ....[191]....
        /*42f8*/ 	.word	0xffffffff


	//   ....[192]....
        /*42fc*/ 	.word	0xffffffff


	//   ....[193]....
        /*4300*/ 	.word	0xffffffff


	//   ....[194]....
        /*4304*/ 	.word	0xffffffff


	//   ....[195]....
        /*4308*/ 	.word	0xffffffff


	//   ....[196]....
        /*430c*/ 	.word	0xffffffff


	//   ....[197]....
        /*4310*/ 	.word	0xffffffff


	//   ....[198]....
        /*4314*/ 	.word	0xffffffff


	//   ....[199]....
        /*4318*/ 	.word	0xffffffff


	//   ....[200]....
        /*431c*/ 	.word	0xffffffff


	//   ....[201]....
        /*4320*/ 	.word	0xffffffff


	//   ....[202]....
        /*4324*/ 	.word	0xffffffff


	//   ....[203]....
        /*4328*/ 	.word	0xffffffff


	//   ....[204]....
        /*432c*/ 	.word	0xffffffff


	//   ....[205]....
        /*4330*/ 	.word	0xffffffff


	//   ....[206]....
        /*4334*/ 	.word	0xffffffff


	//   ....[207]....
        /*4338*/ 	.word	0xffffffff


	//   ....[208]....
        /*433c*/ 	.word	0xffffffff


	//   ....[209]....
        /*4340*/ 	.word	0xffffffff


	//   ....[210]....
        /*4344*/ 	.word	0xffffffff


	//   ....[211]....
        /*4348*/ 	.word	0xffffffff


	//   ....[212]....
        /*434c*/ 	.word	0xffffffff


	//   ....[213]....
        /*4350*/ 	.word	0xffffffff


	//   ....[214]....
        /*4354*/ 	.word	0xffffffff


	//   ....[215]....
        /*4358*/ 	.word	0xffffffff


	//   ....[216]....
        /*435c*/ 	.word	0xffffffff


	//   ....[217]....
        /*4360*/ 	.word	0xffffffff


	//   ....[218]....
        /*4364*/ 	.word	0xffffffff


	//   ....[219]....
        /*4368*/ 	.word	0xffffffff


	//   ....[220]....
        /*436c*/ 	.word	0xffffffff


	//   ....[221]....
        /*4370*/ 	.word	0xffffffff


	//   ....[222]....
        /*4374*/ 	.word	0xffffffff


	//   ....[223]....
        /*4378*/ 	.word	0xffffffff


	//   ....[224]....
        /*437c*/ 	.word	0xffffffff


	//   ....[225]....
        /*4380*/ 	.word	0xffffffff


	//   ....[226]....
        /*4384*/ 	.word	0xffffffff


	//   ....[227]....
        /*4388*/ 	.word	0xffffffff


	//   ....[228]....
        /*438c*/ 	.word	0xffffffff


	//   ....[229]....
        /*4390*/ 	.word	0xffffffff


	//   ....[230]....
        /*4394*/ 	.word	0xffffffff


	//   ....[231]....
        /*4398*/ 	.word	0xffffffff


	//   ....[232]....
        /*439c*/ 	.word	0xffffffff


	//   ....[233]....
        /*43a0*/ 	.word	0xffffffff


	//   ....[234]....
        /*43a4*/ 	.word	0xffffffff


	//   ....[235]....
        /*43a8*/ 	.word	0xffffffff


	//   ....[236]....
        /*43ac*/ 	.word	0xffffffff


	//   ....[237]....
        /*43b0*/ 	.word	0xffffffff


	//   ....[238]....
        /*43b4*/ 	.word	0xffffffff


	//   ....[239]....
        /*43b8*/ 	.word	0xffffffff


	//   ....[240]....
        /*43bc*/ 	.word	0xffffffff


	//   ....[241]....
        /*43c0*/ 	.word	0xffffffff


	//   ....[242]....
        /*43c4*/ 	.word	0xffffffff


	//   ....[243]....
        /*43c8*/ 	.word	0xffffffff


	//   ....[244]....
        /*43cc*/ 	.word	0xffffffff


	//   ....[245]....
        /*43d0*/ 	.word	0xffffffff


	//   ....[246]....
        /*43d4*/ 	.word	0xffffffff


	//   ....[247]....
        /*43d8*/ 	.word	0xffffffff


	//   ....[248]....
        /*43dc*/ 	.word	0xffffffff


	//   ....[249]....
        /*43e0*/ 	.word	0xffffffff


	//   ....[250]....
        /*43e4*/ 	.word	0xffffffff


	//   ....[251]....
        /*43e8*/ 	.word	0xffffffff


	//   ....[252]....
        /*43ec*/ 	.word	0xffffffff


	//   ....[253]....
        /*43f0*/ 	.word	0xffffffff


	//   ....[254]....
        /*43f4*/ 	.word	0xffffffff


	//   ....[255]....
        /*43f8*/ 	.word	0xffffffff


	//   ....[0]....
        /*43fc*/ 	.word	0xffffffff


	//   ....[1]....
        /*4400*/ 	.word	0xffffffff


	//   ....[2]....
        /*4404*/ 	.word	0xffffffff


	//   ....[3]....
        /*4408*/ 	.word	0xffffffff


	//   ....[4]....
        /*440c*/ 	.word	0xffffffff


	//   ....[5]....
        /*4410*/ 	.word	0xffffffff


	//   ....[6]....
        /*4414*/ 	.word	0xffffffff


	//   ....[7]....
        /*4418*/ 	.word	0xffffffff


	//   ....[8]....
        /*441c*/ 	.word	0xffffffff


	//   ....[9]....
        /*4420*/ 	.word	0xffffffff


	//   ....[10]....
        /*4424*/ 	.word	0xffffffff


	//   ....[11]....
        /*4428*/ 	.word	0xffffffff


	//   ....[12]....
        /*442c*/ 	.word	0xffffffff


	//   ....[13]....
        /*4430*/ 	.word	0xffffffff


	//   ....[14]....
        /*4434*/ 	.word	0xffffffff


	//   ....[15]....
        /*4438*/ 	.word	0xffffffff


	//   ....[16]....
        /*443c*/ 	.word	0xffffffff


	//   ....[17]....
        /*4440*/ 	.word	0xffffffff


	//   ....[18]....
        /*4444*/ 	.word	0xffffffff


	//   ....[19]....
        /*4448*/ 	.word	0xffffffff


	//   ....[20]....
        /*444c*/ 	.word	0xffffffff


	//   ....[21]....
        /*4450*/ 	.word	0xffffffff


	//   ....[22]....
        /*4454*/ 	.word	0xffffffff


	//   ....[23]....
        /*4458*/ 	.word	0xffffffff


	//   ....[24]....
        /*445c*/ 	.word	0xffffffff


	//   ....[25]....
        /*4460*/ 	.word	0xffffffff


	//   ....[26]....
        /*4464*/ 	.word	0xffffffff


	//   ....[27]....
        /*4468*/ 	.word	0xffffffff


	//   ....[28]....
        /*446c*/ 	.word	0xffffffff


	//   ....[29]....
        /*4470*/ 	.word	0xffffffff


	//   ....[30]....
        /*4474*/ 	.word	0xffffffff


	//   ....[31]....
        /*4478*/ 	.word	0xffffffff


	//   ....[32]....
        /*447c*/ 	.word	0xffffffff


	//   ....[33]....
        /*4480*/ 	.word	0xffffffff


	//   ....[34]....
        /*4484*/ 	.word	0xffffffff


	//   ....[35]....
        /*4488*/ 	.word	0xffffffff


	//   ....[36]....
        /*448c*/ 	.word	0xffffffff


	//   ....[37]....
        /*4490*/ 	.word	0xffffffff


	//   ....[38]....
        /*4494*/ 	.word	0xffffffff


	//   ....[39]....
        /*4498*/ 	.word	0xffffffff


	//   ....[40]....
        /*449c*/ 	.word	0xffffffff


	//   ....[41]....
        /*44a0*/ 	.word	0xffffffff


	//   ....[42]....
        /*44a4*/ 	.word	0xffffffff


	//   ....[43]....
        /*44a8*/ 	.word	0xffffffff


	//   ....[44]....
        /*44ac*/ 	.word	0xffffffff


	//   ....[45]....
        /*44b0*/ 	.word	0xffffffff


	//   ....[46]....
        /*44b4*/ 	.word	0xffffffff


	//   ....[47]....
        /*44b8*/ 	.word	0xffffffff


	//   ....[48]....
        /*44bc*/ 	.word	0xffffffff


	//   ....[49]....
        /*44c0*/ 	.word	0xffffffff


	//   ....[50]....
        /*44c4*/ 	.word	0xffffffff


	//   ....[51]....
        /*44c8*/ 	.word	0xffffffff


	//   ....[52]....
        /*44cc*/ 	.word	0xffffffff


	//   ....[53]....
        /*44d0*/ 	.word	0xffffffff


	//   ....[54]....
        /*44d4*/ 	.word	0xffffffff


	//   ....[55]....
        /*44d8*/ 	.word	0xffffffff


	//   ....[56]....
        /*44dc*/ 	.word	0xffffffff


	//   ....[57]....
        /*44e0*/ 	.word	0xffffffff


	//   ....[58]....
        /*44e4*/ 	.word	0xffffffff


	//   ....[59]....
        /*44e8*/ 	.word	0xffffffff


	//   ....[60]....
        /*44ec*/ 	.word	0xffffffff


	//   ....[61]....
        /*44f0*/ 	.word	0xffffffff


	//   ....[62]....
        /*44f4*/ 	.word	0xffffffff


	//   ....[63]....
        /*44f8*/ 	.word	0xffffffff


	//   ....[64]....
        /*44fc*/ 	.word	0xffffffff


	//   ....[65]....
        /*4500*/ 	.word	0xffffffff


	//   ....[66]....
        /*4504*/ 	.word	0xffffffff


	//   ....[67]....
        /*4508*/ 	.word	0xffffffff


	//   ....[68]....
        /*450c*/ 	.word	0xffffffff


	//   ....[69]....
        /*4510*/ 	.word	0xffffffff


	//   ....[70]....
        /*4514*/ 	.word	0xffffffff


	//   ....[71]....
        /*4518*/ 	.word	0xffffffff


	//   ....[72]....
        /*451c*/ 	.word	0xffffffff


	//   ....[73]....
        /*4520*/ 	.word	0xffffffff


	//   ....[74]....
        /*4524*/ 	.word	0xffffffff


	//   ....[75]....
        /*4528*/ 	.word	0xffffffff


	//   ....[76]....
        /*452c*/ 	.word	0xffffffff


	//   ....[77]....
        /*4530*/ 	.word	0xffffffff


	//   ....[78]....
        /*4534*/ 	.word	0xffffffff


	//   ....[79]....
        /*4538*/ 	.word	0xffffffff


	//   ....[80]....
        /*453c*/ 	.word	0xffffffff


	//   ....[81]....
        /*4540*/ 	.word	0xffffffff


	//   ....[82]....
        /*4544*/ 	.word	0xffffffff


	//   ....[83]....
        /*4548*/ 	.word	0xffffffff


	//   ....[84]....
        /*454c*/ 	.word	0xffffffff


	//   ....[85]....
        /*4550*/ 	.word	0xffffffff


	//   ....[86]....
        /*4554*/ 	.word	0xffffffff


	//   ....[87]....
        /*4558*/ 	.word	0xffffffff


	//   ....[88]....
        /*455c*/ 	.word	0xffffffff


	//   ....[89]....
        /*4560*/ 	.word	0xffffffff


	//   ....[90]....
        /*4564*/ 	.word	0xffffffff


	//   ....[91]....
        /*4568*/ 	.word	0xffffffff


	//   ....[92]....
        /*456c*/ 	.word	0xffffffff


	//   ....[93]....
        /*4570*/ 	.word	0xffffffff


	//   ....[94]....
        /*4574*/ 	.word	0xffffffff


	//   ....[95]....
        /*4578*/ 	.word	0xffffffff


	//   ....[96]....
        /*457c*/ 	.word	0xffffffff


	//   ....[97]....
        /*4580*/ 	.word	0xffffffff


	//   ....[98]....
        /*4584*/ 	.word	0xffffffff


	//   ....[99]....
        /*4588*/ 	.word	0xffffffff


	//   ....[100]....
        /*458c*/ 	.word	0xffffffff


	//   ....[101]....
        /*4590*/ 	.word	0xffffffff


	//   ....[102]....
        /*4594*/ 	.word	0xffffffff


	//   ....[103]....
        /*4598*/ 	.word	0xffffffff


	//   ....[104]....
        /*459c*/ 	.word	0xffffffff


	//   ....[105]....
        /*45a0*/ 	.word	0xffffffff


	//   ....[106]....
        /*45a4*/ 	.word	0xffffffff


	//   ....[107]....
        /*45a8*/ 	.word	0xffffffff


	//   ....[108]....
        /*45ac*/ 	.word	0xffffffff


	//   ....[109]....
        /*45b0*/ 	.word	0xffffffff


	//   ....[110]....
        /*45b4*/ 	.word	0xffffffff


	//   ....[111]....
        /*45b8*/ 	.word	0xffffffff


	//   ....[112]....
        /*45bc*/ 	.word	0xffffffff


	//   ....[113]....
        /*45c0*/ 	.word	0xffffffff


	//   ....[114]....
        /*45c4*/ 	.word	0xffffffff


	//   ....[115]....
        /*45c8*/ 	.word	0xffffffff


	//   ....[116]....
        /*45cc*/ 	.word	0xffffffff


	//   ....[117]....
        /*45d0*/ 	.word	0xffffffff


	//   ....[118]....
        /*45d4*/ 	.word	0xffffffff


	//   ....[119]....
        /*45d8*/ 	.word	0xffffffff


	//   ....[120]....
        /*45dc*/ 	.word	0xffffffff


	//   ....[121]....
        /*45e0*/ 	.word	0xffffffff


	//   ....[122]....
        /*45e4*/ 	.word	0xffffffff


	//   ....[123]....
        /*45e8*/ 	.word	0xffffffff


	//   ....[124]....
        /*45ec*/ 	.word	0xffffffff


	//   ....[125]....
        /*45f0*/ 	.word	0xffffffff


	//   ....[126]....
        /*45f4*/ 	.word	0xffffffff


	//   ....[127]....
        /*45f8*/ 	.word	0xffffffff


	//   ....[128]....
        /*45fc*/ 	.word	0xffffffff


	//   ....[129]....
        /*4600*/ 	.word	0xffffffff


	//   ....[130]....
        /*4604*/ 	.word	0xffffffff


	//   ....[131]....
        /*4608*/ 	.word	0xffffffff


	//   ....[132]....
        /*460c*/ 	.word	0xffffffff


	//   ....[133]....
        /*4610*/ 	.word	0xffffffff


	//   ....[134]....
        /*4614*/ 	.word	0xffffffff


	//   ....[135]....
        /*4618*/ 	.word	0xffffffff


	//   ....[136]....
        /*461c*/ 	.word	0xffffffff


	//   ....[137]....
        /*4620*/ 	.word	0xffffffff


	//   ....[138]....
        /*4624*/ 	.word	0xffffffff


	//   ....[139]....
        /*4628*/ 	.word	0xffffffff


	//   ....[140]....
        /*462c*/ 	.word	0xffffffff


	//   ....[141]....
        /*4630*/ 	.word	0xffffffff


	//   ....[142]....
        /*4634*/ 	.word	0xffffffff


	//   ....[143]....
        /*4638*/ 	.word	0xffffffff


	//   ....[144]....
        /*463c*/ 	.word	0xffffffff


	//   ....[145]....
        /*4640*/ 	.word	0xffffffff


	//   ....[146]....
        /*4644*/ 	.word	0xffffffff


	//   ....[147]....
        /*4648*/ 	.word	0xffffffff


	//   ....[148]....
        /*464c*/ 	.word	0xffffffff


	//   ....[149]....
        /*4650*/ 	.word	0xffffffff


	//   ....[150]....
        /*4654*/ 	.word	0xffffffff


	//   ....[151]....
        /*4658*/ 	.word	0xffffffff


	//   ....[152]....
        /*465c*/ 	.word	0xffffffff


	//   ....[153]....
        /*4660*/ 	.word	0xffffffff


	//   ....[154]....
        /*4664*/ 	.word	0xffffffff


	//   ....[155]....
        /*4668*/ 	.word	0xffffffff


	//   ....[156]....
        /*466c*/ 	.word	0xffffffff


	//   ....[157]....
        /*4670*/ 	.word	0xffffffff


	//   ....[158]....
        /*4674*/ 	.word	0xffffffff


	//   ....[159]....
        /*4678*/ 	.word	0xffffffff


	//   ....[160]....
        /*467c*/ 	.word	0xffffffff


	//   ....[161]....
        /*4680*/ 	.word	0xffffffff


	//   ....[162]....
        /*4684*/ 	.word	0xffffffff


	//   ....[163]....
        /*4688*/ 	.word	0xffffffff


	//   ....[164]....
        /*468c*/ 	.word	0xffffffff


	//   ....[165]....
        /*4690*/ 	.word	0xffffffff


	//   ....[166]....
        /*4694*/ 	.word	0xffffffff


	//   ....[167]....
        /*4698*/ 	.word	0xffffffff


	//   ....[168]....
        /*469c*/ 	.word	0xffffffff


	//   ....[169]....
        /*46a0*/ 	.word	0xffffffff


	//   ....[170]....
        /*46a4*/ 	.word	0xffffffff


	//   ....[171]....
        /*46a8*/ 	.word	0xffffffff


	//   ....[172]....
        /*46ac*/ 	.word	0xffffffff


	//   ....[173]....
        /*46b0*/ 	.word	0xffffffff


	//   ....[174]....
        /*46b4*/ 	.word	0xffffffff


	//   ....[175]....
        /*46b8*/ 	.word	0xffffffff


	//   ....[176]....
        /*46bc*/ 	.word	0xffffffff


	//   ....[177]....
        /*46c0*/ 	.word	0xffffffff


	//   ....[178]....
        /*46c4*/ 	.word	0xffffffff


	//   ....[179]....
        /*46c8*/ 	.word	0xffffffff


	//   ....[180]....
        /*46cc*/ 	.word	0xffffffff


	//   ....[181]....
        /*46d0*/ 	.word	0xffffffff


	//   ....[182]....
        /*46d4*/ 	.word	0xffffffff


	//   ....[183]....
        /*46d8*/ 	.word	0xffffffff


	//   ....[184]....
        /*46dc*/ 	.word	0xffffffff


	//   ....[185]....
        /*46e0*/ 	.word	0xffffffff


	//   ....[186]....
        /*46e4*/ 	.word	0xffffffff


	//   ....[187]....
        /*46e8*/ 	.word	0xffffffff


	//   ....[188]....
        /*46ec*/ 	.word	0xffffffff


	//   ....[189]....
        /*46f0*/ 	.word	0xffffffff


	//   ....[190]....
        /*46f4*/ 	.word	0xffffffff


	//   ....[191]....
        /*46f8*/ 	.word	0xffffffff


	//   ....[192]....
        /*46fc*/ 	.word	0xffffffff


	//   ....[193]....
        /*4700*/ 	.word	0xffffffff


	//   ....[194]....
        /*4704*/ 	.word	0xffffffff


	//   ....[195]....
        /*4708*/ 	.word	0xffffffff


	//   ....[196]....
        /*470c*/ 	.word	0xffffffff


	//   ....[197]....
        /*4710*/ 	.word	0xffffffff


	//   ....[198]....
        /*4714*/ 	.word	0xffffffff


	//   ....[199]....
        /*4718*/ 	.word	0xffffffff


	//   ....[200]....
        /*471c*/ 	.word	0xffffffff


	//   ....[201]....
        /*4720*/ 	.word	0xffffffff


	//   ....[202]....
        /*4724*/ 	.word	0xffffffff


	//   ....[203]....
        /*4728*/ 	.word	0xffffffff


	//   ....[204]....
        /*472c*/ 	.word	0xffffffff


	//   ....[205]....
        /*4730*/ 	.word	0xffffffff


	//   ....[206]....
        /*4734*/ 	.word	0xffffffff


	//   ....[207]....
        /*4738*/ 	.word	0xffffffff


	//   ....[208]....
        /*473c*/ 	.word	0xffffffff


	//   ....[209]....
        /*4740*/ 	.word	0xffffffff


	//   ....[210]....
        /*4744*/ 	.word	0xffffffff


	//   ....[211]....
        /*4748*/ 	.word	0xffffffff


	//   ....[212]....
        /*474c*/ 	.word	0xffffffff


	//   ....[213]....
        /*4750*/ 	.word	0xffffffff


	//   ....[214]....
        /*4754*/ 	.word	0xffffffff


	//   ....[215]....
        /*4758*/ 	.word	0xffffffff


	//   ....[216]....
        /*475c*/ 	.word	0xffffffff


	//   ....[217]....
        /*4760*/ 	.word	0xffffffff


	//   ....[218]....
        /*4764*/ 	.word	0xffffffff


	//   ....[219]....
        /*4768*/ 	.word	0xffffffff


	//   ....[220]....
        /*476c*/ 	.word	0xffffffff


	//   ....[221]....
        /*4770*/ 	.word	0xffffffff


	//   ....[222]....
        /*4774*/ 	.word	0xffffffff


	//   ....[223]....
        /*4778*/ 	.word	0xffffffff


	//   ....[224]....
        /*477c*/ 	.word	0xffffffff


	//   ....[225]....
        /*4780*/ 	.word	0xffffffff


	//   ....[226]....
        /*4784*/ 	.word	0xffffffff


	//   ....[227]....
        /*4788*/ 	.word	0xffffffff


	//   ....[228]....
        /*478c*/ 	.word	0xffffffff


	//   ....[229]....
        /*4790*/ 	.word	0xffffffff


	//   ....[230]....
        /*4794*/ 	.word	0xffffffff


	//   ....[231]....
        /*4798*/ 	.word	0xffffffff


	//   ....[232]....
        /*479c*/ 	.word	0xffffffff


	//   ....[233]....
        /*47a0*/ 	.word	0xffffffff


	//   ....[234]....
        /*47a4*/ 	.word	0xffffffff


	//   ....[235]....
        /*47a8*/ 	.word	0xffffffff


	//   ....[236]....
        /*47ac*/ 	.word	0xffffffff


	//   ....[237]....
        /*47b0*/ 	.word	0xffffffff


	//   ....[238]....
        /*47b4*/ 	.word	0xffffffff


	//   ....[239]....
        /*47b8*/ 	.word	0xffffffff


	//   ....[240]....
        /*47bc*/ 	.word	0xffffffff


	//   ....[241]....
        /*47c0*/ 	.word	0xffffffff


	//   ....[242]....
        /*47c4*/ 	.word	0xffffffff


	//   ....[243]....
        /*47c8*/ 	.word	0xffffffff


	//   ....[244]....
        /*47cc*/ 	.word	0xffffffff


	//   ....[245]....
        /*47d0*/ 	.word	0xffffffff


	//   ....[246]....
        /*47d4*/ 	.word	0xffffffff


	//   ....[247]....
        /*47d8*/ 	.word	0xffffffff


	//   ....[248]....
        /*47dc*/ 	.word	0xffffffff


	//   ....[249]....
        /*47e0*/ 	.word	0xffffffff


	//   ....[250]....
        /*47e4*/ 	.word	0xffffffff


	//   ....[251]....
        /*47e8*/ 	.word	0xffffffff


	//   ....[252]....
        /*47ec*/ 	.word	0xffffffff


	//   ....[253]....
        /*47f0*/ 	.word	0xffffffff


	//   ....[254]....
        /*47f4*/ 	.word	0xffffffff


	//   ....[255]....
        /*47f8*/ 	.word	0xffffffff


	//   ....[0]....
        /*47fc*/ 	.word	0xffffffff


	//   ....[1]....
        /*4800*/ 	.word	0xffffffff


	//   ....[2]....
        /*4804*/ 	.word	0xffffffff


	//   ....[3]....
        /*4808*/ 	.word	0xffffffff


	//   ....[4]....
        /*480c*/ 	.word	0xffffffff


	//   ....[5]....
        /*4810*/ 	.word	0xffffffff


	//   ....[6]....
        /*4814*/ 	.word	0xffffffff


	//   ....[7]....
        /*4818*/ 	.word	0xffffffff


	//   ....[8]....
        /*481c*/ 	.word	0xffffffff


	//   ....[9]....
        /*4820*/ 	.word	0xffffffff


	//   ....[10]....
        /*4824*/ 	.word	0xffffffff


	//   ....[11]....
        /*4828*/ 	.word	0xffffffff


	//   ....[12]....
        /*482c*/ 	.word	0xffffffff


	//   ....[13]....
        /*4830*/ 	.word	0xffffffff


	//   ....[14]....
        /*4834*/ 	.word	0xffffffff


	//   ....[15]....
        /*4838*/ 	.word	0xffffffff


	//   ....[16]....
        /*483c*/ 	.word	0xffffffff


	//   ....[17]....
        /*4840*/ 	.word	0xffffffff


	//   ....[18]....
        /*4844*/ 	.word	0xffffffff


	//   ....[19]....
        /*4848*/ 	.word	0xffffffff


	//   ....[20]....
        /*484c*/ 	.word	0xffffffff


	//   ....[21]....
        /*4850*/ 	.word	0xffffffff


	//   ....[22]....
        /*4854*/ 	.word	0xffffffff


	//   ....[23]....
        /*4858*/ 	.word	0xffffffff


	//   ....[24]....
        /*485c*/ 	.word	0xffffffff


	//   ....[25]....
        /*4860*/ 	.word	0xffffffff


	//   ....[26]....
        /*4864*/ 	.word	0xffffffff


	//   ....[27]....
        /*4868*/ 	.word	0xffffffff


	//   ....[28]....
        /*486c*/ 	.word	0xffffffff


	//   ....[29]....
        /*4870*/ 	.word	0xffffffff


	//   ....[30]....
        /*4874*/ 	.word	0xffffffff


	//   ....[31]....
        /*4878*/ 	.word	0xffffffff


	//   ....[32]....
        /*487c*/ 	.word	0xffffffff


	//   ....[33]....
        /*4880*/ 	.word	0xffffffff


	//   ....[34]....
        /*4884*/ 	.word	0xffffffff


	//   ....[35]....
        /*4888*/ 	.word	0xffffffff


	//   ....[36]....
        /*488c*/ 	.word	0xffffffff


	//   ....[37]....
        /*4890*/ 	.word	0xffffffff


	//   ....[38]....
        /*4894*/ 	.word	0xffffffff


	//   ....[39]....
        /*4898*/ 	.word	0xffffffff


	//   ....[40]....
        /*489c*/ 	.word	0xffffffff


	//   ....[41]....
        /*48a0*/ 	.word	0xffffffff


	//   ....[42]....
        /*48a4*/ 	.word	0xffffffff


	//   ....[43]....
        /*48a8*/ 	.word	0xffffffff


	//   ....[44]....
        /*48ac*/ 	.word	0xffffffff


	//   ....[45]....
        /*48b0*/ 	.word	0xffffffff


	//   ....[46]....
        /*48b4*/ 	.word	0xffffffff


	//   ....[47]....
        /*48b8*/ 	.word	0xffffffff


	//   ....[48]....
        /*48bc*/ 	.word	0xffffffff


	//   ....[49]....
        /*48c0*/ 	.word	0xffffffff


	//   ....[50]....
        /*48c4*/ 	.word	0xffffffff


	//   ....[51]....
        /*48c8*/ 	.word	0xffffffff


	//   ....[52]....
        /*48cc*/ 	.word	0xffffffff


	//   ....[53]....
        /*48d0*/ 	.word	0xffffffff


	//   ....[54]....
        /*48d4*/ 	.word	0xffffffff


	//   ....[55]....
        /*48d8*/ 	.word	0xffffffff


	//   ....[56]....
        /*48dc*/ 	.word	0xffffffff


	//   ....[57]....
        /*48e0*/ 	.word	0xffffffff


	//   ....[58]....
        /*48e4*/ 	.word	0xffffffff


	//   ....[59]....
        /*48e8*/ 	.word	0xffffffff


	//   ....[60]....
        /*48ec*/ 	.word	0xffffffff


	//   ....[61]....
        /*48f0*/ 	.word	0xffffffff


	//   ....[62]....
        /*48f4*/ 	.word	0xffffffff


	//   ....[63]....
        /*48f8*/ 	.word	0xffffffff


	//   ....[64]....
        /*48fc*/ 	.word	0xffffffff


	//   ....[65]....
        /*4900*/ 	.word	0xffffffff


	//   ....[66]....
        /*4904*/ 	.word	0xffffffff


	//   ....[67]....
        /*4908*/ 	.word	0xffffffff


	//   ....[68]....
        /*490c*/ 	.word	0xffffffff


	//   ....[69]....
        /*4910*/ 	.word	0xffffffff


	//   ....[70]....
        /*4914*/ 	.word	0xffffffff


	//   ....[71]....
        /*4918*/ 	.word	0xffffffff


	//   ....[72]....
        /*491c*/ 	.word	0xffffffff


	//   ....[73]....
        /*4920*/ 	.word	0xffffffff


	//   ....[74]....
        /*4924*/ 	.word	0xffffffff


	//   ....[75]....
        /*4928*/ 	.word	0xffffffff


	//   ....[76]....
        /*492c*/ 	.word	0xffffffff


	//   ....[77]....
        /*4930*/ 	.word	0xffffffff


	//   ....[78]....
        /*4934*/ 	.word	0xffffffff


	//   ....[79]....
        /*4938*/ 	.word	0xffffffff


	//   ....[80]....
        /*493c*/ 	.word	0xffffffff


	//   ....[81]....
        /*4940*/ 	.word	0xffffffff


	//   ....[82]....
        /*4944*/ 	.word	0xffffffff


	//   ....[83]....
        /*4948*/ 	.word	0xffffffff


	//   ....[84]....
        /*494c*/ 	.word	0xffffffff


	//   ....[85]....
        /*4950*/ 	.word	0xffffffff


	//   ....[86]....
        /*4954*/ 	.word	0xffffffff


	//   ....[87]....
        /*4958*/ 	.word	0xffffffff


	//   ....[88]....
        /*495c*/ 	.word	0xffffffff


	//   ....[89]....
        /*4960*/ 	.word	0xffffffff


	//   ....[90]....
        /*4964*/ 	.word	0xffffffff


	//   ....[91]....
        /*4968*/ 	.word	0xffffffff


	//   ....[92]....
        /*496c*/ 	.word	0xffffffff


	//   ....[93]....
        /*4970*/ 	.word	0xffffffff


	//   ....[94]....
        /*4974*/ 	.word	0xffffffff


	//   ....[95]....
        /*4978*/ 	.word	0xffffffff


	//   ....[96]....
        /*497c*/ 	.word	0xffffffff


	//   ....[97]....
        /*4980*/ 	.word	0xffffffff


	//   ....[98]....
        /*4984*/ 	.word	0xffffffff


	//   ....[99]....
        /*4988*/ 	.word	0xffffffff


	//   ....[100]....
        /*498c*/ 	.word	0xffffffff


	//   ....[101]....
        /*4990*/ 	.word	0xffffffff


	//   ....[102]....
        /*4994*/ 	.word	0xffffffff


	//   ....[103]....
        /*4998*/ 	.word	0xffffffff


	//   ....[104]....
        /*499c*/ 	.word	0xffffffff


	//   ....[105]....
        /*49a0*/ 	.word	0xffffffff


	//   ....[106]....
        /*49a4*/ 	.word	0xffffffff


	//   ....[107]....
        /*49a8*/ 	.word	0xffffffff


	//   ....[108]....
        /*49ac*/ 	.word	0xffffffff


	//   ....[109]....
        /*49b0*/ 	.word	0xffffffff


	//   ....[110]....
        /*49b4*/ 	.word	0xffffffff


	//   ....[111]....
        /*49b8*/ 	.word	0xffffffff


	//   ....[112]....
        /*49bc*/ 	.word	0xffffffff


	//   ....[113]....
        /*49c0*/ 	.word	0xffffffff


	//   ....[114]....
        /*49c4*/ 	.word	0xffffffff


	//   ....[115]....
        /*49c8*/ 	.word	0xffffffff


	//   ....[116]....
        /*49cc*/ 	.word	0xffffffff


	//   ....[117]....
        /*49d0*/ 	.word	0xffffffff


	//   ....[118]....
        /*49d4*/ 	.word	0xffffffff


	//   ....[119]....
        /*49d8*/ 	.word	0xffffffff


	//   ....[120]....
        /*49dc*/ 	.word	0xffffffff


	//   ....[121]....
        /*49e0*/ 	.word	0xffffffff


	//   ....[122]....
        /*49e4*/ 	.word	0xffffffff


	//   ....[123]....
        /*49e8*/ 	.word	0xffffffff


	//   ....[124]....
        /*49ec*/ 	.word	0xffffffff


	//   ....[125]....
        /*49f0*/ 	.word	0xffffffff


	//   ....[126]....
        /*49f4*/ 	.word	0xffffffff


	//   ....[127]....
        /*49f8*/ 	.word	0xffffffff


	//   ....[128]....
        /*49fc*/ 	.word	0xffffffff


	//   ....[129]....
        /*4a00*/ 	.word	0xffffffff


	//   ....[130]....
        /*4a04*/ 	.word	0xffffffff


	//   ....[131]....
        /*4a08*/ 	.word	0xffffffff


	//   ....[132]....
        /*4a0c*/ 	.word	0xffffffff


	//   ....[133]....
        /*4a10*/ 	.word	0xffffffff


	//   ....[134]....
        /*4a14*/ 	.word	0xffffffff


	//   ....[135]....
        /*4a18*/ 	.word	0xffffffff


	//   ....[136]....
        /*4a1c*/ 	.word	0xffffffff


	//   ....[137]....
        /*4a20*/ 	.word	0xffffffff


	//   ....[138]....
        /*4a24*/ 	.word	0xffffffff


	//   ....[139]....
        /*4a28*/ 	.word	0xffffffff


	//   ....[140]....
        /*4a2c*/ 	.word	0xffffffff


	//   ....[141]....
        /*4a30*/ 	.word	0xffffffff


	//   ....[142]....
        /*4a34*/ 	.word	0xffffffff


	//   ....[143]....
        /*4a38*/ 	.word	0xffffffff


	//   ....[144]....
        /*4a3c*/ 	.word	0xffffffff


	//   ....[145]....
        /*4a40*/ 	.word	0xffffffff


	//   ....[146]....
        /*4a44*/ 	.word	0xffffffff


	//   ....[147]....
        /*4a48*/ 	.word	0xffffffff


	//   ....[148]....
        /*4a4c*/ 	.word	0xffffffff


	//   ....[149]....
        /*4a50*/ 	.word	0xffffffff


	//   ....[150]....
        /*4a54*/ 	.word	0xffffffff


	//   ....[151]....
        /*4a58*/ 	.word	0xffffffff


	//   ....[152]....
        /*4a5c*/ 	.word	0xffffffff


	//   ....[153]....
        /*4a60*/ 	.word	0xffffffff


	//   ....[154]....
        /*4a64*/ 	.word	0xffffffff


	//   ....[155]....
        /*4a68*/ 	.word	0xffffffff


	//   ....[156]....
        /*4a6c*/ 	.word	0xffffffff


	//   ....[157]....
        /*4a70*/ 	.word	0xffffffff


	//   ....[158]....
        /*4a74*/ 	.word	0xffffffff


	//   ....[159]....
        /*4a78*/ 	.word	0xffffffff


	//   ....[160]....
        /*4a7c*/ 	.word	0xffffffff


	//   ....[161]....
        /*4a80*/ 	.word	0xffffffff


	//   ....[162]....
        /*4a84*/ 	.word	0xffffffff


	//   ....[163]....
        /*4a88*/ 	.word	0xffffffff


	//   ....[164]....
        /*4a8c*/ 	.word	0xffffffff


	//   ....[165]....
        /*4a90*/ 	.word	0xffffffff


	//   ....[166]....
        /*4a94*/ 	.word	0xffffffff


	//   ....[167]....
        /*4a98*/ 	.word	0xffffffff


	//   ....[168]....
        /*4a9c*/ 	.word	0xffffffff


	//   ....[169]....
        /*4aa0*/ 	.word	0xffffffff


	//   ....[170]....
        /*4aa4*/ 	.word	0xffffffff


	//   ....[171]....
        /*4aa8*/ 	.word	0xffffffff


	//   ....[172]....
        /*4aac*/ 	.word	0xffffffff


	//   ....[173]....
        /*4ab0*/ 	.word	0xffffffff


	//   ....[174]....
        /*4ab4*/ 	.word	0xffffffff


	//   ....[175]....
        /*4ab8*/ 	.word	0xffffffff


	//   ....[176]....
        /*4abc*/ 	.word	0xffffffff


	//   ....[177]....
        /*4ac0*/ 	.word	0xffffffff


	//   ....[178]....
        /*4ac4*/ 	.word	0xffffffff


	//   ....[179]....
        /*4ac8*/ 	.word	0xffffffff


	//   ....[180]....
        /*4acc*/ 	.word	0xffffffff


	//   ....[181]....
        /*4ad0*/ 	.word	0xffffffff


	//   ....[182]....
        /*4ad4*/ 	.word	0xffffffff


	//   ....[183]....
        /*4ad8*/ 	.word	0xffffffff


	//   ....[184]....
        /*4adc*/ 	.word	0xffffffff


	//   ....[185]....
        /*4ae0*/ 	.word	0xffffffff


	//   ....[186]....
        /*4ae4*/ 	.word	0xffffffff


	//   ....[187]....
        /*4ae8*/ 	.word	0xffffffff


	//   ....[188]....
        /*4aec*/ 	.word	0xffffffff


	//   ....[189]....
        /*4af0*/ 	.word	0xffffffff


	//   ....[190]....
        /*4af4*/ 	.word	0xffffffff


	//   ....[191]....
        /*4af8*/ 	.word	0xffffffff


	//   ....[192]....
        /*4afc*/ 	.word	0xffffffff


	//   ....[193]....
        /*4b00*/ 	.word	0xffffffff


	//   ....[194]....
        /*4b04*/ 	.word	0xffffffff


	//   ....[195]....
        /*4b08*/ 	.word	0xffffffff


	//   ....[196]....
        /*4b0c*/ 	.word	0xffffffff


	//   ....[197]....
        /*4b10*/ 	.word	0xffffffff


	//   ....[198]....
        /*4b14*/ 	.word	0xffffffff


	//   ....[199]....
        /*4b18*/ 	.word	0xffffffff


	//   ....[200]....
        /*4b1c*/ 	.word	0xffffffff


	//   ....[201]....
        /*4b20*/ 	.word	0xffffffff


	//   ....[202]....
        /*4b24*/ 	.word	0xffffffff


	//   ....[203]....
        /*4b28*/ 	.word	0xffffffff


	//   ....[204]....
        /*4b2c*/ 	.word	0xffffffff


	//   ....[205]....
        /*4b30*/ 	.word	0xffffffff


	//   ....[206]....
        /*4b34*/ 	.word	0xffffffff


	//   ....[207]....
        /*4b38*/ 	.word	0xffffffff


	//   ....[208]....
        /*4b3c*/ 	.word	0xffffffff


	//   ....[209]....
        /*4b40*/ 	.word	0xffffffff


	//   ....[210]....
        /*4b44*/ 	.word	0xffffffff


	//   ....[211]....
        /*4b48*/ 	.word	0xffffffff


	//   ....[212]....
        /*4b4c*/ 	.word	0xffffffff


	//   ....[213]....
        /*4b50*/ 	.word	0xffffffff


	//   ....[214]....
        /*4b54*/ 	.word	0xffffffff


	//   ....[215]....
        /*4b58*/ 	.word	0xffffffff


	//   ....[216]....
        /*4b5c*/ 	.word	0xffffffff


	//   ....[217]....
        /*4b60*/ 	.word	0xffffffff


	//   ....[218]....
        /*4b64*/ 	.word	0xffffffff


	//   ....[219]....
        /*4b68*/ 	.word	0xffffffff


	//   ....[220]....
        /*4b6c*/ 	.word	0xffffffff


	//   ....[221]....
        /*4b70*/ 	.word	0xffffffff


	//   ....[222]....
        /*4b74*/ 	.word	0xffffffff


	//   ....[223]....
        /*4b78*/ 	.word	0xffffffff


	//   ....[224]....
        /*4b7c*/ 	.word	0xffffffff


	//   ....[225]....
        /*4b80*/ 	.word	0xffffffff


	//   ....[226]....
        /*4b84*/ 	.word	0xffffffff


	//   ....[227]....
        /*4b88*/ 	.word	0xffffffff


	//   ....[228]....
        /*4b8c*/ 	.word	0xffffffff


	//   ....[229]....
        /*4b90*/ 	.word	0xffffffff


	//   ....[230]....
        /*4b94*/ 	.word	0xffffffff


	//   ....[231]....
        /*4b98*/ 	.word	0xffffffff


	//   ....[232]....
        /*4b9c*/ 	.word	0xffffffff


	//   ....[233]....
        /*4ba0*/ 	.word	0xffffffff


	//   ....[234]....
        /*4ba4*/ 	.word	0xffffffff


	//   ....[235]....
        /*4ba8*/ 	.word	0xffffffff


	//   ....[236]....
        /*4bac*/ 	.word	0xffffffff


	//   ....[237]....
        /*4bb0*/ 	.word	0xffffffff


	//   ....[238]....
        /*4bb4*/ 	.word	0xffffffff


	//   ....[239]....
        /*4bb8*/ 	.word	0xffffffff


	//   ....[240]....
        /*4bbc*/ 	.word	0xffffffff


	//   ....[241]....
        /*4bc0*/ 	.word	0xffffffff


	//   ....[242]....
        /*4bc4*/ 	.word	0xffffffff


	//   ....[243]....
        /*4bc8*/ 	.word	0xffffffff


	//   ....[244]....
        /*4bcc*/ 	.word	0xffffffff


	//   ....[245]....
        /*4bd0*/ 	.word	0xffffffff


	//   ....[246]....
        /*4bd4*/ 	.word	0xffffffff


	//   ....[247]....
        /*4bd8*/ 	.word	0xffffffff


	//   ....[248]....
        /*4bdc*/ 	.word	0xffffffff


	//   ....[249]....
        /*4be0*/ 	.word	0xffffffff


	//   ....[250]....
        /*4be4*/ 	.word	0xffffffff


	//   ....[251]....
        /*4be8*/ 	.word	0xffffffff


	//   ....[252]....
        /*4bec*/ 	.word	0xffffffff


	//   ....[253]....
        /*4bf0*/ 	.word	0xffffffff


	//   ....[254]....
        /*4bf4*/ 	.word	0xffffffff


	//----- nvinfo : EIATTR_COOP_GROUP_INSTR_OFFSETS
	.align		4
.L_39:
        /*4bf8*/ 	.byte	0x04, 0x28
        /*4bfa*/ 	.short	(.L_41 - .L_40)


	//   ....[0]....
.L_40:
        /*4bfc*/ 	.word	0x0019c490


	//   ....[1]....
        /*4c00*/ 	.word	0x0019c4b0


	//   ....[2]....
        /*4c04*/ 	.word	0x0019c940


	//   ....[3]....
        /*4c08*/ 	.word	0x0019c960


	//   ....[4]....
        /*4c0c*/ 	.word	0x0019c9e0


	//   ....[5]....
        /*4c10*/ 	.word	0x0019ca00


	//   ....[6]....
        /*4c14*/ 	.word	0x0019caa0


	//   ....[7]....
        /*4c18*/ 	.word	0x0019cac0


	//   ....[8]....
        /*4c1c*/ 	.word	0x0019cb20


	//   ....[9]....
        /*4c20*/ 	.word	0x0019cb40


	//   ....[10]....
        /*4c24*/ 	.word	0x0019cbc0


	//   ....[11]....
        /*4c28*/ 	.word	0x0019cbe0


	//   ....[12]....
        /*4c2c*/ 	.word	0x0019cc60


	//   ....[13]....
        /*4c30*/ 	.word	0x0019cc80


	//   ....[14]....
        /*4c34*/ 	.word	0x0019cd00


	//   ....[15]....
        /*4c38*/ 	.word	0x0019cd20


	//   ....[16]....
        /*4c3c*/ 	.word	0x0019cda0


	//   ....[17]....
        /*4c40*/ 	.word	0x0019cdc0


	//   ....[18]....
        /*4c44*/ 	.word	0x0019ce40


	//   ....[19]....
        /*4c48*/ 	.word	0x0019ce60


	//   ....[20]....
        /*4c4c*/ 	.word	0x0019cee0


	//   ....[21]....
        /*4c50*/ 	.word	0x0019cf00


	//   ....[22]....
        /*4c54*/ 	.word	0x0019cf80


	//   ....[23]....
        /*4c58*/ 	.word	0x0019cfa0


	//   ....[24]....
        /*4c5c*/ 	.word	0x0019d020


	//   ....[25]....
        /*4c60*/ 	.word	0x0019d040


	//   ....[26]....
        /*4c64*/ 	.word	0x0019d0c0


	//   ....[27]....
        /*4c68*/ 	.word	0x0019d0e0


	//   ....[28]....
        /*4c6c*/ 	.word	0x0019d160


	//   ....[29]....
        /*4c70*/ 	.word	0x0019d180


	//   ....[30]....
        /*4c74*/ 	.word	0x0019d200


	//   ....[31]....
        /*4c78*/ 	.word	0x0019d220


	//   ....[32]....
        /*4c7c*/ 	.word	0x0019d280


	//   ....[33]....
        /*4c80*/ 	.word	0x0019d2a0


	//   ....[34]....
        /*4c84*/ 	.word	0x0019d320


	//   ....[35]....
        /*4c88*/ 	.word	0x0019d340


	//   ....[36]....
        /*4c8c*/ 	.word	0x0019d3c0


	//   ....[37]....
        /*4c90*/ 	.word	0x0019d3e0


	//   ....[38]....
        /*4c94*/ 	.word	0x0019d460


	//   ....[39]....
        /*4c98*/ 	.word	0x0019d480


	//   ....[40]....
        /*4c9c*/ 	.word	0x0019d500


	//   ....[41]....
        /*4ca0*/ 	.word	0x0019d520


	//   ....[42]....
        /*4ca4*/ 	.word	0x0019d5a0


	//   ....[43]....
        /*4ca8*/ 	.word	0x0019d5c0


	//   ....[44]....
        /*4cac*/ 	.word	0x0019d640


	//   ....[45]....
        /*4cb0*/ 	.word	0x0019d660


	//   ....[46]....
        /*4cb4*/ 	.word	0x0019d6e0


	//   ....[47]....
        /*4cb8*/ 	.word	0x0019d700


	//   ....[48]....
        /*4cbc*/ 	.word	0x0019d780


	//   ....[49]....
        /*4cc0*/ 	.word	0x0019d7a0


	//   ....[50]....
        /*4cc4*/ 	.word	0x0019d820


	//   ....[51]....
        /*4cc8*/ 	.word	0x0019d840


	//   ....[52]....
        /*4ccc*/ 	.word	0x0019d8c0


	//   ....[53]....
        /*4cd0*/ 	.word	0x0019d8e0


	//   ....[54]....
        /*4cd4*/ 	.word	0x0019d960


	//   ....[55]....
        /*4cd8*/ 	.word	0x0019d980


	//   ....[56]....
        /*4cdc*/ 	.word	0x0019da00


	//   ....[57]....
        /*4ce0*/ 	.word	0x0019da20


	//   ....[58]....
        /*4ce4*/ 	.word	0x0019daa0


	//   ....[59]....
        /*4ce8*/ 	.word	0x0019dac0


	//   ....[60]....
        /*4cec*/ 	.word	0x0019db40


	//   ....[61]....
        /*4cf0*/ 	.word	0x0019db60


	//   ....[62]....
        /*4cf4*/ 	.word	0x0019dbe0


	//   ....[63]....
        /*4cf8*/ 	.word	0x0019dc00


	//   ....[64]....
        /*4cfc*/ 	.word	0x0019dc80


	//   ....[65]....
        /*4d00*/ 	.word	0x0019dca0


	//   ....[66]....
        /*4d04*/ 	.word	0x0019dd20


	//   ....[67]....
        /*4d08*/ 	.word	0x0019dd40


	//   ....[68]....
        /*4d0c*/ 	.word	0x0019ddc0


	//   ....[69]....
        /*4d10*/ 	.word	0x0019dde0


	//   ....[70]....
        /*4d14*/ 	.word	0x0019de60


	//   ....[71]....
        /*4d18*/ 	.word	0x0019de80


	//   ....[72]....
        /*4d1c*/ 	.word	0x0019df00


	//   ....[73]....
        /*4d20*/ 	.word	0x0019df20


	//   ....[74]....
        /*4d24*/ 	.word	0x0019dfa0


	//   ....[75]....
        /*4d28*/ 	.word	0x0019dfc0


	//   ....[76]....
        /*4d2c*/ 	.word	0x0019e040


	//   ....[77]....
        /*4d30*/ 	.word	0x0019e060


	//   ....[78]....
        /*4d34*/ 	.word	0x0019e0e0


	//   ....[79]....
        /*4d38*/ 	.word	0x0019e100


	//   ....[80]....
        /*4d3c*/ 	.word	0x0019e180


	//   ....[81]....
        /*4d40*/ 	.word	0x0019e1a0


	//   ....[82]....
        /*4d44*/ 	.word	0x0019e220


	//   ....[83]....
        /*4d48*/ 	.word	0x0019e240


	//   ....[84]....
        /*4d4c*/ 	.word	0x0019e2c0


	//   ....[85]....
        /*4d50*/ 	.word	0x0019e2e0


	//   ....[86]....
        /*4d54*/ 	.word	0x0019e360


	//   ....[87]....
        /*4d58*/ 	.word	0x0019e380


	//   ....[88]....
        /*4d5c*/ 	.word	0x0019e400


	//   ....[89]....
        /*4d60*/ 	.word	0x0019e420


	//   ....[90]....
        /*4d64*/ 	.word	0x0019e4a0


	//   ....[91]....
        /*4d68*/ 	.word	0x0019e4c0


	//   ....[92]....
        /*4d6c*/ 	.word	0x0019e540


	//   ....[93]....
        /*4d70*/ 	.word	0x0019e560


	//   ....[94]....
        /*4d74*/ 	.word	0x0019e5e0


	//   ....[95]....
        /*4d78*/ 	.word	0x0019e600


	//   ....[96]....
        /*4d7c*/ 	.word	0x0019e680


	//   ....[97]....
        /*4d80*/ 	.word	0x0019e6a0


	//   ....[98]....
        /*4d84*/ 	.word	0x0019e720


	//   ....[99]....
        /*4d88*/ 	.word	0x0019e740


	//   ....[100]....
        /*4d8c*/ 	.word	0x0019e7c0


	//   ....[101]....
        /*4d90*/ 	.word	0x0019e7e0


	//   ....[102]....
        /*4d94*/ 	.word	0x0019e860


	//   ....[103]....
        /*4d98*/ 	.word	0x0019e880


	//   ....[104]....
        /*4d9c*/ 	.word	0x0019e900


	//   ....[105]....
        /*4da0*/ 	.word	0x0019e920


	//   ....[106]....
        /*4da4*/ 	.word	0x0019e9a0


	//   ....[107]....
        /*4da8*/ 	.word	0x0019e9c0


	//   ....[108]....
        /*4dac*/ 	.word	0x0019ea40


	//   ....[109]....
        /*4db0*/ 	.word	0x0019ea60


	//   ....[110]....
        /*4db4*/ 	.word	0x0019eae0


	//   ....[111]....
        /*4db8*/ 	.word	0x0019eb00


	//   ....[112]....
        /*4dbc*/ 	.word	0x0019eb80


	//   ....[113]....
        /*4dc0*/ 	.word	0x0019eba0


	//   ....[114]....
        /*4dc4*/ 	.word	0x0019ec20


	//   ....[115]....
        /*4dc8*/ 	.word	0x0019ec40


	//   ....[116]....
        /*4dcc*/ 	.word	0x0019ecc0


	//   ....[117]....
        /*4dd0*/ 	.word	0x0019ece0


	//   ....[118]....
        /*4dd4*/ 	.word	0x0019ed60


	//   ....[119]....
        /*4dd8*/ 	.word	0x0019ed80


	//   ....[120]....
        /*4ddc*/ 	.word	0x0019ee00


	//   ....[121]....
        /*4de0*/ 	.word	0x0019ee20


	//   ....[122]....
        /*4de4*/ 	.word	0x0019eea0


	//   ....[123]....
        /*4de8*/ 	.word	0x0019eec0


	//   ....[124]....
        /*4dec*/ 	.word	0x0019ef40


	//   ....[125]....
        /*4df0*/ 	.word	0x0019ef60


	//   ....[126]....
        /*4df4*/ 	.word	0x0019efe0


	//   ....[127]....
        /*4df8*/ 	.word	0x0019f000


	//   ....[128]....
        /*4dfc*/ 	.word	0x0019f080


	//   ....[129]....
        /*4e00*/ 	.word	0x0019f0a0


	//   ....[130]....
        /*4e04*/ 	.word	0x0019f120


	//   ....[131]....
        /*4e08*/ 	.word	0x0019f140


	//   ....[132]....
        /*4e0c*/ 	.word	0x0019f1c0


	//   ....[133]....
        /*4e10*/ 	.word	0x0019f1e0


	//   ....[134]....
        /*4e14*/ 	.word	0x0019f260


	//   ....[135]....
        /*4e18*/ 	.word	0x0019f280


	//   ....[136]....
        /*4e1c*/ 	.word	0x0019f300


	//   ....[137]....
        /*4e20*/ 	.word	0x0019f320


	//   ....[138]....
        /*4e24*/ 	.word	0x0019f3a0


	//   ....[139]....
        /*4e28*/ 	.word	0x0019f3c0


	//   ....[140]....
        /*4e2c*/ 	.word	0x0019f420


	//   ....[141]....
        /*4e30*/ 	.word	0x0019f460


	//   ....[142]....
        /*4e34*/ 	.word	0x0019f4e0


	//   ....[143]....
        /*4e38*/ 	.word	0x0019f500


	//   ....[144]....
        /*4e3c*/ 	.word	0x0019f580


	//   ....[145]....
        /*4e40*/ 	.word	0x0019f5a0


	//   ....[146]....
        /*4e44*/ 	.word	0x0019f620


	//   ....[147]....
        /*4e48*/ 	.word	0x0019f640


	//   ....[148]....
        /*4e4c*/ 	.word	0x0019f6c0


	//   ....[149]....
        /*4e50*/ 	.word	0x0019f6e0


	//   ....[150]....
        /*4e54*/ 	.word	0x0019f760


	//   ....[151]....
        /*4e58*/ 	.word	0x0019f780


	//   ....[152]....
        /*4e5c*/ 	.word	0x0019f800


	//   ....[153]....
        /*4e60*/ 	.word	0x0019f820


	//   ....[154]....
        /*4e64*/ 	.word	0x0019f8a0


	//   ....[155]....
        /*4e68*/ 	.word	0x0019f8c0


	//   ....[156]....
        /*4e6c*/ 	.word	0x0019f920


	//   ....[157]....
        /*4e70*/ 	.word	0x0019f960


	//   ....[158]....
        /*4e74*/ 	.word	0x0019f9e0


	//   ....[159]....
        /*4e78*/ 	.word	0x0019fa00


	//   ....[160]....
        /*4e7c*/ 	.word	0x0019fa80


	//   ....[161]....
        /*4e80*/ 	.word	0x0019faa0


	//   ....[162]....
        /*4e84*/ 	.word	0x0019fb20


	//   ....[163]....
        /*4e88*/ 	.word	0x0019fb40


	//   ....[164]....
        /*4e8c*/ 	.word	0x0019fbc0


	//   ....[165]....
        /*4e90*/ 	.word	0x0019fbe0


	//   ....[166]....
        /*4e94*/ 	.word	0x0019fc60


	//   ....[167]....
        /*4e98*/ 	.word	0x0019fc80


	//   ....[168]....
        /*4e9c*/ 	.word	0x0019fd00


	//   ....[169]....
        /*4ea0*/ 	.word	0x0019fd20


	//   ....[170]....
        /*4ea4*/ 	.word	0x0019fda0


	//   ....[171]....
        /*4ea8*/ 	.word	0x0019fdc0


	//   ....[172]....
        /*4eac*/ 	.word	0x0019fe20


	//   ....[173]....
        /*4eb0*/ 	.word	0x0019fe60


	//   ....[174]....
        /*4eb4*/ 	.word	0x0019fee0


	//   ....[175]....
        /*4eb8*/ 	.word	0x0019ff00


	//   ....[176]....
        /*4ebc*/ 	.word	0x0019ff80


	//   ....[177]....
        /*4ec0*/ 	.word	0x0019ffa0


	//   ....[178]....
        /*4ec4*/ 	.word	0x001a0020


	//   ....[179]....
        /*4ec8*/ 	.word	0x001a0040


	//   ....[180]....
        /*4ecc*/ 	.word	0x001a00c0


	//   ....[181]....
        /*4ed0*/ 	.word	0x001a00e0


	//   ....[182]....
        /*4ed4*/ 	.word	0x001a0160


	//   ....[183]....
        /*4ed8*/ 	.word	0x001a0180


	//   ....[184]....
        /*4edc*/ 	.word	0x001a0200


	//   ....[185]....
        /*4ee0*/ 	.word	0x001a0220


	//   ....[186]....
        /*4ee4*/ 	.word	0x001a02a0


	//   ....[187]....
        /*4ee8*/ 	.word	0x001a02c0


	//   ....[188]....
        /*4eec*/ 	.word	0x001a0320


	//   ....[189]....
        /*4ef0*/ 	.word	0x001a0360


	//   ....[190]....
        /*4ef4*/ 	.word	0x001a03e0


	//   ....[191]....
        /*4ef8*/ 	.word	0x001a0400


	//   ....[192]....
        /*4efc*/ 	.word	0x001a0480


	//   ....[193]....
        /*4f00*/ 	.word	0x001a04a0


	//   ....[194]....
        /*4f04*/ 	.word	0x001a0520


	//   ....[195]....
        /*4f08*/ 	.word	0x001a0540


	//   ....[196]....
        /*4f0c*/ 	.word	0x001a05c0


	//   ....[197]....
        /*4f10*/ 	.word	0x001a05e0


	//   ....[198]....
        /*4f14*/ 	.word	0x001a0660


	//   ....[199]....
        /*4f18*/ 	.word	0x001a0680


	//   ....[200]....
        /*4f1c*/ 	.word	0x001a0700


	//   ....[201]....
        /*4f20*/ 	.word	0x001a0720


	//   ....[202]....
        /*4f24*/ 	.word	0x001a07a0


	//   ....[203]....
        /*4f28*/ 	.word	0x001a07c0


	//   ....[204]....
        /*4f2c*/ 	.word	0x001a0820


	//   ....[205]....
        /*4f30*/ 	.word	0x001a0860


	//   ....[206]....
        /*4f34*/ 	.word	0x001a08e0


	//   ....[207]....
        /*4f38*/ 	.word	0x001a0900


	//   ....[208]....
        /*4f3c*/ 	.word	0x001a0980


	//   ....[209]....
        /*4f40*/ 	.word	0x001a09a0


	//   ....[210]....
        /*4f44*/ 	.word	0x001a0a20


	//   ....[211]....
        /*4f48*/ 	.word	0x001a0a40


	//   ....[212]....
        /*4f4c*/ 	.word	0x001a0ac0


	//   ....[213]....
        /*4f50*/ 	.word	0x001a0ae0


	//   ....[214]....
        /*4f54*/ 	.word	0x001a0b60


	//   ....[215]....
        /*4f58*/ 	.word	0x001a0b80


	//   ....[216]....
        /*4f5c*/ 	.word	0x001a0c00


	//   ....[217]....
        /*4f60*/ 	.word	0x001a0c20


	//   ....[218]....
        /*4f64*/ 	.word	0x001a0ca0


	//   ....[219]....
        /*4f68*/ 	.word	0x001a0cc0


	//   ....[220]....
        /*4f6c*/ 	.word	0x001a0d20


	//   ....[221]....
        /*4f70*/ 	.word	0x001a0d60


	//   ....[222]....
        /*4f74*/ 	.word	0x001a0de0


	//   ....[223]....
        /*4f78*/ 	.word	0x001a0e00


	//   ....[224]....
        /*4f7c*/ 	.word	0x001a0e80


	//   ....[225]....
        /*4f80*/ 	.word	0x001a0ea0


	//   ....[226]....
        /*4f84*/ 	.word	0x001a0f20


	//   ....[227]....
        /*4f88*/ 	.word	0x001a0f40


	//   ....[228]....
        /*4f8c*/ 	.word	0x001a0fc0


	//   ....[229]....
        /*4f90*/ 	.word	0x001a0fe0


	//   ....[230]....
        /*4f94*/ 	.word	0x001a1060


	//   ....[231]....
        /*4f98*/ 	.word	0x001a1080


	//   ....[232]....
        /*4f9c*/ 	.word	0x001a1100


	//   ....[233]....
        /*4fa0*/ 	.word	0x001a1120


	//   ....[234]....
        /*4fa4*/ 	.word	0x001a11a0


	//   ....[235]....
        /*4fa8*/ 	.word	0x001a11c0


	//   ....[236]....
        /*4fac*/ 	.word	0x001a1220


	//   ....[237]....
        /*4fb0*/ 	.word	0x001a1260


	//   ....[238]....
        /*4fb4*/ 	.word	0x001a12e0


	//   ....[239]....
        /*4fb8*/ 	.word	0x001a1300


	//   ....[240]....
        /*4fbc*/ 	.word	0x001a1380


	//   ....[241]....
        /*4fc0*/ 	.word	0x001a13a0


	//   ....[242]....
        /*4fc4*/ 	.word	0x001a1420


	//   ....[243]....
        /*4fc8*/ 	.word	0x001a1440


	//   ....[244]....
        /*4fcc*/ 	.word	0x001a14c0


	//   ....[245]....
        /*4fd0*/ 	.word	0x001a14e0


	//   ....[246]....
        /*4fd4*/ 	.word	0x001a1560


	//   ....[247]....
        /*4fd8*/ 	.word	0x001a1580


	//   ....[248]....
        /*4fdc*/ 	.word	0x001a1600


	//   ....[249]....
        /*4fe0*/ 	.word	0x001a1620


	//   ....[250]....
        /*4fe4*/ 	.word	0x001a16a0


	//   ....[251]....
        /*4fe8*/ 	.word	0x001a16c0


	//   ....[252]....
        /*4fec*/ 	.word	0x001a1720


	//   ....[253]....
        /*4ff0*/ 	.word	0x001a1760


	//   ....[254]....
        /*4ff4*/ 	.word	0x001a17e0


	//   ....[255]....
        /*4ff8*/ 	.word	0x001a1800


	//   ....[0]....
        /*4ffc*/ 	.word	0x001a1880


	//   ....[1]....
        /*5000*/ 	.word	0x001a18a0


	//   ....[2]....
        /*5004*/ 	.word	0x001a1920


	//   ....[3]....
        /*5008*/ 	.word	0x001a1940


	//   ....[4]....
        /*500c*/ 	.word	0x001a19c0


	//   ....[5]....
        /*5010*/ 	.word	0x001a19e0


	//   ....[6]....
        /*5014*/ 	.word	0x001a1a60


	//   ....[7]....
        /*5018*/ 	.word	0x001a1a80


	//   ....[8]....
        /*501c*/ 	.word	0x001a1b00


	//   ....[9]....
        /*5020*/ 	.word	0x001a1b20


	//   ....[10]....
        /*5024*/ 	.word	0x001a1ba0


	//   ....[11]....
        /*5028*/ 	.word	0x001a1bc0


	//   ....[12]....
        /*502c*/ 	.word	0x001a1c20


	//   ....[13]....
        /*5030*/ 	.word	0x001a1c60


	//   ....[14]....
        /*5034*/ 	.word	0x001a1ce0


	//   ....[15]....
        /*5038*/ 	.word	0x001a1d00


	//   ....[16]....
        /*503c*/ 	.word	0x001a1d80


	//   ....[17]....
        /*5040*/ 	.word	0x001a1da0


	//   ....[18]....
        /*5044*/ 	.word	0x001a1e20


	//   ....[19]....
        /*5048*/ 	.word	0x001a1e40


	//   ....[20]....
        /*504c*/ 	.word	0x001a1ec0


	//   ....[21]....
        /*5050*/ 	.word	0x001a1ee0


	//   ....[22]....
        /*5054*/ 	.word	0x001a1f60


	//   ....[23]....
        /*5058*/ 	.word	0x001a1f80


	//   ....[24]....
        /*505c*/ 	.word	0x001a2000


	//   ....[25]....
        /*5060*/ 	.word	0x001a2020


	//   ....[26]....
        /*5064*/ 	.word	0x001a20a0


	//   ....[27]....
        /*5068*/ 	.word	0x001a20c0


	//   ....[28]....
        /*506c*/ 	.word	0x001a2120


	//   ....[29]....
        /*5070*/ 	.word	0x001a2160


	//   ....[30]....
        /*5074*/ 	.word	0x001a21e0


	//   ....[31]....
        /*5078*/ 	.word	0x001a2200


	//   ....[32]....
        /*507c*/ 	.word	0x001a2280


	//   ....[33]....
        /*5080*/ 	.word	0x001a22a0


	//   ....[34]....
        /*5084*/ 	.word	0x001a2320


	//   ....[35]....
        /*5088*/ 	.word	0x001a2340


	//   ....[36]....
        /*508c*/ 	.word	0x001a23c0


	//   ....[37]....
        /*5090*/ 	.word	0x001a23e0


	//   ....[38]....
        /*5094*/ 	.word	0x001a2460


	//   ....[39]....
        /*5098*/ 	.word	0x001a2480


	//   ....[40]....
        /*509c*/ 	.word	0x001a2500


	//   ....[41]....
        /*50a0*/ 	.word	0x001a2520


	//   ....[42]....
        /*50a4*/ 	.word	0x001a25a0


	//   ....[43]....
        /*50a8*/ 	.word	0x001a25c0


	//   ....[44]....
        /*50ac*/ 	.word	0x001a2620


	//   ....[45]....
        /*50b0*/ 	.word	0x001a2660


	//   ....[46]....
        /*50b4*/ 	.word	0x001a26e0


	//   ....[47]....
        /*50b8*/ 	.word	0x001a2700


	//   ....[48]....
        /*50bc*/ 	.word	0x001a2780


	//   ....[49]....
        /*50c0*/ 	.word	0x001a27a0


	//   ....[50]....
        /*50c4*/ 	.word	0x001a2820


	//   ....[51]....
        /*50c8*/ 	.word	0x001a2840


	//   ....[52]....
        /*50cc*/ 	.word	0x001a28c0


	//   ....[53]....
        /*50d0*/ 	.word	0x001a28e0


	//   ....[54]....
        /*50d4*/ 	.word	0x001a2960


	//   ....[55]....
        /*50d8*/ 	.word	0x001a2980


	//   ....[56]....
        /*50dc*/ 	.word	0x001a2a00


	//   ....[57]....
        /*50e0*/ 	.word	0x001a2a20


	//   ....[58]....
        /*50e4*/ 	.word	0x001a2aa0


	//   ....[59]....
        /*50e8*/ 	.word	0x001a2ac0


	//   ....[60]....
        /*50ec*/ 	.word	0x001a2b20


	//   ....[61]....
        /*50f0*/ 	.word	0x001a2b60


	//   ....[62]....
        /*50f4*/ 	.word	0x001a2be0


	//   ....[63]....
        /*50f8*/ 	.word	0x001a2c00


	//   ....[64]....
        /*50fc*/ 	.word	0x001a2c80


	//   ....[65]....
        /*5100*/ 	.word	0x001a2ca0


	//   ....[66]....
        /*5104*/ 	.word	0x001a2d20


	//   ....[67]....
        /*5108*/ 	.word	0x001a2d40


	//   ....[68]....
        /*510c*/ 	.word	0x001a2dc0


	//   ....[69]....
        /*5110*/ 	.word	0x001a2de0


	//   ....[70]....
        /*5114*/ 	.word	0x001a2e60


	//   ....[71]....
        /*5118*/ 	.word	0x001a2e80


	//   ....[72]....
        /*511c*/ 	.word	0x001a2f00


	//   ....[73]....
        /*5120*/ 	.word	0x001a2f20


	//   ....[74]....
        /*5124*/ 	.word	0x001a2fa0


	//   ....[75]....
        /*5128*/ 	.word	0x001a2fc0


	//   ....[76]....
        /*512c*/ 	.word	0x001a3020


	//   ....[77]....
        /*5130*/ 	.word	0x001a3060


	//   ....[78]....
        /*5134*/ 	.word	0x001a30e0


	//   ....[79]....
        /*5138*/ 	.word	0x001a3100


	//   ....[80]....
        /*513c*/ 	.word	0x001a3180


	//   ....[81]....
        /*5140*/ 	.word	0x001a31a0


	//   ....[82]....
        /*5144*/ 	.word	0x001a3220


	//   ....[83]....
        /*5148*/ 	.word	0x001a3240


	//   ....[84]....
        /*514c*/ 	.word	0x001a32c0


	//   ....[85]....
        /*5150*/ 	.word	0x001a32e0


	//   ....[86]....
        /*5154*/ 	.word	0x001a3360


	//   ....[87]....
        /*5158*/ 	.word	0x001a3380


	//   ....[88]....
        /*515c*/ 	.word	0x001a3400


	//   ....[89]....
        /*5160*/ 	.word	0x001a3420


	//   ....[90]....
        /*5164*/ 	.word	0x001a34a0


	//   ....[91]....
        /*5168*/ 	.word	0x001a34c0


	//   ....[92]....
        /*516c*/ 	.word	0x001a3520


	//   ....[93]....
        /*5170*/ 	.word	0x001a3560


	//   ....[94]....
        /*5174*/ 	.word	0x001a35e0


	//   ....[95]....
        /*5178*/ 	.word	0x001a3600


	//   ....[96]....
        /*517c*/ 	.word	0x001a3680


	//   ....[97]....
        /*5180*/ 	.word	0x001a36a0


	//   ....[98]....
        /*5184*/ 	.word	0x001a3720


	//   ....[99]....
        /*5188*/ 	.word	0x001a3740


	//   ....[100]....
        /*518c*/ 	.word	0x001a37c0


	//   ....[101]....
        /*5190*/ 	.word	0x001a37e0


	//   ....[102]....
        /*5194*/ 	.word	0x001a3860


	//   ....[103]....
        /*5198*/ 	.word	0x001a3880


	//   ....[104]....
        /*519c*/ 	.word	0x001a3900


	//   ....[105]....
        /*51a0*/ 	.word	0x001a3920


	//   ....[106]....
        /*51a4*/ 	.word	0x001a39a0


	//   ....[107]....
        /*51a8*/ 	.word	0x001a39c0


	//   ....[108]....
        /*51ac*/ 	.word	0x001a3a60


	//   ....[109]....
        /*51b0*/ 	.word	0x001a3a80


	//   ....[110]....
        /*51b4*/ 	.word	0x001a3b00


	//   ....[111]....
        /*51b8*/ 	.word	0x001a3b20


	//   ....[112]....
        /*51bc*/ 	.word	0x001a3b80


	//   ....[113]....
        /*51c0*/ 	.word	0x001a3ba0


	//   ....[114]....
        /*51c4*/ 	.word	0x001a3c20


	//   ....[115]....
        /*51c8*/ 	.word	0x001a3c40


	//   ....[116]....
        /*51cc*/ 	.word	0x001a3cc0


	//   ....[117]....
        /*51d0*/ 	.word	0x001a3ce0


	//   ....[118]....
        /*51d4*/ 	.word	0x001a3d60


	//   ....[119]....
        /*51d8*/ 	.word	0x001a3d80


	//   ....[120]....
        /*51dc*/ 	.word	0x001a3e00


	//   ....[121]....
        /*51e0*/ 	.word	0x001a3e20


	//   ....[122]....
        /*51e4*/ 	.word	0x001a3ec0


	//   ....[123]....
        /*51e8*/ 	.word	0x001a3ee0


	//   ....[124]....
        /*51ec*/ 	.word	0x001a3f60


	//   ....[125]....
        /*51f0*/ 	.word	0x001a3f80


	//   ....[126]....
        /*51f4*/ 	.word	0x001a3fe0


	//   ....[127]....
        /*51f8*/ 	.word	0x001a4000


	//   ....[128]....
        /*51fc*/ 	.word	0x001a4080


	//   ....[129]....
        /*5200*/ 	.word	0x001a40a0


	//   ....[130]....
        /*5204*/ 	.word	0x001a4120


	//   ....[131]....
        /*5208*/ 	.word	0x001a4140


	//   ....[132]....
        /*520c*/ 	.word	0x001a41c0


	//   ....[133]....
        /*5210*/ 	.word	0x001a41e0


	//   ....[134]....
        /*5214*/ 	.word	0x001a4260


	//   ....[135]....
        /*5218*/ 	.word	0x001a4280


	//   ....[136]....
        /*521c*/ 	.word	0x001a4300


	//   ....[137]....
        /*5220*/ 	.word	0x001a4320


	//   ....[138]....
        /*5224*/ 	.word	0x001a43a0


	//   ....[139]....
        /*5228*/ 	.word	0x001a43c0


	//   ....[140]....
        /*522c*/ 	.word	0x001a4420


	//   ....[141]....
        /*5230*/ 	.word	0x001a4460


	//   ....[142]....
        /*5234*/ 	.word	0x001a44e0


	//   ....[143]....
        /*5238*/ 	.word	0x001a4500


	//   ....[144]....
        /*523c*/ 	.word	0x001a4580


	//   ....[145]....
        /*5240*/ 	.word	0x001a45a0


	//   ....[146]....
        /*5244*/ 	.word	0x001a4620


	//   ....[147]....
        /*5248*/ 	.word	0x001a4640


	//   ....[148]....
        /*524c*/ 	.word	0x001a46c0


	//   ....[149]....
        /*5250*/ 	.word	0x001a46e0


	//   ....[150]....
        /*5254*/ 	.word	0x001a4760


	//   ....[151]....
        /*5258*/ 	.word	0x001a4780


	//   ....[152]....
        /*525c*/ 	.word	0x001a4800


	//   ....[153]....
        /*5260*/ 	.word	0x001a4820


	//   ....[154]....
        /*5264*/ 	.word	0x001a48c0


	//   ....[155]....
        /*5268*/ 	.word	0x001a48e0


	//   ....[156]....
        /*526c*/ 	.word	0x001a4940


	//   ....[157]....
        /*5270*/ 	.word	0x001a4960


	//   ....[158]....
        /*5274*/ 	.word	0x001a49e0


	//   ....[159]....
        /*5278*/ 	.word	0x001a4a00


	//   ....[160]....
        /*527c*/ 	.word	0x001a4a80


	//   ....[161]....
        /*5280*/ 	.word	0x001a4aa0


	//   ....[162]....
        /*5284*/ 	.word	0x001a4b20


	//   ....[163]....
        /*5288*/ 	.word	0x001a4b40


	//   ....[164]....
        /*528c*/ 	.word	0x001a4bc0


	//   ....[165]....
        /*5290*/ 	.word	0x001a4be0


	//   ....[166]....
        /*5294*/ 	.word	0x001a4c60


	//   ....[167]....
        /*5298*/ 	.word	0x001a4c80


	//   ....[168]....
        /*529c*/ 	.word	0x001a4d00


	//   ....[169]....
        /*52a0*/ 	.word	0x001a4d20


	//   ....[170]....
        /*52a4*/ 	.word	0x001a4da0


	//   ....[171]....
        /*52a8*/ 	.word	0x001a4dc0


	//   ....[172]....
        /*52ac*/ 	.word	0x001a4e20


	//   ....[173]....
        /*52b0*/ 	.word	0x001a4e60


	//   ....[174]....
        /*52b4*/ 	.word	0x001a4ee0


	//   ....[175]....
        /*52b8*/ 	.word	0x001a4f00


	//   ....[176]....
        /*52bc*/ 	.word	0x001a4f80


	//   ....[177]....
        /*52c0*/ 	.word	0x001a4fa0


	//   ....[178]....
        /*52c4*/ 	.word	0x001a5020


	//   ....[179]....
        /*52c8*/ 	.word	0x001a5040


	//   ....[180]....
        /*52cc*/ 	.word	0x001a50c0


	//   ....[181]....
        /*52d0*/ 	.word	0x001a50e0


	//   ....[182]....
        /*52d4*/ 	.word	0x001a5160


	//   ....[183]....
        /*52d8*/ 	.word	0x001a5180


	//   ....[184]....
        /*52dc*/ 	.word	0x001a5200


	//   ....[185]....
        /*52e0*/ 	.word	0x001a5220


	//   ....[186]....
        /*52e4*/ 	.word	0x001a52c0


	//   ....[187]....
        /*52e8*/ 	.word	0x001a52e0


	//   ....[188]....
        /*52ec*/ 	.word	0x001a5340


	//   ....[189]....
        /*52f0*/ 	.word	0x001a5360


	//   ....[190]....
        /*52f4*/ 	.word	0x001a53e0


	//   ....[191]....
        /*52f8*/ 	.word	0x001a5400


	//   ....[192]....
        /*52fc*/ 	.word	0x001a5480


	//   ....[193]....
        /*5300*/ 	.word	0x001a54a0


	//   ....[194]....
        /*5304*/ 	.word	0x001a5520


	//   ....[195]....
        /*5308*/ 	.word	0x001a5540


	//   ....[196]....
        /*530c*/ 	.word	0x001a55c0


	//   ....[197]....
        /*5310*/ 	.word	0x001a55e0


	//   ....[198]....
        /*5314*/ 	.word	0x001a5660


	//   ....[199]....
        /*5318*/ 	.word	0x001a5680


	//   ....[200]....
        /*531c*/ 	.word	0x001a5700


	//   ....[201]....
        /*5320*/ 	.word	0x001a5720


	//   ....[202]....
        /*5324*/ 	.word	0x001a57a0


	//   ....[203]....
        /*5328*/ 	.word	0x001a57c0


	//   ....[204]....
        /*532c*/ 	.word	0x001a5820


	//   ....[205]....
        /*5330*/ 	.word	0x001a5860


	//   ....[206]....
        /*5334*/ 	.word	0x001a58e0


	//   ....[207]....
        /*5338*/ 	.word	0x001a5900


	//   ....[208]....
        /*533c*/ 	.word	0x001a5980


	//   ....[209]....
        /*5340*/ 	.word	0x001a59a0


	//   ....[210]....
        /*5344*/ 	.word	0x001a5a20


	//   ....[211]....
        /*5348*/ 	.word	0x001a5a40


	//   ....[212]....
        /*534c*/ 	.word	0x001a5ac0


	//   ....[213]....
        /*5350*/ 	.word	0x001a5ae0


	//   ....[214]....
        /*5354*/ 	.word	0x001a5b60


	//   ....[215]....
        /*5358*/ 	.word	0x001a5b80


	//   ....[216]....
        /*535c*/ 	.word	0x001a5c00


	//   ....[217]....
        /*5360*/ 	.word	0x001a5c20


	//   ....[218]....
        /*5364*/ 	.word	0x001a5ca0


	//   ....[219]....
        /*5368*/ 	.word	0x001a5cc0


	//   ....[220]....
        /*536c*/ 	.word	0x001a5d20


	//   ....[221]....
        /*5370*/ 	.word	0x001a5d60


	//   ....[222]....
        /*5374*/ 	.word	0x001a5de0


	//   ....[223]....
        /*5378*/ 	.word	0x001a5e00


	//   ....[224]....
        /*537c*/ 	.word	0x001a5e80


	//   ....[225]....
        /*5380*/ 	.word	0x001a5ea0


	//   ....[226]....
        /*5384*/ 	.word	0x001a5f20


	//   ....[227]....
        /*5388*/ 	.word	0x001a5f40


	//   ....[228]....
        /*538c*/ 	.word	0x001a5fc0


	//   ....[229]....
        /*5390*/ 	.word	0x001a5fe0


	//   ....[230]....
        /*5394*/ 	.word	0x001a6060


	//   ....[231]....
        /*5398*/ 	.word	0x001a6080


	//   ....[232]....
        /*539c*/ 	.word	0x001a6100


	//   ....[233]....
        /*53a0*/ 	.word	0x001a6120


	//   ....[234]....
        /*53a4*/ 	.word	0x001a61a0


	//   ....[235]....
        /*53a8*/ 	.word	0x001a61c0


	//   ....[236]....
        /*53ac*/ 	.word	0x001a6220


	//   ....[237]....
        /*53b0*/ 	.word	0x001a6260


	//   ....[238]....
        /*53b4*/ 	.word	0x001a62e0


	//   ....[239]....
        /*53b8*/ 	.word	0x001a6300


	//   ....[240]....
        /*53bc*/ 	.word	0x001a6380


	//   ....[241]....
        /*53c0*/ 	.word	0x001a63a0


	//   ....[242]....
        /*53c4*/ 	.word	0x001a6420


	//   ....[243]....
        /*53c8*/ 	.word	0x001a6440


	//   ....[244]....
        /*53cc*/ 	.word	0x001a64c0


	//   ....[245]....
        /*53d0*/ 	.word	0x001a64e0


	//   ....[246]....
        /*53d4*/ 	.word	0x001a6560


	//   ....[247]....
        /*53d8*/ 	.word	0x001a6580


	//   ....[248]....
        /*53dc*/ 	.word	0x001a6600


	//   ....[249]....
        /*53e0*/ 	.word	0x001a6620


	//   ....[250]....
        /*53e4*/ 	.word	0x001a66a0


	//   ....[251]....
        /*53e8*/ 	.word	0x001a66c0


	//   ....[252]....
        /*53ec*/ 	.word	0x001a6720


	//   ....[253]....
        /*53f0*/ 	.word	0x001a6760


	//   ....[254]....
        /*53f4*/ 	.word	0x001a67e0


	//   ....[255]....
        /*53f8*/ 	.word	0x001a6800


	//   ....[0]....
        /*53fc*/ 	.word	0x001a6880


	//   ....[1]....
        /*5400*/ 	.word	0x001a68a0


	//   ....[2]....
        /*5404*/ 	.word	0x001a6920


	//   ....[3]....
        /*5408*/ 	.word	0x001a6940


	//   ....[4]....
        /*540c*/ 	.word	0x001a69c0


	//   ....[5]....
        /*5410*/ 	.word	0x001a69e0


	//   ....[6]....
        /*5414*/ 	.word	0x001a6a60


	//   ....[7]....
        /*5418*/ 	.word	0x001a6a80


	//   ....[8]....
        /*541c*/ 	.word	0x001a6b00


	//   ....[9]....
        /*5420*/ 	.word	0x001a6b20


	//   ....[10]....
        /*5424*/ 	.word	0x001a6ba0


	//   ....[11]....
        /*5428*/ 	.word	0x001a6bc0


	//   ....[12]....
        /*542c*/ 	.word	0x001a6c20


	//   ....[13]....
        /*5430*/ 	.word	0x001a6c60


	//   ....[14]....
        /*5434*/ 	.word	0x001a6ce0


	//   ....[15]....
        /*5438*/ 	.word	0x001a6d00


	//   ....[16]....
        /*543c*/ 	.word	0x001a6d80


	//   ....[17]....
        /*5440*/ 	.word	0x001a6da0


	//   ....[18]....
        /*5444*/ 	.word	0x001a6e20


	//   ....[19]....
        /*5448*/ 	.word	0x001a6e40


	//   ....[20]....
        /*544c*/ 	.word	0x001a6ec0


	//   ....[21]....
        /*5450*/ 	.word	0x001a6ee0


	//   ....[22]....
        /*5454*/ 	.word	0x001a6f60


	//   ....[23]....
        /*5458*/ 	.word	0x001a6f80


	//   ....[24]....
        /*545c*/ 	.word	0x001a7000


	//   ....[25]....
        /*5460*/ 	.word	0x001a7020


	//   ....[26]....
        /*5464*/ 	.word	0x001a70a0


	//   ....[27]....
        /*5468*/ 	.word	0x001a70c0


	//   ....[28]....
        /*546c*/ 	.word	0x001a7120


	//   ....[29]....
        /*5470*/ 	.word	0x001a7160


	//   ....[30]....
        /*5474*/ 	.word	0x001a71e0


	//   ....[31]....
        /*5478*/ 	.word	0x001a7200


	//   ....[32]....
        /*547c*/ 	.word	0x001a7280


	//   ....[33]....
        /*5480*/ 	.word	0x001a72a0


	//   ....[34]....
        /*5484*/ 	.word	0x001a7320


	//   ....[35]....
        /*5488*/ 	.word	0x001a7340


	//   ....[36]....
        /*548c*/ 	.word	0x001a73c0


	//   ....[37]....
        /*5490*/ 	.word	0x001a73e0


	//   ....[38]....
        /*5494*/ 	.word	0x001a7460


	//   ....[39]....
        /*5498*/ 	.word	0x001a7480


	//   ....[40]....
        /*549c*/ 	.word	0x001a7500


	//   ....[41]....
        /*54a0*/ 	.word	0x001a7520


	//   ....[42]....
        /*54a4*/ 	.word	0x001a75a0


	//   ....[43]....
        /*54a8*/ 	.word	0x001a75c0


	//   ....[44]....
        /*54ac*/ 	.word	0x001a7620


	//   ....[45]....
        /*54b0*/ 	.word	0x001a7660


	//   ....[46]....
        /*54b4*/ 	.word	0x001a76e0


	//   ....[47]....
        /*54b8*/ 	.word	0x001a7700


	//   ....[48]....
        /*54bc*/ 	.word	0x001a7780


	//   ....[49]....
        /*54c0*/ 	.word	0x001a77a0


	//   ....[50]....
        /*54c4*/ 	.word	0x001a7820


	//   ....[51]....
        /*54c8*/ 	.word	0x001a7840


	//   ....[52]....
        /*54cc*/ 	.word	0x001a78c0


	//   ....[53]....
        /*54d0*/ 	.word	0x001a78e0


	//   ....[54]....
        /*54d4*/ 	.word	0x001a7960


	//   ....[55]....
        /*54d8*/ 	.word	0x001a7980


	//   ....[56]....
        /*54dc*/ 	.word	0x001a7a00


	//   ....[57]....
        /*54e0*/ 	.word	0x001a7a20


	//   ....[58]....
        /*54e4*/ 	.word	0x001a7aa0


	//   ....[59]....
        /*54e8*/ 	.word	0x001a7ac0


	//   ....[60]....
        /*54ec*/ 	.word	0x001a7b20


	//   ....[61]....
        /*54f0*/ 	.word	0x001a7b60


	//   ....[62]....
        /*54f4*/ 	.word	0x001a7be0


	//   ....[63]....
        /*54f8*/ 	.word	0x001a7c00


	//   ....[64]....
        /*54fc*/ 	.word	0x001a7c80


	//   ....[65]....
        /*5500*/ 	.word	0x001a7ca0


	//   ....[66]....
        /*5504*/ 	.word	0x001a7d20


	//   ....[67]....
        /*5508*/ 	.word	0x001a7d40


	//   ....[68]....
        /*550c*/ 	.word	0x001a7dc0


	//   ....[69]....
        /*5510*/ 	.word	0x001a7de0


	//   ....[70]....
        /*5514*/ 	.word	0x001a7e60


	//   ....[71]....
        /*5518*/ 	.word	0x001a7e80


	//   ....[72]....
        /*551c*/ 	.word	0x001a7f00


	//   ....[73]....
        /*5520*/ 	.word	0x001a7f20


	//   ....[74]....
        /*5524*/ 	.word	0x001a7fa0


	//   ....[75]....
        /*5528*/ 	.word	0x001a7fc0


	//   ....[76]....
        /*552c*/ 	.word	0x001a8020


	//   ....[77]....
        /*5530*/ 	.word	0x001a8060


	//   ....[78]....
        /*5534*/ 	.word	0x001a80e0


	//   ....[79]....
        /*5538*/ 	.word	0x001a8100


	//   ....[80]....
        /*553c*/ 	.word	0x001a8180


	//   ....[81]....
        /*5540*/ 	.word	0x001a81a0


	//   ....[82]....
        /*5544*/ 	.word	0x001a8220


	//   ....[83]....
        /*5548*/ 	.word	0x001a8240


	//   ....[84]....
        /*554c*/ 	.word	0x001a82c0


	//   ....[85]....
        /*5550*/ 	.word	0x001a82e0


	//   ....[86]....
        /*5554*/ 	.word	0x001a8360


	//   ....[87]....
        /*5558*/ 	.word	0x001a8380


	//   ....[88]....
        /*555c*/ 	.word	0x001a8400


	//   ....[89]....
        /*5560*/ 	.word	0x001a8420


	//   ....[90]....
        /*5564*/ 	.word	0x001a84a0


	//   ....[91]....
        /*5568*/ 	.word	0x001a84c0


	//   ....[92]....
        /*556c*/ 	.word	0x001a8520


	//   ....[93]....
        /*5570*/ 	.word	0x001a8560


	//   ....[94]....
        /*5574*/ 	.word	0x001a85e0


	//   ....[95]....
        /*5578*/ 	.word	0x001a8600


	//   ....[96]....
        /*557c*/ 	.word	0x001a8680


	//   ....[97]....
        /*5580*/ 	.word	0x001a86a0


	//   ....[98]....
        /*5584*/ 	.word	0x001a8720


	//   ....[99]....
        /*5588*/ 	.word	0x001a8740


	//   ....[100]....
        /*558c*/ 	.word	0x001a87c0


	//   ....[101]....
        /*5590*/ 	.word	0x001a87e0


	//   ....[102]....
        /*5594*/ 	.word	0x001a8860


	//   ....[103]....
        /*5598*/ 	.word	0x001a8880


	//   ....[104]....
        /*559c*/ 	.word	0x001a8900


	//   ....[105]....
        /*55a0*/ 	.word	0x001a8920


	//   ....[106]....
        /*55a4*/ 	.word	0x001a89a0


	//   ....[107]....
        /*55a8*/ 	.word	0x001a89c0


	//   ....[108]....
        /*55ac*/ 	.word	0x001a8a20


	//   ....[109]....
        /*55b0*/ 	.word	0x001a8a70


	//   ....[110]....
        /*55b4*/ 	.word	0x001a8b00


	//   ....[111]....
        /*55b8*/ 	.word	0x001a8b20


	//   ....[112]....
        /*55bc*/ 	.word	0x001a8b80


	//   ....[113]....
        /*55c0*/ 	.word	0x001a8ba0


	//   ....[114]....
        /*55c4*/ 	.word	0x001a8c20


	//   ....[115]....
        /*55c8*/ 	.word	0x001a8c40


	//   ....[116]....
        /*55cc*/ 	.word	0x001a8cc0


	//   ....[117]....
        /*55d0*/ 	.word	0x001a8ce0


	//   ....[118]....
        /*55d4*/ 	.word	0x001a8d60


	//   ....[119]....
        /*55d8*/ 	.word	0x001a8d80


	//   ....[120]....
        /*55dc*/ 	.word	0x001a8e00


	//   ....[121]....
        /*55e0*/ 	.word	0x001a8e20


	//   ....[122]....
        /*55e4*/ 	.word	0x001a8e60


	//   ....[123]....
        /*55e8*/ 	.word	0x001a8ec0


	//   ....[124]....
        /*55ec*/ 	.word	0x001a8f00


	//   ....[125]....
        /*55f0*/ 	.word	0x001a8f60


	//   ....[126]....
        /*55f4*/ 	.word	0x001a8fa0


	//   ....[127]....
        /*55f8*/ 	.word	0x001a9000


	//   ....[128]....
        /*55fc*/ 	.word	0x001a9040


	//   ....[129]....
        /*5600*/ 	.word	0x001a90a0


	//   ....[130]....
        /*5604*/ 	.word	0x001a90e0


	//   ....[131]....
        /*5608*/ 	.word	0x001a9140


	//   ....[132]....
        /*560c*/ 	.word	0x001a9180


	//   ....[133]....
        /*5610*/ 	.word	0x001a91e0


	//   ....[134]....
        /*5614*/ 	.word	0x001a9220


	//   ....[135]....
        /*5618*/ 	.word	0x001a9280


	//   ....[136]....
        /*561c*/ 	.word	0x001a92c0


	//   ....[137]....
        /*5620*/ 	.word	0x001a9320


	//   ....[138]....
        /*5624*/ 	.word	0x001a9360


	//   ....[139]....
        /*5628*/ 	.word	0x001a93c0


	//   ....[140]....
        /*562c*/ 	.word	0x001a9400


	//   ....[141]....
        /*5630*/ 	.word	0x001a9460


	//   ....[142]....
        /*5634*/ 	.word	0x001a94a0


	//   ....[143]....
        /*5638*/ 	.word	0x001a9500


	//   ....[144]....
        /*563c*/ 	.word	0x001a9540


	//   ....[145]....
        /*5640*/ 	.word	0x001a95a0


	//   ....[146]....
        /*5644*/ 	.word	0x001a95e0


	//   ....[147]....
        /*5648*/ 	.word	0x001a9640


	//   ....[148]....
        /*564c*/ 	.word	0x001a9680


	//   ....[149]....
        /*5650*/ 	.word	0x001a96e0


	//   ....[150]....
        /*5654*/ 	.word	0x001a9720


	//   ....[151]....
        /*5658*/ 	.word	0x001a9780


	//   ....[152]....
        /*565c*/ 	.word	0x001a97c0


	//   ....[153]....
        /*5660*/ 	.word	0x001a9820


	//   ....[154]....
        /*5664*/ 	.word	0x001a9860


	//   ....[155]....
        /*5668*/ 	.word	0x001a98c0


	//   ....[156]....
        /*566c*/ 	.word	0x001a9900


	//   ....[157]....
        /*5670*/ 	.word	0x001a9960


	//   ....[158]....
        /*5674*/ 	.word	0x001a99a0


	//   ....[159]....
        /*5678*/ 	.word	0x001a9a00


	//   ....[160]....
        /*567c*/ 	.word	0x001a9a40


	//   ....[161]....
        /*5680*/ 	.word	0x001a9aa0


	//   ....[162]....
        /*5684*/ 	.word	0x001a9ae0


	//   ....[163]....
        /*5688*/ 	.word	0x001a9b40


	//   ....[164]....
        /*568c*/ 	.word	0x001a9b80


	//   ....[165]....
        /*5690*/ 	.word	0x001a9be0


	//   ....[166]....
        /*5694*/ 	.word	0x001a9c20


	//   ....[167]....
        /*5698*/ 	.word	0x001a9c80


	//   ....[168]....
        /*569c*/ 	.word	0x001a9cc0


	//   ....[169]....
        /*56a0*/ 	.word	0x001a9d20


	//   ....[170]....
        /*56a4*/ 	.word	0x001a9d60


	//   ....[171]....
        /*56a8*/ 	.word	0x001a9dc0


	//   ....[172]....
        /*56ac*/ 	.word	0x001a9e00


	//   ....[173]....
        /*56b0*/ 	.word	0x001a9e60


	//   ....[174]....
        /*56b4*/ 	.word	0x001a9ea0


	//   ....[175]....
        /*56b8*/ 	.word	0x001a9f00


	//   ....[176]....
        /*56bc*/ 	.word	0x001a9f40


	//   ....[177]....
        /*56c0*/ 	.word	0x001a9fa0


	//   ....[178]....
        /*56c4*/ 	.word	0x001a9fe0


	//   ....[179]....
        /*56c8*/ 	.word	0x001aa040


	//   ....[180]....
        /*56cc*/ 	.word	0x001aa080


	//   ....[181]....
        /*56d0*/ 	.word	0x001aa0e0


	//   ....[182]....
        /*56d4*/ 	.word	0x001aa120


	//   ....[183]....
        /*56d8*/ 	.word	0x001aa180


	//   ....[184]....
        /*56dc*/ 	.word	0x001aa1c0


	//   ....[185]....
        /*56e0*/ 	.word	0x001aa220


	//   ....[186]....
        /*56e4*/ 	.word	0x001aa260


	//   ....[187]....
        /*56e8*/ 	.word	0x001aa2c0


	//   ....[188]....
        /*56ec*/ 	.word	0x001aa300


	//   ....[189]....
        /*56f0*/ 	.word	0x001aa360


	//   ....[190]....
        /*56f4*/ 	.word	0x001aa490


	//   ....[191]....
        /*56f8*/ 	.word	0x001aa690


	//   ....[192]....
        /*56fc*/ 	.word	0x001aa7f0


	//   ....[193]....
        /*5700*/ 	.word	0x001aada0


	//   ....[194]....
        /*5704*/ 	.word	0x001aae40


	//   ....[195]....
        /*5708*/ 	.word	0x001ab4a0


	//   ....[196]....
        /*570c*/ 	.word	0x001ab560


	//   ....[197]....
        /*5710*/ 	.word	0x001abbb0


	//   ....[198]....
        /*5714*/ 	.word	0x001abc80


	//   ....[199]....
        /*5718*/ 	.word	0x001ac290


	//   ....[200]....
        /*571c*/ 	.word	0x001ac360


	//   ....[201]....
        /*5720*/ 	.word	0x001ac990


	//   ....[202]....
        /*5724*/ 	.word	0x001aca20


	//   ....[203]....
        /*5728*/ 	.word	0x001ad090


	//   ....[204]....
        /*572c*/ 	.word	0x001ad180


	//   ....[205]....
        /*5730*/ 	.word	0x001ad7b0


	//   ....[206]....
        /*5734*/ 	.word	0x001ad7f0


	//   ....[207]....
        /*5738*/ 	.word	0x001ad850


	//   ....[208]....
        /*573c*/ 	.word	0x001adc30


	//   ....[209]....
        /*5740*/ 	.word	0x001adcd0


	//   ....[210]....
        /*5744*/ 	.word	0x001ae390


	//   ....[211]....
        /*5748*/ 	.word	0x001ae430


	//   ....[212]....
        /*574c*/ 	.word	0x001aebe0


	//   ....[213]....
        /*5750*/ 	.word	0x001aec70


	//   ....[214]....
        /*5754*/ 	.word	0x001af430


	//   ....[215]....
        /*5758*/ 	.word	0x001af4e0


	//   ....[216]....
        /*575c*/ 	.word	0x001afd50


	//   ....[217]....
        /*5760*/ 	.word	0x001afe70


	//   ....[218]....
        /*5764*/ 	.word	0x001b06b0


	//   ....[219]....
        /*5768*/ 	.word	0x001b07f0


	//   ....[220]....
        /*576c*/ 	.word	0x001b10c0


	//   ....[221]....
        /*5770*/ 	.word	0x001b1280


	//   ....[222]....
        /*5774*/ 	.word	0x001b1a20


	//   ....[223]....
        /*5778*/ 	.word	0x001b1af0


	//   ....[224]....
        /*577c*/ 	.word	0x001b2ba0


	//   ....[225]....
        /*5780*/ 	.word	0x001b35c0


	//   ....[226]....
        /*5784*/ 	.word	0x001b36e0


	//   ....[227]....
        /*5788*/ 	.word	0x001b3700


	//   ....[228]....
        /*578c*/ 	.word	0x001b3780


	//   ....[229]....
        /*5790*/ 	.word	0x001b37a0


	//   ....[230]....
        /*5794*/ 	.word	0x001b3840


	//   ....[231]....
        /*5798*/ 	.word	0x001b3860


	//   ....[232]....
        /*579c*/ 	.word	0x001b38e0


	//   ....[233]....
        /*57a0*/ 	.word	0x001b3900


	//   ....[234]....
        /*57a4*/ 	.word	0x001b3980


	//   ....[235]....
        /*57a8*/ 	.word	0x001b39a0


	//   ....[236]....
        /*57ac*/ 	.word	0x001b3a40


	//   ....[237]....
        /*57b0*/ 	.word	0x001b3a60


	//   ....[238]....
        /*57b4*/ 	.word	0x001b3ac0


	//   ....[239]....
        /*57b8*/ 	.word	0x001b3ae0


	//   ....[240]....
        /*57bc*/ 	.word	0x001b3b60


	//   ....[241]....
        /*57c0*/ 	.word	0x001b3b80


	//   ....[242]....
        /*57c4*/ 	.word	0x001b3c00


	//   ....[243]....
        /*57c8*/ 	.word	0x001b3c20


	//   ....[244]....
        /*57cc*/ 	.word	0x001b3ca0


	//   ....[245]....
        /*57d0*/ 	.word	0x001b3cc0


	//   ....[246]....
        /*57d4*/ 	.word	0x001b3d40


	//   ....[247]....
        /*57d8*/ 	.word	0x001b3d60


	//   ....[248]....
        /*57dc*/ 	.word	0x001b3de0


	//   ....[249]....
        /*57e0*/ 	.word	0x001b3e00


	//   ....[250]....
        /*57e4*/ 	.word	0x001b3e80


	//   ....[251]....
        /*57e8*/ 	.word	0x001b3ea0


	//   ....[252]....
        /*57ec*/ 	.word	0x001b3f20


	//   ....[253]....
        /*57f0*/ 	.word	0x001b3f40


	//   ....[254]....
        /*57f4*/ 	.word	0x001b3fc0


	//   ....[255]....
        /*57f8*/ 	.word	0x001b3fe0


	//   ....[0]....
        /*57fc*/ 	.word	0x001b4070


	//   ....[1]....
        /*5800*/ 	.word	0x001b4090


	//   ....[2]....
        /*5804*/ 	.word	0x001b4110


	//   ....[3]....
        /*5808*/ 	.word	0x001b4130


	//   ....[4]....
        /*580c*/ 	.word	0x001b41b0


	//   ....[5]....
        /*5810*/ 	.word	0x001b41d0


	//   ....[6]....
        /*5814*/ 	.word	0x001b4250


	//   ....[7]....
        /*5818*/ 	.word	0x001b4270


	//   ....[8]....
        /*581c*/ 	.word	0x001b42f0


	//   ....[9]....
        /*5820*/ 	.word	0x001b4310


	//   ....[10]....
        /*5824*/ 	.word	0x001b4390


	//   ....[11]....
        /*5828*/ 	.word	0x001b43b0


	//   ....[12]....
        /*582c*/ 	.word	0x001b4430


	//   ....[13]....
        /*5830*/ 	.word	0x001b4450


	//   ....[14]....
        /*5834*/ 	.word	0x001b44d0


	//   ....[15]....
        /*5838*/ 	.word	0x001b44f0


	//   ....[16]....
        /*583c*/ 	.word	0x001b4570


	//   ....[17]....
        /*5840*/ 	.word	0x001b4590


	//   ....[18]....
        /*5844*/ 	.word	0x001b4610


	//   ....[19]....
        /*5848*/ 	.word	0x001b4630


	//   ....[20]....
        /*584c*/ 	.word	0x001b46b0


	//   ....[21]....
        /*5850*/ 	.word	0x001b46d0


	//   ....[22]....
        /*5854*/ 	.word	0x001b4750


	//   ....[23]....
        /*5858*/ 	.word	0x001b4770


	//   ....[24]....
        /*585c*/ 	.word	0x001b47f0


	//   ....[25]....
        /*5860*/ 	.word	0x001b4810


	//   ....[26]....
        /*5864*/ 	.word	0x001b4890


	//   ....[27]....
        /*5868*/ 	.word	0x001b48b0


	//   ....[28]....
        /*586c*/ 	.word	0x001b4930


	//   ....[29]....
        /*5870*/ 	.word	0x001b4950


	//   ....[30]....
        /*5874*/ 	.word	0x001b49d0


	//   ....[31]....
        /*5878*/ 	.word	0x001b49f0


	//   ....[32]....
        /*587c*/ 	.word	0x001b4a70


	//   ....[33]....
        /*5880*/ 	.word	0x001b4a90


	//   ....[34]....
        /*5884*/ 	.word	0x001b4b10


	//   ....[35]....
        /*5888*/ 	.word	0x001b4b30


	//   ....[36]....
        /*588c*/ 	.word	0x001b4bb0


	//   ....[37]....
        /*5890*/ 	.word	0x001b4bd0


	//   ....[38]....
        /*5894*/ 	.word	0x001b4c50


	//   ....[39]....
        /*5898*/ 	.word	0x001b4c70


	//   ....[40]....
        /*589c*/ 	.word	0x001b4cf0


	//   ....[41]....
        /*58a0*/ 	.word	0x001b4d10


	//   ....[42]....
        /*58a4*/ 	.word	0x001b4d90


	//   ....[43]....
        /*58a8*/ 	.word	0x001b4db0


	//   ....[44]....
        /*58ac*/ 	.word	0x001b4e30


	//   ....[45]....
        /*58b0*/ 	.word	0x001b4e50


	//   ....[46]....
        /*58b4*/ 	.word	0x001b4ed0


	//   ....[47]....
        /*58b8*/ 	.word	0x001b4ef0


	//   ....[48]....
        /*58bc*/ 	.word	0x001b4f70


	//   ....[49]....
        /*58c0*/ 	.word	0x001b4f90


	//   ....[50]....
        /*58c4*/ 	.word	0x001b5010


	//   ....[51]....
        /*58c8*/ 	.word	0x001b5030


	//   ....[52]....
        /*58cc*/ 	.word	0x001b50b0


	//   ....[53]....
        /*58d0*/ 	.word	0x001b50d0


	//   ....[54]....
        /*58d4*/ 	.word	0x001b5150


	//   ....[55]....
        /*58d8*/ 	.word	0x001b5170


	//   ....[56]....
        /*58dc*/ 	.word	0x001b51f0


	//   ....[57]....
        /*58e0*/ 	.word	0x001b5210


	//   ....[58]....
        /*58e4*/ 	.word	0x001b5290


	//   ....[59]....
        /*58e8*/ 	.word	0x001b52b0


	//   ....[60]....
        /*58ec*/ 	.word	0x001b5330


	//   ....[61]....
        /*58f0*/ 	.word	0x001b5350


	//   ....[62]....
        /*58f4*/ 	.word	0x001b53d0


	//   ....[63]....
        /*58f8*/ 	.word	0x001b53f0


	//   ....[64]....
        /*58fc*/ 	.word	0x001b5470


	//   ....[65]....
        /*5900*/ 	.word	0x001b5490


	//   ....[66]....
        /*5904*/ 	.word	0x001b5510


	//   ....[67]....
        /*5908*/ 	.word	0x001b5530


	//   ....[68]....
        /*590c*/ 	.word	0x001b55b0


	//   ....[69]....
        /*5910*/ 	.word	0x001b55d0


	//   ....[70]....
        /*5914*/ 	.word	0x001b5650


	//   ....[71]....
        /*5918*/ 	.word	0x001b5670


	//   ....[72]....
        /*591c*/ 	.word	0x001b56f0


	//   ....[73]....
        /*5920*/ 	.word	0x001b5710


	//   ....[74]....
        /*5924*/ 	.word	0x001b5790


	//   ....[75]....
        /*5928*/ 	.word	0x001b57b0


	//   ....[76]....
        /*592c*/ 	.word	0x001b5830


	//   ....[77]....
        /*5930*/ 	.word	0x001b5850


	//   ....[78]....
        /*5934*/ 	.word	0x001b58d0


	//   ....[79]....
        /*5938*/ 	.word	0x001b58f0


	//   ....[80]....
        /*593c*/ 	.word	0x001b5970


	//   ....[81]....
        /*5940*/ 	.word	0x001b5990


	//   ....[82]....
        /*5944*/ 	.word	0x001b5a10


	//   ....[83]....
        /*5948*/ 	.word	0x001b5a30


	//   ....[84]....
        /*594c*/ 	.word	0x001b5ab0


	//   ....[85]....
        /*5950*/ 	.word	0x001b5ad0


	//   ....[86]....
        /*5954*/ 	.word	0x001b5b50


	//   ....[87]....
        /*5958*/ 	.word	0x001b5b70


	//   ....[88]....
        /*595c*/ 	.word	0x001b5bf0


	//   ....[89]....
        /*5960*/ 	.word	0x001b5c10


	//   ....[90]....
        /*5964*/ 	.word	0x001b5c90


	//   ....[91]....
        /*5968*/ 	.word	0x001b5cb0


	//   ....[92]....
        /*596c*/ 	.word	0x001b5d30


	//   ....[93]....
        /*5970*/ 	.word	0x001b5d50


	//   ....[94]....
        /*5974*/ 	.word	0x001b5dd0


	//   ....[95]....
        /*5978*/ 	.word	0x001b5df0


	//   ....[96]....
        /*597c*/ 	.word	0x001b5e70


	//   ....[97]....
        /*5980*/ 	.word	0x001b5e90


	//   ....[98]....
        /*5984*/ 	.word	0x001b5f10


	//   ....[99]....
        /*5988*/ 	.word	0x001b5f30


	//   ....[100]....
        /*598c*/ 	.word	0x001b5fb0


	//   ....[101]....
        /*5990*/ 	.word	0x001b5fd0


	//   ....[102]....
        /*5994*/ 	.word	0x001b6050


	//   ....[103]....
        /*5998*/ 	.word	0x001b6070


	//   ....[104]....
        /*599c*/ 	.word	0x001b60f0


	//   ....[105]....
        /*59a0*/ 	.word	0x001b6110


	//   ....[106]....
        /*59a4*/ 	.word	0x001b6190


	//   ....[107]....
        /*59a8*/ 	.word	0x001b61b0


	//   ....[108]....
        /*59ac*/ 	.word	0x001b6250


	//   ....[109]....
        /*59b0*/ 	.word	0x001b6270


	//   ....[110]....
        /*59b4*/ 	.word	0x001b62d0


	//   ....[111]....
        /*59b8*/ 	.word	0x001b62f0


	//   ....[112]....
        /*59bc*/ 	.word	0x001b6370


	//   ....[113]....
        /*59c0*/ 	.word	0x001b6390


	//   ....[114]....
        /*59c4*/ 	.word	0x001b6410


	//   ....[115]....
        /*59c8*/ 	.word	0x001b6430


	//   ....[116]....
        /*59cc*/ 	.word	0x001b64b0


	//   ....[117]....
        /*59d0*/ 	.word	0x001b64d0


	//   ....[118]....
        /*59d4*/ 	.word	0x001b6550


	//   ....[119]....
        /*59d8*/ 	.word	0x001b6570


	//   ....[120]....
        /*59dc*/ 	.word	0x001b65f0


	//   ....[121]....
        /*59e0*/ 	.word	0x001b6610


	//   ....[122]....
        /*59e4*/ 	.word	0x001b6690


	//   ....[123]....
        /*59e8*/ 	.word	0x001b66b0


	//   ....[124]....
        /*59ec*/ 	.word	0x001b6730


	//   ....[125]....
        /*59f0*/ 	.word	0x001b6750


	//   ....[126]....
        /*59f4*/ 	.word	0x001b67d0


	//   ....[127]....
        /*59f8*/ 	.word	0x001b67f0


	//   ....[128]....
        /*59fc*/ 	.word	0x001b6870


	//   ....[129]....
        /*5a00*/ 	.word	0x001b6890


	//   ....[130]....
        /*5a04*/ 	.word	0x001b6910


	//   ....[131]....
        /*5a08*/ 	.word	0x001b6930


	//   ....[132]....
        /*5a0c*/ 	.word	0x001b69b0


	//   ....[133]....
        /*5a10*/ 	.word	0x001b69d0


	//   ....[134]....
        /*5a14*/ 	.word	0x001b6a50


	//   ....[135]....
        /*5a18*/ 	.word	0x001b6a70


	//   ....[136]....
        /*5a1c*/ 	.word	0x001b6af0


	//   ....[137]....
        /*5a20*/ 	.word	0x001b6b10


	//   ....[138]....
        /*5a24*/ 	.word	0x001b6b90


	//   ....[139]....
        /*5a28*/ 	.word	0x001b6bb0


	//   ....[140]....
        /*5a2c*/ 	.word	0x001b6c30


	//   ....[141]....
        /*5a30*/ 	.word	0x001b6c50


	//   ....[142]....
        /*5a34*/ 	.word	0x001b6cd0


	//   ....[143]....
        /*5a38*/ 	.word	0x001b6cf0


	//   ....[144]....
        /*5a3c*/ 	.word	0x001b6d70


	//   ....[145]....
        /*5a40*/ 	.word	0x001b6d90


	//   ....[146]....
        /*5a44*/ 	.word	0x001b6e10


	//   ....[147]....
        /*5a48*/ 	.word	0x001b6e30


	//   ....[148]....
        /*5a4c*/ 	.word	0x001b6eb0


	//   ....[149]....
        /*5a50*/ 	.word	0x001b6ed0


	//   ....[150]....
        /*5a54*/ 	.word	0x001b6f50


	//   ....[151]....
        /*5a58*/ 	.word	0x001b6f70


	//   ....[152]....
        /*5a5c*/ 	.word	0x001b7010


	//   ....[153]....
        /*5a60*/ 	.word	0x001b7030


	//   ....[154]....
        /*5a64*/ 	.word	0x001b7090


	//   ....[155]....
        /*5a68*/ 	.word	0x001b70b0


	//   ....[156]....
        /*5a6c*/ 	.word	0x001b7130


	//   ....[157]....
        /*5a70*/ 	.word	0x001b7150


	//   ....[158]....
        /*5a74*/ 	.word	0x001b71d0


	//   ....[159]....
        /*5a78*/ 	.word	0x001b71f0


	//   ....[160]....
        /*5a7c*/ 	.word	0x001b7290


	//   ....[161]....
        /*5a80*/ 	.word	0x001b72b0


	//   ....[162]....
        /*5a84*/ 	.word	0x001b7310


	//   ....[163]....
        /*5a88*/ 	.word	0x001b7330


	//   ....[164]....
        /*5a8c*/ 	.word	0x001b73b0


	//   ....[165]....
        /*5a90*/ 	.word	0x001b73d0


	//   ....[166]....
        /*5a94*/ 	.word	0x001b7450


	//   ....[167]....
        /*5a98*/ 	.word	0x001b7470


	//   ....[168]....
        /*5a9c*/ 	.word	0x001b74f0


	//   ....[169]....
        /*5aa0*/ 	.word	0x001b7510


	//   ....[170]....
        /*5aa4*/ 	.word	0x001b7590


	//   ....[171]....
        /*5aa8*/ 	.word	0x001b75b0


	//   ....[172]....
        /*5aac*/ 	.word	0x001b7610


	//   ....[173]....
        /*5ab0*/ 	.word	0x001b7630


	//   ....[174]....
        /*5ab4*/ 	.word	0x001b7690


	//   ....[175]....
        /*5ab8*/ 	.word	0x001b76b0


	//   ....[176]....
        /*5abc*/ 	.word	0x001b7710


	//   ....[177]....
        /*5ac0*/ 	.word	0x001b7730


	//   ....[178]....
        /*5ac4*/ 	.word	0x001b7790


	//   ....[179]....
        /*5ac8*/ 	.word	0x001b77b0


	//   ....[180]....
        /*5acc*/ 	.word	0x001b7810


	//   ....[181]....
        /*5ad0*/ 	.word	0x001b7830


	//   ....[182]....
        /*5ad4*/ 	.word	0x001b7890


	//   ....[183]....
        /*5ad8*/ 	.word	0x001b78b0


	//   ....[184]....
        /*5adc*/ 	.word	0x001b7910


	//   ....[185]....
        /*5ae0*/ 	.word	0x001b7930


	//   ....[186]....
        /*5ae4*/ 	.word	0x001b7990


	//   ....[187]....
        /*5ae8*/ 	.word	0x001b79b0


	//   ....[188]....
        /*5aec*/ 	.word	0x001b7a10


	//   ....[189]....
        /*5af0*/ 	.word	0x001b7a30


	//   ....[190]....
        /*5af4*/ 	.word	0x001b7a90


	//   ....[191]....
        /*5af8*/ 	.word	0x001b7ab0


	//   ....[192]....
        /*5afc*/ 	.word	0x001b7b10


	//   ....[193]....
        /*5b00*/ 	.word	0x001b7b30


	//   ....[194]....
        /*5b04*/ 	.word	0x001b7b90


	//   ....[195]....
        /*5b08*/ 	.word	0x001b7bb0


	//   ....[196]....
        /*5b0c*/ 	.word	0x001b7c10


	//   ....[197]....
        /*5b10*/ 	.word	0x001b7c30


	//   ....[198]....
        /*5b14*/ 	.word	0x001b7c90


	//   ....[199]....
        /*5b18*/ 	.word	0x001b7cb0


	//   ....[200]....
        /*5b1c*/ 	.word	0x001b7d10


	//   ....[201]....
        /*5b20*/ 	.word	0x001b7d30


	//   ....[202]....
        /*5b24*/ 	.word	0x001b7d90


	//   ....[203]....
        /*5b28*/ 	.word	0x001b7db0


	//   ....[204]....
        /*5b2c*/ 	.word	0x001b7e10


	//   ....[205]....
        /*5b30*/ 	.word	0x001b7e30


	//   ....[206]....
        /*5b34*/ 	.word	0x001b7e90


	//   ....[207]....
        /*5b38*/ 	.word	0x001b7eb0


	//   ....[208]....
        /*5b3c*/ 	.word	0x001b7f10


	//   ....[209]....
        /*5b40*/ 	.word	0x001b7f30


	//   ....[210]....
        /*5b44*/ 	.word	0x001b7f90


	//   ....[211]....
        /*5b48*/ 	.word	0x001b7fb0


	//   ....[212]....
        /*5b4c*/ 	.word	0x001b8010


	//   ....[213]....
        /*5b50*/ 	.word	0x001b8030


	//   ....[214]....
        /*5b54*/ 	.word	0x001b8090


	//   ....[215]....
        /*5b58*/ 	.word	0x001b80b0


	//   ....[216]....
        /*5b5c*/ 	.word	0x001b8110


	//   ....[217]....
        /*5b60*/ 	.word	0x001b8130


	//   ....[218]....
        /*5b64*/ 	.word	0x001b81d0


	//   ....[219]....
        /*5b68*/ 	.word	0x001b81f0


	//   ....[220]....
        /*5b6c*/ 	.word	0x001b8210


	//   ....[221]....
        /*5b70*/ 	.word	0x001b8230


	//   ....[222]....
        /*5b74*/ 	.word	0x001b8290


	//   ....[223]....
        /*5b78*/ 	.word	0x001b82b0


	//   ....[224]....
        /*5b7c*/ 	.word	0x001b8310


	//   ....[225]....
        /*5b80*/ 	.word	0x001b8330


	//   ....[226]....
        /*5b84*/ 	.word	0x001b8390


	//   ....[227]....
        /*5b88*/ 	.word	0x001b83b0


	//   ....[228]....
        /*5b8c*/ 	.word	0x001b8410


	//   ....[229]....
        /*5b90*/ 	.word	0x001b8430


	//   ....[230]....
        /*5b94*/ 	.word	0x001b8490


	//   ....[231]....
        /*5b98*/ 	.word	0x001b84b0


	//   ....[232]....
        /*5b9c*/ 	.word	0x001b8510


	//   ....[233]....
        /*5ba0*/ 	.word	0x001b8530


	//   ....[234]....
        /*5ba4*/ 	.word	0x001b8590


	//   ....[235]....
        /*5ba8*/ 	.word	0x001b85b0


	//   ....[236]....
        /*5bac*/ 	.word	0x001b8610


	//   ....[237]....
        /*5bb0*/ 	.word	0x001b8630


	//   ....[238]....
        /*5bb4*/ 	.word	0x001b8690


	//   ....[239]....
        /*5bb8*/ 	.word	0x001b86b0


	//   ....[240]....
        /*5bbc*/ 	.word	0x001b8710


	//   ....[241]....
        /*5bc0*/ 	.word	0x001b8730


	//   ....[242]....
        /*5bc4*/ 	.word	0x001b8790


	//   ....[243]....
        /*5bc8*/ 	.word	0x001b87b0


	//   ....[244]....
        /*5bcc*/ 	.word	0x001b8810


	//   ....[245]....
        /*5bd0*/ 	.word	0x001b8830


	//   ....[246]....
        /*5bd4*/ 	.word	0x001b88a0


	//   ....[247]....
        /*5bd8*/ 	.word	0x001b88c0


	//   ....[248]....
        /*5bdc*/ 	.word	0x001b8920


	//   ....[249]....
        /*5be0*/ 	.word	0x001b8940


	//   ....[250]....
        /*5be4*/ 	.word	0x001b8a60


	//   ....[251]....
        /*5be8*/ 	.word	0x001b8a90


	//   ....[252]....
        /*5bec*/ 	.word	0x001b8ab0


	//   ....[253]....
        /*5bf0*/ 	.word	0x001b8ad0


	//   ....[254]....
        /*5bf4*/ 	.word	0x001b8b20


	//----- nvinfo : EIATTR_VRC_CTA_INIT_COUNT
	.align		4
.L_41:
        /*5bf8*/ 	.byte	0x02, 0x4a
	.zero		1
	.zero		1


	//----- nvinfo : EIATTR_EXIT_INSTR_OFFSETS
	.align		4
        /*5bfc*/ 	.byte	0x04, 0x1c
        /*5bfe*/ 	.short	(.L_43 - .L_42)


	//   ....[0]....
.L_42:
        /*5c00*/ 	.word	0x001e1120


	//   ....[1]....
        /*5c04*/ 	.word	0x001e1140


	//----- nvinfo : EIATTR_REQNTID
	.align		4
.L_43:
        /*5c08*/ 	.byte	0x04, 0x10
        /*5c0a*/ 	.short	(.L_45 - .L_44)
.L_44:
        /*5c0c*/ 	.word	0x00000020
        /*5c10*/ 	.word	0x00000001
        /*5c14*/ 	.word	0x00000001


	//----- nvinfo : EIATTR_CBANK_PARAM_SIZE
	.align		4
.L_45:
        /*5c18*/ 	.byte	0x03, 0x19
        /*5c1a*/ 	.short	0x0050


	//----- nvinfo : EIATTR_PARAM_CBANK
	.align		4
        /*5c1c*/ 	.byte	0x04, 0x0a
        /*5c1e*/ 	.short	(.L_47 - .L_46)
	.align		4
.L_46:
        /*5c20*/ 	.word	index@(.nv.constant0.matmul_kernel)
        /*5c24*/ 	.short	0x0380
        /*5c26*/ 	.short	0x0050


	//----- nvinfo : EIATTR_SW_WAR
	.align		4
.L_47:
        /*5c28*/ 	.byte	0x04, 0x36
        /*5c2a*/ 	.short	(.L_49 - .L_48)
.L_48:
        /*5c2c*/ 	.word	0x00000008
.L_49:


//--------------------- .nv.compat                --------------------------
	.section	.nv.compat,"",@"SHT_CUDA_COMPAT_INFO"
	.align	4
        /*0000*/ 	.byte	0x02, 0x02, 0x01, 0x00, 0x02, 0x05, 0x05, 0x00, 0x02, 0x03, 0x00, 0x00, 0x02, 0x06, 0x01, 0x00


//--------------------- .nv.callgraph             --------------------------
	.section	.nv.callgraph,"",@"SHT_CUDA_CALLGRAPH"
	.align	4
	.sectionentsize	8
	.align		4
        /*0000*/ 	.word	0x00000000
	.align		4
        /*0004*/ 	.word	0xffffffff
	.align		4
        /*0008*/ 	.word	0x00000000
	.align		4
        /*000c*/ 	.word	0xfffffffe
	.align		4
        /*0010*/ 	.word	0x00000000
	.align		4
        /*0014*/ 	.word	0xfffffffd
	.align		4
        /*0018*/ 	.word	0x00000000
	.align		4
        /*001c*/ 	.word	0xfffffffc


//--------------------- .text.matmul_kernel       --------------------------
	.section	.text.matmul_kernel,"ax",@progbits
	.align	128
        .global         matmul_kernel
        .type           matmul_kernel,@function
        .size           matmul_kernel,(.L_x_3 - matmul_kernel)
        .other          matmul_kernel,@"STO_CUDA_ENTRY STV_DEFAULT"
matmul_kernel:
.text.matmul_kernel:
[----:B------:R-:W1:Y:S08]  /*0000*/  LDC R1, c[0x0][0x37c] ;  /* 0x0000df00ff017b82 */ /* 0x000e700000000800 */
[----:B------:R-:W2:Y:S01]  /*0010*/  LDC.64 R112, c[0x0][0x398] ;  /* 0x0000e600ff707b82 */ /* 0x000ea20000000a00 */
[----:B------:R-:W3:Y:S01]  /*0020*/  S2R R5, SR_CTAID.X ;  /* 0x0000000000057919 */ /* 0x000ee20000002500 */
[----:B------:R-:W4:Y:S01]  /*0030*/  LDCU UR5, c[0x0][0x3a0] ;  /* 0x00007400ff0577ac */ /* 0x000f220008000800 */
[----:B-1----:R-:W-:Y:S01]  /*0040*/  VIADD R1, R1, 0xffff44a0 ;  /* 0xffff44a001017836 */ /* 0x002fe20000000000 */
[----:B------:R-:W1:Y:S01]  /*0050*/  S2R R11, SR_TID.X ;  /* 0x00000000000b7919 */ /* 0x000e620000002100 */
[----:B------:R-:W1:Y:S03]  /*0060*/  LDCU UR6, c[0x0][0x3a0] ;  /* 0x00007400ff0677ac */ /* 0x000e660008000800 */
[----:B------:R-:W1:Y:S01]  /*0070*/  LDC.64 R246, c[0x0][0x3a8] ;  /* 0x0000ea00fff67b82 */ /* 0x000e620000000a00 */
[----:B------:R-:W1:Y:S01]  /*0080*/  LDCU UR42, c[0x0][0x3a4] ;  /* 0x00007480ff2a77ac */ /* 0x000e620008000800 */
[----:B------:R-:W1:Y:S01]  /*0090*/  LDCU.128 UR8, c[0x0][0x380] ;  /* 0x00007000ff0877ac */ /* 0x000e620008000c00 */
[----:B------:R-:W1:Y:S01]  /*00a0*/  LDCU.64 UR44, c[0x0][0x388] ;  /* 0x00007100ff2c77ac */ /* 0x000e620008000a00 */
[----:B----4-:R-:W-:Y:S01]  /*00b0*/  UIADD3 UR5, UPT, UPT, UR5, 0x7f, URZ ;  /* 0x0000007f05057890 */ /* 0x010fe2000fffe0ff */
[----:B--2---:R-:W-:Y:S01]  /*00c0*/  VIADD R0, R113, 0xff ;  /* 0x000000ff71007836 */ /* 0x004fe20000000000 */
[----:B------:R-:W-:-:S02]  /*00d0*/  IABS R84, R113 ;  /* 0x0000007100547213 */ /* 0x000fc40000000000 */
[----:B------:R-:W-:Y:S01]  /*00e0*/  UISETP.GT.AND UP0, UPT, UR5, 0x7f, UPT ;  /* 0x0000007f0500788c */ /* 0x000fe2000bf04270 */
[----:B------:R-:W-:Y:S01]  /*00f0*/  IABS R14, R112 ;  /* 0x00000070000e7213 */ /* 0x000fe20000000000 */
[----:B------:R-:W-:Y:S01]  /*0100*/  STL [R1+0x8b74], R113 ;  /* 0x008b747101007387 */ /* 0x000fe20000100800 */
[----:B------:R-:W-:Y:S01]  /*0110*/  SHF.R.S32.HI R3, RZ, 0x1f, R0 ;  /* 0x0000001fff037819 */ /* 0x000fe20000011400 */
[----:B------:R-:W-:Y:S01]  /*0120*/  USEL UR4, URZ, 0x4, !UP0 ;  /* 0x00000004ff047887 */ /* 0x000fe2000c000000 */
[----:B------:R-:W2:Y:S02]  /*0130*/  LDCU UR70, c[0x0][0x3b0] ;  /* 0x00007600ff4677ac */ /* 0x000ea40008000800 */
[----:B------:R-:W-:Y:S02]  /*0140*/  LEA.HI R3, R3, R0, RZ, 0x8 ;  /* 0x0000000003037211 */ /* 0x000fe400078f40ff */
[----:B---3--:R-:W-:Y:S01]  /*0150*/  IABS R8, R5 ;  /* 0x0000000500087213 */ /* 0x008fe20000000000 */
[----:B------:R-:W3:Y:S01]  /*0160*/  LDCU UR71, c[0x0][0x3b0] ;  /* 0x00007600ff4777ac */ /* 0x000ee20008000800 */
[----:B------:R-:W-:-:S02]  /*0170*/  SHF.R.S32.HI R3, RZ, 0x8, R3 ;  /* 0x00000008ff037819 */ /* 0x000fc40000011403 */
[----:B-1----:R-:W-:Y:S01]  /*0180*/  LOP3.LUT R12, R11, 0x1f, RZ, 0xc0, !PT ;  /* 0x0000001f0b0c7812 */ /* 0x002fe200078ec0ff */
[----:B------:R-:W1:Y:S02]  /*0190*/  LDCU UR73, c[0x0][0x3b0] ;  /* 0x00007600ff4977ac */ /* 0x000e640008000800 */
[----:B------:R-:W-:Y:S01]  /*01a0*/  IMAD.SHL.U32 R4, R3, 0x8, RZ ;  /* 0x0000000803047824 */ /* 0x000fe200078e00ff */
[----:B------:R-:W4:Y:S04]  /*01b0*/  LDCU UR74, c[0x0][0x3b0] ;  /* 0x00007600ff4a77ac */ /* 0x000f280008000800 */
[-C--:B------:R-:W-:Y:S01]  /*01c0*/  IABS R7, R4.reuse ;  /* 0x0000000400077213 */ /* 0x080fe20000000000 */
[----:B------:R-:W1:Y:S01]  /*01d0*/  LDCU UR49, c[0x0][0x3b0] ;  /* 0x00007600ff3177ac */ /* 0x000e620008000800 */
[----:B------:R-:W-:-:S02]  /*01e0*/  IABS R10, R4 ;  /* 0x00000004000a7213 */ /* 0x000fc40000000000 */
[----:B------:R-:W1:Y:S01]  /*01f0*/  I2F.RP R0, R7 ;  /* 0x0000000700007306 */ /* 0x000e620000209400 */
[----:B------:R-:W2:Y:S01]  /*0200*/  LDCU UR47, c[0x0][0x3b0] ;  /* 0x00007600ff2f77ac */ /* 0x000ea20008000800 */
[----:B------:R-:W2:Y:S01]  /*0210*/  LDCU UR48, c[0x0][0x3b0] ;  /* 0x00007600ff3077ac */ /* 0x000ea20008000800 */
[----:B------:R-:W2:Y:S01]  /*0220*/  LDCU UR50, c[0x0][0x3b0] ;  /* 0x00007600ff3277ac */ /* 0x000ea20008000800 */
[----:B------:R-:W2:Y:S04]  /*0230*/  LDCU UR51, c[0x0][0x3b0] ;  /* 0x00007600ff3377ac */ /* 0x000ea80008000800 */
[----:B-1----:R-:W1:Y:S01]  /*0240*/  MUFU.RCP R0, R0 ;  /* 0x0000000000007308 */ /* 0x002e620000001000 */
[----:B------:R-:W2:Y:S01]  /*0250*/  LDCU UR52, c[0x0][0x3b0] ;  /* 0x00007600ff3477ac */ /* 0x000ea20008000800 */
[----:B------:R-:W2:Y:S01]  /*0260*/  LDCU UR53, c[0x0][0x3b0] ;  /* 0x00007600ff3577ac */ /* 0x000ea20008000800 */
[----:B------:R-:W2:Y:S01]  /*0270*/  LDCU UR54, c[0x0][0x3b0] ;  /* 0x00007600ff3677ac */ /* 0x000ea20008000800 */
[----:B------:R-:W2:Y:S01]  /*0280*/  LDCU UR55, c[0x0][0x3b0] ;  /* 0x00007600ff3777ac */ /* 0x000ea20008000800 */
[----:B-1----:R-:W-:Y:S01]  /*0290*/  VIADD R2, R0, 0xffffffe ;  /* 0x0ffffffe00027836 */ /* 0x002fe20000000000 */
[----:B------:R-:W1:Y:S01]  /*02a0*/  LDCU UR56, c[0x0][0x3b0] ;  /* 0x00007600ff3877ac */ /* 0x000e620008000800 */
[----:B------:R-:W-:-:S02]  /*02b0*/  IMAD.MOV R0, RZ, RZ, -R10 ;  /* 0x000000ffff007224 */ /* 0x000fc400078e0a0a */
[----:B------:R2:W1:Y:S01]  /*02c0*/  F2I.FTZ.U32.TRUNC.NTZ R3, R2 ;  /* 0x0000000200037305 */ /* 0x000462000021f000 */
[----:B------:R-:W3:Y:S01]  /*02d0*/  LDCU UR58, c[0x0][0x3b0] ;  /* 0x00007600ff3a77ac */ /* 0x000ee20008000800 */
[----:B------:R-:W3:Y:S01]  /*02e0*/  LDCU UR59, c[0x0][0x3b0] ;  /* 0x00007600ff3b77ac */ /* 0x000ee20008000800 */
[----:B--2---:R-:W-:Y:S01]  /*02f0*/  IMAD.MOV.U32 R2, RZ, RZ, RZ ;  /* 0x000000ffff027224 */ /* 0x004fe200078e00ff */
[----:B------:R-:W2:Y:S01]  /*0300*/  LDCU UR60, c[0x0][0x3b0] ;  /* 0x00007600ff3c77ac */ /* 0x000ea20008000800 */
[----:B------:R-:W2:Y:S01]  /*0310*/  LDCU UR61, c[0x0][0x3b0] ;  /* 0x00007600ff3d77ac */ /* 0x000ea20008000800 */
[----:B-1----:R-:W-:Y:S01]  /*0320*/  IADD3 R6, PT, PT, RZ, -R3, RZ ;  /* 0x80000003ff067210 */ /* 0x002fe20007ffe0ff */
[----:B------:R-:W1:Y:S04]  /*0330*/  LDCU UR62, c[0x0][0x3b0] ;  /* 0x00007600ff3e77ac */ /* 0x000e680008000800 */
[----:B------:R-:W-:-:S02]  /*0340*/  IMAD R9, R6, R7, RZ ;  /* 0x0000000706097224 */ /* 0x000fc400078e02ff */
[----:B------:R-:W-:Y:S01]  /*0350*/  IMAD.MOV.U32 R6, RZ, RZ, R8 ;  /* 0x000000ffff067224 */ /* 0x000fe200078e0008 */
[----:B------:R-:W1:Y:S01]  /*0360*/  LDCU UR63, c[0x0][0x3b0] ;  /* 0x00007600ff3f77ac */ /* 0x000e620008000800 */
[----:B------:R-:W-:Y:S01]  /*0370*/  IMAD.HI.U32 R3, R3, R9, R2 ;  /* 0x0000000903037227 */ /* 0x000fe200078e0002 */
[----:B------:R-:W1:Y:S05]  /*0380*/  LDCU UR64, c[0x0][0x3b0] ;  /* 0x00007600ff4077ac */ /* 0x000e6a0008000800 */
[----:B------:R-:W-:Y:S01]  /*0390*/  IMAD.HI.U32 R3, R3, R6, RZ ;  /* 0x0000000603037227 */ /* 0x000fe200078e00ff */
[----:B------:R-:W1:Y:S03]  /*03a0*/  LDCU UR65, c[0x0][0x3b0] ;  /* 0x00007600ff4177ac */ /* 0x000e660008000800 */
[----:B------:R-:W-:Y:S01]  /*03b0*/  IMAD R0, R3, R0, R6 ;  /* 0x0000000003007224 */ /* 0x000fe200078e0206 */
[----:B------:R-:W1:Y:S04]  /*03c0*/  LDCU UR66, c[0x0][0x3b0] ;  /* 0x00007600ff4277ac */ /* 0x000e680008000800 */
[----:B------:R-:W-:Y:S01]  /*03d0*/  ISETP.GT.U32.AND P1, PT, R7, R0, PT ;  /* 0x000000000700720c */ /* 0x000fe20003f24070 */
[----:B------:R-:W1:Y:S01]  /*03e0*/  LDCU UR67, c[0x0][0x3b0] ;  /* 0x00007600ff4377ac */ /* 0x000e620008000800 */
[----:B------:R-:W1:Y:S01]  /*03f0*/  LDCU UR75, c[0x0][0x3b0] ;  /* 0x00007600ff4b77ac */ /* 0x000e620008000800 */
[----:B------:R-:W1:Y:S10]  /*0400*/  LDCU UR41, c[0x0][0x3b0] ;  /* 0x00007600ff2977ac */ /* 0x000e740008000800 */
[----:B------:R-:W-:Y:S01]  /*0410*/  @!P1 IMAD.IADD R0, R0, 0x1, -R7 ;  /* 0x0000000100009824 */ /* 0x000fe200078e0a07 */
[----:B------:R-:W-:Y:S01]  /*0420*/  @!P1 IADD3 R3, PT, PT, R3, 0x1, RZ ;  /* 0x0000000103039810 */ /* 0x000fe20007ffe0ff */
[----:B------:R-:W1:Y:S01]  /*0430*/  LDCU UR40, c[0x0][0x3b0] ;  /* 0x00007600ff2877ac */ /* 0x000e620008000800 */
[----:B------:R-:W-:-:S02]  /*0440*/  ISETP.NE.AND P1, PT, R4, RZ, PT ;  /* 0x000000ff0400720c */ /* 0x000fc40003f25270 */
[----:B------:R-:W-:Y:S01]  /*0450*/  ISETP.GE.U32.AND P0, PT, R0, R7, PT ;  /* 0x000000070000720c */ /* 0x000fe20003f06070 */
[----:B------:R-:W1:Y:S01]  /*0460*/  LDCU UR39, c[0x0][0x3b0] ;  /* 0x00007600ff2777ac */ /* 0x000e620008000800 */
[-C--:B------:R-:W-:Y:S01]  /*0470*/  LOP3.LUT R0, R5, R4.reuse, RZ, 0x3c, !PT ;  /* 0x0000000405007212 */ /* 0x080fe200078e3cff */
[----:B------:R-:W1:Y:S03]  /*0480*/  LDCU UR38, c[0x0][0x3b0] ;  /* 0x00007600ff2677ac */ /* 0x000e660008000800 */
[----:B------:R-:W-:Y:S01]  /*0490*/  ISETP.GE.AND P2, PT, R0, RZ, PT ;  /* 0x000000ff0000720c */ /* 0x000fe20003f46270 */
[----:B------:R-:W-:Y:S01]  /*04a0*/  VIADD R0, R112, 0xff ;  /* 0x000000ff70007836 */ /* 0x000fe20000000000 */
[----:B------:R-:W1:Y:S05]  /*04b0*/  LDCU UR35, c[0x0][0x3b0] ;  /* 0x00007600ff2377ac */ /* 0x000e6a0008000800 */
[----:B------:R-:W-:Y:S01]  /*04c0*/  @P0 VIADD R3, R3, 0x1 ;  /* 0x0000000103030836 */ /* 0x000fe20000000000 */
[----:B------:R-:W1:Y:S03]  /*04d0*/  LDCU UR7, c[0x0][0x3b0] ;  /* 0x00007600ff0777ac */ /* 0x000e660008000800 */
[----:B------:R-:W-:Y:S01]  /*04e0*/  IMAD.MOV.U32 R2, RZ, RZ, R3 ;  /* 0x000000ffff027224 */ /* 0x000fe200078e0003 */
[----:B------:R-:W-:Y:S01]  /*04f0*/  SHF.R.S32.HI R3, RZ, 0x1f, R0 ;  /* 0x0000001fff037819 */ /* 0x000fe20000011400 */
[----:B------:R-:W1:Y:S02]  /*0500*/  LDCU UR57, c[0x0][0x3b0] ;  /* 0x00007600ff3977ac */ /* 0x000e640008000800 */
[----:B------:R-:W-:Y:S01]  /*0510*/  @!P2 IMAD.MOV R2, RZ, RZ, -R2 ;  /* 0x000000ffff02a224 */ /* 0x000fe200078e0a02 */
[----:B------:R-:W-:Y:S01]  /*0520*/  @!P1 LOP3.LUT R2, RZ, R4, RZ, 0x33, !PT ;  /* 0x00000004ff029212 */ /* 0x000fe200078e33ff */
[----:B------:R-:W1:Y:S01]  /*0530*/  LDCU UR32, c[0x0][0x3b0] ;  /* 0x00007600ff2077ac */ /* 0x000e620008000800 */
[----:B------:R-:W-:-:S02]  /*0540*/  LEA.HI R3, R3, R0, RZ, 0x8 ;  /* 0x0000000003037211 */ /* 0x000fc400078f40ff */
[----:B------:R-:W-:Y:S01]  /*0550*/  SHF.L.U32 R8, R2, 0x3, RZ ;  /* 0x0000000302087819 */ /* 0x000fe200000006ff */
[----:B------:R-:W-:Y:S01]  /*0560*/  IMAD.MOV R2, RZ, RZ, -R2 ;  /* 0x000000ffff027224 */ /* 0x000fe200078e0a02 */
[----:B------:R-:W1:Y:S02]  /*0570*/  LDCU UR33, c[0x0][0x3b0] ;  /* 0x00007600ff2177ac */ /* 0x000e640008000800 */
[----:B------:R-:W-:Y:S01]  /*0580*/  LEA.HI.SX32 R3, R3, -R8, 0x18 ;  /* 0x8000000803037211 */ /* 0x000fe200078fc2ff */
[----:B------:R-:W-:Y:S01]  /*0590*/  IMAD R10, R4, R2, R5 ;  /* 0x00000002040a7224 */ /* 0x000fe200078e0205 */
[----:B------:R-:W1:Y:S01]  /*05a0*/  LDCU UR37, c[0x0][0x3b0] ;  /* 0x00007600ff2577ac */ /* 0x000e620008000800 */
[----:B------:R-:W-:Y:S01]  /*05b0*/  IMAD.MOV.U32 R2, RZ, RZ, RZ ;  /* 0x000000ffff027224 */ /* 0x000fe200078e00ff */
[----:B------:R-:W-:Y:S02]  /*05c0*/  VIMNMX R9, PT, PT, R3, 0x8, PT ;  /* 0x0000000803097848 */ /* 0x000fe40003fe0100 */
[----:B------:R-:W-:Y:S01]  /*05d0*/  IABS R4, R10 ;  /* 0x0000000a00047213 */ /* 0x000fe20000000000 */
[----:B------:R-:W1:Y:S01]  /*05e0*/  LDCU UR34, c[0x0][0x3b0] ;  /* 0x00007600ff2277ac */ /* 0x000e620008000800 */
[----:B------:R-:W-:Y:S01]  /*05f0*/  IABS R7, R9 ;  /* 0x0000000900077213 */ /* 0x000fe20000000000 */
[----:B------:R-:W1:Y:S03]  /*0600*/  LDCU UR72, c[0x0][0x3b0] ;  /* 0x00007600ff4877ac */ /* 0x000e660008000800 */
[----:B------:R-:W1:Y:S01]  /*0610*/  I2F.RP R0, R7 ;  /* 0x0000000700007306 */ /* 0x000e620000209400 */
[----:B------:R-:W2:Y:S01]  /*0620*/  LDCU UR36, c[0x0][0x3b0] ;  /* 0x00007600ff2477ac */ /* 0x000ea20008000800 */
[----:B------:R-:W2:Y:S01]  /*0630*/  LDCU UR77, c[0x0][0x3b0] ;  /* 0x00007600ff4d77ac */ /* 0x000ea20008000800 */
[----:B------:R-:W2:Y:S05]  /*0640*/  LDCU UR29, c[0x0][0x3b0] ;  /* 0x00007600ff1d77ac */ /* 0x000eaa0008000800 */
[----:B-1----:R-:W1:Y:S01]  /*0650*/  MUFU.RCP R0, R0 ;  /* 0x0000000000007308 */ /* 0x002e620000001000 */
[----:B------:R-:W2:Y:S01]  /*0660*/  LDCU UR28, c[0x0][0x3b0] ;  /* 0x00007600ff1c77ac */ /* 0x000ea20008000800 */
[----:B------:R-:W2:Y:S01]  /*0670*/  LDCU UR27, c[0x0][0x3b0] ;  /* 0x00007600ff1b77ac */ /* 0x000ea20008000800 */
[----:B------:R-:W2:Y:S01]  /*0680*/  LDCU UR26, c[0x0][0x3b0] ;  /* 0x00007600ff1a77ac */ /* 0x000ea20008000800 */
[----:B------:R-:W2:Y:S01]  /*0690*/  LDCU UR25, c[0x0][0x3b0] ;  /* 0x00007600ff1977ac */ /* 0x000ea20008000800 */
[----:B-1----:R-:W-:Y:S01]  /*06a0*/  VIADD R3, R0, 0xffffffe ;  /* 0x0ffffffe00037836 */ /* 0x002fe20000000000 */
[----:B------:R-:W1:Y:S01]  /*06b0*/  LDCU UR24, c[0x0][0x3b0] ;  /* 0x00007600ff1877ac */ /* 0x000e620008000800 */
[----:B------:R-:W1:Y:S04]  /*06c0*/  LDCU UR23, c[0x0][0x3b0] ;  /* 0x00007600ff1777ac */ /* 0x000e680008000800 */
[----:B------:R-:W1:Y:S01]  /*06d0*/  F2I.FTZ.U32.TRUNC.NTZ R3, R3 ;  /* 0x0000000300037305 */ /* 0x000e62000021f000 */
[----:B------:R-:W2:Y:S01]  /*06e0*/  LDCU UR22, c[0x0][0x3b0] ;  /* 0x00007600ff1677ac */ /* 0x000ea20008000800 */
[----:B------:R-:W2:Y:S01]  /*06f0*/  LDCU UR21, c[0x0][0x3b0] ;  /* 0x00007600ff1577ac */ /* 0x000ea20008000800 */
[----:B------:R-:W2:Y:S01]  /*0700*/  LDCU UR20, c[0x0][0x3b0] ;  /* 0x00007600ff1477ac */ /* 0x000ea20008000800 */
[--C-:B-1----:R-:W-:Y:S01]  /*0710*/  IMAD.MOV R6, RZ, RZ, -R3.reuse ;  /* 0x000000ffff067224 */ /* 0x102fe200078e0a03 */
[----:B------:R-:W1:Y:S03]  /*0720*/  LDCU UR19, c[0x0][0x3b0] ;  /* 0x00007600ff1377ac */ /* 0x000e660008000800 */
[----:B------:R-:W-:Y:S01]  /*0730*/  IMAD R5, R6, R7, RZ ;  /* 0x0000000706057224 */ /* 0x000fe200078e02ff */
[----:B------:R-:W-:Y:S01]  /*0740*/  IABS R6, R9 ;  /* 0x0000000900067213 */ /* 0x000fe20000000000 */
[----:B------:R-:W1:Y:S02]  /*0750*/  LDCU UR18, c[0x0][0x3b0] ;  /* 0x00007600ff1277ac */ /* 0x000e640008000800 */
[----:B------:R-:W-:Y:S01]  /*0760*/  IMAD.HI.U32 R2, R3, R5, R2 ;  /* 0x0000000503027227 */ /* 0x000fe200078e0002 */
[----:B------:R-:W-:Y:S01]  /*0770*/  MOV R3, R4 ;  /* 0x0000000400037202 */ /* 0x000fe20000000f00 */
[----:B------:R-:W1:Y:S02]  /*0780*/  LDCU UR17, c[0x0][0x3b0] ;  /* 0x00007600ff1177ac */ /* 0x000e640008000800 */
[----:B------:R-:W-:-:S02]  /*0790*/  IMAD.MOV R0, RZ, RZ, -R6 ;  /* 0x000000ffff007224 */ /* 0x000fc400078e0a06 */
[----:B------:R-:W1:Y:S01]  /*07a0*/  I2F.RP R6, R84 ;  /* 0x0000005400067306 */ /* 0x000e620000209400 */
[----:B------:R-:W-:Y:S01]  /*07b0*/  IMAD.HI.U32 R2, R2, R3, RZ ;  /* 0x0000000302027227 */ /* 0x000fe200078e00ff */
[----:B------:R-:W2:Y:S03]  /*07c0*/  LDCU UR16, c[0x0][0x3b0] ;  /* 0x00007600ff1077ac */ /* 0x000ea60008000800 */
[----:B------:R-:W-:Y:S01]  /*07d0*/  IMAD R0, R2, R0, R3 ;  /* 0x0000000002007224 */ /* 0x000fe200078e0203 */
[----:B------:R-:W2:Y:S02]  /*07e0*/  LDCU UR15, c[0x0][0x3b0] ;  /* 0x00007600ff0f77ac */ /* 0x000ea40008000800 */
[----:B------:R-:W2:Y:S02]  /*07f0*/  I2F.RP R3, R14 ;  /* 0x0000000e00037306 */ /* 0x000ea40000209400 */
[----:B------:R-:W-:Y:S01]  /*0800*/  ISETP.GT.U32.AND P1, PT, R7, R0, PT ;  /* 0x000000000700720c */ /* 0x000fe20003f24070 */
[----:B------:R-:W3:Y:S01]  /*0810*/  LDCU UR14, c[0x0][0x3b0] ;  /* 0x00007600ff0e77ac */ /* 0x000ee20008000800 */
[----:B------:R-:W3:Y:S04]  /*0820*/  LDCU UR13, c[0x0][0x3b0] ;  /* 0x00007600ff0d77ac */ /* 0x000ee80008000800 */
[----:B-1----:R-:W1:Y:S01]  /*0830*/  MUFU.RCP R6, R6 ;  /* 0x0000000600067308 */ /* 0x002e620000001000 */
[----:B------:R-:W3:Y:S06]  /*0840*/  LDCU UR12, c[0x0][0x3b0] ;  /* 0x00007600ff0c77ac */ /* 0x000eec0008000800 */
[----:B------:R-:W-:Y:S01]  /*0850*/  @!P1 IMAD.IADD R0, R0, 0x1, -R7 ;  /* 0x0000000100009824 */ /* 0x000fe200078e0a07 */
[----:B--2---:R-:W2:Y:S01]  /*0860*/  MUFU.RCP R3, R3 ;  /* 0x0000000300037308 */ /* 0x004ea20000001000 */
[----:B------:R-:W-:Y:S01]  /*0870*/  @!P1 VIADD R2, R2, 0x1 ;  /* 0x0000000102029836 */ /* 0x000fe20000000000 */
[----:B------:R-:W-:Y:S01]  /*0880*/  ISETP.NE.AND P1, PT, R9, RZ, PT ;  /* 0x000000ff0900720c */ /* 0x000fe20003f25270 */
[----:B------:R-:W3:Y:S01]  /*0890*/  LDCU UR30, c[0x0][0x3b0] ;  /* 0x00007600ff1e77ac */ /* 0x000ee20008000800 */
[----:B------:R-:W-:-:S02]  /*08a0*/  ISETP.GE.U32.AND P0, PT, R0, R7, PT ;  /* 0x000000070000720c */ /* 0x000fc40003f06070 */
[-C--:B------:R-:W-:Y:S01]  /*08b0*/  LOP3.LUT R0, R10, R9.reuse, RZ, 0x3c, !PT ;  /* 0x000000090a007212 */ /* 0x080fe200078e3cff */
[----:B------:R-:W3:Y:S01]  /*08c0*/  LDCU UR31, c[0x0][0x3b0] ;  /* 0x00007600ff1f77ac */ /* 0x000ee20008000800 */
[----:B-1----:R-:W-:Y:S02]  /*08d0*/  VIADD R5, R6, 0xffffffe ;  /* 0x0ffffffe06057836 */ /* 0x002fe40000000000 */
[----:B------:R-:W-:Y:S01]  /*08e0*/  ISETP.GE.AND P2, PT, R0, RZ, PT ;  /* 0x000000ff0000720c */ /* 0x000fe20003f46270 */
[----:B------:R-:W1:Y:S03]  /*08f0*/  LDCU UR76, c[0x0][0x3b0] ;  /* 0x00007600ff4c77ac */ /* 0x000e660008000800 */
[----:B------:R-:W1:Y:S01]  /*0900*/  F2I.FTZ.U32.TRUNC.NTZ R5, R5 ;  /* 0x0000000500057305 */ /* 0x000e62000021f000 */
[----:B------:R-:W3:Y:S01]  /*0910*/  LDCU UR46, c[0x0][0x3b0] ;  /* 0x00007600ff2e77ac */ /* 0x000ee20008000800 */
[----:B--2---:R-:W-:Y:S01]  /*0920*/  VIADD R4, R3, 0xffffffe ;  /* 0x0ffffffe03047836 */ /* 0x004fe20000000000 */
[----:B------:R-:W-:Y:S01]  /*0930*/  @P0 IADD3 R2, PT, PT, R2, 0x1, RZ ;  /* 0x0000000102020810 */ /* 0x000fe20007ffe0ff */
[----:B------:R-:W2:Y:S04]  /*0940*/  LDCU UR68, c[0x0][0x3b0] ;  /* 0x00007600ff4477ac */ /* 0x000ea80008000800 */
[----:B------:R4:W2:Y:S01]  /*0950*/  F2I.FTZ.U32.TRUNC.NTZ R3, R4 ;  /* 0x0000000400037305 */ /* 0x0008a2000021f000 */
[----:B------:R-:W-:Y:S01]  /*0960*/  @!P2 IMAD.MOV R2, RZ, RZ, -R2 ;  /* 0x000000ffff02a224 */ /* 0x000fe200078e0a02 */
[----:B------:R-:W-:Y:S01]  /*0970*/  @!P1 LOP3.LUT R2, RZ, R9, RZ, 0x33, !PT ;  /* 0x00000009ff029212 */ /* 0x000fe200078e33ff */
[----:B------:R-:W3:Y:S01]  /*0980*/  LDCU UR69, c[0x0][0x3b0] ;  /* 0x00007600ff4577ac */ /* 0x000ee20008000800 */
[----:B-1----:R-:W-:-:S02]  /*0990*/  IMAD.MOV R83, RZ, RZ, -R5 ;  /* 0x000000ffff537224 */ /* 0x002fc400078e0a05 */
[----:B----4-:R-:W-:Y:S02]  /*09a0*/  IMAD.MOV.U32 R4, RZ, RZ, RZ ;  /* 0x000000ffff047224 */ /* 0x010fe400078e00ff */
[----:B------:R-:W-:Y:S02]  /*09b0*/  IMAD R83, R83, R84, RZ ;  /* 0x0000005453537224 */ /* 0x000fe400078e02ff */
[----:B------:R-:W-:Y:S01]  /*09c0*/  IMAD.MOV R0, RZ, RZ, -R2 ;  /* 0x000000ffff007224 */ /* 0x000fe200078e0a02 */
[----:B--2---:R-:W-:Y:S01]  /*09d0*/  IADD3 R6, PT, PT, RZ, -R3, RZ ;  /* 0x80000003ff067210 */ /* 0x004fe20007ffe0ff */
[----:B------:R-:W-:Y:S01]  /*09e0*/  IMAD.HI.U32 R83, R5, R83, R4 ;  /* 0x0000005305537227 */ /* 0x000fe200078e0004 */
[----:B------:R-:W-:-:S03]  /*09f0*/  LOP3.LUT R4, R12, 0x60, RZ, 0xfc, !PT ;  /* 0x000000600c047812 */ /* 0x000fc600078efcff */
[----:B------:R-:W-:Y:S01]  /*0a00*/  IMAD.SHL.U32 R242, R2, 0x100, RZ ;  /* 0x0000010002f27824 */ /* 0x000fe200078e00ff */
[----:B------:R-:W-:Y:S01]  /*0a10*/  MOV R2, RZ ;  /* 0x000000ff00027202 */ /* 0x000fe20000000f00 */
[----:B------:R-:W-:Y:S01]  /*0a20*/  IMAD R0, R9, R0, R10 ;  /* 0x0000000009007224 */ /* 0x000fe200078e020a */
[----:B------:R-:W-:Y:S01]  /*0a30*/  ISETP.GE.AND P0, PT, R4, UR6, PT ;  /* 0x0000000604007c0c */ /* 0x000fe2000bf06270 */
[----:B------:R-:W-:Y:S01]  /*0a40*/  IMAD.MOV.U32 R5, RZ, RZ, R6 ;  /* 0x000000ffff057224 */ /* 0x000fe200078e0006 */
[----:B------:R-:W-:Y:S01]  /*0a50*/  STL [R1+0x36a8], R242 ;  /* 0x0036a8f201007387 */ /* 0x000fe20000100800 */
[C---:B------:R-:W-:Y:S01]  /*0a60*/  VIADD R24, R242.reuse, 0xff ;  /* 0x000000fff2187836 */ /* 0x040fe20000000000 */
[----:B------:R-:W-:Y:S01]  /*0a70*/  IADD3 R28, PT, PT, R242, 0x57, RZ ;  /* 0x00000057f21c7810 */ /* 0x000fe20007ffe0ff */
[----:B------:R-:W-:Y:S01]  /*0a80*/  IMAD.IADD R0, R8, 0x1, R0 ;  /* 0x0000000108007824 */ /* 0x000fe200078e0200 */
[----:B------:R-:W-:Y:S01]  /*0a90*/  IADD3 R75, PT, PT, R242, 0x60, RZ ;  /* 0x00000060f24b7810 */ /* 0x000fe20007ffe0ff */
[----:B------:R-:W-:Y:S01]  /*0aa0*/  IMAD R5, R5, R14, RZ ;  /* 0x0000000e05057224 */ /* 0x000fe200078e02ff */
[----:B------:R-:W-:Y:S01]  /*0ab0*/  IABS R11, R24 ;  /* 0x00000018000b7213 */ /* 0x000fe20000000000 */
[----:B------:R-:W-:Y:S01]  /*0ac0*/  STL [R1+0x8940], R24 ;  /* 0x0089401801007387 */ /* 0x000fe20000100800 */
[----:B------:R-:W-:Y:S01]  /*0ad0*/  PRMT R23, R12, 0x6540, R0 ;  /* 0x000065400c177816 */ /* 0x000fe20000000000 */
[----:B------:R-:W-:Y:S01]  /*0ae0*/  IMAD.HI.U32 R3, R3, R5, R2 ;  /* 0x0000000503037227 */ /* 0x000fe200078e0002 */
[----:B------:R-:W-:Y:S01]  /*0af0*/  ISETP.GE.AND P4, PT, R24, RZ, PT ;  /* 0x000000ff1800720c */ /* 0x000fe20003f86270 */
[----:B------:R-:W1:Y:S01]  /*0b00*/  LDCU UR6, c[0x0][0x3b0] ;  /* 0x00007600ff0677ac */ /* 0x000e620008000800 */
[----:B------:R-:W-:Y:S01]  /*0b10*/  IABS R7, R23 ;  /* 0x0000001700077213 */ /* 0x000fe20000000000 */
[----:B------:R-:W-:Y:S01]  /*0b20*/  IMAD.SHL.U32 R2, R0, 0x100, RZ ;  /* 0x0000010000027824 */ /* 0x000fe200078e00ff */
[C---:B------:R-:W-:Y:S01]  /*0b30*/  LOP3.LUT R20, R23.reuse, 0xa0, RZ, 0xfc, !PT ;  /* 0x000000a017147812 */ /* 0x040fe200078efcff */
[----:B------:R-:W-:Y:S01]  /*0b40*/  IMAD.U32 R0, RZ, RZ, UR4 ;  /* 0x00000004ff007e24 */ /* 0x000fe2000f8e00ff */
[----:B------:R-:W-:Y:S01]  /*0b50*/  LOP3.LUT R19, R23, 0xc0, RZ, 0xfc, !PT ;  /* 0x000000c017137812 */ /* 0x000fe200078efcff */
[----:B------:R-:W-:Y:S01]  /*0b60*/  IMAD.HI.U32 R6, R83, R11, RZ ;  /* 0x0000000b53067227 */ /* 0x000fe200078e00ff */
[----:B------:R-:W-:Y:S01]  /*0b70*/  LOP3.LUT R18, R2, 0x20, R12, 0xfe, !PT ;  /* 0x0000002002127812 */ /* 0x000fe200078efe0c */
[----:B------:R-:W-:Y:S01]  /*0b80*/  STL [R1+0x3780], R23 ;  /* 0x0037801701007387 */ /* 0x000fe20000100800 */
[----:B------:R-:W-:Y:S01]  /*0b90*/  SEL R4, R0, RZ, !P0 ;  /* 0x000000ff00047207 */ /* 0x000fe20004000000 */
[----:B------:R-:W-:Y:S01]  /*0ba0*/  IMAD.MOV R6, RZ, RZ, -R6 ;  /* 0x000000ffff067224 */ /* 0x000fe200078e0a06 */
[--C-:B------:R-:W-:Y:S01]  /*0bb0*/  LOP3.LUT R17, R2, 0x40, R12.reuse, 0xfe, !PT ;  /* 0x0000004002117812 */ /* 0x100fe200078efe0c */
[----:B------:R-:W-:Y:S01]  /*0bc0*/  STL [R1+0x3784], R18 ;  /* 0x0037841201007387 */ /* 0x000fe20000100800 */
[----:B------:R-:W-:Y:S01]  /*0bd0*/  IABS R8, R18 ;  /* 0x0000001200087213 */ /* 0x000fe20000000000 */
[----:B------:R-:W-:Y:S01]  /*0be0*/  IMAD R11, R84, R6, R11 ;  /* 0x00000006540b7224 */ /* 0x000fe200078e020b */
[----:B------:R-:W-:Y:S01]  /*0bf0*/  ISETP.NE.U32.AND P0, PT, R4, RZ, PT ;  /* 0x000000ff0400720c */ /* 0x000fe20003f05070 */
[C---:B------:R-:W-:Y:S01]  /*0c00*/  IMAD.HI.U32 R4, R3.reuse, R7, RZ ;  /* 0x0000000703047227 */ /* 0x040fe200078e00ff */
[----:B------:R-:W-:Y:S01]  /*0c10*/  IABS R9, R17 ;  /* 0x0000001100097213 */ /* 0x000fe20000000000 */
[----:B------:R2:W-:Y:S01]  /*0c20*/  STL [R1+0x8a60], R0 ;  /* 0x008a600001007387 */ /* 0x0005e20000100800 */
[----:B------:R-:W-:Y:S01]  /*0c30*/  LOP3.LUT R22, R2, 0x60, R12, 0xfe, !PT ;  /* 0x0000006002167812 */ /* 0x000fe200078efe0c */
[C---:B------:R-:W-:Y:S01]  /*0c40*/  IMAD.HI.U32 R5, R3.reuse, R8, RZ ;  /* 0x0000000803057227 */ /* 0x040fe200078e00ff */
[----:B------:R-:W-:Y:S01]  /*0c50*/  IADD3 R4, PT, PT, -R4, RZ, RZ ;  /* 0x000000ff04047210 */ /* 0x000fe20007ffe1ff */
[----:B------:R-:W-:Y:S01]  /*0c60*/  STL [R1+0x3788], R17 ;  /* 0x0037881101007387 */ /* 0x000fe20000100800 */
[----:B------:R-:W-:Y:S01]  /*0c70*/  ISETP.GT.U32.AND P1, PT, R84, R11, PT ;  /* 0x0000000b5400720c */ /* 0x000fe20003f24070 */
[----:B------:R-:W-:Y:S01]  /*0c80*/  IMAD.HI.U32 R2, R3, R9, RZ ;  /* 0x0000000903027227 */ /* 0x000fe200078e00ff */
[----:B------:R-:W-:Y:S01]  /*0c90*/  IABS R10, R22 ;  /* 0x00000016000a7213 */ /* 0x000fe20000000000 */
[----:B------:R-:W-:Y:S01]  /*0ca0*/  STL [R1+0x378c], R22 ;  /* 0x00378c1601007387 */ /* 0x000fe20000100800 */
[----:B------:R-:W-:Y:S01]  /*0cb0*/  IABS R12, R20 ;  /* 0x00000014000c7213 */ /* 0x000fe20000000000 */
[----:B------:R-:W-:Y:S01]  /*0cc0*/  IMAD.MOV R5, RZ, RZ, -R5 ;  /* 0x000000ffff057224 */ /* 0x000fe200078e0a05 */
[----:B------:R-:W-:Y:S01]  /*0cd0*/  IABS R15, R19 ;  /* 0x00000013000f7213 */ /* 0x000fe20000000000 */
[----:B------:R-:W-:Y:S01]  /*0ce0*/  IMAD.MOV R6, RZ, RZ, -R2 ;  /* 0x000000ffff067224 */ /* 0x000fe200078e0a02 */
[C---:B--2---:R-:W-:Y:S01]  /*0cf0*/  LOP3.LUT R0, R23.reuse, 0xe0, RZ, 0xfc, !PT ;  /* 0x000000e017007812 */ /* 0x044fe200078efcff */
[C---:B------:R-:W-:Y:S01]  /*0d00*/  IMAD R2, R14.reuse, R4, R7 ;  /* 0x000000040e027224 */ /* 0x040fe200078e0207 */
[----:B------:R-:W-:Y:S01]  /*0d10*/  LOP3.LUT R21, R23, 0x80, RZ, 0xfc, !PT ;  /* 0x0000008017157812 */ /* 0x000fe200078efcff */
[C---:B------:R-:W-:Y:S01]  /*0d20*/  IMAD R4, R14.reuse, R5, R8 ;  /* 0x000000050e047224 */ /* 0x040fe200078e0208 */
[----:B------:R-:W-:Y:S01]  /*0d30*/  IABS R16, R0 ;  /* 0x0000000000107213 */ /* 0x000fe20000000000 */
[----:B------:R-:W-:Y:S01]  /*0d40*/  IMAD.MOV.U32 R8, RZ, RZ, R10 ;  /* 0x000000ffff087224 */ /* 0x000fe200078e000a */
[C---:B------:R-:W-:Y:S01]  /*0d50*/  ISETP.GT.U32.AND P2, PT, R14.reuse, R2, PT ;  /* 0x000000020e00720c */ /* 0x040fe20003f44070 */
[C---:B------:R-:W-:Y:S01]  /*0d60*/  IMAD R5, R14.reuse, R6, R9 ;  /* 0x000000060e057224 */ /* 0x040fe200078e0209 */
[C---:B------:R-:W-:Y:S01]  /*0d70*/  ISETP.GT.U32.AND P3, PT, R14.reuse, R4, PT ;  /* 0x000000040e00720c */ /* 0x040fe20003f64070 */
[----:B------:R-:W-:Y:S01]  /*0d80*/  IMAD.HI.U32 R6, R3, R8, RZ ;  /* 0x0000000803067227 */ /* 0x000fe200078e00ff */
[----:B------:R-:W-:Y:S01]  /*0d90*/  IABS R10, R21 ;  /* 0x00000015000a7213 */ /* 0x000fe20000000000 */
[----:B------:R-:W-:Y:S01]  /*0da0*/  STL [R1+0x3790], R21 ;  /* 0x0037901501007387 */ /* 0x000fe20000100800 */
[----:B------:R-:W-:Y:S01]  /*0db0*/  IABS R186, R28 ;  /* 0x0000001c00ba7213 */ /* 0x000fe20000000000 */
[----:B------:R-:W-:Y:S01]  /*0dc0*/  @!P1 IMAD.IADD R11, R11, 0x1, -R84 ;  /* 0x000000010b0b9824 */ /* 0x000fe200078e0a54 */
[----:B------:R-:W-:Y:S01]  /*0dd0*/  ISETP.GT.U32.AND P1, PT, R14, R5, PT ;  /* 0x000000050e00720c */ /* 0x000fe20003f24070 */
[----:B------:R-:W-:Y:S01]  /*0de0*/  IMAD.MOV R9, RZ, RZ, -R6 ;  /* 0x000000ffff097224 */ /* 0x000fe200078e0a06 */
[----:B------:R-:W-:Y:S01]  /*0df0*/  STL [R1+0x379c], R20 ;  /* 0x00379c1401007387 */ /* 0x000fe20000100800 */
[----:B------:R-:W-:Y:S01]  /*0e00*/  IMAD.HI.U32 R7, R3, R10, RZ ;  /* 0x0000000a03077227 */ /* 0x000fe200078e00ff */
[----:B------:R-:W-:Y:S01]  /*0e10*/  ISETP.GT.U32.AND P6, PT, R84, R11, PT ;  /* 0x0000000b5400720c */ /* 0x000fe20003fc4070 */
[----:B------:R-:W2:Y:S01]  /*0e20*/  LDCU UR4, c[0x0][0x3b0] ;  /* 0x00007600ff0477ac */ /* 0x000ea20008000800 */
[----:B------:R-:W-:Y:S01]  /*0e30*/  @!P2 IADD3 R2, PT, PT, R2, -R14, RZ ;  /* 0x8000000e0202a210 */ /* 0x000fe20007ffe0ff */
[----:B------:R-:W-:Y:S01]  /*0e40*/  IMAD R6, R14, R9, R8 ;  /* 0x000000090e067224 */ /* 0x000fe200078e0208 */
[----:B------:R-:W-:Y:S01]  /*0e50*/  IADD3 R7, PT, PT, -R7, RZ, RZ ;  /* 0x000000ff07077210 */ /* 0x000fe20007ffe1ff */
[----:B------:R-:W-:Y:S01]  /*0e60*/  @!P3 IMAD.IADD R4, R4, 0x1, -R14 ;  /* 0x000000010404b824 */ /* 0x000fe200078e0a0e */
[C---:B------:R-:W-:Y:S01]  /*0e70*/  ISETP.GT.U32.AND P3, PT, R14.reuse, R2, PT ;  /* 0x000000020e00720c */ /* 0x040fe20003f64070 */
[----:B------:R-:W-:Y:S01]  /*0e80*/  IMAD.HI.U32 R8, R3, R12, RZ ;  /* 0x0000000c03087227 */ /* 0x000fe200078e00ff */
[C---:B------:R-:W-:Y:S01]  /*0e90*/  ISETP.GT.U32.AND P5, PT, R14.reuse, R6, PT ;  /* 0x000000060e00720c */ /* 0x040fe20003fa4070 */
[----:B------:R-:W-:Y:S01]  /*0ea0*/  STL [R1+0x3798], R19 ;  /* 0x0037981301007387 */ /* 0x000fe20000100800 */
[----:B------:R-:W-:Y:S01]  /*0eb0*/  @!P1 IADD3 R5, PT, PT, R5, -R14, RZ ;  /* 0x8000000e05059210 */ /* 0x000fe20007ffe0ff */
[----:B------:R-:W-:Y:S01]  /*0ec0*/  IMAD.MOV R13, RZ, RZ, -R8 ;  /* 0x000000ffff0d7224 */ /* 0x000fe200078e0a08 */
[----:B------:R-:W-:Y:S01]  /*0ed0*/  ISETP.GT.U32.AND P2, PT, R14, R4, PT ;  /* 0x000000040e00720c */ /* 0x000fe20003f44070 */
[----:B------:R-:W-:Y:S01]  /*0ee0*/  @!P6 IMAD.IADD R11, R11, 0x1, -R84 ;  /* 0x000000010b0be824 */ /* 0x000fe200078e0a54 */
[----:B------:R-:W-:Y:S01]  /*0ef0*/  ISETP.GE.AND P6, PT, R23, RZ, PT ;  /* 0x000000ff1700720c */ /* 0x000fe20003fc6270 */
[C---:B------:R-:W-:Y:S01]  /*0f00*/  IMAD.HI.U32 R8, R3.reuse, R15, RZ ;  /* 0x0000000f03087227 */ /* 0x040fe200078e00ff */
[----:B------:R-:W-:Y:S01]  /*0f10*/  ISETP.GE.AND P1, PT, R18, RZ, PT ;  /* 0x000000ff1200720c */ /* 0x000fe20003f26270 */
[----:B------:R-:W-:Y:S01]  /*0f20*/  STL [R1+0x3794], R0 ;  /* 0x0037940001007387 */ /* 0x000fe20000100800 */
[----:B------:R-:W-:Y:S01]  /*0f30*/  IADD3 R18, PT, PT, R242, 0x3, RZ ;  /* 0x00000003f2127810 */ /* 0x000fe20007ffe0ff */
[----:B------:R-:W-:Y:S01]  /*0f40*/  @!P4 IMAD.MOV R11, RZ, RZ, -R11 ;  /* 0x000000ffff0bc224 */ /* 0x000fe200078e0a0b */
[----:B------:R-:W-:Y:S01]  /*0f50*/  ISETP.GT.U32.AND P4, PT, R14, R5, PT ;  /* 0x000000050e00720c */ /* 0x000fe20003f84070 */
[--C-:B------:R-:W-:Y:S01]  /*0f60*/  @!P5 IMAD.IADD R6, R6, 0x1, -R14.reuse ;  /* 0x000000010606d824 */ /* 0x100fe200078e0a0e */
[----:B------:R-:W-:Y:S01]  /*0f70*/  IABS R209, R75 ;  /* 0x0000004b00d17213 */ /* 0x000fe20000000000 */
[----:B------:R-:W-:Y:S01]  /*0f80*/  @!P3 IMAD.IADD R2, R2, 0x1, -R14 ;  /* 0x000000010202b824 */ /* 0x000fe200078e0a0e */
[----:B------:R4:W-:Y:S01]  /*0f90*/  STL [R1+0x130], R11 ;  /* 0x0001300b01007387 */ /* 0x0009e20000100800 */
[----:B------:R-:W-:Y:S01]  /*0fa0*/  IMAD.MOV R8, RZ, RZ, -R8 ;  /* 0x000000ffff087224 */ /* 0x000fe200078e0a08 */
[----:B------:R-:W-:Y:S01]  /*0fb0*/  ISETP.GT.U32.AND P3, PT, R14, R6, PT ;  /* 0x000000060e00720c */ /* 0x000fe20003f64070 */
[----:B------:R-:W-:Y:S01]  /*0fc0*/  IMAD.HI.U32 R9, R3, R16, RZ ;  /* 0x0000001003097227 */ /* 0x000fe200078e00ff */
[----:B------:R-:W-:-:S02]  /*0fd0*/  IADD3 R119, PT, PT, R242, 0x67, RZ ;  /* 0x00000067f2777810 */ /* 0x000fc40007ffe0ff */
[----:B------:R-:W-:Y:S01]  /*0fe0*/  IADD3 R134, PT, PT, R242, 0xe7, RZ ;  /* 0x000000e7f2867810 */ /* 0x000fe20007ffe0ff */
[----:B------:R-:W-:Y:S01]  /*0ff0*/  IMAD R8, R14, R8, R15 ;  /* 0x000000080e087224 */ /* 0x000fe200078e020f */
[----:B------:R-:W-:Y:S01]  /*1000*/  IABS R248, R119 ;  /* 0x0000007700f87213 */ /* 0x000fe20000000000 */
[----:B------:R-:W-:Y:S01]  /*1010*/  IMAD.MOV R9, RZ, RZ, -R9 ;  /* 0x000000ffff097224 */ /* 0x000fe200078e0a09 */
[----:B------:R-:W-:Y:S01]  /*1020*/  IADD3 R135, PT, PT, R242, 0xea, RZ ;  /* 0x000000eaf2877810 */ /* 0x000fe20007ffe0ff */
[----:B------:R-:W-:Y:S01]  /*1030*/  @!P4 IMAD.IADD R5, R5, 0x1, -R14 ;  /* 0x000000010505c824 */ /* 0x000fe200078e0a0e */
[C---:B------:R-:W-:Y:S01]  /*1040*/  ISETP.GT.U32.AND P4, PT, R14.reuse, R8, PT ;  /* 0x000000080e00720c */ /* 0x040fe20003f84070 */
[----:B------:R-:W-:Y:S01]  /*1050*/  IMAD R9, R14, R9, R16 ;  /* 0x000000090e097224 */ /* 0x000fe200078e0210 */
[----:B------:R-:W-:Y:S01]  /*1060*/  IADD3 R145, PT, PT, R242, 0xf2, RZ ;  /* 0x000000f2f2917810 */ /* 0x000fe20007ffe0ff */
[----:B------:R-:W-:Y:S01]  /*1070*/  IMAD R3, R14, R13, R12 ;  /* 0x0000000d0e037224 */ /* 0x000fe200078e020c */
[----:B------:R-:W-:Y:S01]  /*1080*/  IADD3 R146, PT, PT, R242, 0xf8, RZ ;  /* 0x000000f8f2927810 */ /* 0x000fe20007ffe0ff */
[----:B------:R-:W-:Y:S01]  /*1090*/  @!P3 IMAD.IADD R6, R6, 0x1, -R14 ;  /* 0x000000010606b824 */ /* 0x000fe200078e0a0e */
[C---:B------:R-:W-:Y:S01]  /*10a0*/  ISETP.GT.U32.AND P3, PT, R14.reuse, R9, PT ;  /* 0x000000090e00720c */ /* 0x040fe20003f64070 */
[C---:B------:R-:W-:Y:S01]  /*10b0*/  IMAD R7, R14.reuse, R7, R10 ;  /* 0x000000070e077224 */ /* 0x040fe200078e020a */
[----:B------:R-:W-:Y:S01]  /*10c0*/  ISETP.GT.U32.AND P5, PT, R14, R3, PT ;  /* 0x000000030e00720c */ /* 0x000fe20003fa4070 */
[----:B------:R-:W-:-:S02]  /*10d0*/  VIADD R10, R242, 0x1 ;  /* 0x00000001f20a7836 */ /* 0x000fc40000000000 */
[----:B------:R-:W-:Y:S02]  /*10e0*/  VIADD R12, R242, 0x2 ;  /* 0x00000002f20c7836 */ /* 0x000fe40000000000 */
[--C-:B------:R-:W-:Y:S01]  /*10f0*/  @!P4 IMAD.IADD R8, R8, 0x1, -R14.reuse ;  /* 0x000000010808c824 */ /* 0x100fe200078e0a0e */
[----:B------:R-:W-:Y:S01]  /*1100*/  IABS R13, R10 ;  /* 0x0000000a000d7213 */ /* 0x000fe20000000000 */
[----:B------:R-:W-:Y:S01]  /*1110*/  @!P2 IMAD.IADD R4, R4, 0x1, -R14 ;  /* 0x000000010404a824 */ /* 0x000fe200078e0a0e */
[C---:B------:R-:W-:Y:S01]  /*1120*/  ISETP.GT.U32.AND P2, PT, R14.reuse, R7, PT ;  /* 0x000000070e00720c */ /* 0x040fe20003f44070 */
[----:B------:R-:W-:Y:S01]  /*1130*/  @!P6 IMAD.MOV R2, RZ, RZ, -R2 ;  /* 0x000000ffff02e224 */ /* 0x000fe200078e0a02 */
[----:B------:R-:W-:Y:S01]  /*1140*/  ISETP.GT.U32.AND P4, PT, R14, R8, PT ;  /* 0x000000080e00720c */ /* 0x000fe20003f84070 */
[--C-:B------:R-:W-:Y:S01]  /*1150*/  @!P3 IMAD.IADD R9, R9, 0x1, -R14.reuse ;  /* 0x000000010909b824 */ /* 0x100fe200078e0a0e */
[----:B------:R-:W-:Y:S01]  /*1160*/  ISETP.GE.AND P6, PT, R17, RZ, PT ;  /* 0x000000ff1100720c */ /* 0x000fe20003fc6270 */
[----:B------:R-:W-:Y:S01]  /*1170*/  @!P5 IMAD.IADD R3, R3, 0x1, -R14 ;  /* 0x000000010303d824 */ /* 0x000fe200078e0a0e */
[----:B------:R-:W-:Y:S01]  /*1180*/  IABS R15, R12 ;  /* 0x0000000c000f7213 */ /* 0x000fe20000000000 */
[----:B------:R-:W-:Y:S01]  /*1190*/  @!P1 IMAD.MOV R4, RZ, RZ, -R4 ;  /* 0x000000ffff049224 */ /* 0x000fe200078e0a04 */
[----:B------:R-:W-:Y:S01]  /*11a0*/  ISETP.GE.AND P1, PT, R10, RZ, PT ;  /* 0x000000ff0a00720c */ /* 0x000fe20003f26270 */
[----:B------:R-:W-:Y:S01]  /*11b0*/  IMAD.HI.U32 R10, R83, R13, RZ ;  /* 0x0000000d530a7227 */ /* 0x000fe200078e00ff */
[----:B------:R-:W-:-:S02]  /*11c0*/  ISETP.GT.U32.AND P3, PT, R14, R9, PT ;  /* 0x000000090e00720c */ /* 0x000fc40003f64070 */
[----:B------:R-:W-:Y:S01]  /*11d0*/  ISETP.GT.U32.AND P5, PT, R14, R3, PT ;  /* 0x000000030e00720c */ /* 0x000fe20003fa4070 */
[----:B----4-:R-:W-:Y:S01]  /*11e0*/  IMAD.HI.U32 R11, R83, R15, RZ ;  /* 0x0000000f530b7227 */ /* 0x010fe200078e00ff */
[-C--:B------:R-:W-:Y:S02]  /*11f0*/  @!P2 IADD3 R7, PT, PT, R7, -R14.reuse, RZ ;  /* 0x8000000e0707a210 */ /* 0x080fe40007ffe0ff */
[----:B------:R-:W-:Y:S01]  /*1200*/  @!P4 IADD3 R8, PT, PT, R8, -R14, RZ ;  /* 0x8000000e0808c210 */ /* 0x000fe20007ffe0ff */
[----:B------:R-:W-:Y:S01]  /*1210*/  IMAD.MOV R10, RZ, RZ, -R10 ;  /* 0x000000ffff0a7224 */ /* 0x000fe200078e0a0a */
[----:B------:R-:W-:Y:S01]  /*1220*/  ISETP.GE.AND P4, PT, R20, RZ, PT ;  /* 0x000000ff1400720c */ /* 0x000fe20003f86270 */
[----:B------:R-:W-:Y:S01]  /*1230*/  IMAD.MOV R16, RZ, RZ, -R11 ;  /* 0x000000ffff107224 */ /* 0x000fe200078e0a0b */
[----:B------:R-:W-:Y:S01]  /*1240*/  IABS R17, R18 ;  /* 0x0000001200117213 */ /* 0x000fe20000000000 */
[----:B------:R-:W-:Y:S01]  /*1250*/  IMAD R11, R84, R10, R13 ;  /* 0x0000000a540b7224 */ /* 0x000fe200078e020d */
[----:B------:R-:W-:Y:S01]  /*1260*/  ISETP.GE.AND P2, PT, R12, RZ, PT ;  /* 0x000000ff0c00720c */ /* 0x000fe20003f46270 */
[----:B------:R-:W-:Y:S01]  /*1270*/  @!P6 IMAD.MOV R5, RZ, RZ, -R5 ;  /* 0x000000ffff05e224 */ /* 0x000fe200078e0a05 */
[----:B------:R-:W-:Y:S01]  /*1280*/  ISETP.GT.U32.AND P6, PT, R14, R7, PT ;  /* 0x000000070e00720c */ /* 0x000fe20003fc4070 */
[--C-:B------:R-:W-:Y:S01]  /*1290*/  @!P3 IMAD.IADD R9, R9, 0x1, -R14.reuse ;  /* 0x000000010909b824 */ /* 0x100fe200078e0a0e */
[C---:B------:R-:W-:Y:S01]  /*12a0*/  ISETP.GT.U32.AND P3, PT, R84.reuse, R11, PT ;  /* 0x0000000b5400720c */ /* 0x040fe20003f64070 */
[----:B------:R-:W-:Y:S01]  /*12b0*/  @!P5 IMAD.IADD R3, R3, 0x1, -R14 ;  /* 0x000000010303d824 */ /* 0x000fe200078e0a0e */
[----:B------:R-:W-:Y:S01]  /*12c0*/  ISETP.GE.AND P5, PT, R21, RZ, PT ;  /* 0x000000ff1500720c */ /* 0x000fe20003fa6270 */
[----:B------:R-:W-:-:S02]  /*12d0*/  IMAD R13, R84, R16, R15 ;  /* 0x00000010540d7224 */ /* 0x000fc400078e020f */
[----:B------:R-:W-:Y:S01]  /*12e0*/  IMAD.MOV.U32 R240, RZ, RZ, R3 ;  /* 0x000000fffff07224 */ /* 0x000fe200078e0003 */
[----:B------:R-:W-:Y:S01]  /*12f0*/  LOP3.LUT R3, RZ, R112, RZ, 0x33, !PT ;  /* 0x00000070ff037212 */ /* 0x000fe200078e33ff */
[----:B------:R-:W-:-:S04]  /*1300*/  IMAD.HI.U32 R12, R83, R17, RZ ;  /* 0x00000011530c7227 */ /* 0x000fc800078e00ff */
[----:B------:R-:W-:Y:S01]  /*1310*/  @!P4 IMAD.MOV R240, RZ, RZ, -R240 ;  /* 0x000000fffff0c224 */ /* 0x000fe200078e0af0 */
[----:B------:R-:W-:Y:S01]  /*1320*/  ISETP.GE.AND P4, PT, R0, RZ, PT ;  /* 0x000000ff0000720c */ /* 0x000fe20003f86270 */
[----:B------:R-:W-:Y:S01]  /*1330*/  @!P3 IMAD.IADD R11, R11, 0x1, -R84 ;  /* 0x000000010b0bb824 */ /* 0x000fe200078e0a54 */
[----:B------:R-:W-:Y:S01]  /*1340*/  @!P6 IADD3 R7, PT, PT, R7, -R14, RZ ;  /* 0x8000000e0707e210 */ /* 0x000fe20007ffe0ff */
[----:B------:R-:W-:Y:S01]  /*1350*/  IMAD.MOV R12, RZ, RZ, -R12 ;  /* 0x000000ffff0c7224 */ /* 0x000fe200078e0a0c */
[----:B------:R-:W-:Y:S01]  /*1360*/  ISETP.GE.AND P6, PT, R22, RZ, PT ;  /* 0x000000ff1600720c */ /* 0x000fe20003fc6270 */
[----:B------:R-:W-:Y:S01]  /*1370*/  VIADD R16, R242, 0x5 ;  /* 0x00000005f2107836 */ /* 0x000fe20000000000 */
[C---:B------:R-:W-:Y:S01]  /*1380*/  ISETP.GT.U32.AND P3, PT, R84.reuse, R13, PT ;  /* 0x0000000d5400720c */ /* 0x040fe20003f64070 */
[----:B------:R-:W-:Y:S01]  /*1390*/  @!P5 IMAD.MOV R7, RZ, RZ, -R7 ;  /* 0x000000ffff07d224 */ /* 0x000fe200078e0a07 */
[----:B------:R-:W-:Y:S01]  /*13a0*/  ISETP.GE.AND P5, PT, R19, RZ, PT ;  /* 0x000000ff1300720c */ /* 0x000fe20003fa6270 */
[----:B------:R-:W-:Y:S01]  /*13b0*/  IMAD R15, R84, R12, R17 ;  /* 0x0000000c540f7224 */ /* 0x000fe200078e0211 */
[C---:B------:R-:W-:Y:S01]  /*13c0*/  IADD3 R14, PT, PT, R242.reuse, 0x4, RZ ;  /* 0x00000004f20e7810 */ /* 0x040fe20007ffe0ff */
[C---:B------:R-:W-:Y:S01]  /*13d0*/  VIADD R20, R242.reuse, 0x51 ;  /* 0x00000051f2147836 */ /* 0x040fe20000000000 */
[----:B------:R-:W-:Y:S01]  /*13e0*/  IABS R12, R16 ;  /* 0x00000010000c7213 */ /* 0x000fe20000000000 */
[C---:B------:R-:W-:Y:S01]  /*13f0*/  VIADD R19, R242.reuse, 0x52 ;  /* 0x00000052f2137836 */ /* 0x040fe20000000000 */
[----:B------:R-:W-:Y:S01]  /*1400*/  @!P4 IADD3 R9, PT, PT, -R9, RZ, RZ ;  /* 0x000000ff0909c210 */ /* 0x000fe20007ffe1ff */
[----:B------:R-:W-:Y:S01]  /*1410*/  VIADD R21, R242, 0x54 ;  /* 0x00000054f2157836 */ /* 0x000fe20000000000 */
[----:B------:R-:W-:Y:S01]  /*1420*/  ISETP.GT.U32.AND P4, PT, R84, R15, PT ;  /* 0x0000000f5400720c */ /* 0x000fe20003f84070 */
[----:B------:R-:W-:Y:S01]  /*1430*/  @!P6 IMAD.MOV R6, RZ, RZ, -R6 ;  /* 0x000000ffff06e224 */ /* 0x000fe200078e0a06 */
[----:B------:R-:W-:Y:S01]  /*1440*/  ISETP.NE.AND P6, PT, R112, RZ, PT ;  /* 0x000000ff7000720c */ /* 0x000fe20003fc5270 */
[----:B------:R-:W-:Y:S01]  /*1450*/  @!P3 IMAD.IADD R13, R13, 0x1, -R84 ;  /* 0x000000010d0db824 */ /* 0x000fe200078e0a54 */
[----:B------:R-:W-:Y:S01]  /*1460*/  IABS R10, R14 ;  /* 0x0000000e000a7213 */ /* 0x000fe20000000000 */
[----:B------:R-:W-:Y:S01]  /*1470*/  @!P5 IMAD.MOV R8, RZ, RZ, -R8 ;  /* 0x000000ffff08d224 */ /* 0x000fe200078e0a08 */
[C---:B------:R-:W-:Y:S01]  /*1480*/  SEL R235, R3.reuse, R2, !P6 ;  /* 0x0000000203eb7207 */ /* 0x040fe20007000000 */
[----:B------:R-:W-:Y:S01]  /*1490*/  VIADD R23, R242, 0x55 ;  /* 0x00000055f2177836 */ /* 0x000fe20000000000 */
[----:B------:R-:W-:Y:S01]  /*14a0*/  SEL R236, R3, R4, !P6 ;  /* 0x0000000403ec7207 */ /* 0x000fe20007000000 */
[----:B------:R-:W-:Y:S01]  /*14b0*/  IMAD.HI.U32 R2, R83, R10, RZ ;  /* 0x0000000a53027227 */ /* 0x000fe200078e00ff */
[----:B------:R-:W-:-:S02]  /*14c0*/  ISETP.GT.U32.AND P3, PT, R84, R13, PT ;  /* 0x0000000d5400720c */ /* 0x000fc40003f64070 */
[C---:B------:R-:W-:Y:S01]  /*14d0*/  SEL R237, R3.reuse, R5, !P6 ;  /* 0x0000000503ed7207 */ /* 0x040fe20007000000 */
[----:B------:R-:W-:Y:S01]  /*14e0*/  IMAD.MOV.U32 R4, RZ, RZ, R12 ;  /* 0x000000ffff047224 */ /* 0x000fe200078e000c */
[----:B------:R-:W-:Y:S01]  /*14f0*/  SEL R238, R3, R6, !P6 ;  /* 0x0000000603ee7207 */ /* 0x000fe20007000000 */
[----:B------:R-:W-:Y:S01]  /*1500*/  @!P4 IMAD.IADD R15, R15, 0x1, -R84 ;  /* 0x000000010f0fc824 */ /* 0x000fe200078e0a54 */
[C---:B------:R-:W-:Y:S01]  /*1510*/  SEL R239, R3.reuse, R7, !P6 ;  /* 0x0000000703ef7207 */ /* 0x040fe20007000000 */
[C---:B------:R-:W-:Y:S01]  /*1520*/  VIADD R12, R242.reuse, 0x6 ;  /* 0x00000006f20c7836 */ /* 0x040fe20000000000 */
[C---:B------:R-:W-:Y:S01]  /*1530*/  SEL R240, R3.reuse, R240, !P6 ;  /* 0x000000f003f07207 */ /* 0x040fe20007000000 */
[C---:B------:R-:W-:Y:S01]  /*1540*/  VIADD R27, R242.reuse, 0x56 ;  /* 0x00000056f21b7836 */ /* 0x040fe20000000000 */
[C---:B------:R-:W-:Y:S01]  /*1550*/  SEL R241, R3.reuse, R8, !P6 ;  /* 0x0000000803f17207 */ /* 0x040fe20007000000 */
[----:B------:R-:W-:Y:S01]  /*1560*/  VIADD R24, R242, 0x58 ;  /* 0x00000058f2187836 */ /* 0x000fe20000000000 */
[----:B------:R-:W-:Y:S01]  /*1570*/  SEL R0, R3, R9, !P6 ;  /* 0x0000000903007207 */ /* 0x000fe20007000000 */
[----:B------:R-:W-:Y:S01]  /*1580*/  IMAD.HI.U32 R3, R83, R4, RZ ;  /* 0x0000000453037227 */ /* 0x000fe200078e00ff */
[----:B------:R-:W-:-:S02]  /*1590*/  IADD3 R5, PT, PT, -R2, RZ, RZ ;  /* 0x000000ff02057210 */ /* 0x000fc40007ffe1ff */
[C---:B------:R-:W-:Y:S01]  /*15a0*/  ISETP.GT.U32.AND P4, PT, R84.reuse, R15, PT ;  /* 0x0000000f5400720c */ /* 0x040fe20003f84070 */
[----:B------:R-:W-:Y:S01]  /*15b0*/  IMAD.MOV R7, RZ, RZ, -R3 ;  /* 0x000000ffff077224 */ /* 0x000fe200078e0a03 */
[----:B------:R-:W-:Y:S01]  /*15c0*/  IABS R6, R12 ;  /* 0x0000000c00067213 */ /* 0x000fe20000000000 */
[C---:B------:R-:W-:Y:S01]  /*15d0*/  IMAD R3, R84.reuse, R5, R10 ;  /* 0x0000000554037224 */ /* 0x040fe200078e020a */
[----:B------:R-:W-:Y:S01]  /*15e0*/  ISETP.GT.U32.AND P5, PT, R84, R11, PT ;  /* 0x0000000b5400720c */ /* 0x000fe20003fa4070 */
[----:B------:R-:W-:Y:S01]  /*15f0*/  @!P3 IMAD.IADD R13, R13, 0x1, -R84 ;  /* 0x000000010d0db824 */ /* 0x000fe200078e0a54 */
[----:B------:R-:W-:Y:S01]  /*1600*/  IADD3 R17, PT, PT, R242, 0x9, RZ ;  /* 0x00000009f2117810 */ /* 0x000fe20007ffe0ff */
[----:B------:R-:W-:Y:S01]  /*1610*/  IMAD.HI.U32 R2, R83, R6, RZ ;  /* 0x0000000653027227 */ /* 0x000fe200078e00ff */
[----:B------:R-:W-:Y:S01]  /*1620*/  ISETP.GT.U32.AND P3, PT, R84, R3, PT ;  /* 0x000000035400720c */ /* 0x000fe20003f64070 */
[----:B------:R4:W-:Y:S01]  /*1630*/  STL [R1+0x158], R0 ;  /* 0x0001580001007387 */ /* 0x0009e20000100800 */
[----:B------:R-:W-:Y:S01]  /*1640*/  ISETP.GE.AND P6, PT, R18, RZ, PT ;  /* 0x000000ff1200720c */ /* 0x000fe20003fc6270 */
[C---:B------:R-:W-:Y:S01]  /*1650*/  IMAD R5, R84.reuse, R7, R4 ;  /* 0x0000000754057224 */ /* 0x040fe200078e0204 */
[----:B------:R-:W-:Y:S01]  /*1660*/  IABS R4, R17 ;  /* 0x0000001100047213 */ /* 0x000fe20000000000 */
[----:B------:R-:W-:Y:S01]  /*1670*/  IMAD.MOV R7, RZ, RZ, -R2 ;  /* 0x000000ffff077224 */ /* 0x000fe200078e0a02 */
[----:B------:R-:W-:Y:S01]  /*1680*/  IABS R218, R20 ;  /* 0x0000001400da7213 */ /* 0x000fe20000000000 */
[----:B------:R-:W-:Y:S01]  /*1690*/  @!P4 IMAD.IADD R15, R15, 0x1, -R84 ;  /* 0x000000010f0fc824 */ /* 0x000fe200078e0a54 */
[C---:B------:R-:W-:Y:S01]  /*16a0*/  ISETP.GT.U32.AND P4, PT, R84.reuse, R5, PT ;  /* 0x000000055400720c */ /* 0x040fe20003f84070 */
[----:B------:R-:W-:Y:S01]  /*16b0*/  IMAD R7, R84, R7, R6 ;  /* 0x0000000754077224 */ /* 0x000fe200078e0206 */
[----:B------:R-:W-:Y:S01]  /*16c0*/  MOV R6, R4 ;  /* 0x0000000400067202 */ /* 0x000fe20000000f00 */
[----:B------:R-:W-:Y:S01]  /*16d0*/  VIADD R10, R242, 0x7 ;  /* 0x00000007f20a7836 */ /* 0x000fe20000000000 */
[----:B------:R-:W-:Y:S01]  /*16e0*/  IABS R121, R19 ;  /* 0x0000001300797213 */ /* 0x000fe20000000000 */
[--C-:B------:R-:W-:Y:S01]  /*16f0*/  @!P3 IMAD.IADD R3, R3, 0x1, -R84.reuse ;  /* 0x000000010303b824 */ /* 0x100fe200078e0a54 */
[----:B------:R-:W-:Y:S01]  /*1700*/  ISETP.GT.U32.AND P3, PT, R84, R7, PT ;  /* 0x000000075400720c */ /* 0x000fe20003f64070 */
[----:B------:R-:W-:Y:S01]  /*1710*/  @!P5 IMAD.IADD R11, R11, 0x1, -R84 ;  /* 0x000000010b0bd824 */ /* 0x000fe200078e0a54 */
[----:B------:R-:W-:Y:S01]  /*1720*/  ISETP.GE.AND P5, PT, R14, RZ, PT ;  /* 0x000000ff0e00720c */ /* 0x000fe20003fa6270 */
[C---:B------:R-:W-:Y:S01]  /*1730*/  VIADD R14, R242.reuse, 0x8 ;  /* 0x00000008f20e7836 */ /* 0x040fe20000000000 */
[----:B------:R-:W-:Y:S01]  /*1740*/  IABS R9, R10 ;  /* 0x0000000a00097213 */ /* 0x000fe20000000000 */
[----:B----4-:R-:W-:Y:S01]  /*1750*/  IMAD.MOV.U32 R0, RZ, RZ, R11 ;  /* 0x000000ffff007224 */ /* 0x010fe200078e000b */
[----:B------:R-:W-:Y:S01]  /*1760*/  IABS R123, R21 ;  /* 0x00000015007b7213 */ /* 0x000fe20000000000 */
[----:B------:R-:W-:Y:S01]  /*1770*/  VIADD R18, R242, 0xa ;  /* 0x0000000af2127836 */ /* 0x000fe20000000000 */
[----:B------:R-:W-:Y:S01]  /*1780*/  IABS R8, R14 ;  /* 0x0000000e00087213 */ /* 0x000fe20000000000 */
[----:B------:R-:W-:Y:S01]  /*1790*/  IMAD.HI.U32 R2, R83, R9, RZ ;  /* 0x0000000953027227 */ /* 0x000fe200078e00ff */
[----:B------:R-:W-:-:S02]  /*17a0*/  @!P4 IADD3 R5, PT, PT, R5, -R84, RZ ;  /* 0x800000540505c210 */ /* 0x000fc40007ffe0ff */
[----:B------:R-:W-:Y:S01]  /*17b0*/  ISETP.GT.U32.AND P4, PT, R84, R3, PT ;  /* 0x000000035400720c */ /* 0x000fe20003f84070 */
[----:B------:R-:W-:Y:S01]  /*17c0*/  @!P1 IMAD.MOV R0, RZ, RZ, -R0 ;  /* 0x000000ffff009224 */ /* 0x000fe200078e0a00 */
[----:B------:R-:W-:Y:S01]  /*17d0*/  ISETP.GE.AND P1, PT, R16, RZ, PT ;  /* 0x000000ff1000720c */ /* 0x000fe20003f26270 */
[----:B------:R-:W-:Y:S01]  /*17e0*/  IMAD.MOV R2, RZ, RZ, -R2 ;  /* 0x000000ffff027224 */ /* 0x000fe200078e0a02 */
[----:B------:R-:W-:Y:S01]  /*17f0*/  IABS R187, R23 ;  /* 0x0000001700bb7213 */ /* 0x000fe20000000000 */
[----:B------:R-:W-:Y:S01]  /*1800*/  IMAD.HI.U32 R4, R83, R8, RZ ;  /* 0x0000000853047227 */ /* 0x000fe200078e00ff */
[----:B------:R4:W-:Y:S01]  /*1810*/  STL [R1+0x6c], R0 ;  /* 0x00006c0001007387 */ /* 0x0009e20000100800 */
[----:B------:R-:W-:Y:S02]  /*1820*/  IABS R126, R27 ;  /* 0x0000001b007e7213 */ /* 0x000fe40000000000 */
[----:B------:R-:W-:Y:S01]  /*1830*/  @!P3 IMAD.IADD R7, R7, 0x1, -R84 ;  /* 0x000000010707b824 */ /* 0x000fe200078e0a54 */
[C---:B------:R-:W-:Y:S01]  /*1840*/  ISETP.GT.U32.AND P3, PT, R84.reuse, R5, PT ;  /* 0x000000055400720c */ /* 0x040fe20003f64070 */
[----:B------:R-:W-:Y:S01]  /*1850*/  IMAD R9, R84, R2, R9 ;  /* 0x0000000254097224 */ /* 0x000fe200078e0209 */
[----:B------:R-:W-:Y:S01]  /*1860*/  IABS R154, R24 ;  /* 0x00000018009a7213 */ /* 0x000fe20000000000 */
[----:B------:R-:W-:-:S04]  /*1870*/  IMAD.HI.U32 R2, R83, R6, RZ ;  /* 0x0000000653027227 */ /* 0x000fc800078e00ff */
[----:B----4-:R-:W-:Y:S02]  /*1880*/  IMAD.MOV.U32 R0, RZ, RZ, R13 ;  /* 0x000000ffff007224 */ /* 0x010fe400078e000d */
[----:B------:R-:W-:Y:S01]  /*1890*/  IMAD.MOV R11, RZ, RZ, -R4 ;  /* 0x000000ffff0b7224 */ /* 0x000fe200078e0a04 */
[----:B------:R-:W-:Y:S01]  /*18a0*/  IABS R4, R18 ;  /* 0x0000001200047213 */ /* 0x000fe20000000000 */
[----:B------:R-:W-:Y:S01]  /*18b0*/  IMAD.MOV R13, RZ, RZ, -R2 ;  /* 0x000000ffff0d7224 */ /* 0x000fe200078e0a02 */
[----:B------:R-:W-:Y:S01]  /*18c0*/  @!P2 IADD3 R0, PT, PT, -R0, RZ, RZ ;  /* 0x000000ff0000a210 */ /* 0x000fe20007ffe1ff */
[C---:B------:R-:W-:Y:S01]  /*18d0*/  IMAD R11, R84.reuse, R11, R8 ;  /* 0x0000000b540b7224 */ /* 0x040fe200078e0208 */
[C---:B------:R-:W-:Y:S01]  /*18e0*/  ISETP.GT.U32.AND P2, PT, R84.reuse, R7, PT ;  /* 0x000000075400720c */ /* 0x040fe20003f44070 */
[----:B------:R-:W-:Y:S02]  /*18f0*/  IMAD.MOV.U32 R8, RZ, RZ, R15 ;  /* 0x000000ffff087224 */ /* 0x000fe400078e000f */
[----:B------:R-:W-:Y:S01]  /*1900*/  @!P4 IMAD.IADD R3, R3, 0x1, -R84 ;  /* 0x000000010303c824 */ /* 0x000fe200078e0a54 */
[----:B------:R4:W-:Y:S01]  /*1910*/  STL [R1+0x28], R0 ;  /* 0x0000280001007387 */ /* 0x0009e20000100800 */
[C---:B------:R-:W-:Y:S01]  /*1920*/  IMAD R13, R84.reuse, R13, R6 ;  /* 0x0000000d540d7224 */ /* 0x040fe200078e0206 */
[C---:B------:R-:W-:Y:S01]  /*1930*/  ISETP.GT.U32.AND P4, PT, R84.reuse, R9, PT ;  /* 0x000000095400720c */ /* 0x040fe20003f84070 */
[----:B------:R-:W-:Y:S01]  /*1940*/  @!P6 IMAD.MOV R8, RZ, RZ, -R8 ;  /* 0x000000ffff08e224 */ /* 0x000fe200078e0a08 */
[C---:B------:R-:W-:Y:S01]  /*1950*/  ISETP.GT.U32.AND P6, PT, R84.reuse, R11, PT ;  /* 0x0000000b5400720c */ /* 0x040fe20003fc4070 */
[----:B------:R-:W-:Y:S01]  /*1960*/  @!P3 IMAD.IADD R5, R5, 0x1, -R84 ;  /* 0x000000010505b824 */ /* 0x000fe200078e0a54 */
[----:B------:R-:W-:Y:S01]  /*1970*/  ISETP.GT.U32.AND P3, PT, R84, R13, PT ;  /* 0x0000000d5400720c */ /* 0x000fe20003f64070 */
[----:B------:R-:W-:Y:S01]  /*1980*/  IMAD.HI.U32 R2, R83, R4, RZ ;  /* 0x0000000453027227 */ /* 0x000fe200078e00ff */
[----:B------:R-:W-:Y:S03]  /*1990*/  STL [R1+0x68], R8 ;  /* 0x0000680801007387 */ /* 0x000fe60000100800 */
[----:B----4-:R-:W-:-:S02]  /*19a0*/  IMAD.MOV.U32 R0, RZ, RZ, R3 ;  /* 0x000000ffff007224 */ /* 0x010fc400078e0003 */
[----:B------:R-:W-:Y:S02]  /*19b0*/  VIADD R6, R242, 0xb ;  /* 0x0000000bf2067836 */ /* 0x000fe40000000000 */
[----:B------:R-:W-:Y:S01]  /*19c0*/  IMAD.MOV R3, RZ, RZ, -R2 ;  /* 0x000000ffff037224 */ /* 0x000fe200078e0a02 */
[----:B------:R-:W-:Y:S01]  /*19d0*/  @!P5 IADD3 R0, PT, PT, -R0, RZ, RZ ;  /* 0x000000ff0000d210 */ /* 0x000fe20007ffe1ff */
[----:B------:R-:W-:Y:S01]  /*19e0*/  @!P6 IMAD.IADD R11, R11, 0x1, -R84 ;  /* 0x000000010b0be824 */ /* 0x000fe200078e0a54 */
[----:B------:R-:W-:Y:S01]  /*19f0*/  IABS R2, R6 ;  /* 0x0000000600027213 */ /* 0x000fe20000000000 */
[----:B------:R-:W-:Y:S01]  /*1a00*/  IMAD R3, R84, R3, R4 ;  /* 0x0000000354037224 */ /* 0x000fe200078e0204 */
[----:B------:R-:W-:Y:S01]  /*1a10*/  ISETP.GE.AND P5, PT, R12, RZ, PT ;  /* 0x000000ff0c00720c */ /* 0x000fe20003fa6270 */
[----:B------:R4:W-:Y:S01]  /*1a20*/  STL [R1+0x64], R0 ;  /* 0x0000640001007387 */ /* 0x0009e20000100800 */
[C---:B------:R-:W-:Y:S01]  /*1a30*/  VIADD R12, R242.reuse, 0xc ;  /* 0x0000000cf20c7836 */ /* 0x040fe20000000000 */
[-C--:B------:R-:W-:Y:S01]  /*1a40*/  @!P3 IADD3 R13, PT, PT, R13, -R84.reuse, RZ ;  /* 0x800000540d0db210 */ /* 0x080fe20007ffe0ff */
[----:B------:R-:W-:Y:S01]  /*1a50*/  @!P2 IMAD.IADD R7, R7, 0x1, -R84 ;  /* 0x000000010707a824 */ /* 0x000fe200078e0a54 */
[----:B------:R-:W-:Y:S01]  /*1a60*/  @!P4 IADD3 R9, PT, PT, R9, -R84, RZ ;  /* 0x800000540909c210 */ /* 0x000fe20007ffe0ff */
[C---:B------:R-:W-:Y:S01]  /*1a70*/  VIADD R16, R242.reuse, 0xe ;  /* 0x0000000ef2107836 */ /* 0x040fe20000000000 */
[----:B------:R-:W-:Y:S01]  /*1a80*/  IABS R4, R12 ;  /* 0x0000000c00047213 */ /* 0x000fe20000000000 */
[----:B------:R-:W-:Y:S01]  /*1a90*/  VIADD R25, R242, 0x59 ;  /* 0x00000059f2197836 */ /* 0x000fe20000000000 */
[----:B------:R-:W-:Y:S01]  /*1aa0*/  ISETP.GT.U32.AND P3, PT, R84, R13, PT ;  /* 0x0000000d5400720c */ /* 0x000fe20003f64070 */
[----:B------:R-:W-:Y:S01]  /*1ab0*/  VIADD R26, R242, 0x5e ;  /* 0x0000005ef21a7836 */ /* 0x000fe20000000000 */
[----:B------:R-:W-:Y:S01]  /*1ac0*/  ISETP.GT.U32.AND P6, PT, R84, R9, PT ;  /* 0x000000095400720c */ /* 0x000fe20003fc4070 */
[----:B----4-:R-:W-:Y:S01]  /*1ad0*/  IMAD.MOV.U32 R0, RZ, RZ, R5 ;  /* 0x000000ffff007224 */ /* 0x010fe200078e0005 */
[----:B------:R-:W-:Y:S01]  /*1ae0*/  ISETP.GE.AND P4, PT, R14, RZ, PT ;  /* 0x000000ff0e00720c */ /* 0x000fe20003f86270 */
[----:B------:R-:W-:Y:S01]  /*1af0*/  IMAD.MOV.U32 R5, RZ, RZ, R2 ;  /* 0x000000ffff057224 */ /* 0x000fe200078e0002 */
[----:B------:R-:W-:Y:S01]  /*1b00*/  ISETP.GE.AND P2, PT, R10, RZ, PT ;  /* 0x000000ff0a00720c */ /* 0x000fe20003f46270 */
[----:B------:R-:W-:Y:S01]  /*1b10*/  @!P1 IMAD.MOV R0, RZ, RZ, -R0 ;  /* 0x000000ffff009224 */ /* 0x000fe200078e0a00 */
[----:B------:R-:W-:Y:S01]  /*1b20*/  ISETP.GT.U32.AND P1, PT, R84, R11, PT ;  /* 0x0000000b5400720c */ /* 0x000fe20003f24070 */
[----:B------:R-:W-:Y:S01]  /*1b30*/  IMAD.HI.U32 R2, R83, R5, RZ ;  /* 0x0000000553027227 */ /* 0x000fe200078e00ff */
[----:B------:R-:W-:-:S02]  /*1b40*/  IABS R181, R25 ;  /* 0x0000001900b57213 */ /* 0x000fc40000000000 */
[----:B------:R4:W-:Y:S01]  /*1b50*/  STL [R1+0x60], R0 ;  /* 0x0000600001007387 */ /* 0x0009e20000100800 */
[----:B------:R-:W-:Y:S01]  /*1b60*/  @!P3 IADD3 R13, PT, PT, R13, -R84, RZ ;  /* 0x800000540d0db210 */ /* 0x000fe20007ffe0ff */
[C---:B------:R-:W-:Y:S01]  /*1b70*/  VIADD R14, R242.reuse, 0xd ;  /* 0x0000000df20e7836 */ /* 0x040fe20000000000 */
[----:B------:R-:W-:Y:S01]  /*1b80*/  IABS R172, R26 ;  /* 0x0000001a00ac7213 */ /* 0x000fe20000000000 */
[----:B------:R-:W-:Y:S01]  /*1b90*/  @!P6 IMAD.IADD R9, R9, 0x1, -R84 ;  /* 0x000000010909e824 */ /* 0x000fe200078e0a54 */
[----:B------:R-:W-:Y:S01]  /*1ba0*/  ISETP.GE.AND P6, PT, R17, RZ, PT ;  /* 0x000000ff1100720c */ /* 0x000fe20003fc6270 */
[C---:B------:R-:W-:Y:S02]  /*1bb0*/  VIADD R17, R242.reuse, 0xf ;  /* 0x0000000ff2117836 */ /* 0x040fe40000000000 */
[----:B------:R-:W-:Y:S02]  /*1bc0*/  VIADD R79, R242, 0x61 ;  /* 0x00000061f24f7836 */ /* 0x000fe40000000000 */
[----:B----4-:R-:W-:Y:S01]  /*1bd0*/  IMAD.MOV.U32 R0, RZ, RZ, R7 ;  /* 0x000000ffff007224 */ /* 0x010fe200078e0007 */
[----:B------:R-:W-:Y:S01]  /*1be0*/  IABS R8, R17 ;  /* 0x0000001100087213 */ /* 0x000fe20000000000 */
[----:B------:R-:W-:Y:S01]  /*1bf0*/  IMAD.MOV.U32 R7, RZ, RZ, R4 ;  /* 0x000000ffff077224 */ /* 0x000fe200078e0004 */
[----:B------:R-:W-:Y:S01]  /*1c00*/  IADD3 R4, PT, PT, -R2, RZ, RZ ;  /* 0x000000ff02047210 */ /* 0x000fe20007ffe1ff */
[----:B------:R-:W-:Y:S01]  /*1c10*/  @!P5 IMAD.MOV R0, RZ, RZ, -R0 ;  /* 0x000000ffff00d224 */ /* 0x000fe200078e0a00 */
[----:B------:R-:W-:Y:S01]  /*1c20*/  ISETP.GT.U32.AND P5, PT, R84, R3, PT ;  /* 0x000000035400720c */ /* 0x000fe20003fa4070 */
[----:B------:R-:W-:Y:S01]  /*1c30*/  IMAD.HI.U32 R2, R83, R7, RZ ;  /* 0x0000000753027227 */ /* 0x000fe200078e00ff */
[----:B------:R-:W-:-:S02]  /*1c40*/  IABS R219, R79 ;  /* 0x0000004f00db7213 */ /* 0x000fc40000000000 */
[----:B------:R4:W-:Y:S01]  /*1c50*/  STL [R1+0x5c], R0 ;  /* 0x00005c0001007387 */ /* 0x0009e20000100800 */
[----:B------:R-:W-:Y:S01]  /*1c60*/  IMAD R5, R84, R4, R5 ;  /* 0x0000000454057224 */ /* 0x000fe200078e0205 */
[----:B------:R-:W-:Y:S01]  /*1c70*/  IABS R4, R14 ;  /* 0x0000000e00047213 */ /* 0x000fe20000000000 */
[----:B------:R-:W-:Y:S01]  /*1c80*/  @!P1 IMAD.IADD R11, R11, 0x1, -R84 ;  /* 0x000000010b0b9824 */ /* 0x000fe200078e0a54 */
[----:B------:R-:W-:Y:S01]  /*1c90*/  ISETP.GE.AND P1, PT, R18, RZ, PT ;  /* 0x000000ff1200720c */ /* 0x000fe20003f26270 */
[----:B------:R-:W-:Y:S01]  /*1ca0*/  IMAD.MOV R2, RZ, RZ, -R2 ;  /* 0x000000ffff027224 */ /* 0x000fe200078e0a02 */
[C---:B------:R-:W-:Y:S01]  /*1cb0*/  ISETP.GT.U32.AND P3, PT, R84.reuse, R5, PT ;  /* 0x000000055400720c */ /* 0x040fe20003f64070 */
[----:B------:R-:W-:Y:S02]  /*1cc0*/  IMAD.MOV.U32 R15, RZ, RZ, R11 ;  /* 0x000000ffff0f7224 */ /* 0x000fe400078e000b */
[----:B------:R-:W-:Y:S01]  /*1cd0*/  IMAD R7, R84, R2, R7 ;  /* 0x0000000254077224 */ /* 0x000fe200078e0207 */
[----:B----4-:R-:W-:Y:S01]  /*1ce0*/  MOV R0, R9 ;  /* 0x0000000900007202 */ /* 0x010fe20000000f00 */
[----:B------:R-:W-:-:S02]  /*1cf0*/  @!P4 IMAD.MOV R15, RZ, RZ, -R15 ;  /* 0x000000ffff0fc224 */ /* 0x000fc400078e0a0f */
[----:B------:R-:W-:Y:S01]  /*1d00*/  @!P5 IMAD.IADD R3, R3, 0x1, -R84 ;  /* 0x000000010303d824 */ /* 0x000fe200078e0a54 */
[----:B------:R-:W-:Y:S01]  /*1d10*/  ISETP.GT.U32.AND P4, PT, R84, R7, PT ;  /* 0x000000075400720c */ /* 0x000fe20003f84070 */
[----:B------:R-:W-:Y:S01]  /*1d20*/  @!P2 IMAD.MOV R0, RZ, RZ, -R0 ;  /* 0x000000ffff00a224 */ /* 0x000fe200078e0a00 */
[----:B------:R-:W-:Y:S01]  /*1d30*/  ISETP.GE.AND P5, PT, R6, RZ, PT ;  /* 0x000000ff0600720c */ /* 0x000fe20003fa6270 */
[----:B------:R-:W-:Y:S01]  /*1d40*/  IMAD.HI.U32 R2, R83, R4, RZ ;  /* 0x0000000453027227 */ /* 0x000fe200078e00ff */
[----:B------:R-:W-:Y:S02]  /*1d50*/  IABS R6, R16 ;  /* 0x0000001000067213 */ /* 0x000fe40000000000 */
[----:B------:R4:W-:Y:S01]  /*1d60*/  STL [R1+0x58], R0 ;  /* 0x0000580001007387 */ /* 0x0009e20000100800 */
[----:B------:R-:W-:Y:S01]  /*1d70*/  @!P3 IMAD.IADD R5, R5, 0x1, -R84 ;  /* 0x000000010505b824 */ /* 0x000fe200078e0a54 */
[----:B------:R-:W-:Y:S01]  /*1d80*/  ISETP.GT.U32.AND P3, PT, R84, R3, PT ;  /* 0x000000035400720c */ /* 0x000fe20003f64070 */
[----:B------:R-:W-:Y:S01]  /*1d90*/  VIADD R18, R242, 0x10 ;  /* 0x00000010f2127836 */ /* 0x000fe20000000000 */
[----:B------:R-:W-:Y:S01]  /*1da0*/  STL [R1+0x54], R15 ;  /* 0x0000540f01007387 */ /* 0x000fe20000100800 */
[----:B------:R-:W-:Y:S01]  /*1db0*/  IMAD.MOV R9, RZ, RZ, -R2 ;  /* 0x000000ffff097224 */ /* 0x000fe200078e0a02 */
[C---:B------:R-:W-:Y:S01]  /*1dc0*/  ISETP.GT.U32.AND P2, PT, R84.reuse, R5, PT ;  /* 0x000000055400720c */ /* 0x040fe20003f44070 */
[----:B------:R-:W-:Y:S01]  /*1dd0*/  @!P4 IMAD.IADD R7, R7, 0x1, -R84 ;  /* 0x000000010707c824 */ /* 0x000fe200078e0a54 */
[----:B------:R-:W-:Y:S01]  /*1de0*/  IABS R10, R18 ;  /* 0x00000012000a7213 */ /* 0x000fe20000000000 */
[----:B------:R-:W-:Y:S01]  /*1df0*/  IMAD.MOV.U32 R11, RZ, RZ, R6 ;  /* 0x000000ffff0b7224 */ /* 0x000fe200078e0006 */
[----:B----4-:R-:W-:Y:S01]  /*1e00*/  MOV R0, R13 ;  /* 0x0000000d00007202 */ /* 0x010fe20000000f00 */
[----:B------:R-:W-:Y:S01]  /*1e10*/  IMAD.MOV.U32 R13, RZ, RZ, R8 ;  /* 0x000000ffff0d7224 */ /* 0x000fe200078e0008 */
[C---:B------:R-:W-:Y:S01]  /*1e20*/  ISETP.GT.U32.AND P4, PT, R84.reuse, R7, PT ;  /* 0x000000075400720c */ /* 0x040fe20003f84070 */
[----:B------:R-:W-:Y:S01]  /*1e30*/  IMAD R9, R84, R9, R4 ;  /* 0x0000000954097224 */ /* 0x000fe200078e0204 */
[----:B------:R-:W-:Y:S01]  /*1e40*/  MOV R8, R10 ;  /* 0x0000000a00087202 */ /* 0x000fe20000000f00 */
[----:B------:R-:W-:Y:S01]  /*1e50*/  @!P6 IMAD.MOV R0, RZ, RZ, -R0 ;  /* 0x000000ffff00e224 */ /* 0x000fe200078e0a00 */
[----:B------:R-:W-:Y:S01]  /*1e60*/  ISETP.GE.AND P6, PT, R12, RZ, PT ;  /* 0x000000ff0c00720c */ /* 0x000fe20003fc6270 */
[----:B------:R-:W-:Y:S01]  /*1e70*/  @!P3 IMAD.IADD R3, R3, 0x1, -R84 ;  /* 0x000000010303b824 */ /* 0x000fe200078e0a54 */
[----:B------:R-:W-:Y:S01]  /*1e80*/  ISETP.GT.U32.AND P3, PT, R84, R9, PT ;  /* 0x000000095400720c */ /* 0x000fe20003f64070 */
[C---:B------:R-:W-:Y:S01]  /*1e90*/  IMAD.HI.U32 R4, R83.reuse, R13, RZ ;  /* 0x0000000d53047227 */ /* 0x040fe200078e00ff */
[----:B------:R4:W-:Y:S03]  /*1ea0*/  STL [R1+0x50], R0 ;  /* 0x0000500001007387 */ /* 0x0009e60000100800 */
[----:B------:R-:W-:Y:S01]  /*1eb0*/  IMAD.HI.U32 R2, R83, R11, RZ ;  /* 0x0000000b53027227 */ /* 0x000fe200078e00ff */
[----:B------:R-:W-:-:S03]  /*1ec0*/  IADD3 R4, PT, PT, -R4, RZ, RZ ;  /* 0x000000ff04047210 */ /* 0x000fc60007ffe1ff */
[----:B------:R-:W-:Y:S02]  /*1ed0*/  IMAD.MOV R6, RZ, RZ, -R2 ;  /* 0x000000ffff067224 */ /* 0x000fe400078e0a02 */
[----:B------:R-:W-:-:S04]  /*1ee0*/  IMAD.HI.U32 R2, R83, R8, RZ ;  /* 0x0000000853027227 */ /* 0x000fc800078e00ff */
[----:B----4-:R-:W-:Y:S02]  /*1ef0*/  IMAD.MOV.U32 R0, RZ, RZ, R3 ;  /* 0x000000ffff007224 */ /* 0x010fe400078e0003 */
[----:B------:R-:W-:Y:S02]  /*1f00*/  IMAD.MOV R15, RZ, RZ, -R2 ;  /* 0x000000ffff0f7224 */ /* 0x000fe400078e0a02 */
[----:B------:R-:W-:Y:S01]  /*1f10*/  IMAD R13, R84, R4, R13 ;  /* 0x00000004540d7224 */ /* 0x000fe200078e020d */
[----:B------:R-:W-:Y:S01]  /*1f20*/  @!P1 IADD3 R0, PT, PT, -R0, RZ, RZ ;  /* 0x000000ff00009210 */ /* 0x000fe20007ffe1ff */
[----:B------:R-:W-:Y:S02]  /*1f30*/  @!P4 IMAD.IADD R7, R7, 0x1, -R84 ;  /* 0x000000010707c824 */ /* 0x000fe400078e0a54 */
[C---:B------:R-:W-:Y:S01]  /*1f40*/  IMAD R3, R84.reuse, R15, R8 ;  /* 0x0000000f54037224 */ /* 0x040fe200078e0208 */
[----:B------:R-:W-:Y:S01]  /*1f50*/  ISETP.GT.U32.AND P4, PT, R84, R13, PT ;  /* 0x0000000d5400720c */ /* 0x000fe20003f84070 */
[----:B------:R4:W-:Y:S01]  /*1f60*/  STL [R1+0x20], R0 ;  /* 0x0000200001007387 */ /* 0x0009e20000100800 */
[----:B------:R-:W-:-:S02]  /*1f70*/  VIADD R10, R242, 0x11 ;  /* 0x00000011f20a7836 */ /* 0x000fc40000000000 */
[----:B------:R-:W-:Y:S02]  /*1f80*/  IMAD R11, R84, R6, R11 ;  /* 0x00000006540b7224 */ /* 0x000fe400078e020b */
[--C-:B------:R-:W-:Y:S01]  /*1f90*/  @!P2 IMAD.IADD R5, R5, 0x1, -R84.reuse ;  /* 0x000000010505a824 */ /* 0x100fe200078e0a54 */
[----:B------:R-:W-:Y:S01]  /*1fa0*/  IABS R4, R10 ;  /* 0x0000000a00047213 */ /* 0x000fe20000000000 */
[----:B------:R-:W-:Y:S01]  /*1fb0*/  VIADD R12, R242, 0x12 ;  /* 0x00000012f20c7836 */ /* 0x000fe20000000000 */
[----:B------:R-:W-:Y:S01]  /*1fc0*/  ISETP.GE.AND P2, PT, R14, RZ, PT ;  /* 0x000000ff0e00720c */ /* 0x000fe20003f46270 */
[----:B------:R-:W-:Y:S01]  /*1fd0*/  @!P3 IMAD.IADD R9, R9, 0x1, -R84 ;  /* 0x000000010909b824 */ /* 0x000fe200078e0a54 */
[C---:B------:R-:W-:Y:S01]  /*1fe0*/  ISETP.GT.U32.AND P3, PT, R84.reuse, R11, PT ;  /* 0x0000000b5400720c */ /* 0x040fe20003f64070 */
[----:B----4-:R-:W-:Y:S01]  /*1ff0*/  IMAD.MOV.U32 R0, RZ, RZ, R7 ;  /* 0x000000ffff007224 */ /* 0x010fe200078e0007 */
[----:B------:R-:W-:Y:S01]  /*2000*/  IABS R7, R12 ;  /* 0x0000000c00077213 */ /* 0x000fe20000000000 */
[----:B------:R-:W-:Y:S01]  /*2010*/  @!P5 IMAD.MOV R5, RZ, RZ, -R5 ;  /* 0x000000ffff05d224 */ /* 0x000fe200078e0a05 */
[C---:B------:R-:W-:Y:S01]  /*2020*/  ISETP.GT.U32.AND P1, PT, R84.reuse, R9, PT ;  /* 0x000000095400720c */ /* 0x040fe20003f24070 */
[----:B------:R-:W-:Y:S01]  /*2030*/  @!P6 IMAD.MOV R0, RZ, RZ, -R0 ;  /* 0x000000ffff00e224 */ /* 0x000fe200078e0a00 */
[----:B------:R-:W-:Y:S01]  /*2040*/  ISETP.GT.U32.AND P6, PT, R84, R3, PT ;  /* 0x000000035400720c */ /* 0x000fe20003fc4070 */
[----:B------:R-:W-:Y:S01]  /*2050*/  IMAD.HI.U32 R2, R83, R4, RZ ;  /* 0x0000000453027227 */ /* 0x000fe200078e00ff */
[----:B------:R4:W-:Y:S01]  /*2060*/  STL [R1+0x4c], R5 ;  /* 0x00004c0501007387 */ /* 0x0009e20000100800 */
[----:B------:R-:W-:-:S02]  /*2070*/  ISETP.GE.AND P5, PT, R16, RZ, PT ;  /* 0x000000ff1000720c */ /* 0x000fc40003fa6270 */
[--C-:B------:R-:W-:Y:S01]  /*2080*/  @!P4 IMAD.IADD R13, R13, 0x1, -R84.reuse ;  /* 0x000000010d0dc824 */ /* 0x100fe200078e0a54 */
[----:B------:R1:W-:Y:S01]  /*2090*/  STL [R1+0x48], R0 ;  /* 0x0000480001007387 */ /* 0x0003e20000100800 */
[--C-:B------:R-:W-:Y:S01]  /*20a0*/  @!P3 IMAD.IADD R11, R11, 0x1, -R84.reuse ;  /* 0x000000010b0bb824 */ /* 0x100fe200078e0a54 */
[----:B------:R-:W-:Y:S01]  /*20b0*/  ISETP.GE.AND P3, PT, R18, RZ, PT ;  /* 0x000000ff1200720c */ /* 0x000fe20003f66270 */
[----:B------:R-:W-:Y:S02]  /*20c0*/  VIADD R14, R242, 0x13 ;  /* 0x00000013f20e7836 */ /* 0x000fe40000000000 */
[--C-:B------:R-:W-:Y:S01]  /*20d0*/  @!P1 IMAD.IADD R9, R9, 0x1, -R84.reuse ;  /* 0x0000000109099824 */ /* 0x100fe200078e0a54 */
[----:B----4-:R-:W-:Y:S01]  /*20e0*/  IADD3 R5, PT, PT, -R2, RZ, RZ ;  /* 0x000000ff02057210 */ /* 0x010fe20007ffe1ff */
[----:B------:R-:W-:Y:S01]  /*20f0*/  IMAD.HI.U32 R2, R83, R7, RZ ;  /* 0x0000000753027227 */ /* 0x000fe200078e00ff */
[C---:B------:R-:W-:Y:S02]  /*2100*/  ISETP.GT.U32.AND P4, PT, R84.reuse, R11, PT ;  /* 0x0000000b5400720c */ /* 0x040fe40003f84070 */
[----:B-1----:R-:W-:Y:S01]  /*2110*/  MOV R0, R9 ;  /* 0x0000000900007202 */ /* 0x002fe20000000f00 */
[----:B------:R-:W-:Y:S01]  /*2120*/  @!P6 IMAD.IADD R3, R3, 0x1, -R84 ;  /* 0x000000010303e824 */ /* 0x000fe200078e0a54 */
[C---:B------:R-:W-:Y:S01]  /*2130*/  ISETP.GT.U32.AND P6, PT, R84.reuse, R13, PT ;  /* 0x0000000d5400720c */ /* 0x040fe20003fc4070 */
[----:B------:R-:W-:Y:S01]  /*2140*/  IMAD R5, R84, R5, R4 ;  /* 0x0000000554057224 */ /* 0x000fe200078e0204 */
[----:B------:R-:W-:Y:S01]  /*2150*/  IADD3 R2, PT, PT, -R2, RZ, RZ ;  /* 0x000000ff02027210 */ /* 0x000fe20007ffe1ff */
[----:B------:R-:W-:Y:S01]  /*2160*/  @!P2 IMAD.MOV R0, RZ, RZ, -R0 ;  /* 0x000000ffff00a224 */ /* 0x000fe200078e0a00 */
[----:B------:R-:W-:Y:S01]  /*2170*/  IABS R9, R14 ;  /* 0x0000000e00097213 */ /* 0x000fe20000000000 */
[----:B------:R-:W-:Y:S01]  /*2180*/  VIADD R16, R242, 0x15 ;  /* 0x00000015f2107836 */ /* 0x000fe20000000000 */
[----:B------:R-:W-:Y:S01]  /*2190*/  ISETP.GE.AND P1, PT, R17, RZ, PT ;  /* 0x000000ff1100720c */ /* 0x000fe20003f26270 */
[C---:B------:R-:W-:Y:S01]  /*21a0*/  IMAD R7, R84.reuse, R2, R7 ;  /* 0x0000000254077224 */ /* 0x040fe200078e0207 */
[C---:B------:R-:W-:Y:S01]  /*21b0*/  ISETP.GT.U32.AND P2, PT, R84.reuse, R3, PT ;  /* 0x000000035400720c */ /* 0x040fe20003f44070 */
[----:B------:R-:W-:Y:S01]  /*21c0*/  @!P4 IMAD.IADD R11, R11, 0x1, -R84 ;  /* 0x000000010b0bc824 */ /* 0x000fe200078e0a54 */
[----:B------:R-:W-:Y:S01]  /*21d0*/  ISETP.GT.U32.AND P4, PT, R84, R5, PT ;  /* 0x000000055400720c */ /* 0x000fe20003f84070 */
[----:B------:R-:W-:Y:S01]  /*21e0*/  IMAD.HI.U32 R2, R83, R9, RZ ;  /* 0x0000000953027227 */ /* 0x000fe200078e00ff */
[----:B------:R1:W-:Y:S01]  /*21f0*/  STL [R1+0x44], R0 ;  /* 0x0000440001007387 */ /* 0x0003e20000100800 */
[----:B------:R-:W-:-:S02]  /*2200*/  IABS R8, R16 ;  /* 0x0000001000087213 */ /* 0x000fc40000000000 */
[--C-:B------:R-:W-:Y:S01]  /*2210*/  @!P6 IMAD.IADD R13, R13, 0x1, -R84.reuse ;  /* 0x000000010d0de824 */ /* 0x100fe200078e0a54 */
[----:B------:R-:W-:Y:S01]  /*2220*/  ISETP.GT.U32.AND P6, PT, R84, R7, PT ;  /* 0x000000075400720c */ /* 0x000fe20003fc4070 */
[----:B------:R-:W-:Y:S01]  /*2230*/  IMAD.MOV.U32 R17, RZ, RZ, R11 ;  /* 0x000000ffff117224 */ /* 0x000fe200078e000b */
[----:B------:R-:W-:Y:S01]  /*2240*/  IADD3 R4, PT, PT, -R2, RZ, RZ ;  /* 0x000000ff02047210 */ /* 0x000fe20007ffe1ff */
[----:B------:R-:W-:Y:S02]  /*2250*/  VIADD R15, R242, 0x14 ;  /* 0x00000014f20f7836 */ /* 0x000fe40000000000 */
[----:B------:R-:W-:Y:S01]  /*2260*/  @!P5 IMAD.MOV R17, RZ, RZ, -R17 ;  /* 0x000000ffff11d224 */ /* 0x000fe200078e0a11 */
[----:B-1----:R-:W-:Y:S01]  /*2270*/  MOV R0, R13 ;  /* 0x0000000d00007202 */ /* 0x002fe20000000f00 */
[----:B------:R-:W-:Y:S01]  /*2280*/  IMAD R9, R84, R4, R9 ;  /* 0x0000000454097224 */ /* 0x000fe200078e0209 */
[----:B------:R-:W-:Y:S01]  /*2290*/  IABS R6, R15 ;  /* 0x0000000f00067213 */ /* 0x000fe20000000000 */
[----:B------:R-:W-:Y:S01]  /*22a0*/  IMAD.HI.U32 R4, R83, R8, RZ ;  /* 0x0000000853047227 */ /* 0x000fe200078e00ff */
[----:B------:R-:W-:Y:S03]  /*22b0*/  STL [R1+0x40], R17 ;  /* 0x0000401101007387 */ /* 0x000fe60000100800 */
[----:B------:R-:W-:-:S02]  /*22c0*/  @!P6 IMAD.IADD R7, R7, 0x1, -R84 ;  /* 0x000000010707e824 */ /* 0x000fc400078e0a54 */
[----:B------:R-:W-:Y:S01]  /*22d0*/  @!P1 IMAD.MOV R0, RZ, RZ, -R0 ;  /* 0x000000ffff009224 */ /* 0x000fe200078e0a00 */
[C---:B------:R-:W-:Y:S01]  /*22e0*/  ISETP.GT.U32.AND P1, PT, R84.reuse, R9, PT ;  /* 0x000000095400720c */ /* 0x040fe20003f24070 */
[--C-:B------:R-:W-:Y:S01]  /*22f0*/  @!P2 IMAD.IADD R3, R3, 0x1, -R84.reuse ;  /* 0x000000010303a824 */ /* 0x100fe200078e0a54 */
[----:B------:R-:W-:Y:S01]  /*2300*/  ISETP.GT.U32.AND P6, PT, R84, R7, PT ;  /* 0x000000075400720c */ /* 0x000fe20003fc4070 */
[----:B------:R-:W-:Y:S01]  /*2310*/  @!P4 IMAD.IADD R5, R5, 0x1, -R84 ;  /* 0x000000010505c824 */ /* 0x000fe200078e0a54 */
[----:B------:R1:W-:Y:S01]  /*2320*/  STL [R1+0x3c], R0 ;  /* 0x00003c0001007387 */ /* 0x0003e20000100800 */
[----:B------:R-:W-:Y:S01]  /*2330*/  IMAD.MOV R13, RZ, RZ, -R4 ;  /* 0x000000ffff0d7224 */ /* 0x000fe200078e0a04 */
[----:B------:R-:W-:Y:S01]  /*2340*/  ISETP.GE.AND P2, PT, R10, RZ, PT ;  /* 0x000000ff0a00720c */ /* 0x000fe20003f46270 */
[----:B------:R-:W-:Y:S01]  /*2350*/  IMAD.HI.U32 R2, R83, R6, RZ ;  /* 0x0000000653027227 */ /* 0x000fe200078e00ff */
[----:B------:R-:W-:Y:S02]  /*2360*/  ISETP.GT.U32.AND P5, PT, R84, R5, PT ;  /* 0x000000055400720c */ /* 0x000fe40003fa4070 */
[----:B------:R-:W-:Y:S01]  /*2370*/  ISETP.GE.AND P4, PT, R12, RZ, PT ;  /* 0x000000ff0c00720c */ /* 0x000fe20003f86270 */
[----:B------:R-:W-:-:S02]  /*2380*/  IMAD.MOV R11, RZ, RZ, -R2 ;  /* 0x000000ffff0b7224 */ /* 0x000fc400078e0a02 */
[----:B------:R-:W-:Y:S01]  /*2390*/  VIADD R10, R242, 0x17 ;  /* 0x00000017f20a7836 */ /* 0x000fe20000000000 */
[----:B------:R-:W-:Y:S01]  /*23a0*/  @!P1 IADD3 R9, PT, PT, R9, -R84, RZ ;  /* 0x8000005409099210 */ /* 0x000fe20007ffe0ff */
[----:B-1----:R-:W-:Y:S01]  /*23b0*/  IMAD.MOV.U32 R0, RZ, RZ, R3 ;  /* 0x000000ffff007224 */ /* 0x002fe200078e0003 */
[----:B------:R-:W-:Y:S01]  /*23c0*/  ISETP.GE.AND P1, PT, R15, RZ, PT ;  /* 0x000000ff0f00720c */ /* 0x000fe20003f26270 */
[----:B------:R-:W-:Y:S01]  /*23d0*/  IMAD R3, R84, R13, R8 ;  /* 0x0000000d54037224 */ /* 0x000fe200078e0208 */
[----:B------:R-:W-:Y:S01]  /*23e0*/  IADD3 R8, PT, PT, R242, 0x16, RZ ;  /* 0x00000016f2087810 */ /* 0x000fe20007ffe0ff */
[----:B------:R-:W-:Y:S02]  /*23f0*/  @!P6 IMAD.IADD R7, R7, 0x1, -R84 ;  /* 0x000000010707e824 */ /* 0x000fe400078e0a54 */
[C---:B------:R-:W-:Y:S01]  /*2400*/  IMAD R11, R84.reuse, R11, R6 ;  /* 0x0000000b540b7224 */ /* 0x040fe200078e0206 */
[C---:B------:R-:W-:Y:S01]  /*2410*/  ISETP.GT.U32.AND P6, PT, R84.reuse, R3, PT ;  /* 0x000000035400720c */ /* 0x040fe20003fc4070 */
[----:B------:R-:W-:Y:S01]  /*2420*/  @!P3 IMAD.MOV R0, RZ, RZ, -R0 ;  /* 0x000000ffff00b224 */ /* 0x000fe200078e0a00 */
[----:B------:R-:W-:Y:S01]  /*2430*/  IABS R4, R8 ;  /* 0x0000000800047213 */ /* 0x000fe20000000000 */
[----:B------:R-:W-:Y:S01]  /*2440*/  @!P5 IMAD.IADD R5, R5, 0x1, -R84 ;  /* 0x000000010505d824 */ /* 0x000fe200078e0a54 */
[----:B------:R-:W-:Y:S01]  /*2450*/  ISETP.GT.U32.AND P3, PT, R84, R11, PT ;  /* 0x0000000b5400720c */ /* 0x000fe20003f64070 */
[----:B------:R-:W-:Y:S01]  /*2460*/  VIADD R12, R242, 0x18 ;  /* 0x00000018f20c7836 */ /* 0x000fe20000000000 */
[----:B------:R1:W-:Y:S01]  /*2470*/  STL [R1+0x38], R0 ;  /* 0x0000380001007387 */ /* 0x0003e20000100800 */
[----:B------:R-:W-:Y:S01]  /*2480*/  IABS R6, R10 ;  /* 0x0000000a00067213 */ /* 0x000fe20000000000 */
[----:B------:R-:W-:Y:S01]  /*2490*/  IMAD.HI.U32 R2, R83, R4, RZ ;  /* 0x0000000453027227 */ /* 0x000fe200078e00ff */
[----:B------:R-:W-:-:S02]  /*24a0*/  ISETP.GE.AND P5, PT, R14, RZ, PT ;  /* 0x000000ff0e00720c */ /* 0x000fc40003fa6270 */
[----:B------:R-:W-:Y:S01]  /*24b0*/  IABS R13, R12 ;  /* 0x0000000c000d7213 */ /* 0x000fe20000000000 */
[----:B------:R-:W-:Y:S02]  /*24c0*/  VIADD R14, R242, 0x19 ;  /* 0x00000019f20e7836 */ /* 0x000fe40000000000 */
[----:B------:R-:W-:Y:S02]  /*24d0*/  @!P6 IMAD.IADD R3, R3, 0x1, -R84 ;  /* 0x000000010303e824 */ /* 0x000fe400078e0a54 */
[----:B-1----:R-:W-:Y:S02]  /*24e0*/  IMAD.MOV.U32 R0, RZ, RZ, R5 ;  /* 0x000000ffff007224 */ /* 0x002fe400078e0005 */
[----:B------:R-:W-:Y:S01]  /*24f0*/  IMAD.MOV R5, RZ, RZ, -R2 ;  /* 0x000000ffff057224 */ /* 0x000fe200078e0a02 */
[----:B------:R-:W-:Y:S01]  /*2500*/  ISETP.GT.U32.AND P6, PT, R84, R3, PT ;  /* 0x000000035400720c */ /* 0x000fe20003fc4070 */
[----:B------:R-:W-:Y:S02]  /*2510*/  @!P2 IMAD.MOV R0, RZ, RZ, -R0 ;  /* 0x000000ffff00a224 */ /* 0x000fe400078e0a00 */
[----:B------:R-:W-:-:S03]  /*2520*/  IMAD.HI.U32 R2, R83, R6, RZ ;  /* 0x0000000653027227 */ /* 0x000fc600078e00ff */
[----:B------:R1:W-:Y:S01]  /*2530*/  STL [R1+0x34], R0 ;  /* 0x0000340001007387 */ /* 0x0003e20000100800 */
[----:B------:R-:W-:Y:S01]  /*2540*/  @!P3 IMAD.IADD R11, R11, 0x1, -R84 ;  /* 0x000000010b0bb824 */ /* 0x000fe200078e0a54 */
[C---:B------:R-:W-:Y:S01]  /*2550*/  ISETP.GT.U32.AND P3, PT, R84.reuse, R9, PT ;  /* 0x000000095400720c */ /* 0x040fe20003f64070 */
[----:B------:R-:W-:Y:S02]  /*2560*/  IMAD R5, R84, R5, R4 ;  /* 0x0000000554057224 */ /* 0x000fe400078e0204 */
[----:B------:R-:W-:Y:S01]  /*2570*/  VIADD R15, R242, 0x1a ;  /* 0x0000001af20f7836 */ /* 0x000fe20000000000 */
[----:B------:R-:W-:Y:S01]  /*2580*/  ISETP.GT.U32.AND P2, PT, R84, R11, PT ;  /* 0x0000000b5400720c */ /* 0x000fe20003f44070 */
[C---:B------:R-:W-:Y:S01]  /*2590*/  VIADD R18, R242.reuse, 0x53 ;  /* 0x00000053f2127836 */ /* 0x040fe20000000000 */
[----:B------:R-:W-:Y:S01]  /*25a0*/  @!P6 IADD3 R3, PT, PT, R3, -R84, RZ ;  /* 0x800000540303e210 */ /* 0x000fe20007ffe0ff */
[----:B------:R-:W-:Y:S01]  /*25b0*/  VIADD R117, R242, 0x63 ;  /* 0x00000063f2757836 */ /* 0x000fe20000000000 */
[----:B-1----:R-:W-:Y:S01]  /*25c0*/  MOV R0, R7 ;  /* 0x0000000700007202 */ /* 0x002fe20000000f00 */
[----:B------:R-:W-:Y:S01]  /*25d0*/  IMAD.MOV R7, RZ, RZ, -R2 ;  /* 0x000000ffff077224 */ /* 0x000fe200078e0a02 */
[----:B------:R-:W-:Y:S01]  /*25e0*/  IABS R188, R18 ;  /* 0x0000001200bc7213 */ /* 0x000fe20000000000 */
[----:B------:R-:W-:Y:S01]  /*25f0*/  IMAD.HI.U32 R2, R83, R13, RZ ;  /* 0x0000000d53027227 */ /* 0x000fe200078e00ff */
[----:B------:R-:W-:-:S02]  /*2600*/  IABS R182, R117 ;  /* 0x0000007500b67213 */ /* 0x000fc40000000000 */
[----:B------:R-:W-:Y:S01]  /*2610*/  @!P3 IADD3 R9, PT, PT, R9, -R84, RZ ;  /* 0x800000540909b210 */ /* 0x000fe20007ffe0ff */
[C---:B------:R-:W-:Y:S01]  /*2620*/  IMAD R7, R84.reuse, R7, R6 ;  /* 0x0000000754077224 */ /* 0x040fe200078e0206 */
[C---:B------:R-:W-:Y:S01]  /*2630*/  ISETP.GT.U32.AND P3, PT, R84.reuse, R5, PT ;  /* 0x000000055400720c */ /* 0x040fe20003f64070 */
[----:B------:R-:W-:Y:S01]  /*2640*/  @!P4 IMAD.MOV R0, RZ, RZ, -R0 ;  /* 0x000000ffff00c224 */ /* 0x000fe200078e0a00 */
[----:B------:R-:W-:Y:S01]  /*2650*/  IABS R6, R14 ;  /* 0x0000000e00067213 */ /* 0x000fe20000000000 */
[----:B------:R-:W-:Y:S01]  /*2660*/  @!P2 IMAD.IADD R11, R11, 0x1, -R84 ;  /* 0x000000010b0ba824 */ /* 0x000fe200078e0a54 */
[----:B------:R-:W-:Y:S01]  /*2670*/  ISETP.GT.U32.AND P6, PT, R84, R7, PT ;  /* 0x000000075400720c */ /* 0x000fe20003fc4070 */
[----:B------:R-:W-:Y:S01]  /*2680*/  IMAD.MOV R2, RZ, RZ, -R2 ;  /* 0x000000ffff027224 */ /* 0x000fe200078e0a02 */
[----:B------:R1:W-:Y:S01]  /*2690*/  STL [R1+0x1c], R0 ;  /* 0x00001c0001007387 */ /* 0x0003e20000100800 */
[----:B------:R-:W-:Y:S01]  /*26a0*/  ISETP.GE.AND P2, PT, R8, RZ, PT ;  /* 0x000000ff0800720c */ /* 0x000fe20003f46270 */
[----:B------:R-:W-:Y:S01]  /*26b0*/  @!P1 IMAD.MOV R11, RZ, RZ, -R11 ;  /* 0x000000ffff0b9224 */ /* 0x000fe200078e0a0b */
[----:B------:R-:W-:Y:S01]  /*26c0*/  IABS R8, R15 ;  /* 0x0000000f00087213 */ /* 0x000fe20000000000 */
[----:B------:R-:W-:Y:S01]  /*26d0*/  IMAD R13, R84, R2, R13 ;  /* 0x00000002540d7224 */ /* 0x000fe200078e020d */
[----:B------:R-:W-:Y:S01]  /*26e0*/  ISETP.GE.AND P4, PT, R16, RZ, PT ;  /* 0x000000ff1000720c */ /* 0x000fe20003f86270 */
[----:B------:R-:W-:-:S03]  /*26f0*/  IMAD.HI.U32 R2, R83, R6, RZ ;  /* 0x0000000653027227 */ /* 0x000fc600078e00ff */
[----:B------:R-:W-:Y:S01]  /*2700*/  ISETP.GT.U32.AND P1, PT, R84, R13, PT ;  /* 0x0000000d5400720c */ /* 0x000fe20003f24070 */
[----:B-1----:R-:W-:Y:S02]  /*2710*/  IMAD.MOV.U32 R0, RZ, RZ, R9 ;  /* 0x000000ffff007224 */ /* 0x002fe400078e0009 */
[--C-:B------:R-:W-:Y:S02]  /*2720*/  @!P6 IMAD.IADD R7, R7, 0x1, -R84.reuse ;  /* 0x000000010707e824 */ /* 0x100fe400078e0a54 */
[----:B------:R-:W-:Y:S01]  /*2730*/  @!P3 IMAD.IADD R5, R5, 0x1, -R84 ;  /* 0x000000010505b824 */ /* 0x000fe200078e0a54 */
[----:B------:R-:W-:Y:S01]  /*2740*/  @!P5 IADD3 R0, PT, PT, -R0, RZ, RZ ;  /* 0x000000ff0000d210 */ /* 0x000fe20007ffe1ff */
[----:B------:R-:W-:Y:S01]  /*2750*/  IMAD.HI.U32 R4, R83, R8, RZ ;  /* 0x0000000853047227 */ /* 0x000fe200078e00ff */
[C---:B------:R-:W-:Y:S02]  /*2760*/  ISETP.GT.U32.AND P5, PT, R84.reuse, R7, PT ;  /* 0x000000075400720c */ /* 0x040fe40003fa4070 */
[----:B------:R-:W-:Y:S01]  /*2770*/  ISETP.GT.U32.AND P6, PT, R84, R5, PT ;  /* 0x000000055400720c */ /* 0x000fe20003fc4070 */
[----:B------:R1:W-:Y:S01]  /*2780*/  STL [R1+0x30], R0 ;  /* 0x0000300001007387 */ /* 0x0003e20000100800 */
[----:B------:R-:W-:Y:S01]  /*2790*/  IMAD.MOV R9, RZ, RZ, -R2 ;  /* 0x000000ffff097224 */ /* 0x000fe200078e0a02 */
[----:B------:R-:W-:Y:S01]  /*27a0*/  ISETP.GE.AND P3, PT, R10, RZ, PT ;  /* 0x000000ff0a00720c */ /* 0x000fe20003f66270 */
[C---:B------:R-:W-:Y:S01]  /*27b0*/  VIADD R16, R242.reuse, 0x1b ;  /* 0x0000001bf2107836 */ /* 0x040fe20000000000 */
[----:B------:R4:W-:Y:S01]  /*27c0*/  STL [R1+0x2c], R11 ;  /* 0x00002c0b01007387 */ /* 0x0009e20000100800 */
[----:B------:R-:W-:Y:S01]  /*27d0*/  @!P1 IADD3 R13, PT, PT, R13, -R84, RZ ;  /* 0x800000540d0d9210 */ /* 0x000fe20007ffe0ff */
[----:B------:R-:W-:Y:S01]  /*27e0*/  VIADD R231, R242, 0x64 ;  /* 0x00000064f2e77836 */ /* 0x000fe20000000000 */
[----:B------:R-:W-:Y:S01]  /*27f0*/  ISETP.GE.AND P1, PT, R14, RZ, PT ;  /* 0x000000ff0e00720c */ /* 0x000fe20003f26270 */
[----:B------:R-:W-:Y:S01]  /*2800*/  VIADD R230, R242, 0x65 ;  /* 0x00000065f2e67836 */ /* 0x000fe20000000000 */
[----:B------:R-:W-:Y:S01]  /*2810*/  IABS R10, R16 ;  /* 0x00000010000a7213 */ /* 0x000fe20000000000 */
[----:B-1----:R-:W-:Y:S01]  /*2820*/  IMAD.MOV.U32 R0, RZ, RZ, R3 ;  /* 0x000000ffff007224 */ /* 0x002fe200078e0003 */
[----:B------:R-:W-:Y:S01]  /*2830*/  IABS R114, R231 ;  /* 0x000000e700727213 */ /* 0x000fe20000000000 */
[----:B------:R-:W-:Y:S01]  /*2840*/  IMAD R3, R84, R9, R6 ;  /* 0x0000000954037224 */ /* 0x000fe200078e0206 */
[----:B------:R-:W-:Y:S01]  /*2850*/  IABS R229, R230 ;  /* 0x000000e600e57213 */ /* 0x000fe20000000000 */
[----:B----4-:R-:W-:Y:S01]  /*2860*/  IMAD.MOV R11, RZ, RZ, -R4 ;  /* 0x000000ffff0b7224 */ /* 0x010fe200078e0a04 */
[----:B------:R-:W-:Y:S01]  /*2870*/  @!P4 IADD3 R0, PT, PT, -R0, RZ, RZ ;  /* 0x000000ff0000c210 */ /* 0x000fe20007ffe1ff */
[----:B------:R-:W-:Y:S01]  /*2880*/  @!P5 IMAD.IADD R7, R7, 0x1, -R84 ;  /* 0x000000010707d824 */ /* 0x000fe200078e0a54 */
[----:B------:R-:W-:Y:S01]  /*2890*/  ISETP.GE.AND P4, PT, R12, RZ, PT ;  /* 0x000000ff0c00720c */ /* 0x000fe20003f86270 */
[----:B------:R-:W-:Y:S01]  /*28a0*/  IMAD R9, R84, R11, R8 ;  /* 0x0000000b54097224 */ /* 0x000fe200078e0208 */
[----:B------:R-:W-:Y:S01]  /*28b0*/  IADD3 R12, PT, PT, R242, 0x1f, RZ ;  /* 0x0000001ff20c7810 */ /* 0x000fe20007ffe0ff */
[----:B------:R-:W-:Y:S01]  /*28c0*/  @!P6 IMAD.IADD R5, R5, 0x1, -R84 ;  /* 0x000000010505e824 */ /* 0x000fe200078e0a54 */
[----:B------:R-:W-:Y:S01]  /*28d0*/  ISETP.GT.U32.AND P6, PT, R84, R3, PT ;  /* 0x000000035400720c */ /* 0x000fe20003fc4070 */
[----:B------:R-:W-:Y:S01]  /*28e0*/  VIADD R6, R242, 0x1c ;  /* 0x0000001cf2067836 */ /* 0x000fe20000000000 */
[----:B------:R-:W-:Y:S01]  /*28f0*/  ISETP.GT.U32.AND P5, PT, R84, R9, PT ;  /* 0x000000095400720c */ /* 0x000fe20003fa4070 */
[----:B------:R-:W-:Y:S01]  /*2900*/  IMAD.HI.U32 R2, R83, R10, RZ ;  /* 0x0000000a53027227 */ /* 0x000fe200078e00ff */
[----:B------:R1:W-:Y:S01]  /*2910*/  STL [R1+0x24], R0 ;  /* 0x0000240001007387 */ /* 0x0003e20000100800 */
[----:B------:R-:W-:-:S02]  /*2920*/  IABS R179, R12 ;  /* 0x0000000c00b37213 */ /* 0x000fc40000000000 */
[----:B------:R-:W-:Y:S01]  /*2930*/  IABS R4, R6 ;  /* 0x0000000600047213 */ /* 0x000fe20000000000 */
[----:B------:R-:W-:Y:S02]  /*2940*/  IMAD.MOV R11, RZ, RZ, -R2 ;  /* 0x000000ffff0b7224 */ /* 0x000fe400078e0a02 */
[----:B------:R-:W-:Y:S02]  /*2950*/  VIADD R8, R242, 0x1d ;  /* 0x0000001df2087836 */ /* 0x000fe40000000000 */
[----:B------:R-:W-:-:S03]  /*2960*/  IMAD.HI.U32 R2, R83, R4, RZ ;  /* 0x0000000453027227 */ /* 0x000fc600078e00ff */
[----:B------:R-:W-:Y:S01]  /*2970*/  @!P5 IADD3 R9, PT, PT, R9, -R84, RZ ;  /* 0x800000540909d210 */ /* 0x000fe20007ffe0ff */
[----:B------:R-:W-:Y:S01]  /*2980*/  @!P6 IMAD.IADD R3, R3, 0x1, -R84 ;  /* 0x000000010303e824 */ /* 0x000fe200078e0a54 */
[C---:B------:R-:W-:Y:S01]  /*2990*/  ISETP.GT.U32.AND P6, PT, R84.reuse, R13, PT ;  /* 0x0000000d5400720c */ /* 0x040fe20003fc4070 */
[----:B-1----:R-:W-:Y:S01]  /*29a0*/  IMAD.MOV.U32 R0, RZ, RZ, R5 ;  /* 0x000000ffff007224 */ /* 0x002fe200078e0005 */
[C---:B------:R-:W-:Y:S01]  /*29b0*/  ISETP.GT.U32.AND P5, PT, R84.reuse, R9, PT ;  /* 0x000000095400720c */ /* 0x040fe20003fa4070 */
[----:B------:R-:W-:Y:S01]  /*29c0*/  IMAD.MOV R5, RZ, RZ, -R2 ;  /* 0x000000ffff057224 */ /* 0x000fe200078e0a02 */
[----:B------:R-:W-:Y:S01]  /*29d0*/  IABS R252, R8 ;  /* 0x0000000800fc7213 */ /* 0x000fe20000000000 */
[----:B------:R-:W-:Y:S01]  /*29e0*/  @!P2 IMAD.MOV R0, RZ, RZ, -R0 ;  /* 0x000000ffff00a224 */ /* 0x000fe200078e0a00 */
[C---:B------:R-:W-:Y:S01]  /*29f0*/  ISETP.GT.U32.AND P2, PT, R84.reuse, R3, PT ;  /* 0x000000035400720c */ /* 0x040fe20003f44070 */
[C---:B------:R-:W-:Y:S02]  /*2a00*/  IMAD R5, R84.reuse, R5, R4 ;  /* 0x0000000554057224 */ /* 0x040fe400078e0204 */
[----:B------:R-:W-:Y:S01]  /*2a10*/  IMAD R11, R84, R11, R10 ;  /* 0x0000000b540b7224 */ /* 0x000fe200078e020a */
[----:B------:R1:W-:Y:S01]  /*2a20*/  STL [R1+0x18], R0 ;  /* 0x0000180001007387 */ /* 0x0003e20000100800 */
[----:B------:R-:W-:-:S02]  /*2a30*/  IMAD.HI.U32 R2, R83, R252, RZ ;  /* 0x000000fc53027227 */ /* 0x000fc400078e00ff */
[----:B------:R-:W-:Y:S02]  /*2a40*/  @!P6 IADD3 R13, PT, PT, R13, -R84, RZ ;  /* 0x800000540d0de210 */ /* 0x000fe40007ffe0ff */
[--C-:B------:R-:W-:Y:S01]  /*2a50*/  @!P5 IMAD.IADD R9, R9, 0x1, -R84.reuse ;  /* 0x000000010909d824 */ /* 0x100fe200078e0a54 */
[----:B------:R-:W-:Y:S01]  /*2a60*/  ISETP.GT.U32.AND P5, PT, R84, R5, PT ;  /* 0x000000055400720c */ /* 0x000fe20003fa4070 */
[----:B------:R-:W-:Y:S01]  /*2a70*/  VIADD R10, R242, 0x1e ;  /* 0x0000001ef20a7836 */ /* 0x000fe20000000000 */
[----:B------:R-:W-:Y:S01]  /*2a80*/  ISETP.GE.AND P6, PT, R15, RZ, PT ;  /* 0x000000ff0f00720c */ /* 0x000fe20003fc6270 */
[----:B------:R-:W-:Y:S01]  /*2a90*/  @!P2 IMAD.IADD R3, R3, 0x1, -R84 ;  /* 0x000000010303a824 */ /* 0x000fe200078e0a54 */
[----:B------:R-:W-:Y:S01]  /*2aa0*/  ISETP.GE.AND P2, PT, R16, RZ, PT ;  /* 0x000000ff1000720c */ /* 0x000fe20003f46270 */
[----:B-1----:R-:W-:Y:S01]  /*2ab0*/  IMAD.MOV.U32 R0, RZ, RZ, R7 ;  /* 0x000000ffff007224 */ /* 0x002fe200078e0007 */
[----:B------:R-:W-:Y:S01]  /*2ac0*/  IABS R205, R10 ;  /* 0x0000000a00cd7213 */ /* 0x000fe20000000000 */
[----:B------:R-:W-:-:S02]  /*2ad0*/  IMAD.MOV R7, RZ, RZ, -R2 ;  /* 0x000000ffff077224 */ /* 0x000fc400078e0a02 */
[----:B------:R-:W-:Y:S01]  /*2ae0*/  @!P3 IMAD.MOV R0, RZ, RZ, -R0 ;  /* 0x000000ffff00b224 */ /* 0x000fe200078e0a00 */
[C---:B------:R-:W-:Y:S01]  /*2af0*/  ISETP.GT.U32.AND P3, PT, R84.reuse, R11, PT ;  /* 0x0000000b5400720c */ /* 0x040fe20003f64070 */
[----:B------:R-:W-:Y:S02]  /*2b00*/  IMAD R252, R84, R7, R252 ;  /* 0x0000000754fc7224 */ /* 0x000fe400078e02fc */
[----:B------:R-:W-:Y:S01]  /*2b10*/  IMAD.MOV.U32 R14, RZ, RZ, R13 ;  /* 0x000000ffff0e7224 */ /* 0x000fe200078e000d */
[----:B------:R1:W-:Y:S01]  /*2b20*/  STL [R1+0x14], R0 ;  /* 0x0000140001007387 */ /* 0x0003e20000100800 */
[----:B------:R-:W-:Y:S01]  /*2b30*/  @!P5 IADD3 R5, PT, PT, R5, -R84, RZ ;  /* 0x800000540505d210 */ /* 0x000fe20007ffe0ff */
[----:B------:R-:W-:-:S04]  /*2b40*/  IMAD.HI.U32 R4, R83, R205, RZ ;  /* 0x000000cd53047227 */ /* 0x000fc800078e00ff */
[----:B------:R-:W-:Y:S01]  /*2b50*/  @!P4 IMAD.MOV R14, RZ, RZ, -R14 ;  /* 0x000000ffff0ec224 */ /* 0x000fe200078e0a0e */
[----:B------:R-:W-:Y:S01]  /*2b60*/  ISETP.GT.U32.AND P4, PT, R84, R5, PT ;  /* 0x000000055400720c */ /* 0x000fe20003f84070 */
[----:B------:R-:W-:-:S03]  /*2b70*/  IMAD.HI.U32 R2, R83, R179, RZ ;  /* 0x000000b353027227 */ /* 0x000fc600078e00ff */
[----:B------:R-:W-:Y:S01]  /*2b80*/  STL [R1+0x10], R14 ;  /* 0x0000100e01007387 */ /* 0x000fe20000100800 */
[----:B-1----:R-:W-:Y:S01]  /*2b90*/  IMAD.MOV.U32 R0, RZ, RZ, R3 ;  /* 0x000000ffff007224 */ /* 0x002fe200078e0003 */
[----:B------:R-:W-:Y:S01]  /*2ba0*/  IADD3 R2, PT, PT, -R2, RZ, RZ ;  /* 0x000000ff02027210 */ /* 0x000fe20007ffe1ff */
[----:B------:R-:W-:Y:S02]  /*2bb0*/  IMAD.MOV R4, RZ, RZ, -R4 ;  /* 0x000000ffff047224 */ /* 0x000fe400078e0a04 */
[----:B------:R-:W-:Y:S01]  /*2bc0*/  @!P1 IMAD.MOV R0, RZ, RZ, -R0 ;  /* 0x000000ffff009224 */ /* 0x000fe200078e0a00 */
[----:B------:R-:W-:Y:S01]  /*2bd0*/  ISETP.GT.U32.AND P1, PT, R84, R252, PT ;  /* 0x000000fc5400720c */ /* 0x000fe20003f24070 */
[----:B------:R-:W-:Y:S01]  /*2be0*/  @!P3 IMAD.IADD R11, R11, 0x1, -R84 ;  /* 0x000000010b0bb824 */ /* 0x000fe200078e0a54 */
[----:B------:R-:W-:Y:S01]  /*2bf0*/  ISETP.GE.AND P3, PT, R6, RZ, PT ;  /* 0x000000ff0600720c */ /* 0x000fe20003f66270 */
[----:B------:R-:W-:Y:S01]  /*2c00*/  IMAD R205, R84, R4, R205 ;  /* 0x0000000454cd7224 */ /* 0x000fe200078e02cd */
[----:B------:R1:W-:Y:S01]  /*2c10*/  STL [R1+0xc], R0 ;  /* 0x00000c0001007387 */ /* 0x0003e20000100800 */
[----:B------:R-:W-:Y:S01]  /*2c20*/  VIADD R4, R242, 0x20 ;  /* 0x00000020f2047836 */ /* 0x000fe20000000000 */
[C---:B------:R-:W-:Y:S01]  /*2c30*/  ISETP.GT.U32.AND P5, PT, R84.reuse, R11, PT ;  /* 0x0000000b5400720c */ /* 0x040fe20003fa4070 */
[----:B------:R-:W-:-:S02]  /*2c40*/  IMAD R179, R84, R2, R179 ;  /* 0x0000000254b37224 */ /* 0x000fc400078e02b3 */
[--C-:B------:R-:W-:Y:S01]  /*2c50*/  @!P4 IMAD.IADD R5, R5, 0x1, -R84.reuse ;  /* 0x000000010505c824 */ /* 0x100fe200078e0a54 */
[----:B------:R-:W-:Y:S01]  /*2c60*/  IABS R206, R4 ;  /* 0x0000000400ce7213 */ /* 0x000fe20000000000 */
[----:B------:R-:W-:Y:S01]  /*2c70*/  VIADD R6, R242, 0x21 ;  /* 0x00000021f2067836 */ /* 0x000fe20000000000 */
[----:B------:R-:W-:Y:S01]  /*2c80*/  ISETP.GT.U32.AND P4, PT, R84, R179, PT ;  /* 0x000000b35400720c */ /* 0x000fe20003f84070 */
[----:B------:R-:W-:Y:S02]  /*2c90*/  @!P1 IMAD.IADD R252, R252, 0x1, -R84 ;  /* 0x00000001fcfc9824 */ /* 0x000fe400078e0a54 */
[----:B-1----:R-:W-:Y:S01]  /*2ca0*/  IMAD.MOV.U32 R0, RZ, RZ, R9 ;  /* 0x000000ffff007224 */ /* 0x002fe200078e0009 */
[----:B------:R-:W-:Y:S01]  /*2cb0*/  IABS R214, R6 ;  /* 0x0000000600d67213 */ /* 0x000fe20000000000 */
[----:B------:R-:W-:Y:S01]  /*2cc0*/  IMAD.HI.U32 R2, R83, R206, RZ ;  /* 0x000000ce53027227 */ /* 0x000fe200078e00ff */
[----:B------:R-:W-:-:S03]  /*2cd0*/  ISETP.GT.U32.AND P1, PT, R84, R252, PT ;  /* 0x000000fc5400720c */ /* 0x000fc60003f24070 */
[----:B------:R-:W-:Y:S01]  /*2ce0*/  @!P6 IMAD.MOV R0, RZ, RZ, -R0 ;  /* 0x000000ffff00e224 */ /* 0x000fe200078e0a00 */
[----:B------:R-:W-:Y:S01]  /*2cf0*/  ISETP.GT.U32.AND P6, PT, R84, R205, PT ;  /* 0x000000cd5400720c */ /* 0x000fe20003fc4070 */
[----:B------:R-:W-:Y:S01]  /*2d00*/  @!P5 IMAD.IADD R11, R11, 0x1, -R84 ;  /* 0x000000010b0bd824 */ /* 0x000fe200078e0a54 */
[----:B------:R-:W-:Y:S01]  /*2d10*/  ISETP.GE.AND P5, PT, R8, RZ, PT ;  /* 0x000000ff0800720c */ /* 0x000fe20003fa6270 */
[----:B------:R-:W-:Y:S01]  /*2d20*/  IMAD.MOV R7, RZ, RZ, -R2 ;  /* 0x000000ffff077224 */ /* 0x000fe200078e0a02 */
[----:B------:R-:W-:Y:S01]  /*2d30*/  IADD3 R8, PT, PT, R242, 0x22, RZ ;  /* 0x00000022f2087810 */ /* 0x000fe20007ffe0ff */
[----:B------:R-:W-:Y:S01]  /*2d40*/  IMAD.HI.U32 R3, R83, R214, RZ ;  /* 0x000000d653037227 */ /* 0x000fe200078e00ff */
[----:B------:R-:W-:Y:S01]  /*2d50*/  @!P4 IADD3 R179, PT, PT, R179, -R84, RZ ;  /* 0x80000054b3b3c210 */ /* 0x000fe20007ffe0ff */
[----:B------:R1:W-:Y:S01]  /*2d60*/  STL [R1+0x8], R0 ;  /* 0x0000080001007387 */ /* 0x0003e20000100800 */
[----:B------:R-:W-:Y:S01]  /*2d70*/  IABS R222, R8 ;  /* 0x0000000800de7213 */ /* 0x000fe20000000000 */
[----:B------:R-:W-:-:S02]  /*2d80*/  IMAD R206, R84, R7, R206 ;  /* 0x0000000754ce7224 */ /* 0x000fc400078e02ce */
[--C-:B------:R-:W-:Y:S02]  /*2d90*/  @!P1 IMAD.IADD R252, R252, 0x1, -R84.reuse ;  /* 0x00000001fcfc9824 */ /* 0x100fe400078e0a54 */
[----:B------:R-:W-:Y:S01]  /*2da0*/  @!P6 IMAD.IADD R205, R205, 0x1, -R84 ;  /* 0x00000001cdcde824 */ /* 0x000fe200078e0a54 */
[----:B------:R-:W-:Y:S01]  /*2db0*/  ISETP.GT.U32.AND P1, PT, R84, R206, PT ;  /* 0x000000ce5400720c */ /* 0x000fe20003f24070 */
[----:B------:R-:W-:Y:S01]  /*2dc0*/  IMAD.MOV R3, RZ, RZ, -R3 ;  /* 0x000000ffff037224 */ /* 0x000fe200078e0a03 */
[----:B------:R-:W-:Y:S01]  /*2dd0*/  ISETP.GE.AND P6, PT, R10, RZ, PT ;  /* 0x000000ff0a00720c */ /* 0x000fe20003fc6270 */
[----:B------:R-:W-:Y:S01]  /*2de0*/  IMAD.HI.U32 R2, R83, R222, RZ ;  /* 0x000000de53027227 */ /* 0x000fe200078e00ff */
[----:B------:R-:W-:-:S03]  /*2df0*/  ISETP.GT.U32.AND P4, PT, R84, R205, PT ;  /* 0x000000cd5400720c */ /* 0x000fc60003f84070 */
[----:B------:R-:W-:Y:S01]  /*2e00*/  IMAD R214, R84, R3, R214 ;  /* 0x0000000354d67224 */ /* 0x000fe200078e02d6 */
[----:B------:R-:W-:Y:S01]  /*2e10*/  IADD3 R3, PT, PT, -R2, RZ, RZ ;  /* 0x000000ff02037210 */ /* 0x000fe20007ffe1ff */
[----:B------:R-:W-:Y:S02]  /*2e20*/  @!P5 IMAD.MOV R252, RZ, RZ, -R252 ;  /* 0x000000fffffcd224 */ /* 0x000fe400078e0afc */
[----:B-1----:R-:W-:Y:S01]  /*2e30*/  IMAD.MOV.U32 R0, RZ, RZ, R11 ;  /* 0x000000ffff007224 */ /* 0x002fe200078e000b */
[C---:B------:R-:W-:Y:S01]  /*2e40*/  ISETP.GT.U32.AND P5, PT, R84.reuse, R214, PT ;  /* 0x000000d65400720c */ /* 0x040fe20003fa4070 */
[----:B------:R-:W-:Y:S02]  /*2e50*/  IMAD R222, R84, R3, R222 ;  /* 0x0000000354de7224 */ /* 0x000fe400078e02de */
[--C-:B------:R-:W-:Y:S02]  /*2e60*/  @!P1 IMAD.IADD R206, R206, 0x1, -R84.reuse ;  /* 0x00000001cece9824 */ /* 0x100fe400078e0a54 */
[----:B------:R-:W-:Y:S01]  /*2e70*/  @!P4 IMAD.IADD R205, R205, 0x1, -R84 ;  /* 0x00000001cdcdc824 */ /* 0x000fe200078e0a54 */
[----:B------:R-:W-:Y:S01]  /*2e80*/  ISETP.GE.AND P4, PT, R4, RZ, PT ;  /* 0x000000ff0400720c */ /* 0x000fe20003f86270 */
[----:B------:R-:W-:Y:S01]  /*2e90*/  @!P2 IMAD.MOV R0, RZ, RZ, -R0 ;  /* 0x000000ffff00a224 */ /* 0x000fe200078e0a00 */
[C---:B------:R-:W-:Y:S01]  /*2ea0*/  ISETP.GT.U32.AND P1, PT, R84.reuse, R206, PT ;  /* 0x000000ce5400720c */ /* 0x040fe20003f24070 */
[----:B------:R-:W-:Y:S01]  /*2eb0*/  @!P6 IMAD.MOV R205, RZ, RZ, -R205 ;  /* 0x000000ffffcde224 */ /* 0x000fe200078e0acd */
[----:B------:R-:W-:Y:S01]  /*2ec0*/  ISETP.GT.U32.AND P6, PT, R84, R222, PT ;  /* 0x000000de5400720c */ /* 0x000fe20003fc4070 */
[----:B------:R-:W-:Y:S01]  /*2ed0*/  VIADD R3, R242, 0x23 ;  /* 0x00000023f2037836 */ /* 0x000fe20000000000 */
[----:B------:R-:W-:Y:S01]  /*2ee0*/  ISETP.GT.U32.AND P2, PT, R84, R179, PT ;  /* 0x000000b35400720c */ /* 0x000fe20003f44070 */
[--C-:B------:R-:W-:Y:S01]  /*2ef0*/  @!P5 IMAD.IADD R214, R214, 0x1, -R84.reuse ;  /* 0x00000001d6d6d824 */ /* 0x100fe200078e0a54 */
[C---:B------:R-:W-:Y:S01]  /*2f00*/  IADD3 R4, PT, PT, R242.reuse, 0x24, RZ ;  /* 0x00000024f2047810 */ /* 0x040fe20007ffe0ff */
[----:B------:R1:W-:Y:S01]  /*2f10*/  STL [R1+0x4], R0 ;  /* 0x0000040001007387 */ /* 0x0003e20000100800 */
[----:B------:R-:W-:Y:S01]  /*2f20*/  IABS R204, R3 ;  /* 0x0000000300cc7213 */ /* 0x000fe20000000000 */
[C---:B------:R-:W-:Y:S01]  /*2f30*/  VIADD R10, R242.reuse, 0x29 ;  /* 0x00000029f20a7836 */ /* 0x040fe20000000000 */
[----:B------:R-:W-:Y:S01]  /*2f40*/  IABS R86, R4 ;  /* 0x0000000400567213 */ /* 0x000fe20000000000 */
[----:B------:R-:W-:Y:S01]  /*2f50*/  VIADD R9, R242, 0x28 ;  /* 0x00000028f2097836 */ /* 0x000fe20000000000 */
[----:B------:R-:W-:Y:S01]  /*2f60*/  ISETP.GT.U32.AND P5, PT, R84, R214, PT ;  /* 0x000000d65400720c */ /* 0x000fe20003fa4070 */
[--C-:B------:R-:W-:Y:S01]  /*2f70*/  @!P1 IMAD.IADD R206, R206, 0x1, -R84.reuse ;  /* 0x00000001cece9824 */ /* 0x100fe200078e0a54 */
[----:B------:R-:W-:Y:S01]  /*2f80*/  ISETP.GE.AND P1, PT, R3, RZ, PT ;  /* 0x000000ff0300720c */ /* 0x000fe20003f26270 */
[----:B------:R-:W-:Y:S01]  /*2f90*/  @!P6 IMAD.IADD R222, R222, 0x1, -R84 ;  /* 0x00000001dedee824 */ /* 0x000fe200078e0a54 */
[----:B------:R-:W-:Y:S01]  /*2fa0*/  IABS R212, R10 ;  /* 0x0000000a00d47213 */ /* 0x000fe20000000000 */
[----:B-1----:R-:W-:Y:S01]  /*2fb0*/  IMAD.MOV.U32 R0, RZ, RZ, R5 ;  /* 0x000000ffff007224 */ /* 0x002fe200078e0005 */
[----:B------:R-:W-:Y:S01]  /*2fc0*/  IABS R87, R9 ;  /* 0x0000000900577213 */ /* 0x000fe20000000000 */
[----:B------:R-:W-:Y:S01]  /*2fd0*/  IMAD.HI.U32 R3, R83, R86, RZ ;  /* 0x0000005653037227 */ /* 0x000fe200078e00ff */
[----:B------:R-:W-:-:S03]  /*2fe0*/  ISETP.GT.U32.AND P6, PT, R84, R222, PT ;  /* 0x000000de5400720c */ /* 0x000fc60003fc4070 */
[----:B------:R-:W-:Y:S01]  /*2ff0*/  @!P2 IMAD.IADD R179, R179, 0x1, -R84 ;  /* 0x00000001b3b3a824 */ /* 0x000fe200078e0a54 */
[----:B------:R-:W-:Y:S01]  /*3000*/  ISETP.GE.AND P2, PT, R6, RZ, PT ;  /* 0x000000ff0600720c */ /* 0x000fe20003f46270 */
[----:B------:R-:W-:Y:S01]  /*3010*/  @!P3 IMAD.MOV R0, RZ, RZ, -R0 ;  /* 0x000000ffff00b224 */ /* 0x000fe200078e0a00 */
[----:B------:R-:W-:Y:S01]  /*3020*/  ISETP.GE.AND P3, PT, R12, RZ, PT ;  /* 0x000000ff0c00720c */ /* 0x000fe20003f66270 */
[----:B------:R-:W-:Y:S01]  /*3030*/  IMAD.HI.U32 R2, R83, R204, RZ ;  /* 0x000000cc53027227 */ /* 0x000fe200078e00ff */
[----:B------:R-:W-:Y:S02]  /*3040*/  IADD3 R3, PT, PT, -R3, RZ, RZ ;  /* 0x000000ff03037210 */ /* 0x000fe40007ffe1ff */
[C---:B------:R-:W-:Y:S01]  /*3050*/  IADD3 R12, PT, PT, R242.reuse, 0x3b, RZ ;  /* 0x0000003bf20c7810 */ /* 0x040fe20007ffe0ff */
[----:B------:R-:W-:Y:S01]  /*3060*/  IMAD.MOV R5, RZ, RZ, -R2 ;  /* 0x000000ffff057224 */ /* 0x000fe200078e0a02 */
[----:B------:R-:W-:Y:S01]  /*3070*/  STL [R1], R0 ;  /* 0x0000000001007387 */ /* 0x000fe20000100800 */
[----:B------:R-:W-:Y:S01]  /*3080*/  VIADD R6, R242, 0x25 ;  /* 0x00000025f2067836 */ /* 0x000fe20000000000 */
[----:B------:R-:W-:Y:S01]  /*3090*/  IABS R90, R12 ;  /* 0x0000000c005a7213 */ /* 0x000fe20000000000 */
[----:B------:R-:W-:Y:S01]  /*30a0*/  IMAD R86, R84, R3, R86 ;  /* 0x0000000354567224 */ /* 0x000fe200078e0256 */
[----:B------:R-:W-:Y:S01]  /*30b0*/  STL [R1+0x8ab4], R252 ;  /* 0x008ab4fc01007387 */ /* 0x000fe20000100800 */
[----:B------:R-:W-:Y:S01]  /*30c0*/  @!P5 IMAD.IADD R214, R214, 0x1, -R84 ;  /* 0x00000001d6d6d824 */ /* 0x000fe200078e0a54 */
[----:B------:R-:W-:Y:S01]  /*30d0*/  IABS R203, R6 ;  /* 0x0000000600cb7213 */ /* 0x000fe20000000000 */
[----:B------:R-:W-:Y:S01]  /*30e0*/  IMAD R204, R84, R5, R204 ;  /* 0x0000000554cc7224 */ /* 0x000fe200078e02cc */
[----:B------:R-:W-:Y:S01]  /*30f0*/  @!P3 IADD3 R179, PT, PT, -R179, RZ, RZ ;  /* 0x000000ffb3b3b210 */ /* 0x000fe20007ffe1ff */
[----:B------:R-:W-:Y:S01]  /*3100*/  @!P6 IMAD.IADD R222, R222, 0x1, -R84 ;  /* 0x00000001dedee824 */ /* 0x000fe200078e0a54 */
[C---:B------:R-:W-:Y:S01]  /*3110*/  ISETP.GT.U32.AND P6, PT, R84.reuse, R86, PT ;  /* 0x000000565400720c */ /* 0x040fe20003fc4070 */
[----:B------:R-:W-:Y:S01]  /*3120*/  @!P2 IMAD.MOV R214, RZ, RZ, -R214 ;  /* 0x000000ffffd6a224 */ /* 0x000fe200078e0ad6 */
[----:B------:R-:W-:Y:S01]  /*3130*/  ISETP.GT.U32.AND P2, PT, R84, R204, PT ;  /* 0x000000cc5400720c */ /* 0x000fe20003f44070 */
[C---:B------:R-:W-:Y:S01]  /*3140*/  IMAD.HI.U32 R2, R83.reuse, R203, RZ ;  /* 0x000000cb53027227 */ /* 0x040fe200078e00ff */
[----:B------:R-:W-:Y:S01]  /*3150*/  ISETP.GE.AND P3, PT, R8, RZ, PT ;  /* 0x000000ff0800720c */ /* 0x000fe20003f66270 */
[----:B------:R-:W-:Y:S01]  /*3160*/  STL [R1+0x8ab0], R205 ;  /* 0x008ab0cd01007387 */ /* 0x000fe20000100800 */
[----:B------:R-:W-:Y:S01]  /*3170*/  IADD3 R8, PT, PT, R242, 0x27, RZ ;  /* 0x00000027f2087810 */ /* 0x000fe20007ffe0ff */
[----:B------:R-:W-:Y:S01]  /*3180*/  @!P4 IMAD.MOV R206, RZ, RZ, -R206 ;  /* 0x000000ffffcec224 */ /* 0x000fe200078e0ace */
[----:B------:R-:W-:Y:S01]  /*3190*/  ISETP.GE.AND P4, PT, R6, RZ, PT ;  /* 0x000000ff0600720c */ /* 0x000fe20003f86270 */
[----:B------:R-:W-:Y:S01]  /*31a0*/  IMAD.MOV R2, RZ, RZ, -R2 ;  /* 0x000000ffff027224 */ /* 0x000fe200078e0a02 */
[----:B------:R-:W-:Y:S01]  /*31b0*/  IABS R202, R8 ;  /* 0x0000000800ca7213 */ /* 0x000fe20000000000 */
[----:B------:R-:W-:Y:S01]  /*31c0*/  VIADD R6, R242, 0x26 ;  /* 0x00000026f2067836 */ /* 0x000fe20000000000 */
[----:B------:R-:W-:Y:S01]  /*31d0*/  ISETP.GE.AND P5, PT, R4, RZ, PT ;  /* 0x000000ff0400720c */ /* 0x000fe20003fa6270 */
[----:B------:R-:W-:Y:S01]  /*31e0*/  IMAD R203, R84, R2, R203 ;  /* 0x0000000254cb7224 */ /* 0x000fe200078e02cb */
[----:B------:R-:W-:Y:S01]  /*31f0*/  @!P6 IADD3 R86, PT, PT, R86, -R84, RZ ;  /* 0x800000545656e210 */ /* 0x000fe20007ffe0ff */
[----:B------:R-:W-:Y:S01]  /*3200*/  @!P2 IMAD.IADD R204, R204, 0x1, -R84 ;  /* 0x00000001cccca824 */ /* 0x000fe200078e0a54 */
[----:B------:R-:W-:Y:S01]  /*3210*/  IABS R178, R6 ;  /* 0x0000000600b27213 */ /* 0x000fe20000000000 */
[C---:B------:R-:W-:Y:S01]  /*3220*/  IMAD.HI.U32 R3, R83.reuse, R202, RZ ;  /* 0x000000ca53037227 */ /* 0x040fe200078e00ff */
[----:B------:R-:W-:Y:S01]  /*3230*/  @!P3 IADD3 R222, PT, PT, -R222, RZ, RZ ;  /* 0x000000ffdedeb210 */ /* 0x000fe20007ffe1ff */
[----:B------:R-:W-:Y:S01]  /*3240*/  STL [R1+0x8ab8], R179 ;  /* 0x008ab8b301007387 */ /* 0x000fe20000100800 */
[C---:B------:R-:W-:Y:S01]  /*3250*/  ISETP.GT.U32.AND P6, PT, R84.reuse, R86, PT ;  /* 0x000000565400720c */ /* 0x040fe20003fc4070 */
[----:B------:R-:W-:Y:S01]  /*3260*/  IMAD.HI.U32 R2, R83, R178, RZ ;  /* 0x000000b253027227 */ /* 0x000fe200078e00ff */
[C---:B------:R-:W-:Y:S01]  /*3270*/  ISETP.GT.U32.AND P3, PT, R84.reuse, R203, PT ;  /* 0x000000cb5400720c */ /* 0x040fe20003f64070 */
[----:B------:R-:W-:Y:S01]  /*3280*/  STL [R1+0x8ae4], R206 ;  /* 0x008ae4ce01007387 */ /* 0x000fe20000100800 */
[----:B------:R-:W-:Y:S01]  /*3290*/  ISETP.GT.U32.AND P2, PT, R84, R204, PT ;  /* 0x000000cc5400720c */ /* 0x000fe20003f44070 */
[----:B------:R-:W-:-:S02]  /*32a0*/  IMAD.MOV R7, RZ, RZ, -R2 ;  /* 0x000000ffff077224 */ /* 0x000fc400078e0a02 */
[----:B------:R-:W-:Y:S01]  /*32b0*/  IMAD.MOV R3, RZ, RZ, -R3 ;  /* 0x000000ffff037224 */ /* 0x000fe200078e0a03 */
[----:B------:R-:W-:Y:S01]  /*32c0*/  STL [R1+0x8b18], R214 ;  /* 0x008b18d601007387 */ /* 0x000fe20000100800 */
[----:B------:R-:W-:Y:S01]  /*32d0*/  IMAD R178, R84, R7, R178 ;  /* 0x0000000754b27224 */ /* 0x000fe200078e02b2 */
[----:B------:R-:W-:Y:S01]  /*32e0*/  IADD3 R7, PT, PT, R242, 0x2c, RZ ;  /* 0x0000002cf2077810 */ /* 0x000fe20007ffe0ff */
[----:B------:R-:W-:Y:S01]  /*32f0*/  IMAD R202, R84, R3, R202 ;  /* 0x0000000354ca7224 */ /* 0x000fe200078e02ca */
[----:B------:R-:W-:Y:S01]  /*3300*/  STL [R1+0x8b60], R222 ;  /* 0x008b60de01007387 */ /* 0x000fe20000100800 */
[----:B------:R-:W-:Y:S01]  /*3310*/  IMAD.HI.U32 R5, R83, R212, RZ ;  /* 0x000000d453057227 */ /* 0x000fe200078e00ff */
[----:B------:R-:W-:-:S03]  /*3320*/  IABS R177, R7 ;  /* 0x0000000700b17213 */ /* 0x000fc60000000000 */
[--C-:B------:R-:W-:Y:S01]  /*3330*/  @!P6 IMAD.IADD R86, R86, 0x1, -R84.reuse ;  /* 0x000000015656e824 */ /* 0x100fe200078e0a54 */
[C---:B------:R-:W-:Y:S01]  /*3340*/  ISETP.GT.U32.AND P6, PT, R84.reuse, R178, PT ;  /* 0x000000b25400720c */ /* 0x040fe20003fc4070 */
[----:B------:R-:W-:Y:S01]  /*3350*/  @!P3 IMAD.IADD R203, R203, 0x1, -R84 ;  /* 0x00000001cbcbb824 */ /* 0x000fe200078e0a54 */
[----:B------:R-:W-:Y:S01]  /*3360*/  ISETP.GT.U32.AND P3, PT, R84, R202, PT ;  /* 0x000000ca5400720c */ /* 0x000fe20003f64070 */
[----:B------:R-:W-:-:S04]  /*3370*/  IMAD.HI.U32 R4, R83, R87, RZ ;  /* 0x0000005753047227 */ /* 0x000fc800078e00ff */
[----:B------:R-:W-:Y:S01]  /*3380*/  @!P2 IMAD.IADD R204, R204, 0x1, -R84 ;  /* 0x00000001cccca824 */ /* 0x000fe200078e0a54 */
[----:B------:R-:W-:Y:S01]  /*3390*/  ISETP.GE.AND P2, PT, R6, RZ, PT ;  /* 0x000000ff0600720c */ /* 0x000fe20003f46270 */
[----:B------:R-:W-:Y:S02]  /*33a0*/  IMAD.MOV R5, RZ, RZ, -R5 ;  /* 0x000000ffff057224 */ /* 0x000fe400078e0a05 */
[----:B------:R-:W-:Y:S02]  /*33b0*/  IMAD.MOV R4, RZ, RZ, -R4 ;  /* 0x000000ffff047224 */ /* 0x000fe400078e0a04 */
[----:B------:R-:W-:Y:S02]  /*33c0*/  VIADD R6, R242, 0x2b ;  /* 0x0000002bf2067836 */ /* 0x000fe40000000000 */
[----:B------:R-:W-:Y:S01]  /*33d0*/  IMAD R212, R84, R5, R212 ;  /* 0x0000000554d47224 */ /* 0x000fe200078e02d4 */
[----:B------:R-:W-:Y:S01]  /*33e0*/  @!P3 IADD3 R202, PT, PT, R202, -R84, RZ ;  /* 0x80000054cacab210 */ /* 0x000fe20007ffe0ff */
[----:B------:R-:W-:Y:S01]  /*33f0*/  IMAD R87, R84, R4, R87 ;  /* 0x0000000454577224 */ /* 0x000fe200078e0257 */
[----:B------:R-:W-:Y:S01]  /*3400*/  IABS R201, R6 ;  /* 0x0000000600c97213 */ /* 0x000fe20000000000 */
[----:B------:R-:W-:Y:S01]  /*3410*/  VIADD R5, R242, 0x2a ;  /* 0x0000002af2057836 */ /* 0x000fe20000000000 */
[C---:B------:R-:W-:Y:S01]  /*3420*/  ISETP.GT.U32.AND P3, PT, R84.reuse, R202, PT ;  /* 0x000000ca5400720c */ /* 0x040fe20003f64070 */
[----:B------:R-:W-:Y:S01]  /*3430*/  @!P5 IMAD.MOV R86, RZ, RZ, -R86 ;  /* 0x000000ffff56d224 */ /* 0x000fe200078e0a56 */
[----:B------:R-:W-:Y:S01]  /*3440*/  ISETP.GT.U32.AND P5, PT, R84, R87, PT ;  /* 0x000000575400720c */ /* 0x000fe20003fa4070 */
[----:B------:R-:W-:Y:S01]  /*3450*/  @!P6 IMAD.IADD R178, R178, 0x1, -R84 ;  /* 0x00000001b2b2e824 */ /* 0x000fe200078e0a54 */
[----:B------:R-:W-:Y:S01]  /*3460*/  IABS R221, R5 ;  /* 0x0000000500dd7213 */ /* 0x000fe20000000000 */
[----:B------:R-:W-:Y:S01]  /*3470*/  @!P1 IMAD.MOV R204, RZ, RZ, -R204 ;  /* 0x000000ffffcc9224 */ /* 0x000fe200078e0acc */
[C---:B------:R-:W-:Y:S01]  /*3480*/  ISETP.GT.U32.AND P1, PT, R84.reuse, R203, PT ;  /* 0x000000cb5400720c */ /* 0x040fe20003f24070 */
[----:B------:R-:W-:Y:S01]  /*3490*/  IMAD.HI.U32 R3, R83, R201, RZ ;  /* 0x000000c953037227 */ /* 0x000fe200078e00ff */
[----:B------:R-:W-:-:S02]  /*34a0*/  ISETP.GT.U32.AND P6, PT, R84, R178, PT ;  /* 0x000000b25400720c */ /* 0x000fc40003fc4070 */
[----:B------:R-:W-:Y:S01]  /*34b0*/  STL [R1+0x8aac], R204 ;  /* 0x008aaccc01007387 */ /* 0x000fe20000100800 */
[----:B------:R-:W-:-:S03]  /*34c0*/  IMAD.HI.U32 R2, R83, R221, RZ ;  /* 0x000000dd53027227 */ /* 0x000fc600078e00ff */
[----:B------:R-:W-:Y:S01]  /*34d0*/  STL [R1+0x8abc], R86 ;  /* 0x008abc5601007387 */ /* 0x000fe20000100800 */
[----:B------:R-:W-:Y:S02]  /*34e0*/  IMAD.MOV R4, RZ, RZ, -R3 ;  /* 0x000000ffff047224 */ /* 0x000fe400078e0a03 */
[----:B------:R-:W-:Y:S02]  /*34f0*/  IMAD.MOV R2, RZ, RZ, -R2 ;  /* 0x000000ffff027224 */ /* 0x000fe400078e0a02 */
[C---:B------:R-:W-:Y:S02]  /*3500*/  IMAD R201, R84.reuse, R4, R201 ;  /* 0x0000000454c97224 */ /* 0x040fe400078e02c9 */
[----:B------:R-:W-:Y:S01]  /*3510*/  IMAD R221, R84, R2, R221 ;  /* 0x0000000254dd7224 */ /* 0x000fe200078e02dd */
[----:B------:R-:W-:Y:S01]  /*3520*/  @!P6 IADD3 R178, PT, PT, R178, -R84, RZ ;  /* 0x80000054b2b2e210 */ /* 0x000fe20007ffe0ff */
[--C-:B------:R-:W-:Y:S01]  /*3530*/  @!P5 IMAD.IADD R87, R87, 0x1, -R84.reuse ;  /* 0x000000015757d824 */ /* 0x100fe200078e0a54 */
[C---:B------:R-:W-:Y:S01]  /*3540*/  ISETP.GT.U32.AND P5, PT, R84.reuse, R201, PT ;  /* 0x000000c95400720c */ /* 0x040fe20003fa4070 */
[--C-:B------:R-:W-:Y:S01]  /*3550*/  @!P1 IMAD.IADD R203, R203, 0x1, -R84.reuse ;  /* 0x00000001cbcb9824 */ /* 0x100fe200078e0a54 */
[----:B------:R-:W-:Y:S01]  /*3560*/  ISETP.GT.U32.AND P1, PT, R84, R212, PT ;  /* 0x000000d45400720c */ /* 0x000fe20003f24070 */
[----:B------:R-:W-:Y:S01]  /*3570*/  @!P3 IMAD.IADD R202, R202, 0x1, -R84 ;  /* 0x00000001cacab824 */ /* 0x000fe200078e0a54 */
[----:B------:R-:W-:Y:S01]  /*3580*/  ISETP.GT.U32.AND P3, PT, R84, R221, PT ;  /* 0x000000dd5400720c */ /* 0x000fe20003f64070 */
[----:B------:R-:W-:Y:S01]  /*3590*/  IMAD.HI.U32 R2, R83, R177, RZ ;  /* 0x000000b153027227 */ /* 0x000fe200078e00ff */
[----:B------:R-:W-:-:S02]  /*35a0*/  ISETP.GE.AND P6, PT, R8, RZ, PT ;  /* 0x000000ff0800720c */ /* 0x000fc40003fc6270 */
[----:B------:R-:W-:Y:S01]  /*35b0*/  @!P4 IADD3 R203, PT, PT, -R203, RZ, RZ ;  /* 0x000000ffcbcbc210 */ /* 0x000fe20007ffe1ff */
[----:B------:R-:W-:Y:S02]  /*35c0*/  VIADD R11, R242, 0x2d ;  /* 0x0000002df20b7836 */ /* 0x000fe40000000000 */
[----:B------:R-:W-:Y:S02]  /*35d0*/  IMAD.MOV R2, RZ, RZ, -R2 ;  /* 0x000000ffff027224 */ /* 0x000fe400078e0a02 */
[--C-:B------:R-:W-:Y:S01]  /*35e0*/  @!P5 IMAD.IADD R201, R201, 0x1, -R84.reuse ;  /* 0x00000001c9c9d824 */ /* 0x100fe200078e0a54 */
[----:B------:R-:W-:Y:S01]  /*35f0*/  IABS R200, R11 ;  /* 0x0000000b00c87213 */ /* 0x000fe20000000000 */
[----:B------:R-:W-:Y:S01]  /*3600*/  IMAD R177, R84, R2, R177 ;  /* 0x0000000254b17224 */ /* 0x000fe200078e02b1 */
[----:B------:R-:W-:Y:S01]  /*3610*/  @!P1 IADD3 R212, PT, PT, R212, -R84, RZ ;  /* 0x80000054d4d49210 */ /* 0x000fe20007ffe0ff */
[----:B------:R-:W-:Y:S01]  /*3620*/  @!P3 IMAD.IADD R221, R221, 0x1, -R84 ;  /* 0x00000001ddddb824 */ /* 0x000fe200078e0a54 */
[C---:B------:R-:W-:Y:S01]  /*3630*/  ISETP.GT.U32.AND P3, PT, R84.reuse, R87, PT ;  /* 0x000000575400720c */ /* 0x040fe20003f64070 */
[----:B------:R-:W-:Y:S01]  /*3640*/  @!P2 IMAD.MOV R178, RZ, RZ, -R178 ;  /* 0x000000ffffb2a224 */ /* 0x000fe200078e0ab2 */
[C---:B------:R-:W-:Y:S01]  /*3650*/  ISETP.GT.U32.AND P4, PT, R84.reuse, R212, PT ;  /* 0x000000d45400720c */ /* 0x040fe20003f84070 */
[----:B------:R-:W-:Y:S01]  /*3660*/  @!P6 IMAD.MOV R202, RZ, RZ, -R202 ;  /* 0x000000ffffcae224 */ /* 0x000fe200078e0aca */
[C---:B------:R-:W-:Y:S01]  /*3670*/  ISETP.GT.U32.AND P2, PT, R84.reuse, R201, PT ;  /* 0x000000c95400720c */ /* 0x040fe20003f44070 */
[----:B------:R-:W-:Y:S01]  /*3680*/  IMAD.HI.U32 R3, R83, R200, RZ ;  /* 0x000000c853037227 */ /* 0x000fe200078e00ff */
[C---:B------:R-:W-:Y:S01]  /*3690*/  ISETP.GT.U32.AND P6, PT, R84.reuse, R177, PT ;  /* 0x000000b15400720c */ /* 0x040fe20003fc4070 */
[----:B------:R-:W-:Y:S01]  /*36a0*/  STL [R1+0x8aa8], R203 ;  /* 0x008aa8cb01007387 */ /* 0x000fe20000100800 */
[----:B------:R-:W-:Y:S01]  /*36b0*/  ISETP.GT.U32.AND P5, PT, R84, R221, PT ;  /* 0x000000dd5400720c */ /* 0x000fe20003fa4070 */
[----:B------:R-:W-:Y:S01]  /*36c0*/  IMAD.MOV R3, RZ, RZ, -R3 ;  /* 0x000000ffff037224 */ /* 0x000fe200078e0a03 */
[----:B------:R-:W-:Y:S01]  /*36d0*/  ISETP.GE.AND P1, PT, R9, RZ, PT ;  /* 0x000000ff0900720c */ /* 0x000fe20003f26270 */
[C---:B------:R-:W-:Y:S01]  /*36e0*/  VIADD R4, R242.reuse, 0x2e ;  /* 0x0000002ef2047836 */ /* 0x040fe20000000000 */
[----:B------:R-:W-:Y:S01]  /*36f0*/  STL [R1+0x8ac0], R178 ;  /* 0x008ac0b201007387 */ /* 0x000fe20000100800 */
[----:B------:R-:W-:-:S02]  /*3700*/  VIADD R8, R242, 0x2f ;  /* 0x0000002ff2087836 */ /* 0x000fc40000000000 */
[----:B------:R-:W-:Y:S01]  /*3710*/  IMAD R200, R84, R3, R200 ;  /* 0x0000000354c87224 */ /* 0x000fe200078e02c8 */
[----:B------:R-:W-:Y:S01]  /*3720*/  IABS R88, R4 ;  /* 0x0000000400587213 */ /* 0x000fe20000000000 */
[--C-:B------:R-:W-:Y:S01]  /*3730*/  @!P4 IMAD.IADD R212, R212, 0x1, -R84.reuse ;  /* 0x00000001d4d4c824 */ /* 0x100fe200078e0a54 */
[----:B------:R-:W-:Y:S01]  /*3740*/  IABS R199, R8 ;  /* 0x0000000800c77213 */ /* 0x000fe20000000000 */
[--C-:B------:R-:W-:Y:S01]  /*3750*/  @!P2 IMAD.IADD R201, R201, 0x1, -R84.reuse ;  /* 0x00000001c9c9a824 */ /* 0x100fe200078e0a54 */
[----:B------:R-:W-:Y:S01]  /*3760*/  ISETP.GT.U32.AND P4, PT, R84, R200, PT ;  /* 0x000000c85400720c */ /* 0x000fe20003f84070 */
[--C-:B------:R-:W-:Y:S01]  /*3770*/  @!P3 IMAD.IADD R87, R87, 0x1, -R84.reuse ;  /* 0x000000015757b824 */ /* 0x100fe200078e0a54 */
[----:B------:R-:W-:Y:S01]  /*3780*/  ISETP.GE.AND P2, PT, R6, RZ, PT ;  /* 0x000000ff0600720c */ /* 0x000fe20003f46270 */
[----:B------:R-:W-:Y:S01]  /*3790*/  @!P6 IMAD.IADD R177, R177, 0x1, -R84 ;  /* 0x00000001b1b1e824 */ /* 0x000fe200078e0a54 */
[----:B------:R-:W-:Y:S01]  /*37a0*/  IADD3 R6, PT, PT, R242, 0x30, RZ ;  /* 0x00000030f2067810 */ /* 0x000fe20007ffe0ff */
[----:B------:R-:W-:Y:S01]  /*37b0*/  IMAD.HI.U32 R2, R83, R88, RZ ;  /* 0x0000005853027227 */ /* 0x000fe200078e00ff */
[----:B------:R-:W-:Y:S01]  /*37c0*/  @!P5 IADD3 R221, PT, PT, R221, -R84, RZ ;  /* 0x80000054ddddd210 */ /* 0x000fe20007ffe0ff */
[----:B------:R1:W-:Y:S01]  /*37d0*/  STL [R1+0x8aa4], R202 ;  /* 0x008aa4ca01007387 */ /* 0x0003e20000100800 */
[----:B------:R-:W-:Y:S01]  /*37e0*/  ISETP.GE.AND P5, PT, R5, RZ, PT ;  /* 0x000000ff0500720c */ /* 0x000fe20003fa6270 */
[----:B------:R-:W-:Y:S01]  /*37f0*/  IMAD.HI.U32 R3, R83, R199, RZ ;  /* 0x000000c753037227 */ /* 0x000fe200078e00ff */
[----:B------:R-:W-:-:S02]  /*3800*/  IABS R176, R6 ;  /* 0x0000000600b07213 */ /* 0x000fc40000000000 */
[----:B------:R-:W-:Y:S01]  /*3810*/  ISETP.GE.AND P6, PT, R7, RZ, PT ;  /* 0x000000ff0700720c */ /* 0x000fe20003fc6270 */
[----:B------:R-:W-:Y:S01]  /*3820*/  @!P1 IMAD.MOV R87, RZ, RZ, -R87 ;  /* 0x000000ffff579224 */ /* 0x000fe200078e0a57 */
[----:B------:R-:W-:Y:S01]  /*3830*/  ISETP.GT.U32.AND P1, PT, R84, R177, PT ;  /* 0x000000b15400720c */ /* 0x000fe20003f24070 */
[----:B------:R-:W-:Y:S01]  /*3840*/  IMAD.MOV R5, RZ, RZ, -R2 ;  /* 0x000000ffff057224 */ /* 0x000fe200078e0a02 */
[----:B------:R-:W-:Y:S01]  /*3850*/  @!P2 IADD3 R201, PT, PT, -R201, RZ, RZ ;  /* 0x000000ffc9c9a210 */ /* 0x000fe20007ffe1ff */
[----:B------:R-:W-:Y:S01]  /*3860*/  IMAD.MOV R3, RZ, RZ, -R3 ;  /* 0x000000ffff037224 */ /* 0x000fe200078e0a03 */
[----:B------:R-:W-:Y:S01]  /*3870*/  ISETP.GE.AND P3, PT, R10, RZ, PT ;  /* 0x000000ff0a00720c */ /* 0x000fe20003f66270 */
[C---:B------:R-:W-:Y:S01]  /*3880*/  IMAD R88, R84.reuse, R5, R88 ;  /* 0x0000000554587224 */ /* 0x040fe200078e0258 */
[----:B------:R4:W-:Y:S01]  /*3890*/  STL [R1+0x8ac4], R87 ;  /* 0x008ac45701007387 */ /* 0x0009e20000100800 */
[----:B------:R-:W-:Y:S01]  /*38a0*/  IMAD R199, R84, R3, R199 ;  /* 0x0000000354c77224 */ /* 0x000fe200078e02c7 */
[----:B-1----:R-:W-:Y:S01]  /*38b0*/  IADD3 R202, PT, PT, R242, 0x8d, RZ ;  /* 0x0000008df2ca7810 */ /* 0x002fe20007ffe0ff */
[----:B------:R-:W-:-:S03]  /*38c0*/  IMAD.HI.U32 R2, R83, R176, RZ ;  /* 0x000000b053027227 */ /* 0x000fc600078e00ff */
[----:B------:R-:W-:Y:S01]  /*38d0*/  ISETP.GT.U32.AND P2, PT, R84, R199, PT ;  /* 0x000000c75400720c */ /* 0x000fe20003f44070 */
[----:B------:R-:W-:Y:S01]  /*38e0*/  @!P4 IMAD.IADD R200, R200, 0x1, -R84 ;  /* 0x00000001c8c8c824 */ /* 0x000fe200078e0a54 */
[----:B------:R-:W-:Y:S01]  /*38f0*/  ISETP.GT.U32.AND P4, PT, R84, R88, PT ;  /* 0x000000585400720c */ /* 0x000fe20003f84070 */
[----:B------:R-:W-:Y:S01]  /*3900*/  IMAD.MOV R3, RZ, RZ, -R2 ;  /* 0x000000ffff037224 */ /* 0x000fe200078e0a02 */
[----:B----4-:R-:W-:Y:S01]  /*3910*/  IADD3 R87, PT, PT, R242, 0x83, RZ ;  /* 0x00000083f2577810 */ /* 0x010fe20007ffe0ff */
[----:B------:R-:W-:Y:S01]  /*3920*/  @!P1 IMAD.IADD R177, R177, 0x1, -R84 ;  /* 0x00000001b1b19824 */ /* 0x000fe200078e0a54 */
[----:B------:R-:W-:Y:S01]  /*3930*/  ISETP.GE.AND P1, PT, R4, RZ, PT ;  /* 0x000000ff0400720c */ /* 0x000fe20003f26270 */
[----:B------:R-:W-:Y:S02]  /*3940*/  IMAD R176, R84, R3, R176 ;  /* 0x0000000354b07224 */ /* 0x000fe400078e02b0 */
[----:B------:R-:W-:Y:S02]  /*3950*/  VIADD R5, R242, 0x31 ;  /* 0x00000031f2057836 */ /* 0x000fe40000000000 */
[----:B------:R-:W-:Y:S01]  /*3960*/  @!P6 IMAD.MOV R177, RZ, RZ, -R177 ;  /* 0x000000ffffb1e224 */ /* 0x000fe200078e0ab1 */
[----:B------:R-:W-:Y:S01]  /*3970*/  ISETP.GT.U32.AND P6, PT, R84, R176, PT ;  /* 0x000000b05400720c */ /* 0x000fe20003fc4070 */
[----:B------:R-:W-:Y:S01]  /*3980*/  @!P2 IMAD.IADD R199, R199, 0x1, -R84 ;  /* 0x00000001c7c7a824 */ /* 0x000fe200078e0a54 */
[----:B------:R-:W-:Y:S01]  /*3990*/  IABS R4, R5 ;  /* 0x0000000500047213 */ /* 0x000fe20000000000 */
[----:B------:R-:W-:Y:S01]  /*39a0*/  @!P3 IMAD.MOV R212, RZ, RZ, -R212 ;  /* 0x000000ffffd4b224 */ /* 0x000fe200078e0ad4 */
[----:B------:R-:W-:Y:S01]  /*39b0*/  @!P4 IADD3 R88, PT, PT, R88, -R84, RZ ;  /* 0x800000545858c210 */ /* 0x000fe20007ffe0ff */
[----:B------:R-:W-:Y:S01]  /*39c0*/  VIADD R7, R242, 0x32 ;  /* 0x00000032f2077836 */ /* 0x000fe20000000000 */
[C---:B------:R-:W-:Y:S01]  /*39d0*/  ISETP.GT.U32.AND P3, PT, R84.reuse, R200, PT ;  /* 0x000000c85400720c */ /* 0x040fe20003f64070 */
[----:B------:R-:W-:Y:S01]  /*39e0*/  IMAD.HI.U32 R2, R83, R4, RZ ;  /* 0x0000000453027227 */ /* 0x000fe200078e00ff */
[C---:B------:R-:W-:Y:S01]  /*39f0*/  ISETP.GT.U32.AND P4, PT, R84.reuse, R88, PT ;  /* 0x000000585400720c */ /* 0x040fe20003f84070 */
[----:B------:R-:W-:Y:S01]  /*3a00*/  STL [R1+0x8b20], R212 ;  /* 0x008b20d401007387 */ /* 0x000fe20000100800 */
[----:B------:R-:W-:Y:S01]  /*3a10*/  ISETP.GT.U32.AND P2, PT, R84, R199, PT ;  /* 0x000000c75400720c */ /* 0x000fe20003f44070 */
[----:B------:R-:W-:Y:S01]  /*3a20*/  @!P5 IMAD.MOV R221, RZ, RZ, -R221 ;  /* 0x000000ffffddd224 */ /* 0x000fe200078e0add */
[----:B------:R-:W-:Y:S01]  /*3a30*/  ISETP.GE.AND P5, PT, R11, RZ, PT ;  /* 0x000000ff0b00720c */ /* 0x000fe20003fa6270 */
[----:B------:R-:W-:Y:S01]  /*3a40*/  @!P6 IMAD.IADD R176, R176, 0x1, -R84 ;  /* 0x00000001b0b0e824 */ /* 0x000fe200078e0a54 */
[----:B------:R-:W-:Y:S01]  /*3a50*/  IADD3 R3, PT, PT, -R2, RZ, RZ ;  /* 0x000000ff02037210 */ /* 0x000fe20007ffe1ff */
[C---:B------:R-:W-:Y:S01]  /*3a60*/  VIADD R9, R242.reuse, 0x39 ;  /* 0x00000039f2097836 */ /* 0x040fe20000000000 */
[----:B------:R-:W-:Y:S01]  /*3a70*/  IABS R226, R7 ;  /* 0x0000000700e27213 */ /* 0x000fe20000000000 */
[----:B------:R-:W-:Y:S01]  /*3a80*/  VIADD R10, R242, 0x3a ;  /* 0x0000003af20a7836 */ /* 0x000fe20000000000 */
[C---:B------:R-:W-:Y:S01]  /*3a90*/  ISETP.GT.U32.AND P6, PT, R84.reuse, R176, PT ;  /* 0x000000b05400720c */ /* 0x040fe20003fc4070 */
[----:B------:R-:W-:Y:S01]  /*3aa0*/  IMAD R4, R84, R3, R4 ;  /* 0x0000000354047224 */ /* 0x000fe200078e0204 */
[----:B------:R-:W-:Y:S01]  /*3ab0*/  IABS R210, R9 ;  /* 0x0000000900d27213 */ /* 0x000fe20000000000 */
[----:B------:R-:W-:Y:S01]  /*3ac0*/  IMAD.HI.U32 R2, R83, R226, RZ ;  /* 0x000000e253027227 */ /* 0x000fe200078e00ff */
[----:B------:R-:W-:Y:S01]  /*3ad0*/  IABS R220, R10 ;  /* 0x0000000a00dc7213 */ /* 0x000fe20000000000 */
[----:B------:R-:W-:Y:S02]  /*3ae0*/  STL [R1+0x8b64], R221 ;  /* 0x008b64dd01007387 */ /* 0x000fe40000100800 */
[--C-:B------:R-:W-:Y:S01]  /*3af0*/  @!P3 IMAD.IADD R200, R200, 0x1, -R84.reuse ;  /* 0x00000001c8c8b824 */ /* 0x100fe200078e0a54 */
[----:B------:R-:W-:Y:S01]  /*3b00*/  ISETP.GE.AND P3, PT, R8, RZ, PT ;  /* 0x000000ff0800720c */ /* 0x000fe20003f66270 */
[--C-:B------:R-:W-:Y:S01]  /*3b10*/  @!P4 IMAD.IADD R88, R88, 0x1, -R84.reuse ;  /* 0x000000015858c824 */ /* 0x100fe200078e0a54 */
[----:B------:R-:W-:Y:S01]  /*3b20*/  ISETP.GE.AND P4, PT, R5, RZ, PT ;  /* 0x000000ff0500720c */ /* 0x000fe20003f86270 */
[----:B------:R-:W-:Y:S01]  /*3b30*/  @!P2 IMAD.IADD R199, R199, 0x1, -R84 ;  /* 0x00000001c7c7a824 */ /* 0x000fe200078e0a54 */
[----:B------:R-:W-:Y:S01]  /*3b40*/  ISETP.GT.U32.AND P2, PT, R84, R4, PT ;  /* 0x000000045400720c */ /* 0x000fe20003f44070 */
[----:B------:R-:W-:Y:S01]  /*3b50*/  IMAD.MOV R5, RZ, RZ, -R2 ;  /* 0x000000ffff057224 */ /* 0x000fe200078e0a02 */
[----:B------:R-:W-:Y:S01]  /*3b60*/  @!P1 IADD3 R88, PT, PT, -R88, RZ, RZ ;  /* 0x000000ff58589210 */ /* 0x000fe20007ffe1ff */
[----:B------:R-:W-:Y:S01]  /*3b70*/  @!P5 IMAD.MOV R200, RZ, RZ, -R200 ;  /* 0x000000ffffc8d224 */ /* 0x000fe200078e0ac8 */
[----:B------:R-:W-:Y:S01]  /*3b80*/  ISETP.GE.AND P5, PT, R6, RZ, PT ;  /* 0x000000ff0600720c */ /* 0x000fe20003fa6270 */
[----:B------:R-:W-:Y:S01]  /*3b90*/  VIADD R6, R242, 0x33 ;  /* 0x00000033f2067836 */ /* 0x000fe20000000000 */
[----:B------:R-:W-:Y:S01]  /*3ba0*/  ISETP.GE.AND P1, PT, R7, RZ, PT ;  /* 0x000000ff0700720c */ /* 0x000fe20003f26270 */
[----:B------:R-:W-:Y:S01]  /*3bb0*/  IMAD R226, R84, R5, R226 ;  /* 0x0000000554e27224 */ /* 0x000fe200078e02e2 */
[----:B------:R-:W-:Y:S01]  /*3bc0*/  STL [R1+0x8aa0], R201 ;  /* 0x008aa0c901007387 */ /* 0x000fe20000100800 */
[----:B------:R-:W-:Y:S01]  /*3bd0*/  VIADD R7, R242, 0x34 ;  /* 0x00000034f2077836 */ /* 0x000fe20000000000 */
[----:B------:R-:W-:Y:S01]  /*3be0*/  IABS R198, R6 ;  /* 0x0000000600c67213 */ /* 0x000fe20000000000 */
[--C-:B------:R-:W-:Y:S01]  /*3bf0*/  @!P6 IMAD.IADD R176, R176, 0x1, -R84.reuse ;  /* 0x00000001b0b0e824 */ /* 0x100fe200078e0a54 */
[----:B------:R-:W-:Y:S01]  /*3c00*/  ISETP.GT.U32.AND P6, PT, R84, R226, PT ;  /* 0x000000e25400720c */ /* 0x000fe20003fc4070 */
[--C-:B------:R-:W-:Y:S01]  /*3c10*/  @!P2 IMAD.IADD R4, R4, 0x1, -R84.reuse ;  /* 0x000000010404a824 */ /* 0x100fe200078e0a54 */
[----:B------:R-:W-:Y:S01]  /*3c20*/  IABS R89, R7 ;  /* 0x0000000700597213 */ /* 0x000fe20000000000 */
[C---:B------:R-:W-:Y:S01]  /*3c30*/  IMAD.HI.U32 R3, R83.reuse, R198, RZ ;  /* 0x000000c653037227 */ /* 0x040fe200078e00ff */
[----:B------:R-:W-:Y:S02]  /*3c40*/  STL [R1+0x8ac8], R177 ;  /* 0x008ac8b101007387 */ /* 0x000fe40000100800 */
[----:B------:R-:W-:Y:S01]  /*3c50*/  ISETP.GT.U32.AND P2, PT, R84, R4, PT ;  /* 0x000000045400720c */ /* 0x000fe20003f44070 */
[----:B------:R-:W-:Y:S01]  /*3c60*/  IMAD.HI.U32 R2, R83, R89, RZ ;  /* 0x0000005953027227 */ /* 0x000fe200078e00ff */
[----:B------:R-:W-:Y:S01]  /*3c70*/  IADD3 R3, PT, PT, -R3, RZ, RZ ;  /* 0x000000ff03037210 */ /* 0x000fe20007ffe1ff */
[----:B------:R-:W-:Y:S02]  /*3c80*/  STL [R1+0x8a9c], R200 ;  /* 0x008a9cc801007387 */ /* 0x000fe40000100800 */
[----:B------:R-:W-:Y:S01]  /*3c90*/  VIADD R5, R242, 0x35 ;  /* 0x00000035f2057836 */ /* 0x000fe20000000000 */
[----:B------:R-:W-:Y:S01]  /*3ca0*/  IADD3 R2, PT, PT, -R2, RZ, RZ ;  /* 0x000000ff02027210 */ /* 0x000fe20007ffe1ff */
[----:B------:R-:W-:Y:S01]  /*3cb0*/  @!P6 IMAD.IADD R226, R226, 0x1, -R84 ;  /* 0x00000001e2e2e824 */ /* 0x000fe200078e0a54 */
[----:B------:R-:W-:Y:S01]  /*3cc0*/  STL [R1+0x8acc], R88 ;  /* 0x008acc5801007387 */ /* 0x000fe20000100800 */
[C---:B------:R-:W-:Y:S01]  /*3cd0*/  IMAD R198, R84.reuse, R3, R198 ;  /* 0x0000000354c67224 */ /* 0x040fe200078e02c6 */
[----:B------:R-:W-:Y:S01]  /*3ce0*/  IABS R197, R5 ;  /* 0x0000000500c57213 */ /* 0x000fe20000000000 */
[C---:B------:R-:W-:Y:S01]  /*3cf0*/  IMAD R89, R84.reuse, R2, R89 ;  /* 0x0000000254597224 */ /* 0x040fe200078e0259 */
[C---:B------:R-:W-:Y:S01]  /*3d00*/  ISETP.GT.U32.AND P6, PT, R84.reuse, R226, PT ;  /* 0x000000e25400720c */ /* 0x040fe20003fc4070 */
[----:B------:R-:W-:Y:S01]  /*3d10*/  @!P5 IMAD.MOV R176, RZ, RZ, -R176 ;  /* 0x000000ffffb0d224 */ /* 0x000fe200078e0ab0 */
[----:B------:R-:W-:Y:S01]  /*3d20*/  ISETP.GT.U32.AND P5, PT, R84, R198, PT ;  /* 0x000000c65400720c */ /* 0x000fe20003fa4070 */
[----:B------:R-:W-:-:S04]  /*3d30*/  IMAD.HI.U32 R2, R83, R197, RZ ;  /* 0x000000c553027227 */ /* 0x000fc800078e00ff */
[----:B------:R-:W-:Y:S01]  /*3d40*/  @!P2 IMAD.IADD R4, R4, 0x1, -R84 ;  /* 0x000000010404a824 */ /* 0x000fe200078e0a54 */
[----:B------:R-:W-:Y:S01]  /*3d50*/  IADD3 R2, PT, PT, -R2, RZ, RZ ;  /* 0x000000ff02027210 */ /* 0x000fe20007ffe1ff */
[----:B------:R-:W-:Y:S01]  /*3d60*/  @!P3 IMAD.MOV R199, RZ, RZ, -R199 ;  /* 0x000000ffffc7b224 */ /* 0x000fe200078e0ac7 */
[----:B------:R-:W-:Y:S01]  /*3d70*/  ISETP.GE.AND P3, PT, R6, RZ, PT ;  /* 0x000000ff0600720c */ /* 0x000fe20003f66270 */
[----:B------:R-:W-:Y:S01]  /*3d80*/  VIADD R6, R242, 0x36 ;  /* 0x00000036f2067836 */ /* 0x000fe20000000000 */
[----:B------:R-:W-:Y:S01]  /*3d90*/  ISETP.GE.AND P2, PT, R7, RZ, PT ;  /* 0x000000ff0700720c */ /* 0x000fe20003f46270 */
[----:B------:R-:W-:Y:S01]  /*3da0*/  @!P4 IMAD.MOV R4, RZ, RZ, -R4 ;  /* 0x000000ffff04c224 */ /* 0x000fe200078e0a04 */
[C---:B------:R-:W-:Y:S01]  /*3db0*/  ISETP.GT.U32.AND P4, PT, R84.reuse, R89, PT ;  /* 0x000000595400720c */ /* 0x040fe20003f84070 */
[----:B------:R-:W-:Y:S01]  /*3dc0*/  IMAD R197, R84, R2, R197 ;  /* 0x0000000254c57224 */ /* 0x000fe200078e02c5 */
[----:B------:R-:W-:Y:S01]  /*3dd0*/  IABS R175, R6 ;  /* 0x0000000600af7213 */ /* 0x000fe20000000000 */
[----:B------:R-:W-:Y:S01]  /*3de0*/  VIADD R7, R242, 0x37 ;  /* 0x00000037f2077836 */ /* 0x000fe20000000000 */
[----:B------:R-:W-:Y:S01]  /*3df0*/  STL [R1+0x8a98], R199 ;  /* 0x008a98c701007387 */ /* 0x000fe20000100800 */
[--C-:B------:R-:W-:Y:S01]  /*3e00*/  @!P6 IMAD.IADD R226, R226, 0x1, -R84.reuse ;  /* 0x00000001e2e2e824 */ /* 0x100fe200078e0a54 */
[----:B------:R-:W-:Y:S01]  /*3e10*/  ISETP.GT.U32.AND P6, PT, R84, R197, PT ;  /* 0x000000c55400720c */ /* 0x000fe20003fc4070 */
[----:B------:R-:W-:Y:S01]  /*3e20*/  @!P5 IMAD.IADD R198, R198, 0x1, -R84 ;  /* 0x00000001c6c6d824 */ /* 0x000fe200078e0a54 */
[----:B------:R-:W-:Y:S01]  /*3e30*/  IABS R196, R7 ;  /* 0x0000000700c47213 */ /* 0x000fe20000000000 */
[----:B------:R-:W-:Y:S01]  /*3e40*/  IMAD.HI.U32 R3, R83, R175, RZ ;  /* 0x000000af53037227 */ /* 0x000fe200078e00ff */
[----:B------:R-:W-:Y:S01]  /*3e50*/  @!P1 IADD3 R226, PT, PT, -R226, RZ, RZ ;  /* 0x000000ffe2e29210 */ /* 0x000fe20007ffe1ff */
[----:B------:R-:W-:Y:S01]  /*3e60*/  STL [R1+0x8ad0], R176 ;  /* 0x008ad0b001007387 */ /* 0x000fe20000100800 */
[----:B------:R-:W-:Y:S01]  /*3e70*/  ISETP.GT.U32.AND P5, PT, R84, R198, PT ;  /* 0x000000c65400720c */ /* 0x000fe20003fa4070 */
[----:B------:R-:W-:-:S02]  /*3e80*/  VIADD R8, R242, 0x38 ;  /* 0x00000038f2087836 */ /* 0x000fc40000000000 */
[----:B------:R-:W-:Y:S01]  /*3e90*/  IMAD.MOV R3, RZ, RZ, -R3 ;  /* 0x000000ffff037224 */ /* 0x000fe200078e0a03 */
[----:B------:R-:W-:Y:S01]  /*3ea0*/  STL [R1+0x8b24], R4 ;  /* 0x008b240401007387 */ /* 0x000fe20000100800 */
[----:B------:R-:W-:Y:S01]  /*3eb0*/  IMAD.HI.U32 R2, R83, R196, RZ ;  /* 0x000000c453027227 */ /* 0x000fe200078e00ff */
[----:B------:R-:W-:Y:S02]  /*3ec0*/  IABS R11, R8 ;  /* 0x00000008000b7213 */ /* 0x000fe40000000000 */
[----:B------:R-:W-:Y:S01]  /*3ed0*/  STL [R1+0x8b68], R226 ;  /* 0x008b68e201007387 */ /* 0x000fe20000100800 */
[--C-:B------:R-:W-:Y:S02]  /*3ee0*/  @!P4 IMAD.IADD R89, R89, 0x1, -R84.reuse ;  /* 0x000000015959c824 */ /* 0x100fe400078e0a54 */
[----:B------:R-:W-:Y:S01]  /*3ef0*/  IMAD R175, R84, R3, R175 ;  /* 0x0000000354af7224 */ /* 0x000fe200078e02af */
[----:B------:R-:W-:Y:S01]  /*3f00*/  IADD3 R3, PT, PT, -R2, RZ, RZ ;  /* 0x000000ff02037210 */ /* 0x000fe20007ffe1ff */
[----:B------:R-:W-:Y:S01]  /*3f10*/  @!P6 IMAD.IADD R197, R197, 0x1, -R84 ;  /* 0x00000001c5c5e824 */ /* 0x000fe200078e0a54 */
[C---:B------:R-:W-:Y:S01]  /*3f20*/  ISETP.GT.U32.AND P6, PT, R84.reuse, R89, PT ;  /* 0x000000595400720c */ /* 0x040fe20003fc4070 */
[----:B------:R-:W-:Y:S01]  /*3f30*/  IMAD.HI.U32 R2, R83, R11, RZ ;  /* 0x0000000b53027227 */ /* 0x000fe200078e00ff */
[----:B------:R-:W-:-:S02]  /*3f40*/  ISETP.GT.U32.AND P4, PT, R84, R175, PT ;  /* 0x000000af5400720c */ /* 0x000fc40003f84070 */
[----:B------:R-:W-:Y:S01]  /*3f50*/  ISETP.GT.U32.AND P1, PT, R84, R197, PT ;  /* 0x000000c55400720c */ /* 0x000fe20003f24070 */
[----:B------:R-:W-:Y:S01]  /*3f60*/  @!P5 IMAD.IADD R198, R198, 0x1, -R84 ;  /* 0x00000001c6c6d824 */ /* 0x000fe200078e0a54 */
[----:B------:R-:W-:Y:S01]  /*3f70*/  ISETP.GE.AND P5, PT, R5, RZ, PT ;  /* 0x000000ff0500720c */ /* 0x000fe20003fa6270 */
[C---:B------:R-:W-:Y:S02]  /*3f80*/  IMAD R196, R84.reuse, R3, R196 ;  /* 0x0000000354c47224 */ /* 0x040fe400078e02c4 */
[----:B------:R-:W-:Y:S02]  /*3f90*/  IMAD.MOV R2, RZ, RZ, -R2 ;  /* 0x000000ffff027224 */ /* 0x000fe400078e0a02 */
[----:B------:R-:W-:Y:S01]  /*3fa0*/  @!P3 IMAD.MOV R198, RZ, RZ, -R198 ;  /* 0x000000ffffc6b224 */ /* 0x000fe200078e0ac6 */
[C---:B------:R-:W-:Y:S01]  /*3fb0*/  ISETP.GT.U32.AND P3, PT, R84.reuse, R196, PT ;  /* 0x000000c45400720c */ /* 0x040fe20003f64070 */
[C---:B------:R-:W-:Y:S02]  /*3fc0*/  IMAD R11, R84.reuse, R2, R11 ;  /* 0x00000002540b7224 */ /* 0x040fe400078e020b */
[----:B------:R-:W-:Y:S01]  /*3fd0*/  @!P6 IMAD.IADD R89, R89, 0x1, -R84 ;  /* 0x000000015959e824 */ /* 0x000fe200078e0a54 */
[----:B------:R-:W-:Y:S01]  /*3fe0*/  STL [R1+0x8a94], R198 ;  /* 0x008a94c601007387 */ /* 0x000fe20000100800 */
[----:B------:R-:W-:Y:S01]  /*3ff0*/  IMAD.HI.U32 R2, R83, R210, RZ ;  /* 0x000000d253027227 */ /* 0x000fe200078e00ff */
[----:B------:R-:W-:-:S03]  /*4000*/  ISETP.GT.U32.AND P6, PT, R84, R11, PT ;  /* 0x0000000b5400720c */ /* 0x000fc60003fc4070 */
[--C-:B------:R-:W-:Y:S01]  /*4010*/  @!P1 IMAD.IADD R197, R197, 0x1, -R84.reuse ;  /* 0x00000001c5c59824 */ /* 0x100fe200078e0a54 */
[----:B------:R-:W-:Y:S01]  /*4020*/  IADD3 R5, PT, PT, -R2, RZ, RZ ;  /* 0x000000ff02057210 */ /* 0x000fe20007ffe1ff */
[----:B------:R-:W-:Y:S01]  /*4030*/  IMAD.HI.U32 R2, R83, R220, RZ ;  /* 0x000000dc53027227 */ /* 0x000fe200078e00ff */
[----:B------:R-:W-:Y:S02]  /*4040*/  ISETP.GE.AND P1, PT, R6, RZ, PT ;  /* 0x000000ff0600720c */ /* 0x000fe40003f26270 */
[----:B------:R-:W-:Y:S01]  /*4050*/  @!P5 IADD3 R197, PT, PT, -R197, RZ, RZ ;  /* 0x000000ffc5c5d210 */ /* 0x000fe20007ffe1ff */
[--C-:B------:R-:W-:Y:S02]  /*4060*/  @!P3 IMAD.IADD R196, R196, 0x1, -R84.reuse ;  /* 0x00000001c4c4b824 */ /* 0x100fe400078e0a54 */
[----:B------:R-:W-:Y:S02]  /*4070*/  VIADD R6, R242, 0x3c ;  /* 0x0000003cf2067836 */ /* 0x000fe40000000000 */
[--C-:B------:R-:W-:Y:S01]  /*4080*/  @!P6 IMAD.IADD R11, R11, 0x1, -R84.reuse ;  /* 0x000000010b0be824 */ /* 0x100fe200078e0a54 */
[C---:B------:R-:W-:Y:S01]  /*4090*/  ISETP.GT.U32.AND P3, PT, R84.reuse, R196, PT ;  /* 0x000000c45400720c */ /* 0x040fe20003f64070 */
[----:B------:R-:W-:Y:S01]  /*40a0*/  @!P4 IMAD.IADD R175, R175, 0x1, -R84 ;  /* 0x00000001afafc824 */ /* 0x000fe200078e0a54 */
[----:B------:R-:W-:Y:S01]  /*40b0*/  IABS R195, R6 ;  /* 0x0000000600c37213 */ /* 0x000fe20000000000 */
[C---:B------:R-:W-:Y:S01]  /*40c0*/  IMAD R210, R84.reuse, R5, R210 ;  /* 0x0000000554d27224 */ /* 0x040fe200078e02d2 */
[C---:B------:R-:W-:Y:S01]  /*40d0*/  ISETP.GT.U32.AND P6, PT, R84.reuse, R11, PT ;  /* 0x0000000b5400720c */ /* 0x040fe20003fc4070 */
[----:B------:R-:W-:Y:S01]  /*40e0*/  IMAD.MOV R5, RZ, RZ, -R2 ;  /* 0x000000ffff057224 */ /* 0x000fe200078e0a02 */
[----:B------:R-:W-:Y:S01]  /*40f0*/  ISETP.GT.U32.AND P4, PT, R84, R175, PT ;  /* 0x000000af5400720c */ /* 0x000fe20003f84070 */
[----:B------:R-:W-:-:S04]  /*4100*/  IMAD.HI.U32 R3, R83, R90, RZ ;  /* 0x0000005a53037227 */ /* 0x000fc800078e00ff */
[----:B------:R-:W-:Y:S02]  /*4110*/  IMAD R220, R84, R5, R220 ;  /* 0x0000000554dc7224 */ /* 0x000fe400078e02dc */
[----:B------:R-:W-:Y:S01]  /*4120*/  @!P3 IADD3 R196, PT, PT, R196, -R84, RZ ;  /* 0x80000054c4c4b210 */ /* 0x000fe20007ffe0ff */
[----:B------:R-:W-:Y:S01]  /*4130*/  IMAD.HI.U32 R2, R83, R195, RZ ;  /* 0x000000c353027227 */ /* 0x000fe200078e00ff */
[----:B------:R-:W-:-:S03]  /*4140*/  ISETP.GT.U32.AND P3, PT, R84, R210, PT ;  /* 0x000000d25400720c */ /* 0x000fc60003f64070 */
[--C-:B------:R-:W-:Y:S01]  /*4150*/  @!P6 IMAD.IADD R11, R11, 0x1, -R84.reuse ;  /* 0x000000010b0be824 */ /* 0x100fe200078e0a54 */
[----:B------:R-:W-:Y:S01]  /*4160*/  ISETP.GT.U32.AND P6, PT, R84, R220, PT ;  /* 0x000000dc5400720c */ /* 0x000fe20003fc4070 */
[----:B------:R-:W-:Y:S01]  /*4170*/  IMAD.MOV R3, RZ, RZ, -R3 ;  /* 0x000000ffff037224 */ /* 0x000fe200078e0a03 */
[----:B------:R-:W-:Y:S01]  /*4180*/  IADD3 R2, PT, PT, -R2, RZ, RZ ;  /* 0x000000ff02027210 */ /* 0x000fe20007ffe1ff */
[----:B------:R-:W-:Y:S01]  /*4190*/  @!P4 IMAD.IADD R175, R175, 0x1, -R84 ;  /* 0x00000001afafc824 */ /* 0x000fe200078e0a54 */
[----:B------:R-:W-:Y:S01]  /*41a0*/  ISETP.GE.AND P4, PT, R7, RZ, PT ;  /* 0x000000ff0700720c */ /* 0x000fe20003f86270 */
[C---:B------:R-:W-:Y:S02]  /*41b0*/  IMAD R90, R84.reuse, R3, R90 ;  /* 0x00000003545a7224 */ /* 0x040fe400078e025a */
[----:B------:R-:W-:Y:S02]  /*41c0*/  IMAD R195, R84, R2, R195 ;  /* 0x0000000254c37224 */ /* 0x000fe400078e02c3 */
[----:B------:R-:W-:Y:S01]  /*41d0*/  @!P3 IMAD.IADD R210, R210, 0x1, -R84 ;  /* 0x00000001d2d2b824 */ /* 0x000fe200078e0a54 */
[----:B------:R-:W-:Y:S01]  /*41e0*/  ISETP.GT.U32.AND P3, PT, R84, R90, PT ;  /* 0x0000005a5400720c */ /* 0x000fe20003f64070 */
[----:B------:R-:W-:-:S02]  /*41f0*/  VIADD R7, R242, 0x3d ;  /* 0x0000003df2077836 */ /* 0x000fc40000000000 */
[--C-:B------:R-:W-:Y:S01]  /*4200*/  @!P6 IMAD.IADD R220, R220, 0x1, -R84.reuse ;  /* 0x00000001dcdce824 */ /* 0x100fe200078e0a54 */
[----:B------:R-:W-:Y:S01]  /*4210*/  ISETP.GT.U32.AND P6, PT, R84, R195, PT ;  /* 0x000000c35400720c */ /* 0x000fe20003fc4070 */
[----:B------:R-:W-:Y:S01]  /*4220*/  VIADD R14, R242, 0x3f ;  /* 0x0000003ff20e7836 */ /* 0x000fe20000000000 */
[----:B------:R-:W-:Y:S01]  /*4230*/  IABS R174, R7 ;  /* 0x0000000700ae7213 */ /* 0x000fe20000000000 */
[----:B------:R-:W-:Y:S01]  /*4240*/  @!P2 IMAD.MOV R89, RZ, RZ, -R89 ;  /* 0x000000ffff59a224 */ /* 0x000fe200078e0a59 */
[----:B------:R-:W-:Y:S01]  /*4250*/  ISETP.GT.U32.AND P2, PT, R84, R210, PT ;  /* 0x000000d25400720c */ /* 0x000fe20003f44070 */
[----:B------:R-:W-:Y:S01]  /*4260*/  VIADD R13, R242, 0x3e ;  /* 0x0000003ef20d7836 */ /* 0x000fe20000000000 */
[----:B------:R-:W-:Y:S01]  /*4270*/  IABS R91, R14 ;  /* 0x0000000e005b7213 */ /* 0x000fe20000000000 */
[----:B------:R-:W-:Y:S01]  /*4280*/  IMAD.HI.U32 R2, R83, R174, RZ ;  /* 0x000000ae53027227 */ /* 0x000fe200078e00ff */
[----:B------:R-:W-:Y:S01]  /*4290*/  ISETP.GT.U32.AND P5, PT, R84, R220, PT ;  /* 0x000000dc5400720c */ /* 0x000fe20003fa4070 */
[----:B------:R-:W-:Y:S01]  /*42a0*/  STL [R1+0x8ad4], R89 ;  /* 0x008ad45901007387 */ /* 0x000fe20000100800 */
[----:B------:R-:W-:Y:S01]  /*42b0*/  IABS R194, R13 ;  /* 0x0000000d00c27213 */ /* 0x000fe20000000000 */
[----:B------:R-:W-:Y:S01]  /*42c0*/  @!P3 IMAD.IADD R90, R90, 0x1, -R84 ;  /* 0x000000015a5ab824 */ /* 0x000fe200078e0a54 */
[----:B------:R-:W-:Y:S01]  /*42d0*/  ISETP.GE.AND P3, PT, R8, RZ, PT ;  /* 0x000000ff0800720c */ /* 0x000fe20003f66270 */
[----:B------:R-:W-:Y:S01]  /*42e0*/  IMAD.MOV R5, RZ, RZ, -R2 ;  /* 0x000000ffff057224 */ /* 0x000fe200078e0a02 */
[----:B------:R1:W-:Y:S01]  /*42f0*/  STL [R1+0x8a90], R197 ;  /* 0x008a90c501007387 */ /* 0x0003e20000100800 */
[----:B------:R-:W-:Y:S01]  /*4300*/  @!P6 IMAD.IADD R195, R195, 0x1, -R84 ;  /* 0x00000001c3c3e824 */ /* 0x000fe200078e0a54 */
[C---:B------:R-:W-:Y:S01]  /*4310*/  ISETP.GT.U32.AND P6, PT, R84.reuse, R90, PT ;  /* 0x0000005a5400720c */ /* 0x040fe20003fc4070 */
[----:B------:R-:W-:-:S02]  /*4320*/  IMAD R174, R84, R5, R174 ;  /* 0x0000000554ae7224 */ /* 0x000fc400078e02ae */
[----:B------:R-:W-:Y:S02]  /*4330*/  IMAD.HI.U32 R2, R83, R91, RZ ;  /* 0x0000005b53027227 */ /* 0x000fe400078e00ff */
[----:B------:R-:W-:Y:S02]  /*4340*/  @!P5 IADD3 R220, PT, PT, R220, -R84, RZ ;  /* 0x80000054dcdcd210 */ /* 0x000fe40007ffe0ff */
[----:B------:R-:W-:Y:S01]  /*4350*/  @!P4 IMAD.MOV R196, RZ, RZ, -R196 ;  /* 0x000000ffffc4c224 */ /* 0x000fe200078e0ac4 */
[----:B------:R-:W-:Y:S01]  /*4360*/  ISETP.GT.U32.AND P4, PT, R84, R174, PT ;  /* 0x000000ae5400720c */ /* 0x000fe20003f84070 */
[----:B------:R-:W-:Y:S01]  /*4370*/  IMAD.MOV R2, RZ, RZ, -R2 ;  /* 0x000000ffff027224 */ /* 0x000fe200078e0a02 */
[----:B------:R-:W-:Y:S01]  /*4380*/  ISETP.GE.AND P5, PT, R10, RZ, PT ;  /* 0x000000ff0a00720c */ /* 0x000fe20003fa6270 */
[----:B------:R-:W-:Y:S01]  /*4390*/  @!P2 IMAD.IADD R210, R210, 0x1, -R84 ;  /* 0x00000001d2d2a824 */ /* 0x000fe200078e0a54 */
[----:B------:R-:W-:Y:S01]  /*43a0*/  ISETP.GE.AND P2, PT, R9, RZ, PT ;  /* 0x000000ff0900720c */ /* 0x000fe20003f46270 */
[----:B------:R-:W-:Y:S01]  /*43b0*/  IMAD R91, R84, R2, R91 ;  /* 0x00000002545b7224 */ /* 0x000fe200078e025b */
[----:B-1----:R-:W-:Y:S01]  /*43c0*/  IADD3 R197, PT, PT, R242, 0x94, RZ ;  /* 0x00000094f2c57810 */ /* 0x002fe20007ffe0ff */
[----:B------:R-:W-:-:S03]  /*43d0*/  IMAD.HI.U32 R3, R83, R194, RZ ;  /* 0x000000c253037227 */ /* 0x000fc600078e00ff */
[----:B------:R-:W-:Y:S01]  /*43e0*/  IABS R39, R197 ;  /* 0x000000c500277213 */ /* 0x000fe20000000000 */
[----:B------:R-:W-:Y:S01]  /*43f0*/  VIADD R15, R242, 0x40 ;  /* 0x00000040f20f7836 */ /* 0x000fe20000000000 */
[----:B------:R-:W-:Y:S01]  /*4400*/  IADD3 R3, PT, PT, -R3, RZ, RZ ;  /* 0x000000ff03037210 */ /* 0x000fe20007ffe1ff */
[--C-:B------:R-:W-:Y:S01]  /*4410*/  @!P6 IMAD.IADD R90, R90, 0x1, -R84.reuse ;  /* 0x000000015a5ae824 */ /* 0x100fe200078e0a54 */
[----:B------:R-:W-:Y:S01]  /*4420*/  ISETP.GT.U32.AND P6, PT, R84, R91, PT ;  /* 0x0000005b5400720c */ /* 0x000fe20003fc4070 */
[----:B------:R-:W-:Y:S01]  /*4430*/  @!P1 IMAD.MOV R175, RZ, RZ, -R175 ;  /* 0x000000ffffaf9224 */ /* 0x000fe200078e0aaf */
[----:B------:R-:W-:Y:S01]  /*4440*/  IABS R207, R15 ;  /* 0x0000000f00cf7213 */ /* 0x000fe20000000000 */
[----:B------:R-:W-:Y:S01]  /*4450*/  @!P4 IMAD.IADD R174, R174, 0x1, -R84 ;  /* 0x00000001aeaec824 */ /* 0x000fe200078e0a54 */
[C---:B------:R-:W-:Y:S01]  /*4460*/  ISETP.GT.U32.AND P1, PT, R84.reuse, R195, PT ;  /* 0x000000c35400720c */ /* 0x040fe20003f24070 */
[----:B------:R-:W-:Y:S01]  /*4470*/  IMAD R194, R84, R3, R194 ;  /* 0x0000000354c27224 */ /* 0x000fe200078e02c2 */
[----:B------:R-:W-:Y:S01]  /*4480*/  ISETP.GE.AND P4, PT, R6, RZ, PT ;  /* 0x000000ff0600720c */ /* 0x000fe20003f86270 */
[----:B------:R-:W-:Y:S01]  /*4490*/  IMAD.HI.U32 R2, R83, R207, RZ ;  /* 0x000000cf53027227 */ /* 0x000fe200078e00ff */
[----:B------:R-:W-:Y:S01]  /*44a0*/  @!P5 IADD3 R220, PT, PT, -R220, RZ, RZ ;  /* 0x000000ffdcdcd210 */ /* 0x000fe20007ffe1ff */
[----:B------:R-:W-:Y:S02]  /*44b0*/  STL [R1+0x8ad8], R175 ;  /* 0x008ad8af01007387 */ /* 0x000fe40000100800 */
[----:B------:R-:W-:Y:S01]  /*44c0*/  @!P2 IMAD.MOV R210, RZ, RZ, -R210 ;  /* 0x000000ffffd2a224 */ /* 0x000fe200078e0ad2 */
[C---:B------:R-:W-:Y:S01]  /*44d0*/  ISETP.GT.U32.AND P2, PT, R84.reuse, R174, PT ;  /* 0x000000ae5400720c */ /* 0x040fe20003f44070 */
[----:B------:R-:W-:Y:S01]  /*44e0*/  @!P3 IMAD.MOV R11, RZ, RZ, -R11 ;  /* 0x000000ffff0bb224 */ /* 0x000fe200078e0a0b */
[----:B------:R-:W-:Y:S01]  /*44f0*/  ISETP.GT.U32.AND P3, PT, R84, R194, PT ;  /* 0x000000c25400720c */ /* 0x000fe20003f64070 */
[----:B------:R-:W-:Y:S01]  /*4500*/  IMAD.MOV R2, RZ, RZ, -R2 ;  /* 0x000000ffff027224 */ /* 0x000fe200078e0a02 */
[----:B------:R-:W-:Y:S01]  /*4510*/  STL [R1+0x8a8c], R196 ;  /* 0x008a8cc401007387 */ /* 0x000fe20000100800 */
[----:B------:R-:W-:-:S02]  /*4520*/  @!P6 IMAD.IADD R91, R91, 0x1, -R84 ;  /* 0x000000015b5be824 */ /* 0x000fc400078e0a54 */
[----:B------:R-:W-:Y:S01]  /*4530*/  VIADD R5, R242, 0x41 ;  /* 0x00000041f2057836 */ /* 0x000fe20000000000 */
[----:B------:R-:W-:Y:S01]  /*4540*/  STL [R1+0x8ae8], R11 ;  /* 0x008ae80b01007387 */ /* 0x000fe20000100800 */
[--C-:B------:R-:W-:Y:S01]  /*4550*/  @!P1 IMAD.IADD R195, R195, 0x1, -R84.reuse ;  /* 0x00000001c3c39824 */ /* 0x100fe200078e0a54 */
[C---:B------:R-:W-:Y:S01]  /*4560*/  ISETP.GT.U32.AND P5, PT, R84.reuse, R91, PT ;  /* 0x0000005b5400720c */ /* 0x040fe20003fa4070 */
[----:B------:R-:W-:Y:S01]  /*4570*/  IMAD R207, R84, R2, R207 ;  /* 0x0000000254cf7224 */ /* 0x000fe200078e02cf */
[----:B------:R-:W-:Y:S01]  /*4580*/  IABS R217, R5 ;  /* 0x0000000500d97213 */ /* 0x000fe20000000000 */
[----:B------:R-:W-:Y:S01]  /*4590*/  @!P4 IMAD.MOV R195, RZ, RZ, -R195 ;  /* 0x000000ffffc3c224 */ /* 0x000fe200078e0ac3 */
[----:B------:R-:W-:Y:S01]  /*45a0*/  ISETP.GE.AND P1, PT, R12, RZ, PT ;  /* 0x000000ff0c00720c */ /* 0x000fe20003f26270 */
[----:B------:R-:W-:Y:S01]  /*45b0*/  @!P2 IMAD.IADD R174, R174, 0x1, -R84 ;  /* 0x00000001aeaea824 */ /* 0x000fe200078e0a54 */
[----:B------:R-:W-:Y:S01]  /*45c0*/  ISETP.GT.U32.AND P4, PT, R84, R207, PT ;  /* 0x000000cf5400720c */ /* 0x000fe20003f84070 */
[----:B------:R-:W-:Y:S01]  /*45d0*/  IMAD.HI.U32 R2, R83, R217, RZ ;  /* 0x000000d953027227 */ /* 0x000fe200078e00ff */
[----:B------:R-:W-:Y:S01]  /*45e0*/  ISETP.GE.AND P2, PT, R14, RZ, PT ;  /* 0x000000ff0e00720c */ /* 0x000fe20003f46270 */
[----:B------:R-:W-:Y:S01]  /*45f0*/  STL [R1+0x8b28], R210 ;  /* 0x008b28d201007387 */ /* 0x000fe20000100800 */
[----:B------:R-:W-:Y:S01]  /*4600*/  @!P3 IADD3 R194, PT, PT, R194, -R84, RZ ;  /* 0x80000054c2c2b210 */ /* 0x000fe20007ffe0ff */
[----:B------:R-:W-:Y:S01]  /*4610*/  IMAD.MOV R2, RZ, RZ, -R2 ;  /* 0x000000ffff027224 */ /* 0x000fe200078e0a02 */
[----:B------:R-:W-:Y:S01]  /*4620*/  ISETP.GE.AND P3, PT, R7, RZ, PT ;  /* 0x000000ff0700720c */ /* 0x000fe20003f66270 */
[----:B------:R-:W-:Y:S01]  /*4630*/  VIADD R6, R242, 0x42 ;  /* 0x00000042f2067836 */ /* 0x000fe20000000000 */
[C---:B------:R-:W-:Y:S01]  /*4640*/  ISETP.GT.U32.AND P6, PT, R84.reuse, R194, PT ;  /* 0x000000c25400720c */ /* 0x040fe20003fc4070 */
[C---:B------:R-:W-:Y:S01]  /*4650*/  IMAD R217, R84.reuse, R2, R217 ;  /* 0x0000000254d97224 */ /* 0x040fe200078e02d9 */
[----:B------:R-:W-:Y:S01]  /*4660*/  @!P5 IADD3 R91, PT, PT, R91, -R84, RZ ;  /* 0x800000545b5bd210 */ /* 0x000fe20007ffe0ff */
[----:B------:R-:W-:Y:S01]  /*4670*/  @!P1 IMAD.MOV R90, RZ, RZ, -R90 ;  /* 0x000000ffff5a9224 */ /* 0x000fe200078e0a5a */
[----:B------:R-:W-:Y:S01]  /*4680*/  IABS R227, R6 ;  /* 0x0000000600e37213 */ /* 0x000fe20000000000 */
[--C-:B------:R-:W-:Y:S01]  /*4690*/  @!P4 IMAD.IADD R207, R207, 0x1, -R84.reuse ;  /* 0x00000001cfcfc824 */ /* 0x100fe200078e0a54 */
[----:B------:R-:W-:Y:S01]  /*46a0*/  ISETP.GE.AND P1, PT, R13, RZ, PT ;  /* 0x000000ff0d00720c */ /* 0x000fe20003f26270 */
[----:B------:R-:W-:Y:S01]  /*46b0*/  @!P2 IMAD.MOV R91, RZ, RZ, -R91 ;  /* 0x000000ffff5ba224 */ /* 0x000fe200078e0a5b */
[C---:B------:R-:W-:Y:S01]  /*46c0*/  ISETP.GT.U32.AND P2, PT, R84.reuse, R217, PT ;  /* 0x000000d95400720c */ /* 0x040fe20003f44070 */
[----:B------:R-:W-:Y:S01]  /*46d0*/  IMAD.HI.U32 R3, R83, R227, RZ ;  /* 0x000000e353037227 */ /* 0x000fe200078e00ff */
[----:B------:R-:W-:Y:S01]  /*46e0*/  ISETP.GT.U32.AND P4, PT, R84, R207, PT ;  /* 0x000000cf5400720c */ /* 0x000fe20003f84070 */
[----:B------:R-:W-:Y:S01]  /*46f0*/  STL [R1+0x8b6c], R220 ;  /* 0x008b6cdc01007387 */ /* 0x000fe20000100800 */
[----:B------:R-:W-:Y:S01]  /*4700*/  IADD3 R2, PT, PT, R242, 0x43, RZ ;  /* 0x00000043f2027810 */ /* 0x000fe20007ffe0ff */
[----:B------:R-:W-:Y:S01]  /*4710*/  @!P6 IMAD.IADD R194, R194, 0x1, -R84 ;  /* 0x00000001c2c2e824 */ /* 0x000fe200078e0a54 */
[----:B------:R-:W-:Y:S01]  /*4720*/  ISETP.GE.AND P6, PT, R15, RZ, PT ;  /* 0x000000ff0f00720c */ /* 0x000fe20003fc6270 */
[----:B------:R-:W-:Y:S01]  /*4730*/  IMAD.MOV R3, RZ, RZ, -R3 ;  /* 0x000000ffff037224 */ /* 0x000fe200078e0a03 */
[----:B------:R-:W-:Y:S01]  /*4740*/  IABS R193, R2 ;  /* 0x0000000200c17213 */ /* 0x000fe20000000000 */
[----:B------:R-:W-:Y:S01]  /*4750*/  @!P3 IMAD.MOV R174, RZ, RZ, -R174 ;  /* 0x000000ffffaeb224 */ /* 0x000fe200078e0aae */
[----:B------:R-:W-:Y:S01]  /*4760*/  ISETP.GE.AND P5, PT, R5, RZ, PT ;  /* 0x000000ff0500720c */ /* 0x000fe20003fa6270 */
[----:B------:R-:W-:Y:S01]  /*4770*/  IMAD R227, R84, R3, R227 ;  /* 0x0000000354e37224 */ /* 0x000fe200078e02e3 */
[----:B------:R-:W-:Y:S01]  /*4780*/  @!P1 IADD3 R194, PT, PT, -R194, RZ, RZ ;  /* 0x000000ffc2c29210 */ /* 0x000fe20007ffe1ff */
[--C-:B------:R-:W-:Y:S01]  /*4790*/  @!P2 IMAD.IADD R217, R217, 0x1, -R84.reuse ;  /* 0x00000001d9d9a824 */ /* 0x100fe200078e0a54 */
[----:B------:R-:W-:Y:S01]  /*47a0*/  ISETP.GE.AND P1, PT, R2, RZ, PT ;  /* 0x000000ff0200720c */ /* 0x000fe20003f26270 */
[----:B------:R-:W-:Y:S01]  /*47b0*/  VIADD R3, R242, 0x44 ;  /* 0x00000044f2037836 */ /* 0x000fe20000000000 */
[----:B------:R-:W-:Y:S01]  /*47c0*/  ISETP.GE.AND P3, PT, R6, RZ, PT ;  /* 0x000000ff0600720c */ /* 0x000fe20003f66270 */
[----:B------:R-:W-:Y:S01]  /*47d0*/  @!P4 IMAD.IADD R207, R207, 0x1, -R84 ;  /* 0x00000001cfcfc824 */ /* 0x000fe200078e0a54 */
[C---:B------:R-:W-:Y:S01]  /*47e0*/  ISETP.GT.U32.AND P2, PT, R84.reuse, R217, PT ;  /* 0x000000d95400720c */ /* 0x040fe20003f44070 */
[----:B------:R-:W-:Y:S01]  /*47f0*/  IMAD.HI.U32 R2, R83, R193, RZ ;  /* 0x000000c153027227 */ /* 0x000fe200078e00ff */
[----:B------:R-:W-:Y:S01]  /*4800*/  IABS R94, R3 ;  /* 0x00000003005e7213 */ /* 0x000fe20000000000 */
[----:B------:R-:W-:Y:S01]  /*4810*/  STL [R1+0x8adc], R90 ;  /* 0x008adc5a01007387 */ /* 0x000fe20000100800 */
[----:B------:R-:W-:Y:S01]  /*4820*/  ISETP.GE.AND P4, PT, R3, RZ, PT ;  /* 0x000000ff0300720c */ /* 0x000fe20003f86270 */
[----:B------:R-:W-:Y:S01]  /*4830*/  @!P6 IMAD.MOV R207, RZ, RZ, -R207 ;  /* 0x000000ffffcfe224 */ /* 0x000fe200078e0acf */
[----:B------:R-:W-:Y:S01]  /*4840*/  ISETP.GT.U32.AND P6, PT, R84, R227, PT ;  /* 0x000000e35400720c */ /* 0x000fe20003fc4070 */
[----:B------:R-:W-:Y:S01]  /*4850*/  IMAD.HI.U32 R3, R83, R94, RZ ;  /* 0x0000005e53037227 */ /* 0x000fe200078e00ff */
[----:B------:R-:W-:Y:S01]  /*4860*/  IADD3 R2, PT, PT, -R2, RZ, RZ ;  /* 0x000000ff02027210 */ /* 0x000fe20007ffe1ff */
[----:B------:R1:W-:Y:S01]  /*4870*/  STL [R1+0x8a88], R195 ;  /* 0x008a88c301007387 */ /* 0x0003e20000100800 */
[C---:B------:R-:W-:Y:S01]  /*4880*/  IADD3 R12, PT, PT, R242.reuse, 0x4a, RZ ;  /* 0x0000004af20c7810 */ /* 0x040fe20007ffe0ff */
[----:B------:R-:W-:-:S02]  /*4890*/  VIADD R6, R242, 0x45 ;  /* 0x00000045f2067836 */ /* 0x000fc40000000000 */
[----:B------:R-:W-:Y:S01]  /*48a0*/  IMAD.MOV R5, RZ, RZ, -R3 ;  /* 0x000000ffff057224 */ /* 0x000fe200078e0a03 */
[----:B------:R-:W-:Y:S01]  /*48b0*/  @!P2 IADD3 R217, PT, PT, R217, -R84, RZ ;  /* 0x80000054d9d9a210 */ /* 0x000fe20007ffe0ff */
[C---:B------:R-:W-:Y:S01]  /*48c0*/  IMAD R193, R84.reuse, R2, R193 ;  /* 0x0000000254c17224 */ /* 0x040fe200078e02c1 */
[----:B------:R-:W-:Y:S01]  /*48d0*/  IABS R192, R6 ;  /* 0x0000000600c07213 */ /* 0x000fe20000000000 */
[C---:B------:R-:W-:Y:S01]  /*48e0*/  IMAD R94, R84.reuse, R5, R94 ;  /* 0x00000005545e7224 */ /* 0x040fe200078e025e */
[----:B------:R-:W-:Y:S01]  /*48f0*/  IABS R150, R12 ;  /* 0x0000000c00967213 */ /* 0x000fe20000000000 */
[----:B------:R-:W-:Y:S01]  /*4900*/  @!P6 IMAD.IADD R227, R227, 0x1, -R84 ;  /* 0x00000001e3e3e824 */ /* 0x000fe200078e0a54 */
[C---:B------:R-:W-:Y:S01]  /*4910*/  ISETP.GT.U32.AND P2, PT, R84.reuse, R193, PT ;  /* 0x000000c15400720c */ /* 0x040fe20003f44070 */
[----:B------:R-:W-:Y:S01]  /*4920*/  @!P5 IMAD.MOV R217, RZ, RZ, -R217 ;  /* 0x000000ffffd9d224 */ /* 0x000fe200078e0ad9 */
[C---:B------:R-:W-:Y:S01]  /*4930*/  ISETP.GT.U32.AND P5, PT, R84.reuse, R94, PT ;  /* 0x0000005e5400720c */ /* 0x040fe20003fa4070 */
[----:B------:R-:W-:Y:S01]  /*4940*/  IMAD.HI.U32 R2, R83, R192, RZ ;  /* 0x000000c053027227 */ /* 0x000fe200078e00ff */
[----:B------:R-:W-:Y:S01]  /*4950*/  ISETP.GT.U32.AND P6, PT, R84, R227, PT ;  /* 0x000000e35400720c */ /* 0x000fe20003fc4070 */
[----:B------:R-:W-:Y:S01]  /*4960*/  STL [R1+0x8ae0], R174 ;  /* 0x008ae0ae01007387 */ /* 0x000fe20000100800 */
[C---:B-1----:R-:W-:Y:S01]  /*4970*/  IADD3 R195, PT, PT, R242.reuse, 0x96, RZ ;  /* 0x00000096f2c37810 */ /* 0x042fe20007ffe0ff */
[----:B------:R-:W-:-:S02]  /*4980*/  VIADD R9, R242, 0x47 ;  /* 0x00000047f2097836 */ /* 0x000fc40000000000 */
[----:B------:R-:W-:Y:S01]  /*4990*/  IMAD.MOV R7, RZ, RZ, -R2 ;  /* 0x000000ffff077224 */ /* 0x000fe200078e0a02 */
[----:B------:R-:W-:Y:S01]  /*49a0*/  STL [R1+0x8a84], R194 ;  /* 0x008a84c201007387 */ /* 0x000fe20000100800 */
[----:B------:R-:W-:Y:S01]  /*49b0*/  VIADD R8, R242, 0x46 ;  /* 0x00000046f2087836 */ /* 0x000fe20000000000 */
[----:B------:R-:W-:Y:S01]  /*49c0*/  IABS R191, R9 ;  /* 0x0000000900bf7213 */ /* 0x000fe20000000000 */
[----:B------:R-:W-:Y:S01]  /*49d0*/  IMAD R192, R84, R7, R192 ;  /* 0x0000000754c07224 */ /* 0x000fe200078e02c0 */
[----:B------:R-:W-:Y:S01]  /*49e0*/  STL [R1+0x8aec], R91 ;  /* 0x008aec5b01007387 */ /* 0x000fe20000100800 */
[----:B------:R-:W-:Y:S01]  /*49f0*/  VIADD R7, R242, 0x48 ;  /* 0x00000048f2077836 */ /* 0x000fe20000000000 */
[----:B------:R-:W-:Y:S01]  /*4a00*/  IABS R98, R8 ;  /* 0x0000000800627213 */ /* 0x000fe20000000000 */
[--C-:B------:R-:W-:Y:S01]  /*4a10*/  @!P6 IMAD.IADD R227, R227, 0x1, -R84.reuse ;  /* 0x00000001e3e3e824 */ /* 0x100fe200078e0a54 */
[----:B------:R-:W-:Y:S01]  /*4a20*/  ISETP.GT.U32.AND P6, PT, R84, R192, PT ;  /* 0x000000c05400720c */ /* 0x000fe20003fc4070 */
[----:B------:R-:W-:Y:S01]  /*4a30*/  @!P5 IMAD.IADD R94, R94, 0x1, -R84 ;  /* 0x000000015e5ed824 */ /* 0x000fe200078e0a54 */
[----:B------:R-:W-:Y:S01]  /*4a40*/  IABS R180, R7 ;  /* 0x0000000700b47213 */ /* 0x000fe20000000000 */
[----:B------:R-:W-:Y:S01]  /*4a50*/  IMAD.HI.U32 R5, R83, R191, RZ ;  /* 0x000000bf53057227 */ /* 0x000fe200078e00ff */
[----:B------:R-:W-:Y:S01]  /*4a60*/  STL [R1+0x8af0], R207 ;  /* 0x008af0cf01007387 */ /* 0x000fe20000100800 */
[----:B------:R-:W-:-:S02]  /*4a70*/  IABS R41, R195 ;  /* 0x000000c300297213 */ /* 0x000fc40000000000 */
[----:B------:R-:W-:Y:S01]  /*4a80*/  @!P2 IMAD.IADD R193, R193, 0x1, -R84 ;  /* 0x00000001c1c1a824 */ /* 0x000fe200078e0a54 */
[----:B------:R1:W-:Y:S01]  /*4a90*/  STL [R1+0x8b2c], R217 ;  /* 0x008b2cd901007387 */ /* 0x0003e20000100800 */
[----:B------:R-:W-:Y:S01]  /*4aa0*/  @!P3 IMAD.MOV R227, RZ, RZ, -R227 ;  /* 0x000000ffffe3b224 */ /* 0x000fe200078e0ae3 */
[C---:B------:R-:W-:Y:S01]  /*4ab0*/  ISETP.GT.U32.AND P3, PT, R84.reuse, R94, PT ;  /* 0x0000005e5400720c */ /* 0x040fe20003f64070 */
[----:B------:R-:W-:Y:S01]  /*4ac0*/  IMAD.MOV R5, RZ, RZ, -R5 ;  /* 0x000000ffff057224 */ /* 0x000fe200078e0a05 */
[----:B------:R-:W-:Y:S01]  /*4ad0*/  ISETP.GT.U32.AND P2, PT, R84, R193, PT ;  /* 0x000000c15400720c */ /* 0x000fe20003f44070 */
[----:B------:R-:W-:Y:S01]  /*4ae0*/  IMAD.HI.U32 R2, R83, R180, RZ ;  /* 0x000000b453027227 */ /* 0x000fe200078e00ff */
[----:B------:R-:W-:Y:S01]  /*4af0*/  @!P6 IADD3 R192, PT, PT, R192, -R84, RZ ;  /* 0x80000054c0c0e210 */ /* 0x000fe20007ffe0ff */
[----:B------:R-:W-:Y:S02]  /*4b00*/  STL [R1+0x8b70], R227 ;  /* 0x008b70e301007387 */ /* 0x000fe40000100800 */
[C---:B------:R-:W-:Y:S01]  /*4b10*/  IMAD R191, R84.reuse, R5, R191 ;  /* 0x0000000554bf7224 */ /* 0x040fe200078e02bf */
[----:B------:R-:W-:Y:S01]  /*4b20*/  ISETP.GT.U32.AND P6, PT, R84, R192, PT ;  /* 0x000000c05400720c */ /* 0x000fe20003fc4070 */
[----:B------:R-:W-:Y:S01]  /*4b30*/  IMAD.MOV R5, RZ, RZ, -R2 ;  /* 0x000000ffff057224 */ /* 0x000fe200078e0a02 */
[C---:B-1----:R-:W-:Y:S01]  /*4b40*/  IADD3 R217, PT, PT, R242.reuse, 0x70, RZ ;  /* 0x00000070f2d97810 */ /* 0x042fe20007ffe0ff */
[----:B------:R-:W-:-:S02]  /*4b50*/  VIADD R10, R242, 0x49 ;  /* 0x00000049f20a7836 */ /* 0x000fc40000000000 */
[----:B------:R-:W-:Y:S01]  /*4b60*/  IMAD R180, R84, R5, R180 ;  /* 0x0000000554b47224 */ /* 0x000fe200078e02b4 */
[----:B------:R-:W-:Y:S01]  /*4b70*/  IABS R166, R217 ;  /* 0x000000d900a67213 */ /* 0x000fe20000000000 */
[----:B------:R-:W-:Y:S01]  /*4b80*/  IMAD.HI.U32 R3, R83, R98, RZ ;  /* 0x0000006253037227 */ /* 0x000fe200078e00ff */
[----:B------:R-:W-:-:S03]  /*4b90*/  IABS R85, R10 ;  /* 0x0000000a00557213 */ /* 0x000fc60000000000 */
[--C-:B------:R-:W-:Y:S01]  /*4ba0*/  @!P3 IMAD.IADD R94, R94, 0x1, -R84.reuse ;  /* 0x000000015e5eb824 */ /* 0x100fe200078e0a54 */
[C---:B------:R-:W-:Y:S01]  /*4bb0*/  ISETP.GT.U32.AND P3, PT, R84.reuse, R180, PT ;  /* 0x000000b45400720c */ /* 0x040fe20003f64070 */
[----:B------:R-:W-:Y:S02]  /*4bc0*/  IMAD.MOV R3, RZ, RZ, -R3 ;  /* 0x000000ffff037224 */ /* 0x000fe400078e0a03 */
[----:B------:R-:W-:Y:S01]  /*4bd0*/  @!P2 IMAD.IADD R193, R193, 0x1, -R84 ;  /* 0x00000001c1c1a824 */ /* 0x000fe200078e0a54 */
[C---:B------:R-:W-:Y:S01]  /*4be0*/  ISETP.GT.U32.AND P2, PT, R84.reuse, R191, PT ;  /* 0x000000bf5400720c */ /* 0x040fe20003f44070 */
[----:B------:R-:W-:Y:S01]  /*4bf0*/  IMAD R98, R84, R3, R98 ;  /* 0x0000000354627224 */ /* 0x000fe200078e0262 */
[----:B------:R-:W-:Y:S01]  /*4c00*/  @!P4 IADD3 R94, PT, PT, -R94, RZ, RZ ;  /* 0x000000ff5e5ec210 */ /* 0x000fe20007ffe1ff */
[----:B------:R-:W-:-:S03]  /*4c10*/  IMAD.HI.U32 R3, R83, R85, RZ ;  /* 0x0000005553037227 */ /* 0x000fc600078e00ff */
[----:B------:R-:W-:Y:S01]  /*4c20*/  ISETP.GT.U32.AND P5, PT, R84, R98, PT ;  /* 0x000000625400720c */ /* 0x000fe20003fa4070 */
[----:B------:R-:W-:Y:S02]  /*4c30*/  VIADD R13, R242, 0x4b ;  /* 0x0000004bf20d7836 */ /* 0x000fe40000000000 */
[----:B------:R-:W-:Y:S02]  /*4c40*/  IMAD.MOV R3, RZ, RZ, -R3 ;  /* 0x000000ffff037224 */ /* 0x000fe400078e0a03 */
[----:B------:R-:W-:Y:S01]  /*4c50*/  IMAD.HI.U32 R2, R83, R150, RZ ;  /* 0x0000009653027227 */ /* 0x000fe200078e00ff */
[----:B------:R-:W-:-:S03]  /*4c60*/  IABS R102, R13 ;  /* 0x0000000d00667213 */ /* 0x000fc60000000000 */
[--C-:B------:R-:W-:Y:S01]  /*4c70*/  @!P3 IMAD.IADD R180, R180, 0x1, -R84.reuse ;  /* 0x00000001b4b4b824 */ /* 0x100fe200078e0a54 */
[----:B------:R-:W-:Y:S01]  /*4c80*/  ISETP.GE.AND P3, PT, R9, RZ, PT ;  /* 0x000000ff0900720c */ /* 0x000fe20003f66270 */
[----:B------:R-:W-:Y:S01]  /*4c90*/  IMAD R85, R84, R3, R85 ;  /* 0x0000000354557224 */ /* 0x000fe200078e0255 */
[----:B------:R-:W-:Y:S01]  /*4ca0*/  IADD3 R3, PT, PT, -R2, RZ, RZ ;  /* 0x000000ff02037210 */ /* 0x000fe20007ffe1ff */
[----:B------:R-:W-:Y:S01]  /*4cb0*/  @!P2 IMAD.IADD R191, R191, 0x1, -R84 ;  /* 0x00000001bfbfa824 */ /* 0x000fe200078e0a54 */
[----:B------:R-:W-:Y:S01]  /*4cc0*/  ISETP.GT.U32.AND P4, PT, R84, R180, PT ;  /* 0x000000b45400720c */ /* 0x000fe20003f84070 */
[----:B------:R-:W-:Y:S01]  /*4cd0*/  IMAD.HI.U32 R2, R83, R102, RZ ;  /* 0x0000006653027227 */ /* 0x000fe200078e00ff */
[----:B------:R-:W-:Y:S02]  /*4ce0*/  @!P5 IADD3 R98, PT, PT, R98, -R84, RZ ;  /* 0x800000546262d210 */ /* 0x000fe40007ffe0ff */
[C---:B------:R-:W-:Y:S01]  /*4cf0*/  ISETP.GT.U32.AND P2, PT, R84.reuse, R191, PT ;  /* 0x000000bf5400720c */ /* 0x040fe20003f44070 */
[C---:B------:R-:W-:Y:S01]  /*4d00*/  IMAD R150, R84.reuse, R3, R150 ;  /* 0x0000000354967224 */ /* 0x040fe200078e0296 */
[----:B------:R-:W-:Y:S01]  /*4d10*/  ISETP.GT.U32.AND P5, PT, R84, R98, PT ;  /* 0x000000625400720c */ /* 0x000fe20003fa4070 */
[----:B------:R-:W-:-:S02]  /*4d20*/  IMAD.MOV R3, RZ, RZ, -R2 ;  /* 0x000000ffff037224 */ /* 0x000fc400078e0a02 */
[----:B------:R-:W-:Y:S01]  /*4d30*/  @!P6 IMAD.IADD R192, R192, 0x1, -R84 ;  /* 0x00000001c0c0e824 */ /* 0x000fe200078e0a54 */
[C---:B------:R-:W-:Y:S01]  /*4d40*/  ISETP.GT.U32.AND P6, PT, R84.reuse, R85, PT ;  /* 0x000000555400720c */ /* 0x040fe20003fc4070 */
[----:B------:R-:W-:Y:S02]  /*4d50*/  IMAD R102, R84, R3, R102 ;  /* 0x0000000354667224 */ /* 0x000fe400078e0266 */
[----:B------:R-:W-:Y:S01]  /*4d60*/  @!P4 IADD3 R180, PT, PT, R180, -R84, RZ ;  /* 0x80000054b4b4c210 */ /* 0x000fe20007ffe0ff */
[----:B------:R-:W-:Y:S01]  /*4d70*/  @!P1 IMAD.MOV R193, RZ, RZ, -R193 ;  /* 0x000000ffffc19224 */ /* 0x000fe200078e0ac1 */
[----:B------:R-:W-:Y:S01]  /*4d80*/  ISETP.GE.AND P1, PT, R6, RZ, PT ;  /* 0x000000ff0600720c */ /* 0x000fe20003f26270 */
[----:B------:R-:W-:Y:S01]  /*4d90*/  VIADD R2, R242, 0x4c ;  /* 0x0000004cf2027836 */ /* 0x000fe20000000000 */
[C---:B------:R-:W-:Y:S01]  /*4da0*/  ISETP.GT.U32.AND P4, PT, R84.reuse, R102, PT ;  /* 0x000000665400720c */ /* 0x040fe20003f84070 */
[--C-:B------:R-:W-:Y:S01]  /*4db0*/  @!P2 IMAD.IADD R191, R191, 0x1, -R84.reuse ;  /* 0x00000001bfbfa824 */ /* 0x100fe200078e0a54 */
[----:B------:R-:W-:Y:S01]  /*4dc0*/  ISETP.GT.U32.AND P2, PT, R84, R150, PT ;  /* 0x000000965400720c */ /* 0x000fe20003f44070 */
[----:B------:R-:W-:Y:S01]  /*4dd0*/  VIADD R6, R242, 0x4d ;  /* 0x0000004df2067836 */ /* 0x000fe20000000000 */
[----:B------:R-:W-:Y:S01]  /*4de0*/  IABS R190, R2 ;  /* 0x0000000200be7213 */ /* 0x000fe20000000000 */
[--C-:B------:R-:W-:Y:S01]  /*4df0*/  @!P5 IMAD.IADD R98, R98, 0x1, -R84.reuse ;  /* 0x000000016262d824 */ /* 0x100fe200078e0a54 */
[----:B------:R-:W-:Y:S01]  /*4e00*/  ISETP.GE.AND P5, PT, R8, RZ, PT ;  /* 0x000000ff0800720c */ /* 0x000fe20003fa6270 */
[----:B------:R-:W-:Y:S01]  /*4e10*/  @!P6 IMAD.IADD R85, R85, 0x1, -R84 ;  /* 0x000000015555e824 */ /* 0x000fe200078e0a54 */
[----:B------:R-:W-:Y:S01]  /*4e20*/  IABS R106, R6 ;  /* 0x00000006006a7213 */ /* 0x000fe20000000000 */
[----:B------:R-:W-:Y:S01]  /*4e30*/  VIADD R8, R242, 0x4e ;  /* 0x0000004ef2087836 */ /* 0x000fe20000000000 */
[----:B------:R-:W-:Y:S01]  /*4e40*/  STL [R1+0x8a80], R193 ;  /* 0x008a80c101007387 */ /* 0x000fe20000100800 */
[----:B------:R-:W-:Y:S01]  /*4e50*/  @!P1 IMAD.MOV R192, RZ, RZ, -R192 ;  /* 0x000000ffffc09224 */ /* 0x000fe200078e0ac0 */
[----:B------:R-:W-:Y:S01]  /*4e60*/  ISETP.GT.U32.AND P6, PT, R84, R85, PT ;  /* 0x000000555400720c */ /* 0x000fe20003fc4070 */
[----:B------:R-:W-:Y:S01]  /*4e70*/  @!P4 IMAD.IADD R102, R102, 0x1, -R84 ;  /* 0x000000016666c824 */ /* 0x000fe200078e0a54 */
[----:B------:R-:W-:Y:S01]  /*4e80*/  ISETP.GE.AND P1, PT, R7, RZ, PT ;  /* 0x000000ff0700720c */ /* 0x000fe20003f26270 */
[C---:B------:R-:W-:Y:S01]  /*4e90*/  IMAD.HI.U32 R3, R83.reuse, R106, RZ ;  /* 0x0000006a53037227 */ /* 0x040fe200078e00ff */
[----:B------:R-:W-:Y:S01]  /*4ea0*/  @!P2 IADD3 R150, PT, PT, R150, -R84, RZ ;  /* 0x800000549696a210 */ /* 0x000fe20007ffe0ff */
[----:B------:R1:W-:Y:S01]  /*4eb0*/  STL [R1+0x8af4], R94 ;  /* 0x008af45e01007387 */ /* 0x0003e20000100800 */
[----:B------:R-:W-:Y:S01]  /*4ec0*/  ISETP.GE.AND P2, PT, R2, RZ, PT ;  /* 0x000000ff0200720c */ /* 0x000fe20003f46270 */
[----:B------:R-:W-:Y:S01]  /*4ed0*/  IMAD.HI.U32 R2, R83, R190, RZ ;  /* 0x000000be53027227 */ /* 0x000fe200078e00ff */
[C---:B------:R-:W-:Y:S01]  /*4ee0*/  ISETP.GT.U32.AND P4, PT, R84.reuse, R102, PT ;  /* 0x000000665400720c */ /* 0x040fe20003f84070 */
[----:B------:R-:W-:Y:S01]  /*4ef0*/  STL [R1+0x8af8], R192 ;  /* 0x008af8c001007387 */ /* 0x000fe20000100800 */
[----:B------:R-:W-:Y:S01]  /*4f00*/  IADD3 R3, PT, PT, -R3, RZ, RZ ;  /* 0x000000ff03037210 */ /* 0x000fe20007ffe1ff */
[----:B------:R-:W-:Y:S01]  /*4f10*/  IMAD.MOV R7, RZ, RZ, -R2 ;  /* 0x000000ffff077224 */ /* 0x000fe200078e0a02 */
[----:B------:R-:W-:Y:S01]  /*4f20*/  IABS R189, R8 ;  /* 0x0000000800bd7213 */ /* 0x000fe20000000000 */
[----:B------:R-:W-:Y:S01]  /*4f30*/  @!P6 IMAD.IADD R85, R85, 0x1, -R84 ;  /* 0x000000015555e824 */ /* 0x000fe200078e0a54 */
[----:B------:R-:W-:Y:S01]  /*4f40*/  ISETP.GE.AND P6, PT, R13, RZ, PT ;  /* 0x000000ff0d00720c */ /* 0x000fe20003fc6270 */
[----:B------:R-:W-:Y:S01]  /*4f50*/  IMAD R190, R84, R7, R190 ;  /* 0x0000000754be7224 */ /* 0x000fe200078e02be */
[----:B-1----:R-:W-:Y:S01]  /*4f60*/  IADD3 R94, PT, PT, R242, 0x74, RZ ;  /* 0x00000074f25e7810 */ /* 0x002fe20007ffe0ff */
[----:B------:R-:W-:Y:S01]  /*4f70*/  IMAD R106, R84, R3, R106 ;  /* 0x00000003546a7224 */ /* 0x000fe200078e026a */
[----:B------:R-:W-:Y:S01]  /*4f80*/  IADD3 R193, PT, PT, R242, 0x9a, RZ ;  /* 0x0000009af2c17810 */ /* 0x000fe20007ffe0ff */
[----:B------:R-:W-:Y:S01]  /*4f90*/  @!P5 IMAD.MOV R98, RZ, RZ, -R98 ;  /* 0x000000ffff62d224 */ /* 0x000fe200078e0a62 */
[----:B------:R-:W-:Y:S01]  /*4fa0*/  ISETP.GE.AND P5, PT, R10, RZ, PT ;  /* 0x000000ff0a00720c */ /* 0x000fe20003fa6270 */
[----:B------:R-:W-:Y:S01]  /*4fb0*/  @!P4 IMAD.IADD R102, R102, 0x1, -R84 ;  /* 0x000000016666c824 */ /* 0x000fe200078e0a54 */
[C---:B------:R-:W-:Y:S01]  /*4fc0*/  ISETP.GT.U32.AND P4, PT, R84.reuse, R190, PT ;  /* 0x000000be5400720c */ /* 0x040fe20003f84070 */
[----:B------:R-:W-:Y:S01]  /*4fd0*/  @!P1 IMAD.MOV R180, RZ, RZ, -R180 ;  /* 0x000000ffffb49224 */ /* 0x000fe200078e0ab4 */
[----:B------:R-:W-:Y:S01]  /*4fe0*/  ISETP.GT.U32.AND P1, PT, R84, R150, PT ;  /* 0x000000965400720c */ /* 0x000fe20003f24070 */
[----:B------:R-:W-:Y:S01]  /*4ff0*/  @!P3 IMAD.MOV R191, RZ, RZ, -R191 ;  /* 0x000000ffffbfb224 */ /* 0x000fe200078e0abf */
[----:B------:R-:W-:Y:S01]  /*5000*/  ISETP.GE.AND P3, PT, R12, RZ, PT ;  /* 0x000000ff0c00720c */ /* 0x000fe20003f66270 */
[C---:B------:R-:W-:Y:S01]  /*5010*/  IMAD.HI.U32 R5, R83.reuse, R189, RZ ;  /* 0x000000bd53057227 */ /* 0x040fe200078e00ff */
[----:B------:R-:W-:Y:S01]  /*5020*/  @!P6 IADD3 R102, PT, PT, -R102, RZ, RZ ;  /* 0x000000ff6666e210 */ /* 0x000fe20007ffe1ff */
[----:B------:R-:W-:Y:S01]  /*5030*/  STL [R1+0x8a7c], R98 ;  /* 0x008a7c6201007387 */ /* 0x000fe20000100800 */
[----:B------:R-:W-:Y:S01]  /*5040*/  ISETP.GT.U32.AND P6, PT, R84, R106, PT ;  /* 0x0000006a5400720c */ /* 0x000fe20003fc4070 */
[----:B------:R-:W-:Y:S01]  /*5050*/  VIADD R2, R242, 0x4f ;  /* 0x0000004ff2027836 */ /* 0x000fe20000000000 */
[----:B------:R-:W-:Y:S01]  /*5060*/  IABS R162, R94 ;  /* 0x0000005e00a27213 */ /* 0x000fe20000000000 */
[----:B------:R-:W-:Y:S01]  /*5070*/  @!P5 IMAD.MOV R85, RZ, RZ, -R85 ;  /* 0x000000ffff55d224 */ /* 0x000fe200078e0a55 */
[----:B------:R-:W-:Y:S01]  /*5080*/  ISETP.GE.AND P5, PT, R6, RZ, PT ;  /* 0x000000ff0600720c */ /* 0x000fe20003fa6270 */
[--C-:B------:R-:W-:Y:S01]  /*5090*/  @!P4 IMAD.IADD R190, R190, 0x1, -R84.reuse ;  /* 0x00000001bebec824 */ /* 0x100fe200078e0a54 */
[----:B------:R-:W-:Y:S01]  /*50a0*/  IADD3 R6, PT, PT, R242, 0x50, RZ ;  /* 0x00000050f2067810 */ /* 0x000fe20007ffe0ff */
[----:B------:R-:W-:Y:S01]  /*50b0*/  IMAD.MOV R5, RZ, RZ, -R5 ;  /* 0x000000ffff057224 */ /* 0x000fe200078e0a05 */
[----:B------:R-:W-:Y:S01]  /*50c0*/  IABS R110, R2 ;  /* 0x00000002006e7213 */ /* 0x000fe20000000000 */
[--C-:B------:R-:W-:Y:S01]  /*50d0*/  @!P1 IMAD.IADD R150, R150, 0x1, -R84.reuse ;  /* 0x0000000196969824 */ /* 0x100fe200078e0a54 */
[C---:B------:R-:W-:Y:S01]  /*50e0*/  ISETP.GT.U32.AND P4, PT, R84.reuse, R190, PT ;  /* 0x000000be5400720c */ /* 0x040fe20003f84070 */
[----:B------:R-:W-:Y:S01]  /*50f0*/  IMAD R189, R84, R5, R189 ;  /* 0x0000000554bd7224 */ /* 0x000fe200078e02bd */
[----:B------:R-:W-:Y:S01]  /*5100*/  IABS R208, R6 ;  /* 0x0000000600d07213 */ /* 0x000fe20000000000 */
[----:B------:R-:W-:Y:S01]  /*5110*/  @!P6 IMAD.IADD R106, R106, 0x1, -R84 ;  /* 0x000000016a6ae824 */ /* 0x000fe200078e0a54 */
[----:B------:R-:W-:Y:S01]  /*5120*/  ISETP.GE.AND P1, PT, R8, RZ, PT ;  /* 0x000000ff0800720c */ /* 0x000fe20003f26270 */
[----:B------:R-:W-:Y:S01]  /*5130*/  @!P3 IMAD.MOV R150, RZ, RZ, -R150 ;  /* 0x000000ffff96b224 */ /* 0x000fe200078e0a96 */
[----:B------:R-:W-:Y:S01]  /*5140*/  ISETP.GE.AND P3, PT, R2, RZ, PT ;  /* 0x000000ff0200720c */ /* 0x000fe20003f66270 */
[C---:B------:R-:W-:Y:S01]  /*5150*/  IMAD.HI.U32 R2, R83.reuse, R110, RZ ;  /* 0x0000006e53027227 */ /* 0x040fe200078e00ff */
[----:B------:R-:W-:Y:S01]  /*5160*/  ISETP.GT.U32.AND P6, PT, R84, R106, PT ;  /* 0x0000006a5400720c */ /* 0x000fe20003fc4070 */
[----:B------:R-:W-:Y:S01]  /*5170*/  STL [R1+0x8a78], R191 ;  /* 0x008a78bf01007387 */ /* 0x000fe20000100800 */
[----:B------:R-:W-:Y:S01]  /*5180*/  IABS R43, R193 ;  /* 0x000000c1002b7213 */ /* 0x000fe20000000000 */
[----:B------:R-:W-:-:S02]  /*5190*/  IMAD.HI.U32 R3, R83, R208, RZ ;  /* 0x000000d053037227 */ /* 0x000fc400078e00ff */
[-C--:B------:R-:W-:Y:S01]  /*51a0*/  @!P4 IADD3 R190, PT, PT, R190, -R84.reuse, RZ ;  /* 0x80000054bebec210 */ /* 0x080fe20007ffe0ff */
[----:B------:R1:W-:Y:S01]  /*51b0*/  STL [R1+0x8afc], R180 ;  /* 0x008afcb401007387 */ /* 0x0003e20000100800 */
[C---:B------:R-:W-:Y:S01]  /*51c0*/  ISETP.GT.U32.AND P4, PT, R84.reuse, R189, PT ;  /* 0x000000bd5400720c */ /* 0x040fe20003f84070 */
[----:B------:R-:W-:Y:S02]  /*51d0*/  IMAD.MOV R7, RZ, RZ, -R2 ;  /* 0x000000ffff077224 */ /* 0x000fe400078e0a02 */
[----:B------:R-:W-:Y:S01]  /*51e0*/  IMAD.MOV R3, RZ, RZ, -R3 ;  /* 0x000000ffff037224 */ /* 0x000fe200078e0a03 */
[----:B------:R-:W-:Y:S01]  /*51f0*/  STL [R1+0x8b30], R85 ;  /* 0x008b305501007387 */ /* 0x000fe20000100800 */
[----:B------:R-:W-:Y:S01]  /*5200*/  IMAD R110, R84, R7, R110 ;  /* 0x00000007546e7224 */ /* 0x000fe200078e026e */
[----:B------:R-:W-:Y:S01]  /*5210*/  @!P6 IADD3 R106, PT, PT, R106, -R84, RZ ;  /* 0x800000546a6ae210 */ /* 0x000fe20007ffe0ff */
[C---:B------:R-:W-:Y:S01]  /*5220*/  IMAD R208, R84.reuse, R3, R208 ;  /* 0x0000000354d07224 */ /* 0x040fe200078e02d0 */
[----:B------:R4:W-:Y:S01]  /*5230*/  STL [R1+0x8b78], R150 ;  /* 0x008b789601007387 */ /* 0x0009e20000100800 */
[----:B------:R-:W-:Y:S01]  /*5240*/  IMAD.HI.U32 R5, R83, R218, RZ ;  /* 0x000000da53057227 */ /* 0x000fe200078e00ff */
[----:B------:R-:W-:-:S02]  /*5250*/  ISETP.GT.U32.AND P6, PT, R84, R110, PT ;  /* 0x0000006e5400720c */ /* 0x000fc40003fc4070 */
[----:B------:R-:W-:Y:S01]  /*5260*/  STL [R1+0x8b00], R102 ;  /* 0x008b006601007387 */ /* 0x000fe20000100800 */
[----:B------:R-:W-:Y:S01]  /*5270*/  @!P4 IMAD.IADD R189, R189, 0x1, -R84 ;  /* 0x00000001bdbdc824 */ /* 0x000fe200078e0a54 */
[----:B------:R-:W-:Y:S01]  /*5280*/  ISETP.GT.U32.AND P4, PT, R84, R208, PT ;  /* 0x000000d05400720c */ /* 0x000fe20003f84070 */
[----:B------:R-:W-:Y:S01]  /*5290*/  IMAD.MOV R5, RZ, RZ, -R5 ;  /* 0x000000ffff057224 */ /* 0x000fe200078e0a05 */
[----:B-1----:R-:W-:Y:S01]  /*52a0*/  IADD3 R180, PT, PT, R242, 0x80, RZ ;  /* 0x00000080f2b47810 */ /* 0x002fe20007ffe0ff */
[----:B------:R-:W-:-:S03]  /*52b0*/  IMAD.HI.U32 R2, R83, R121, RZ ;  /* 0x0000007953027227 */ /* 0x000fc600078e00ff */
[----:B------:R-:W-:Y:S01]  /*52c0*/  IABS R168, R180 ;  /* 0x000000b400a87213 */ /* 0x000fe20000000000 */
[----:B------:R-:W-:Y:S02]  /*52d0*/  IMAD R218, R84, R5, R218 ;  /* 0x0000000554da7224 */ /* 0x000fe400078e02da */
[----:B------:R-:W-:Y:S01]  /*52e0*/  @!P6 IMAD.IADD R110, R110, 0x1, -R84 ;  /* 0x000000016e6ee824 */ /* 0x000fe200078e0a54 */
[----:B------:R-:W-:Y:S01]  /*52f0*/  ISETP.GT.U32.AND P6, PT, R84, R189, PT ;  /* 0x000000bd5400720c */ /* 0x000fe20003fc4070 */
[----:B------:R-:W-:Y:S02]  /*5300*/  IMAD.HI.U32 R3, R83, R188, RZ ;  /* 0x000000bc53037227 */ /* 0x000fe400078e00ff */
[----:B------:R-:W-:Y:S02]  /*5310*/  @!P4 IADD3 R208, PT, PT, R208, -R84, RZ ;  /* 0x80000054d0d0c210 */ /* 0x000fe40007ffe0ff */
[----:B------:R-:W-:Y:S01]  /*5320*/  ISETP.GT.U32.AND P4, PT, R84, R110, PT ;  /* 0x0000006e5400720c */ /* 0x000fe20003f84070 */
[----:B------:R-:W-:-:S02]  /*5330*/  IMAD.MOV R2, RZ, RZ, -R2 ;  /* 0x000000ffff027224 */ /* 0x000fc400078e0a02 */
[----:B------:R-:W-:Y:S02]  /*5340*/  IMAD.MOV R3, RZ, RZ, -R3 ;  /* 0x000000ffff037224 */ /* 0x000fe400078e0a03 */
[----:B------:R-:W-:Y:S01]  /*5350*/  @!P5 IMAD.MOV R106, RZ, RZ, -R106 ;  /* 0x000000ffff6ad224 */ /* 0x000fe200078e0a6a */
[C---:B------:R-:W-:Y:S01]  /*5360*/  ISETP.GT.U32.AND P5, PT, R84.reuse, R218, PT ;  /* 0x000000da5400720c */ /* 0x040fe20003fa4070 */
[C---:B------:R-:W-:Y:S02]  /*5370*/  IMAD R121, R84.reuse, R2, R121 ;  /* 0x0000000254797224 */ /* 0x040fe400078e0279 */
[C---:B------:R-:W-:Y:S02]  /*5380*/  IMAD R188, R84.reuse, R3, R188 ;  /* 0x0000000354bc7224 */ /* 0x040fe400078e02bc */
[--C-:B------:R-:W-:Y:S01]  /*5390*/  @!P6 IMAD.IADD R189, R189, 0x1, -R84.reuse ;  /* 0x00000001bdbde824 */ /* 0x100fe200078e0a54 */
[----:B------:R-:W-:Y:S01]  /*53a0*/  ISETP.GT.U32.AND P6, PT, R84, R121, PT ;  /* 0x000000795400720c */ /* 0x000fe20003fc4070 */
[----:B------:R-:W-:Y:S01]  /*53b0*/  @!P4 IMAD.IADD R110, R110, 0x1, -R84 ;  /* 0x000000016e6ec824 */ /* 0x000fe200078e0a54 */
[----:B------:R-:W-:Y:S01]  /*53c0*/  ISETP.GT.U32.AND P4, PT, R84, R188, PT ;  /* 0x000000bc5400720c */ /* 0x000fe20003f84070 */
[----:B------:R-:W-:-:S04]  /*53d0*/  IMAD.HI.U32 R2, R83, R123, RZ ;  /* 0x0000007b53027227 */ /* 0x000fc800078e00ff */
[----:B------:R-:W-:Y:S02]  /*53e0*/  @!P5 IMAD.IADD R218, R218, 0x1, -R84 ;  /* 0x00000001dadad824 */ /* 0x000fe400078e0a54 */
[----:B------:R-:W-:-:S03]  /*53f0*/  IMAD.HI.U32 R3, R83, R187, RZ ;  /* 0x000000bb53037227 */ /* 0x000fc600078e00ff */
[----:B------:R-:W-:Y:S01]  /*5400*/  ISETP.GT.U32.AND P5, PT, R84, R218, PT ;  /* 0x000000da5400720c */ /* 0x000fe20003fa4070 */
[--C-:B------:R-:W-:Y:S01]  /*5410*/  @!P6 IMAD.IADD R121, R121, 0x1, -R84.reuse ;  /* 0x000000017979e824 */ /* 0x100fe200078e0a54 */
[----:B------:R-:W-:Y:S01]  /*5420*/  IADD3 R3, PT, PT, -R3, RZ, RZ ;  /* 0x000000ff03037210 */ /* 0x000fe20007ffe1ff */
[----:B------:R-:W-:Y:S02]  /*5430*/  @!P4 IMAD.IADD R188, R188, 0x1, -R84 ;  /* 0x00000001bcbcc824 */ /* 0x000fe400078e0a54 */
[----:B------:R-:W-:Y:S01]  /*5440*/  IMAD.MOV R2, RZ, RZ, -R2 ;  /* 0x000000ffff027224 */ /* 0x000fe200078e0a02 */
[C---:B------:R-:W-:Y:S01]  /*5450*/  ISETP.GT.U32.AND P6, PT, R84.reuse, R121, PT ;  /* 0x000000795400720c */ /* 0x040fe20003fc4070 */
[----:B------:R-:W-:Y:S01]  /*5460*/  IMAD.HI.U32 R5, R83, R126, RZ ;  /* 0x0000007e53057227 */ /* 0x000fe200078e00ff */
[----:B------:R-:W-:-:S03]  /*5470*/  ISETP.GT.U32.AND P4, PT, R84, R188, PT ;  /* 0x000000bc5400720c */ /* 0x000fc60003f84070 */
[----:B------:R-:W-:Y:S02]  /*5480*/  IMAD R123, R84, R2, R123 ;  /* 0x00000002547b7224 */ /* 0x000fe400078e027b */
[----:B------:R-:W-:Y:S01]  /*5490*/  IMAD.MOV R5, RZ, RZ, -R5 ;  /* 0x000000ffff057224 */ /* 0x000fe200078e0a05 */
[----:B------:R-:W-:Y:S01]  /*54a0*/  @!P5 IADD3 R218, PT, PT, R218, -R84, RZ ;  /* 0x80000054dadad210 */ /* 0x000fe20007ffe0ff */
[C---:B------:R-:W-:Y:S01]  /*54b0*/  IMAD R187, R84.reuse, R3, R187 ;  /* 0x0000000354bb7224 */ /* 0x040fe200078e02bb */
[C---:B------:R-:W-:Y:S01]  /*54c0*/  ISETP.GT.U32.AND P5, PT, R84.reuse, R123, PT ;  /* 0x0000007b5400720c */ /* 0x040fe20003fa4070 */
[C---:B------:R-:W-:Y:S02]  /*54d0*/  IMAD R126, R84.reuse, R5, R126 ;  /* 0x00000005547e7224 */ /* 0x040fe400078e027e */
[----:B------:R-:W-:Y:S01]  /*54e0*/  @!P6 IMAD.IADD R121, R121, 0x1, -R84 ;  /* 0x000000017979e824 */ /* 0x000fe200078e0a54 */
[----:B------:R-:W-:Y:S01]  /*54f0*/  ISETP.GT.U32.AND P6, PT, R84, R187, PT ;  /* 0x000000bb5400720c */ /* 0x000fe20003fc4070 */
[----:B------:R-:W-:Y:S01]  /*5500*/  IMAD.HI.U32 R2, R83, R186, RZ ;  /* 0x000000ba53027227 */ /* 0x000fe200078e00ff */
[----:B------:R-:W-:-:S02]  /*5510*/  @!P4 IADD3 R188, PT, PT, R188, -R84, RZ ;  /* 0x80000054bcbcc210 */ /* 0x000fc40007ffe0ff */
[----:B------:R-:W-:Y:S01]  /*5520*/  ISETP.GT.U32.AND P4, PT, R84, R126, PT ;  /* 0x0000007e5400720c */ /* 0x000fe20003f84070 */
[----:B------:R-:W-:Y:S01]  /*5530*/  IMAD.MOV R7, RZ, RZ, -R2 ;  /* 0x000000ffff077224 */ /* 0x000fe200078e0a02 */
[----:B------:R-:W-:Y:S01]  /*5540*/  IADD3 R2, PT, PT, R242, 0x5c, RZ ;  /* 0x0000005cf2027810 */ /* 0x000fe20007ffe0ff */
[----:B------:R-:W-:-:S03]  /*5550*/  IMAD.HI.U32 R3, R83, R154, RZ ;  /* 0x0000009a53037227 */ /* 0x000fc600078e00ff */
[----:B------:R-:W-:Y:S01]  /*5560*/  IABS R133, R2 ;  /* 0x0000000200857213 */ /* 0x000fe20000000000 */
[--C-:B------:R-:W-:Y:S02]  /*5570*/  @!P5 IMAD.IADD R123, R123, 0x1, -R84.reuse ;  /* 0x000000017b7bd824 */ /* 0x100fe400078e0a54 */
[--C-:B------:R-:W-:Y:S02]  /*5580*/  @!P6 IMAD.IADD R187, R187, 0x1, -R84.reuse ;  /* 0x00000001bbbbe824 */ /* 0x100fe400078e0a54 */
[----:B------:R-:W-:Y:S01]  /*5590*/  IMAD.HI.U32 R5, R83, R181, RZ ;  /* 0x000000b553057227 */ /* 0x000fe200078e00ff */
[C---:B------:R-:W-:Y:S02]  /*55a0*/  ISETP.GT.U32.AND P5, PT, R84.reuse, R123, PT ;  /* 0x0000007b5400720c */ /* 0x040fe40003fa4070 */
[----:B------:R-:W-:Y:S01]  /*55b0*/  ISETP.GT.U32.AND P6, PT, R84, R187, PT ;  /* 0x000000bb5400720c */ /* 0x000fe20003fc4070 */
[----:B------:R-:W-:Y:S02]  /*55c0*/  @!P4 IMAD.IADD R126, R126, 0x1, -R84 ;  /* 0x000000017e7ec824 */ /* 0x000fe400078e0a54 */
[----:B------:R-:W-:-:S02]  /*55d0*/  IMAD R186, R84, R7, R186 ;  /* 0x0000000754ba7224 */ /* 0x000fc400078e02ba */
[----:B------:R-:W-:Y:S01]  /*55e0*/  IMAD.MOV R3, RZ, RZ, -R3 ;  /* 0x000000ffff037224 */ /* 0x000fe200078e0a03 */
[C---:B------:R-:W-:Y:S01]  /*55f0*/  ISETP.GT.U32.AND P4, PT, R84.reuse, R126, PT ;  /* 0x0000007e5400720c */ /* 0x040fe20003f84070 */
[----:B------:R-:W-:Y:S02]  /*5600*/  IMAD.MOV R5, RZ, RZ, -R5 ;  /* 0x000000ffff057224 */ /* 0x000fe400078e0a05 */
[C---:B------:R-:W-:Y:S02]  /*5610*/  IMAD R154, R84.reuse, R3, R154 ;  /* 0x00000003549a7224 */ /* 0x040fe400078e029a */
[--C-:B------:R-:W-:Y:S01]  /*5620*/  @!P5 IMAD.IADD R123, R123, 0x1, -R84.reuse ;  /* 0x000000017b7bd824 */ /* 0x100fe200078e0a54 */
[C---:B------:R-:W-:Y:S01]  /*5630*/  ISETP.GT.U32.AND P5, PT, R84.reuse, R186, PT ;  /* 0x000000ba5400720c */ /* 0x040fe20003fa4070 */
[C---:B------:R-:W-:Y:S02]  /*5640*/  IMAD R181, R84.reuse, R5, R181 ;  /* 0x0000000554b57224 */ /* 0x040fe400078e02b5 */
[----:B------:R-:W-:Y:S01]  /*5650*/  @!P6 IMAD.IADD R187, R187, 0x1, -R84 ;  /* 0x00000001bbbbe824 */ /* 0x000fe200078e0a54 */
[----:B------:R-:W-:Y:S01]  /*5660*/  ISETP.GT.U32.AND P6, PT, R84, R154, PT ;  /* 0x0000009a5400720c */ /* 0x000fe20003fc4070 */
[----:B------:R-:W-:-:S02]  /*5670*/  VIADD R13, R242, 0x5a ;  /* 0x0000005af20d7836 */ /* 0x000fc40000000000 */
[----:B------:R-:W-:Y:S01]  /*5680*/  @!P4 IMAD.IADD R126, R126, 0x1, -R84 ;  /* 0x000000017e7ec824 */ /* 0x000fe200078e0a54 */
[C---:B------:R-:W-:Y:S01]  /*5690*/  ISETP.GT.U32.AND P4, PT, R84.reuse, R181, PT ;  /* 0x000000b55400720c */ /* 0x040fe20003f84070 */
[----:B------:R-:W-:Y:S01]  /*56a0*/  @!P2 IMAD.MOV R190, RZ, RZ, -R190 ;  /* 0x000000ffffbea224 */ /* 0x000fe200078e0abe */
[----:B------:R-:W-:Y:S01]  /*56b0*/  ISETP.GT.U32.AND P2, PT, R84, R208, PT ;  /* 0x000000d05400720c */ /* 0x000fe20003f44070 */
[----:B------:R-:W-:Y:S01]  /*56c0*/  VIADD R3, R242, 0x5b ;  /* 0x0000005bf2037836 */ /* 0x000fe20000000000 */
[----:B------:R-:W-:Y:S01]  /*56d0*/  IABS R130, R13 ;  /* 0x0000000d00827213 */ /* 0x000fe20000000000 */
[--C-:B------:R-:W-:Y:S01]  /*56e0*/  @!P5 IMAD.IADD R186, R186, 0x1, -R84.reuse ;  /* 0x00000001babad824 */ /* 0x100fe200078e0a54 */
[----:B------:R-:W-:Y:S01]  /*56f0*/  STL [R1+0x8a74], R190 ;  /* 0x008a74be01007387 */ /* 0x000fe20000100800 */
[----:B------:R-:W-:Y:S01]  /*5700*/  VIADD R14, R242, 0x5d ;  /* 0x0000005df20e7836 */ /* 0x000fe20000000000 */
[----:B------:R-:W-:Y:S01]  /*5710*/  IABS R185, R3 ;  /* 0x0000000300b97213 */ /* 0x000fe20000000000 */
[----:B------:R-:W-:Y:S01]  /*5720*/  IMAD.HI.U32 R5, R83, R130, RZ ;  /* 0x0000008253057227 */ /* 0x000fe200078e00ff */
[----:B------:R-:W-:Y:S01]  /*5730*/  ISETP.GT.U32.AND P5, PT, R84, R186, PT ;  /* 0x000000ba5400720c */ /* 0x000fe20003fa4070 */
[----:B------:R-:W-:Y:S01]  /*5740*/  STL [R1+0x8b04], R106 ;  /* 0x008b046a01007387 */ /* 0x000fe20000100800 */
[----:B------:R-:W-:Y:S01]  /*5750*/  IABS R184, R14 ;  /* 0x0000000e00b87213 */ /* 0x000fe20000000000 */
[--C-:B------:R-:W-:Y:S01]  /*5760*/  @!P6 IMAD.IADD R154, R154, 0x1, -R84.reuse ;  /* 0x000000019a9ae824 */ /* 0x100fe200078e0a54 */
[----:B------:R-:W-:Y:S01]  /*5770*/  IADD3 R9, PT, PT, -R5, RZ, RZ ;  /* 0x000000ff05097210 */ /* 0x000fe20007ffe1ff */
[----:B------:R-:W-:-:S02]  /*5780*/  @!P4 IMAD.IADD R181, R181, 0x1, -R84 ;  /* 0x00000001b5b5c824 */ /* 0x000fc400078e0a54 */
[----:B------:R-:W-:Y:S01]  /*5790*/  @!P2 IMAD.IADD R208, R208, 0x1, -R84 ;  /* 0x00000001d0d0a824 */ /* 0x000fe200078e0a54 */
[----:B------:R-:W-:Y:S01]  /*57a0*/  ISETP.GE.AND P2, PT, R6, RZ, PT ;  /* 0x000000ff0600720c */ /* 0x000fe20003f46270 */
[C---:B------:R-:W-:Y:S01]  /*57b0*/  IMAD.HI.U32 R6, R83.reuse, R185, RZ ;  /* 0x000000b953067227 */ /* 0x040fe200078e00ff */
[C---:B------:R-:W-:Y:S02]  /*57c0*/  ISETP.GT.U32.AND P6, PT, R84.reuse, R154, PT ;  /* 0x0000009a5400720c */ /* 0x040fe40003fc4070 */
[----:B------:R-:W-:Y:S01]  /*57d0*/  ISETP.GT.U32.AND P4, PT, R84, R181, PT ;  /* 0x000000b55400720c */ /* 0x000fe20003f84070 */
[----:B------:R-:W-:-:S04]  /*57e0*/  IMAD.HI.U32 R5, R83, R133, RZ ;  /* 0x0000008553057227 */ /* 0x000fc800078e00ff */
[----:B------:R-:W-:Y:S02]  /*57f0*/  IMAD R130, R84, R9, R130 ;  /* 0x0000000954827224 */ /* 0x000fe400078e0282 */
[----:B------:R-:W-:Y:S02]  /*5800*/  IMAD.MOV R6, RZ, RZ, -R6 ;  /* 0x000000ffff067224 */ /* 0x000fe400078e0a06 */
[----:B------:R-:W-:Y:S02]  /*5810*/  IMAD.MOV R5, RZ, RZ, -R5 ;  /* 0x000000ffff057224 */ /* 0x000fe400078e0a05 */
[----:B------:R-:W-:Y:S01]  /*5820*/  @!P5 IMAD.IADD R186, R186, 0x1, -R84 ;  /* 0x00000001babad824 */ /* 0x000fe200078e0a54 */
[C---:B------:R-:W-:Y:S01]  /*5830*/  ISETP.GT.U32.AND P5, PT, R84.reuse, R130, PT ;  /* 0x000000825400720c */ /* 0x040fe20003fa4070 */
[C---:B------:R-:W-:Y:S02]  /*5840*/  IMAD R185, R84.reuse, R6, R185 ;  /* 0x0000000654b97224 */ /* 0x040fe400078e02b9 */
[----:B------:R-:W-:-:S02]  /*5850*/  IMAD R133, R84, R5, R133 ;  /* 0x0000000554857224 */ /* 0x000fc400078e0285 */
[--C-:B------:R-:W-:Y:S01]  /*5860*/  @!P6 IMAD.IADD R154, R154, 0x1, -R84.reuse ;  /* 0x000000019a9ae824 */ /* 0x100fe200078e0a54 */
[C---:B------:R-:W-:Y:S01]  /*5870*/  ISETP.GT.U32.AND P6, PT, R84.reuse, R185, PT ;  /* 0x000000b95400720c */ /* 0x040fe20003fc4070 */
[----:B------:R-:W-:Y:S01]  /*5880*/  @!P4 IMAD.IADD R181, R181, 0x1, -R84 ;  /* 0x00000001b5b5c824 */ /* 0x000fe200078e0a54 */
[----:B------:R-:W-:Y:S01]  /*5890*/  ISETP.GT.U32.AND P4, PT, R84, R133, PT ;  /* 0x000000855400720c */ /* 0x000fe20003f84070 */
[----:B------:R-:W-:-:S04]  /*58a0*/  IMAD.HI.U32 R7, R83, R184, RZ ;  /* 0x000000b853077227 */ /* 0x000fc800078e00ff */
[----:B------:R-:W-:Y:S01]  /*58b0*/  @!P5 IADD3 R130, PT, PT, R130, -R84, RZ ;  /* 0x800000548282d210 */ /* 0x000fe20007ffe0ff */
[----:B------:R-:W-:Y:S01]  /*58c0*/  VIADD R16, R242, 0x5f ;  /* 0x0000005ff2107836 */ /* 0x000fe20000000000 */
[----:B------:R-:W-:Y:S01]  /*58d0*/  IADD3 R7, PT, PT, -R7, RZ, RZ ;  /* 0x000000ff07077210 */ /* 0x000fe20007ffe1ff */
[----:B------:R-:W-:Y:S01]  /*58e0*/  IMAD.HI.U32 R5, R83, R172, RZ ;  /* 0x000000ac53057227 */ /* 0x000fe200078e00ff */
[C---:B------:R-:W-:Y:S02]  /*58f0*/  ISETP.GT.U32.AND P5, PT, R84.reuse, R130, PT ;  /* 0x000000825400720c */ /* 0x040fe40003fa4070 */
[----:B------:R-:W-:Y:S01]  /*5900*/  IABS R183, R16 ;  /* 0x0000001000b77213 */ /* 0x000fe20000000000 */
[----:B------:R-:W-:Y:S01]  /*5910*/  @!P6 IMAD.IADD R185, R185, 0x1, -R84 ;  /* 0x00000001b9b9e824 */ /* 0x000fe200078e0a54 */
[----:B------:R-:W-:Y:S01]  /*5920*/  @!P4 IADD3 R133, PT, PT, R133, -R84, RZ ;  /* 0x800000548585c210 */ /* 0x000fe20007ffe0ff */
[C---:B------:R-:W-:Y:S02]  /*5930*/  IMAD R184, R84.reuse, R7, R184 ;  /* 0x0000000754b87224 */ /* 0x040fe400078e02b8 */
[----:B------:R-:W-:Y:S01]  /*5940*/  IMAD.HI.U32 R6, R83, R183, RZ ;  /* 0x000000b753067227 */ /* 0x000fe200078e00ff */
[----:B------:R-:W-:-:S02]  /*5950*/  ISETP.GT.U32.AND P6, PT, R84, R185, PT ;  /* 0x000000b95400720c */ /* 0x000fc40003fc4070 */
[----:B------:R-:W-:Y:S01]  /*5960*/  ISETP.GT.U32.AND P4, PT, R84, R133, PT ;  /* 0x000000855400720c */ /* 0x000fe20003f84070 */
[----:B------:R-:W-:Y:S02]  /*5970*/  IMAD.MOV R5, RZ, RZ, -R5 ;  /* 0x000000ffff057224 */ /* 0x000fe400078e0a05 */
[----:B------:R-:W-:Y:S02]  /*5980*/  IMAD.MOV R6, RZ, RZ, -R6 ;  /* 0x000000ffff067224 */ /* 0x000fe400078e0a06 */
[----:B------:R-:W-:Y:S01]  /*5990*/  @!P5 IMAD.IADD R130, R130, 0x1, -R84 ;  /* 0x000000018282d824 */ /* 0x000fe200078e0a54 */
[C---:B------:R-:W-:Y:S01]  /*59a0*/  ISETP.GT.U32.AND P5, PT, R84.reuse, R184, PT ;  /* 0x000000b85400720c */ /* 0x040fe20003fa4070 */
[C---:B------:R-:W-:Y:S02]  /*59b0*/  IMAD R172, R84.reuse, R5, R172 ;  /* 0x0000000554ac7224 */ /* 0x040fe400078e02ac */
[----:B------:R-:W-:Y:S02]  /*59c0*/  IMAD R183, R84, R6, R183 ;  /* 0x0000000654b77224 */ /* 0x000fe400078e02b7 */
[----:B------:R-:W-:Y:S01]  /*59d0*/  @!P6 IADD3 R185, PT, PT, R185, -R84, RZ ;  /* 0x80000054b9b9e210 */ /* 0x000fe20007ffe0ff */
[----:B------:R-:W-:Y:S01]  /*59e0*/  VIADD R15, R242, 0x62 ;  /* 0x00000062f20f7836 */ /* 0x000fe20000000000 */
[C---:B------:R-:W-:Y:S01]  /*59f0*/  ISETP.GT.U32.AND P6, PT, R84.reuse, R172, PT ;  /* 0x000000ac5400720c */ /* 0x040fe20003fc4070 */
[----:B------:R-:W-:Y:S01]  /*5a00*/  @!P4 IMAD.IADD R133, R133, 0x1, -R84 ;  /* 0x000000018585c824 */ /* 0x000fe200078e0a54 */
[----:B------:R-:W-:Y:S01]  /*5a10*/  ISETP.GT.U32.AND P4, PT, R84, R183, PT ;  /* 0x000000b75400720c */ /* 0x000fe20003f84070 */
[----:B------:R-:W-:Y:S01]  /*5a20*/  IMAD.HI.U32 R7, R83, R209, RZ ;  /* 0x000000d153077227 */ /* 0x000fe200078e00ff */
[----:B------:R-:W-:-:S03]  /*5a30*/  IABS R140, R15 ;  /* 0x0000000f008c7213 */ /* 0x000fc60000000000 */
[--C-:B------:R-:W-:Y:S02]  /*5a40*/  @!P5 IMAD.IADD R184, R184, 0x1, -R84.reuse ;  /* 0x00000001b8b8d824 */ /* 0x100fe400078e0a54 */
[----:B------:R-:W-:Y:S02]  /*5a50*/  IMAD.MOV R7, RZ, RZ, -R7 ;  /* 0x000000ffff077224 */ /* 0x000fe400078e0a07 */
[----:B------:R-:W-:Y:S01]  /*5a60*/  IMAD.HI.U32 R8, R83, R219, RZ ;  /* 0x000000db53087227 */ /* 0x000fe200078e00ff */
[----:B------:R-:W-:Y:S02]  /*5a70*/  ISETP.GT.U32.AND P5, PT, R84, R184, PT ;  /* 0x000000b85400720c */ /* 0x000fe40003fa4070 */
[----:B------:R-:W-:Y:S01]  /*5a80*/  @!P6 IADD3 R172, PT, PT, R172, -R84, RZ ;  /* 0x80000054acace210 */ /* 0x000fe20007ffe0ff */
[----:B------:R-:W-:Y:S02]  /*5a90*/  @!P4 IMAD.IADD R183, R183, 0x1, -R84 ;  /* 0x00000001b7b7c824 */ /* 0x000fe400078e0a54 */
[C---:B------:R-:W-:Y:S01]  /*5aa0*/  IMAD R209, R84.reuse, R7, R209 ;  /* 0x0000000754d17224 */ /* 0x040fe200078e02d1 */
[C---:B------:R-:W-:Y:S01]  /*5ab0*/  ISETP.GT.U32.AND P6, PT, R84.reuse, R172, PT ;  /* 0x000000ac5400720c */ /* 0x040fe20003fc4070 */
[----:B------:R-:W-:Y:S01]  /*5ac0*/  IMAD.HI.U32 R5, R83, R140, RZ ;  /* 0x0000008c53057227 */ /* 0x000fe200078e00ff */
[----:B------:R-:W-:-:S03]  /*5ad0*/  ISETP.GT.U32.AND P4, PT, R84, R183, PT ;  /* 0x000000b75400720c */ /* 0x000fc60003f84070 */
[----:B------:R-:W-:Y:S02]  /*5ae0*/  IMAD.MOV R8, RZ, RZ, -R8 ;  /* 0x000000ffff087224 */ /* 0x000fe400078e0a08 */
[----:B------:R-:W-:Y:S02]  /*5af0*/  IMAD.MOV R7, RZ, RZ, -R5 ;  /* 0x000000ffff077224 */ /* 0x000fe400078e0a05 */
[----:B------:R-:W-:Y:S01]  /*5b00*/  @!P5 IMAD.IADD R184, R184, 0x1, -R84 ;  /* 0x00000001b8b8d824 */ /* 0x000fe200078e0a54 */
[C---:B------:R-:W-:Y:S01]  /*5b10*/  ISETP.GT.U32.AND P5, PT, R84.reuse, R209, PT ;  /* 0x000000d15400720c */ /* 0x040fe20003fa4070 */
[C---:B------:R-:W-:Y:S02]  /*5b20*/  IMAD R219, R84.reuse, R8, R219 ;  /* 0x0000000854db7224 */ /* 0x040fe400078e02db */
[----:B------:R-:W-:Y:S02]  /*5b30*/  IMAD R140, R84, R7, R140 ;  /* 0x00000007548c7224 */ /* 0x000fe400078e028c */
[--C-:B------:R-:W-:Y:S01]  /*5b40*/  @!P6 IMAD.IADD R172, R172, 0x1, -R84.reuse ;  /* 0x00000001acace824 */ /* 0x100fe200078e0a54 */
[C---:B------:R-:W-:Y:S01]  /*5b50*/  ISETP.GT.U32.AND P6, PT, R84.reuse, R219, PT ;  /* 0x000000db5400720c */ /* 0x040fe20003fc4070 */
[----:B------:R-:W-:Y:S01]  /*5b60*/  @!P4 IMAD.IADD R183, R183, 0x1, -R84 ;  /* 0x00000001b7b7c824 */ /* 0x000fe200078e0a54 */
[----:B------:R-:W-:Y:S01]  /*5b70*/  ISETP.GT.U32.AND P4, PT, R84, R140, PT ;  /* 0x0000008c5400720c */ /* 0x000fe20003f84070 */
[----:B------:R-:W-:-:S04]  /*5b80*/  IMAD.HI.U32 R5, R83, R182, RZ ;  /* 0x000000b653057227 */ /* 0x000fc800078e00ff */
[----:B------:R-:W-:Y:S02]  /*5b90*/  @!P5 IMAD.IADD R209, R209, 0x1, -R84 ;  /* 0x00000001d1d1d824 */ /* 0x000fe400078e0a54 */
[----:B------:R-:W-:-:S03]  /*5ba0*/  IMAD.HI.U32 R6, R83, R114, RZ ;  /* 0x0000007253067227 */ /* 0x000fc600078e00ff */
[----:B------:R-:W-:Y:S01]  /*5bb0*/  ISETP.GT.U32.AND P5, PT, R84, R209, PT ;  /* 0x000000d15400720c */ /* 0x000fe20003fa4070 */
[----:B------:R-:W-:Y:S01]  /*5bc0*/  @!P6 IMAD.IADD R219, R219, 0x1, -R84 ;  /* 0x00000001dbdbe824 */ /* 0x000fe200078e0a54 */
[----:B------:R-:W-:Y:S01]  /*5bd0*/  IADD3 R9, PT, PT, -R6, RZ, RZ ;  /* 0x000000ff06097210 */ /* 0x000fe20007ffe1ff */
[----:B------:R-:W-:Y:S01]  /*5be0*/  IMAD.MOV R5, RZ, RZ, -R5 ;  /* 0x000000ffff057224 */ /* 0x000fe200078e0a05 */
[----:B------:R-:W-:Y:S01]  /*5bf0*/  @!P4 IADD3 R140, PT, PT, R140, -R84, RZ ;  /* 0x800000548c8cc210 */ /* 0x000fe20007ffe0ff */
[----:B------:R-:W-:Y:S01]  /*5c00*/  IMAD.HI.U32 R7, R83, R229, RZ ;  /* 0x000000e553077227 */ /* 0x000fe200078e00ff */
[C---:B------:R-:W-:Y:S02]  /*5c10*/  ISETP.GT.U32.AND P6, PT, R84.reuse, R219, PT ;  /* 0x000000db5400720c */ /* 0x040fe40003fc4070 */
[C---:B------:R-:W-:Y:S01]  /*5c20*/  ISETP.GT.U32.AND P4, PT, R84.reuse, R140, PT ;  /* 0x0000008c5400720c */ /* 0x040fe20003f84070 */
[----:B------:R-:W-:Y:S02]  /*5c30*/  IMAD R182, R84, R5, R182 ;  /* 0x0000000554b67224 */ /* 0x000fe400078e02b6 */
[----:B------:R-:W-:-:S02]  /*5c40*/  IMAD.MOV R7, RZ, RZ, -R7 ;  /* 0x000000ffff077224 */ /* 0x000fc400078e0a07 */
[----:B------:R-:W-:Y:S01]  /*5c50*/  @!P5 IMAD.IADD R209, R209, 0x1, -R84 ;  /* 0x00000001d1d1d824 */ /* 0x000fe200078e0a54 */
[C---:B------:R-:W-:Y:S01]  /*5c60*/  ISETP.GT.U32.AND P5, PT, R84.reuse, R182, PT ;  /* 0x000000b65400720c */ /* 0x040fe20003fa4070 */
[C---:B------:R-:W-:Y:S02]  /*5c70*/  IMAD R114, R84.reuse, R9, R114 ;  /* 0x0000000954727224 */ /* 0x040fe400078e0272 */
[C---:B------:R-:W-:Y:S02]  /*5c80*/  IMAD R229, R84.reuse, R7, R229 ;  /* 0x0000000754e57224 */ /* 0x040fe400078e02e5 */
[--C-:B------:R-:W-:Y:S01]  /*5c90*/  @!P6 IMAD.IADD R219, R219, 0x1, -R84.reuse ;  /* 0x00000001dbdbe824 */ /* 0x100fe200078e0a54 */
[----:B------:R-:W-:Y:S01]  /*5ca0*/  ISETP.GT.U32.AND P6, PT, R84, R114, PT ;  /* 0x000000725400720c */ /* 0x000fe20003fc4070 */
[----:B------:R-:W-:Y:S01]  /*5cb0*/  @!P4 IMAD.IADD R140, R140, 0x1, -R84 ;  /* 0x000000018c8cc824 */ /* 0x000fe200078e0a54 */
[----:B------:R-:W-:Y:S01]  /*5cc0*/  ISETP.GT.U32.AND P4, PT, R84, R229, PT ;  /* 0x000000e55400720c */ /* 0x000fe20003f84070 */
[----:B------:R-:W-:-:S02]  /*5cd0*/  VIADD R120, R242, 0x66 ;  /* 0x00000066f2787836 */ /* 0x000fc40000000000 */
[----:B------:R-:W-:Y:S02]  /*5ce0*/  VIADD R118, R242, 0x68 ;  /* 0x00000068f2767836 */ /* 0x000fe40000000000 */
[----:B------:R-:W-:Y:S01]  /*5cf0*/  @!P5 IMAD.IADD R182, R182, 0x1, -R84 ;  /* 0x00000001b6b6d824 */ /* 0x000fe200078e0a54 */
[----:B------:R-:W-:Y:S01]  /*5d00*/  IABS R115, R120 ;  /* 0x0000007800737213 */ /* 0x000fe20000000000 */
[C---:B------:R-:W-:Y:S01]  /*5d10*/  IMAD.HI.U32 R6, R83.reuse, R248, RZ ;  /* 0x000000f853067227 */ /* 0x040fe200078e00ff */
[----:B------:R-:W-:Y:S02]  /*5d20*/  IABS R249, R118 ;  /* 0x0000007600f97213 */ /* 0x000fe40000000000 */
[----:B------:R-:W-:Y:S01]  /*5d30*/  ISETP.GT.U32.AND P5, PT, R84, R182, PT ;  /* 0x000000b65400720c */ /* 0x000fe20003fa4070 */
[----:B------:R-:W-:Y:S01]  /*5d40*/  IMAD.HI.U32 R5, R83, R115, RZ ;  /* 0x0000007353057227 */ /* 0x000fe200078e00ff */
[----:B------:R-:W-:-:S03]  /*5d50*/  @!P6 IADD3 R114, PT, PT, R114, -R84, RZ ;  /* 0x800000547272e210 */ /* 0x000fc60007ffe0ff */
[----:B------:R-:W-:Y:S01]  /*5d60*/  @!P4 IMAD.IADD R229, R229, 0x1, -R84 ;  /* 0x00000001e5e5c824 */ /* 0x000fe200078e0a54 */
[C---:B------:R-:W-:Y:S01]  /*5d70*/  ISETP.GT.U32.AND P6, PT, R84.reuse, R114, PT ;  /* 0x000000725400720c */ /* 0x040fe20003fc4070 */
[----:B------:R-:W-:Y:S02]  /*5d80*/  IMAD.MOV R5, RZ, RZ, -R5 ;  /* 0x000000ffff057224 */ /* 0x000fe400078e0a05 */
[----:B------:R-:W-:Y:S01]  /*5d90*/  IMAD.HI.U32 R7, R83, R249, RZ ;  /* 0x000000f953077227 */ /* 0x000fe200078e00ff */
[----:B------:R-:W-:-:S03]  /*5da0*/  ISETP.GT.U32.AND P4, PT, R84, R229, PT ;  /* 0x000000e55400720c */ /* 0x000fc60003f84070 */
[----:B------:R-:W-:Y:S01]  /*5db0*/  IMAD R115, R84, R5, R115 ;  /* 0x0000000554737224 */ /* 0x000fe200078e0273 */
[----:B------:R-:W-:Y:S01]  /*5dc0*/  IADD3 R7, PT, PT, -R7, RZ, RZ ;  /* 0x000000ff07077210 */ /* 0x000fe20007ffe1ff */
[----:B------:R-:W-:Y:S02]  /*5dd0*/  IMAD.MOV R9, RZ, RZ, -R6 ;  /* 0x000000ffff097224 */ /* 0x000fe400078e0a06 */
[----:B------:R-:W-:Y:S01]  /*5de0*/  @!P5 IMAD.IADD R182, R182, 0x1, -R84 ;  /* 0x00000001b6b6d824 */ /* 0x000fe200078e0a54 */
[C---:B------:R-:W-:Y:S01]  /*5df0*/  ISETP.GT.U32.AND P5, PT, R84.reuse, R115, PT ;  /* 0x000000735400720c */ /* 0x040fe20003fa4070 */
[----:B------:R-:W-:Y:S01]  /*5e00*/  IMAD R248, R84, R9, R248 ;  /* 0x0000000954f87224 */ /* 0x000fe200078e02f8 */
[----:B------:R-:W-:Y:S01]  /*5e10*/  @!P6 IADD3 R114, PT, PT, R114, -R84, RZ ;  /* 0x800000547272e210 */ /* 0x000fe20007ffe0ff */
[C---:B------:R-:W-:Y:S02]  /*5e20*/  IMAD R249, R84.reuse, R7, R249 ;  /* 0x0000000754f97224 */ /* 0x040fe400078e02f9 */
[----:B------:R-:W-:Y:S01]  /*5e30*/  @!P4 IMAD.IADD R229, R229, 0x1, -R84 ;  /* 0x00000001e5e5c824 */ /* 0x000fe200078e0a54 */
[----:B------:R-:W-:Y:S01]  /*5e40*/  ISETP.GT.U32.AND P6, PT, R84, R248, PT ;  /* 0x000000f85400720c */ /* 0x000fe20003fc4070 */
[----:B------:R-:W-:Y:S01]  /*5e50*/  VIADD R233, R242, 0x69 ;  /* 0x00000069f2e97836 */ /* 0x000fe20000000000 */
[----:B------:R-:W-:Y:S01]  /*5e60*/  ISETP.GT.U32.AND P4, PT, R84, R249, PT ;  /* 0x000000f95400720c */ /* 0x000fe20003f84070 */
[----:B----4-:R-:W-:-:S02]  /*5e70*/  VIADD R150, R242, 0x6a ;  /* 0x0000006af2967836 */ /* 0x010fc40000000000 */
[C---:B------:R-:W-:Y:S01]  /*5e80*/  VIADD R113, R242.reuse, 0x6b ;  /* 0x0000006bf2717836 */ /* 0x040fe20000000000 */
[----:B------:R-:W-:Y:S01]  /*5e90*/  IABS R250, R233 ;  /* 0x000000e900fa7213 */ /* 0x000fe20000000000 */
[C---:B------:R-:W-:Y:S01]  /*5ea0*/  VIADD R227, R242.reuse, 0x6c ;  /* 0x0000006cf2e37836 */ /* 0x040fe20000000000 */
[----:B------:R-:W-:Y:S01]  /*5eb0*/  @!P5 IADD3 R115, PT, PT, R115, -R84, RZ ;  /* 0x800000547373d210 */ /* 0x000fe20007ffe0ff */
[----:B------:R-:W-:Y:S01]  /*5ec0*/  VIADD R22, R242, 0x6d ;  /* 0x0000006df2167836 */ /* 0x000fe20000000000 */
[----:B------:R-:W-:Y:S01]  /*5ed0*/  IABS R251, R150 ;  /* 0x0000009600fb7213 */ /* 0x000fe20000000000 */
[----:B------:R-:W-:Y:S01]  /*5ee0*/  IMAD.HI.U32 R8, R83, R250, RZ ;  /* 0x000000fa53087227 */ /* 0x000fe200078e00ff */
[----:B------:R-:W-:Y:S02]  /*5ef0*/  ISETP.GT.U32.AND P5, PT, R84, R115, PT ;  /* 0x000000735400720c */ /* 0x000fe40003fa4070 */
[----:B------:R-:W-:Y:S01]  /*5f00*/  IABS R228, R113 ;  /* 0x0000007100e47213 */ /* 0x000fe20000000000 */
[--C-:B------:R-:W-:Y:S01]  /*5f10*/  @!P6 IMAD.IADD R248, R248, 0x1, -R84.reuse ;  /* 0x00000001f8f8e824 */ /* 0x100fe200078e0a54 */
[----:B------:R-:W-:Y:S01]  /*5f20*/  STL [R1+0x94], R22 ;  /* 0x0000941601007387 */ /* 0x000fe20000100800 */
[----:B------:R-:W-:-:S02]  /*5f30*/  @!P4 IMAD.IADD R249, R249, 0x1, -R84 ;  /* 0x00000001f9f9c824 */ /* 0x000fc400078e0a54 */
[----:B------:R-:W-:Y:S01]  /*5f40*/  IMAD.MOV R17, RZ, RZ, -R8 ;  /* 0x000000ffff117224 */ /* 0x000fe200078e0a08 */
[C---:B------:R-:W-:Y:S01]  /*5f50*/  ISETP.GT.U32.AND P6, PT, R84.reuse, R248, PT ;  /* 0x000000f85400720c */ /* 0x040fe20003fc4070 */
[C---:B------:R-:W-:Y:S01]  /*5f60*/  IMAD.HI.U32 R5, R83.reuse, R251, RZ ;  /* 0x000000fb53057227 */ /* 0x040fe200078e00ff */
[C---:B------:R-:W-:Y:S02]  /*5f70*/  ISETP.GT.U32.AND P4, PT, R84.reuse, R249, PT ;  /* 0x000000f95400720c */ /* 0x040fe40003f84070 */
[----:B------:R-:W-:Y:S01]  /*5f80*/  IABS R8, R227 ;  /* 0x000000e300087213 */ /* 0x000fe20000000000 */
[----:B------:R-:W-:Y:S02]  /*5f90*/  IMAD R250, R84, R17, R250 ;  /* 0x0000001154fa7224 */ /* 0x000fe400078e02fa */
[----:B------:R-:W-:-:S04]  /*5fa0*/  IMAD.HI.U32 R6, R83, R228, RZ ;  /* 0x000000e453067227 */ /* 0x000fc800078e00ff */
[----:B------:R-:W-:Y:S02]  /*5fb0*/  IMAD.MOV R5, RZ, RZ, -R5 ;  /* 0x000000ffff057224 */ /* 0x000fe400078e0a05 */
[----:B------:R-:W-:Y:S02]  /*5fc0*/  IMAD.MOV R9, RZ, RZ, -R6 ;  /* 0x000000ffff097224 */ /* 0x000fe400078e0a06 */
[----:B------:R-:W-:Y:S01]  /*5fd0*/  @!P5 IMAD.IADD R115, R115, 0x1, -R84 ;  /* 0x000000017373d824 */ /* 0x000fe200078e0a54 */
[C---:B------:R-:W-:Y:S01]  /*5fe0*/  ISETP.GT.U32.AND P5, PT, R84.reuse, R250, PT ;  /* 0x000000fa5400720c */ /* 0x040fe20003fa4070 */
[C---:B------:R-:W-:Y:S01]  /*5ff0*/  IMAD R251, R84.reuse, R5, R251 ;  /* 0x0000000554fb7224 */ /* 0x040fe200078e02fb */
[----:B------:R-:W-:Y:S01]  /*6000*/  @!P4 IADD3 R249, PT, PT, R249, -R84, RZ ;  /* 0x80000054f9f9c210 */ /* 0x000fe20007ffe0ff */
[----:B------:R-:W-:Y:S02]  /*6010*/  IMAD R228, R84, R9, R228 ;  /* 0x0000000954e47224 */ /* 0x000fe400078e02e4 */
[----:B------:R-:W-:Y:S01]  /*6020*/  @!P6 IMAD.IADD R248, R248, 0x1, -R84 ;  /* 0x00000001f8f8e824 */ /* 0x000fe200078e0a54 */
[C---:B------:R-:W-:Y:S01]  /*6030*/  ISETP.GT.U32.AND P6, PT, R84.reuse, R251, PT ;  /* 0x000000fb5400720c */ /* 0x040fe20003fc4070 */
[----:B------:R-:W-:Y:S01]  /*6040*/  IMAD.HI.U32 R7, R83, R8, RZ ;  /* 0x0000000853077227 */ /* 0x000fe200078e00ff */
[----:B------:R-:W-:-:S03]  /*6050*/  ISETP.GT.U32.AND P4, PT, R84, R228, PT ;  /* 0x000000e45400720c */ /* 0x000fc60003f84070 */
[----:B------:R-:W-:Y:S02]  /*6060*/  IMAD.MOV R7, RZ, RZ, -R7 ;  /* 0x000000ffff077224 */ /* 0x000fe400078e0a07 */
[----:B------:R-:W-:Y:S02]  /*6070*/  @!P5 IMAD.IADD R250, R250, 0x1, -R84 ;  /* 0x00000001fafad824 */ /* 0x000fe400078e0a54 */
[----:B------:R-:W-:Y:S01]  /*6080*/  IMAD R9, R84, R7, R8 ;  /* 0x0000000754097224 */ /* 0x000fe200078e0208 */
[----:B------:R-:W-:Y:S01]  /*6090*/  IABS R8, R22 ;  /* 0x0000001600087213 */ /* 0x000fe20000000000 */
[----:B------:R-:W-:Y:S01]  /*60a0*/  VIADD R0, R242, 0x6e ;  /* 0x0000006ef2007836 */ /* 0x000fe20000000000 */
[----:B------:R-:W-:Y:S01]  /*60b0*/  ISETP.GT.U32.AND P5, PT, R84, R250, PT ;  /* 0x000000fa5400720c */ /* 0x000fe20003fa4070 */
[----:B------:R-:W-:Y:S01]  /*60c0*/  IMAD.HI.U32 R7, R83, R166, RZ ;  /* 0x000000a653077227 */ /* 0x000fe200078e00ff */
[----:B------:R-:W-:Y:S02]  /*60d0*/  @!P6 IADD3 R251, PT, PT, R251, -R84, RZ ;  /* 0x80000054fbfbe210 */ /* 0x000fe40007ffe0ff */
[----:B------:R-:W-:Y:S01]  /*60e0*/  IABS R10, R0 ;  /* 0x00000000000a7213 */ /* 0x000fe20000000000 */
[----:B------:R-:W-:Y:S01]  /*60f0*/  @!P4 IMAD.IADD R228, R228, 0x1, -R84 ;  /* 0x00000001e4e4c824 */ /* 0x000fe200078e0a54 */
[C---:B------:R-:W-:Y:S01]  /*6100*/  ISETP.GT.U32.AND P6, PT, R84.reuse, R251, PT ;  /* 0x000000fb5400720c */ /* 0x040fe20003fc4070 */
[----:B------:R-:W-:Y:S01]  /*6110*/  IMAD.HI.U32 R5, R83, R8, RZ ;  /* 0x0000000853057227 */ /* 0x000fe200078e00ff */
[----:B------:R1:W-:Y:S02]  /*6120*/  STL [R1+0xac], R0 ;  /* 0x0000ac0001007387 */ /* 0x0003e40000100800 */
[----:B------:R-:W-:Y:S01]  /*6130*/  ISETP.GT.U32.AND P4, PT, R84, R228, PT ;  /* 0x000000e45400720c */ /* 0x000fe20003f84070 */
[----:B------:R-:W-:-:S02]  /*6140*/  IMAD.MOV R17, RZ, RZ, -R5 ;  /* 0x000000ffff117224 */ /* 0x000fc400078e0a05 */
[----:B------:R-:W-:-:S04]  /*6150*/  IMAD.HI.U32 R6, R83, R10, RZ ;  /* 0x0000000a53067227 */ /* 0x000fc800078e00ff */
[----:B------:R-:W-:Y:S02]  /*6160*/  IMAD R8, R84, R17, R8 ;  /* 0x0000001154087224 */ /* 0x000fe400078e0208 */
[----:B------:R-:W-:Y:S02]  /*6170*/  IMAD.MOV R17, RZ, RZ, -R6 ;  /* 0x000000ffff117224 */ /* 0x000fe400078e0a06 */
[----:B------:R-:W-:Y:S01]  /*6180*/  @!P5 IMAD.IADD R250, R250, 0x1, -R84 ;  /* 0x00000001fafad824 */ /* 0x000fe200078e0a54 */
[C---:B------:R-:W-:Y:S01]  /*6190*/  ISETP.GT.U32.AND P5, PT, R84.reuse, R9, PT ;  /* 0x000000095400720c */ /* 0x040fe20003fa4070 */
[----:B------:R-:W-:Y:S02]  /*61a0*/  IMAD.MOV R29, RZ, RZ, -R7 ;  /* 0x000000ffff1d7224 */ /* 0x000fe400078e0a07 */
        /* <DEDUP_REMOVED lines=9> */
[----:B------:R-:W-:Y:S01]  /*6240*/  IMAD R166, R84, R29, R166 ;  /* 0x0000001d54a67224 */ /* 0x000fe200078e02a6 */
[----:B------:R-:W-:Y:S01]  /*6250*/  IABS R44, R220 ;  /* 0x000000dc002c7213 */ /* 0x000fe20000000000 */
[----:B------:R-:W-:Y:S01]  /*6260*/  VIADD R192, R242, 0x73 ;  /* 0x00000073f2c07836 */ /* 0x000fe20000000000 */
[----:B------:R-:W-:Y:S01]  /*6270*/  ISETP.GT.U32.AND P5, PT, R84, R9, PT ;  /* 0x000000095400720c */ /* 0x000fe20003fa4070 */
[----:B------:R-:W-:Y:S01]  /*6280*/  IMAD.HI.U32 R5, R83, R12, RZ ;  /* 0x0000000c53057227 */ /* 0x000fe200078e00ff */
[----:B------:R-:W-:Y:S01]  /*6290*/  @!P6 IADD3 R8, PT, PT, R8, -R84, RZ ;  /* 0x800000540808e210 */ /* 0x000fe20007ffe0ff */
[----:B------:R-:W-:Y:S01]  /*62a0*/  STL [R1+0x8b34], R85 ;  /* 0x008b345501007387 */ /* 0x000fe20000100800 */
[----:B------:R-:W-:Y:S01]  /*62b0*/  IABS R164, R192 ;  /* 0x000000c000a47213 */ /* 0x000fe20000000000 */
[----:B------:R-:W-:Y:S01]  /*62c0*/  @!P4 IMAD.IADD R7, R7, 0x1, -R84 ;  /* 0x000000010707c824 */ /* 0x000fe200078e0a54 */
[----:B------:R-:W-:Y:S01]  /*62d0*/  ISETP.GT.U32.AND P6, PT, R84, R8, PT ;  /* 0x000000085400720c */ /* 0x000fe20003fc4070 */
[----:B------:R-:W-:Y:S01]  /*62e0*/  IMAD.MOV R5, RZ, RZ, -R5 ;  /* 0x000000ffff057224 */ /* 0x000fe200078e0a05 */
[----:B------:R4:W-:Y:S01]  /*62f0*/  STL [R1+0x8b38], R217 ;  /* 0x008b38d901007387 */ /* 0x0009e20000100800 */
[----:B-1----:R-:W-:Y:S01]  /*6300*/  VIADD R0, R242, 0x72 ;  /* 0x00000072f2007836 */ /* 0x002fe20000000000 */
[C---:B------:R-:W-:Y:S01]  /*6310*/  ISETP.GT.U32.AND P4, PT, R84.reuse, R7, PT ;  /* 0x000000075400720c */ /* 0x040fe20003f84070 */
[----:B------:R-:W-:-:S02]  /*6320*/  IMAD R6, R84, R5, R12 ;  /* 0x0000000554067224 */ /* 0x000fc400078e020c */
[----:B------:R-:W-:Y:S01]  /*6330*/  IMAD.HI.U32 R5, R83, R44, RZ ;  /* 0x0000002c53057227 */ /* 0x000fe200078e00ff */
[----:B------:R-:W-:Y:S01]  /*6340*/  IABS R165, R0 ;  /* 0x0000000000a57213 */ /* 0x000fe20000000000 */
[----:B------:R-:W-:Y:S02]  /*6350*/  STL [R1+0xc8], R0 ;  /* 0x0000c80001007387 */ /* 0x000fe40000100800 */
[----:B------:R-:W-:Y:S01]  /*6360*/  IMAD.MOV R5, RZ, RZ, -R5 ;  /* 0x000000ffff057224 */ /* 0x000fe200078e0a05 */
[----:B----4-:R-:W-:Y:S01]  /*6370*/  IADD3 R217, PT, PT, R242, 0x89, RZ ;  /* 0x00000089f2d97810 */ /* 0x010fe20007ffe0ff */
[----:B------:R-:W-:Y:S01]  /*6380*/  @!P5 IMAD.IADD R9, R9, 0x1, -R84 ;  /* 0x000000010909d824 */ /* 0x000fe200078e0a54 */
[C---:B------:R-:W-:Y:S01]  /*6390*/  ISETP.GT.U32.AND P5, PT, R84.reuse, R6, PT ;  /* 0x000000065400720c */ /* 0x040fe20003fa4070 */
[----:B------:R-:W-:Y:S01]  /*63a0*/  IMAD R44, R84, R5, R44 ;  /* 0x00000005542c7224 */ /* 0x000fe200078e022c */
[----:B------:R-:W-:Y:S01]  /*63b0*/  @!P6 IADD3 R8, PT, PT, R8, -R84, RZ ;  /* 0x800000540808e210 */ /* 0x000fe20007ffe0ff */
[----:B------:R-:W-:Y:S01]  /*63c0*/  @!P4 IMAD.IADD R7, R7, 0x1, -R84 ;  /* 0x000000010707c824 */ /* 0x000fe200078e0a54 */
[----:B------:R-:W-:Y:S01]  /*63d0*/  ISETP.GT.U32.AND P6, PT, R84, R166, PT ;  /* 0x000000a65400720c */ /* 0x000fe20003fc4070 */
[----:B------:R-:W-:Y:S01]  /*63e0*/  VIADD R207, R242, 0x75 ;  /* 0x00000075f2cf7836 */ /* 0x000fe20000000000 */
[----:B------:R-:W-:Y:S01]  /*63f0*/  ISETP.GT.U32.AND P4, PT, R84, R44, PT ;  /* 0x0000002c5400720c */ /* 0x000fe20003f84070 */
[C---:B------:R-:W-:Y:S01]  /*6400*/  IMAD.HI.U32 R12, R83.reuse, R164, RZ ;  /* 0x000000a4530c7227 */ /* 0x040fe200078e00ff */
[----:B------:R-:W-:Y:S01]  /*6410*/  IABS R32, R217 ;  /* 0x000000d900207213 */ /* 0x000fe20000000000 */
[----:B------:R1:W-:Y:S01]  /*6420*/  STL [R1+0x8b08], R192 ;  /* 0x008b08c001007387 */ /* 0x0003e20000100800 */
[----:B------:R-:W-:Y:S01]  /*6430*/  IABS R161, R207 ;  /* 0x000000cf00a17213 */ /* 0x000fe20000000000 */
[----:B------:R-:W-:-:S02]  /*6440*/  IMAD.HI.U32 R17, R83, R162, RZ ;  /* 0x000000a253117227 */ /* 0x000fc400078e00ff */
[----:B------:R-:W-:Y:S02]  /*6450*/  STL [R1+0x8b0c], R94 ;  /* 0x008b0c5e01007387 */ /* 0x000fe40000100800 */
[--C-:B------:R-:W-:Y:S01]  /*6460*/  @!P5 IMAD.IADD R6, R6, 0x1, -R84.reuse ;  /* 0x000000010606d824 */ /* 0x100fe200078e0a54 */
[----:B------:R-:W-:Y:S01]  /*6470*/  IADD3 R17, PT, PT, -R17, RZ, RZ ;  /* 0x000000ff11117210 */ /* 0x000fe20007ffe1ff */
[----:B------:R-:W-:Y:S01]  /*6480*/  @!P6 IMAD.IADD R166, R166, 0x1, -R84 ;  /* 0x00000001a6a6e824 */ /* 0x000fe200078e0a54 */
[----:B------:R-:W-:Y:S01]  /*6490*/  STL [R1+0x8b3c], R9 ;  /* 0x008b3c0901007387 */ /* 0x000fe20000100800 */
[----:B------:R-:W-:Y:S01]  /*64a0*/  @!P4 IADD3 R44, PT, PT, R44, -R84, RZ ;  /* 0x800000542c2cc210 */ /* 0x000fe20007ffe0ff */
[C---:B------:R-:W-:Y:S01]  /*64b0*/  IMAD.HI.U32 R10, R83.reuse, R165, RZ ;  /* 0x000000a5530a7227 */ /* 0x040fe200078e00ff */
[C---:B------:R-:W-:Y:S01]  /*64c0*/  ISETP.GT.U32.AND P6, PT, R84.reuse, R6, PT ;  /* 0x000000065400720c */ /* 0x040fe20003fc4070 */
[----:B------:R-:W-:Y:S01]  /*64d0*/  STL [R1+0x8b40], R8 ;  /* 0x008b400801007387 */ /* 0x000fe20000100800 */
[----:B------:R-:W-:Y:S01]  /*64e0*/  ISETP.GT.U32.AND P4, PT, R84, R166, PT ;  /* 0x000000a65400720c */ /* 0x000fe20003f84070 */
[----:B------:R-:W-:Y:S01]  /*64f0*/  IMAD.MOV R29, RZ, RZ, -R12 ;  /* 0x000000ffff1d7224 */ /* 0x000fe200078e0a0c */
[C---:B-1----:R-:W-:Y:S01]  /*6500*/  IADD3 R192, PT, PT, R242.reuse, 0xc0, RZ ;  /* 0x000000c0f2c07810 */ /* 0x042fe20007ffe0ff */
[----:B------:R-:W-:Y:S01]  /*6510*/  VIADD R91, R242, 0x76 ;  /* 0x00000076f25b7836 */ /* 0x000fe20000000000 */
[----:B------:R1:W-:Y:S01]  /*6520*/  STL [R1+0x8b10], R207 ;  /* 0x008b10cf01007387 */ /* 0x0003e20000100800 */
[----:B------:R-:W-:Y:S01]  /*6530*/  IMAD.MOV R10, RZ, RZ, -R10 ;  /* 0x000000ffff0a7224 */ /* 0x000fe200078e0a0a */
[----:B------:R-:W-:Y:S01]  /*6540*/  IABS R82, R192 ;  /* 0x000000c000527213 */ /* 0x000fe20000000000 */
[----:B------:R-:W-:Y:S01]  /*6550*/  IMAD R164, R84, R29, R164 ;  /* 0x0000001d54a47224 */ /* 0x000fe200078e02a4 */
[----:B------:R-:W-:Y:S01]  /*6560*/  IABS R160, R91 ;  /* 0x0000005b00a07213 */ /* 0x000fe20000000000 */
[----:B------:R-:W-:Y:S01]  /*6570*/  VIADD R11, R242, 0x77 ;  /* 0x00000077f20b7836 */ /* 0x000fe20000000000 */
[----:B------:R-:W-:Y:S01]  /*6580*/  STL [R1+0x8b14], R91 ;  /* 0x008b145b01007387 */ /* 0x000fe20000100800 */
[----:B------:R-:W-:Y:S01]  /*6590*/  IMAD.HI.U32 R5, R83, R161, RZ ;  /* 0x000000a153057227 */ /* 0x000fe200078e00ff */
[----:B------:R-:W-:-:S02]  /*65a0*/  @!P6 IADD3 R6, PT, PT, R6, -R84, RZ ;  /* 0x800000540606e210 */ /* 0x000fc40007ffe0ff */
[----:B------:R-:W-:Y:S01]  /*65b0*/  IABS R157, R11 ;  /* 0x0000000b009d7213 */ /* 0x000fe20000000000 */
[C---:B------:R-:W-:Y:S01]  /*65c0*/  IMAD R165, R84.reuse, R10, R165 ;  /* 0x0000000a54a57224 */ /* 0x040fe200078e02a5 */
[C---:B------:R-:W-:Y:S01]  /*65d0*/  ISETP.GT.U32.AND P6, PT, R84.reuse, R164, PT ;  /* 0x000000a45400720c */ /* 0x040fe20003fc4070 */
[C---:B------:R-:W-:Y:S01]  /*65e0*/  IMAD R162, R84.reuse, R17, R162 ;  /* 0x0000001154a27224 */ /* 0x040fe200078e02a2 */
[----:B------:R4:W-:Y:S01]  /*65f0*/  STL [R1+0x8b44], R7 ;  /* 0x008b440701007387 */ /* 0x0009e20000100800 */
[----:B------:R-:W-:Y:S01]  /*6600*/  IMAD.MOV R5, RZ, RZ, -R5 ;  /* 0x000000ffff057224 */ /* 0x000fe200078e0a05 */
[----:B------:R-:W-:Y:S01]  /*6610*/  ISETP.GT.U32.AND P5, PT, R84, R165, PT ;  /* 0x000000a55400720c */ /* 0x000fe20003fa4070 */
[----:B------:R-:W-:Y:S01]  /*6620*/  IMAD.HI.U32 R10, R83, R160, RZ ;  /* 0x000000a0530a7227 */ /* 0x000fe200078e00ff */
[----:B------:R2:W-:Y:S01]  /*6630*/  STL [R1+0x8b1c], R11 ;  /* 0x008b1c0b01007387 */ /* 0x0005e20000100800 */
[----:B-1----:R-:W-:Y:S02]  /*6640*/  IADD3 R207, PT, PT, R242, 0xf0, RZ ;  /* 0x000000f0f2cf7810 */ /* 0x002fe40007ffe0ff */
[----:B------:R-:W-:Y:S01]  /*6650*/  @!P4 IMAD.IADD R166, R166, 0x1, -R84 ;  /* 0x00000001a6a6c824 */ /* 0x000fe200078e0a54 */
[C---:B------:R-:W-:Y:S01]  /*6660*/  ISETP.GT.U32.AND P4, PT, R84.reuse, R162, PT ;  /* 0x000000a25400720c */ /* 0x040fe20003f84070 */
[----:B------:R-:W-:Y:S01]  /*6670*/  IMAD R161, R84, R5, R161 ;  /* 0x0000000554a17224 */ /* 0x000fe200078e02a1 */
[----:B----4-:R-:W-:Y:S01]  /*6680*/  IADD3 R7, PT, PT, R242, 0xaf, RZ ;  /* 0x000000aff2077810 */ /* 0x010fe20007ffe0ff */
[----:B------:R-:W-:-:S02]  /*6690*/  IMAD.MOV R17, RZ, RZ, -R10 ;  /* 0x000000ffff117224 */ /* 0x000fc400078e0a0a */
[----:B------:R-:W-:Y:S01]  /*66a0*/  IMAD.HI.U32 R5, R83, R157, RZ ;  /* 0x0000009d53057227 */ /* 0x000fe200078e00ff */
[----:B------:R-:W-:Y:S02]  /*66b0*/  IABS R63, R7 ;  /* 0x00000007003f7213 */ /* 0x000fe40000000000 */
[----:B--2---:R-:W-:Y:S01]  /*66c0*/  IADD3 R11, PT, PT, R242, 0xb4, RZ ;  /* 0x000000b4f20b7810 */ /* 0x004fe20007ffe0ff */
[----:B------:R-:W-:Y:S02]  /*66d0*/  IMAD R160, R84, R17, R160 ;  /* 0x0000001154a07224 */ /* 0x000fe400078e02a0 */
[----:B------:R-:W-:Y:S01]  /*66e0*/  IMAD.MOV R5, RZ, RZ, -R5 ;  /* 0x000000ffff057224 */ /* 0x000fe200078e0a05 */
[----:B------:R-:W-:Y:S01]  /*66f0*/  IABS R66, R11 ;  /* 0x0000000b00427213 */ /* 0x000fe20000000000 */
[----:B------:R-:W-:Y:S02]  /*6700*/  VIADD R210, R242, 0x78 ;  /* 0x00000078f2d27836 */ /* 0x000fe40000000000 */
[--C-:B------:R-:W-:Y:S01]  /*6710*/  @!P6 IMAD.IADD R164, R164, 0x1, -R84.reuse ;  /* 0x00000001a4a4e824 */ /* 0x100fe200078e0a54 */
[C---:B------:R-:W-:Y:S01]  /*6720*/  ISETP.GT.U32.AND P6, PT, R84.reuse, R160, PT ;  /* 0x000000a05400720c */ /* 0x040fe20003fc4070 */
[C---:B------:R-:W-:Y:S01]  /*6730*/  IMAD R157, R84.reuse, R5, R157 ;  /* 0x00000005549d7224 */ /* 0x040fe200078e029d */
[----:B------:R-:W-:Y:S01]  /*6740*/  IABS R12, R210 ;  /* 0x000000d2000c7213 */ /* 0x000fe20000000000 */
[--C-:B------:R-:W-:Y:S01]  /*6750*/  @!P5 IMAD.IADD R165, R165, 0x1, -R84.reuse ;  /* 0x00000001a5a5d824 */ /* 0x100fe200078e0a54 */
[----:B------:R-:W-:Y:S01]  /*6760*/  ISETP.GT.U32.AND P5, PT, R84, R44, PT ;  /* 0x0000002c5400720c */ /* 0x000fe20003fa4070 */
[----:B------:R-:W-:Y:S01]  /*6770*/  @!P4 IMAD.IADD R162, R162, 0x1, -R84 ;  /* 0x00000001a2a2c824 */ /* 0x000fe200078e0a54 */
[----:B------:R-:W-:Y:S01]  /*6780*/  ISETP.GT.U32.AND P4, PT, R84, R157, PT ;  /* 0x0000009d5400720c */ /* 0x000fe20003f84070 */
[----:B------:R-:W-:Y:S01]  /*6790*/  IMAD.HI.U32 R10, R83, R12, RZ ;  /* 0x0000000c530a7227 */ /* 0x000fe200078e00ff */
[----:B------:R1:W-:Y:S03]  /*67a0*/  STL [R1+0x8b48], R210 ;  /* 0x008b48d201007387 */ /* 0x0003e60000100800 */
[----:B------:R-:W-:-:S02]  /*67b0*/  IMAD.MOV R17, RZ, RZ, -R10 ;  /* 0x000000ffff117224 */ /* 0x000fc400078e0a0a */
[----:B------:R-:W-:Y:S02]  /*67c0*/  VIADD R85, R242, 0x79 ;  /* 0x00000079f2557836 */ /* 0x000fe40000000000 */
[--C-:B------:R-:W-:Y:S01]  /*67d0*/  @!P6 IMAD.IADD R160, R160, 0x1, -R84.reuse ;  /* 0x00000001a0a0e824 */ /* 0x100fe200078e0a54 */
[----:B------:R-:W-:Y:S01]  /*67e0*/  ISETP.GT.U32.AND P6, PT, R84, R162, PT ;  /* 0x000000a25400720c */ /* 0x000fe20003fc4070 */
[----:B------:R-:W-:Y:S01]  /*67f0*/  @!P5 IMAD.IADD R44, R44, 0x1, -R84 ;  /* 0x000000012c2cd824 */ /* 0x000fe200078e0a54 */
[C---:B------:R-:W-:Y:S01]  /*6800*/  ISETP.GT.U32.AND P5, PT, R84.reuse, R161, PT ;  /* 0x000000a15400720c */ /* 0x040fe20003fa4070 */
[C---:B------:R-:W-:Y:S01]  /*6810*/  IMAD R5, R84.reuse, R17, R12 ;  /* 0x0000001154057224 */ /* 0x040fe200078e020c */
[----:B------:R-:W-:Y:S01]  /*6820*/  IABS R17, R85 ;  /* 0x0000005500117213 */ /* 0x000fe20000000000 */
[----:B------:R-:W-:Y:S01]  /*6830*/  @!P4 IMAD.IADD R157, R157, 0x1, -R84 ;  /* 0x000000019d9dc824 */ /* 0x000fe200078e0a54 */
[----:B------:R-:W-:Y:S01]  /*6840*/  ISETP.GT.U32.AND P4, PT, R84, R160, PT ;  /* 0x000000a05400720c */ /* 0x000fe20003f84070 */
[----:B------:R-:W-:Y:S01]  /*6850*/  @!P2 IMAD.MOV R208, RZ, RZ, -R208 ;  /* 0x000000ffffd0a224 */ /* 0x000fe200078e0ad0 */
[----:B-1----:R-:W-:Y:S01]  /*6860*/  IADD3 R210, PT, PT, R242, 0xd1, RZ ;  /* 0x000000d1f2d27810 */ /* 0x002fe20007ffe0ff */
[----:B------:R-:W-:Y:S01]  /*6870*/  IMAD.HI.U32 R10, R83, R17, RZ ;  /* 0x00000011530a7227 */ /* 0x000fe200078e00ff */
[----:B------:R-:W-:-:S03]  /*6880*/  ISETP.GT.U32.AND P2, PT, R84, R157, PT ;  /* 0x0000009d5400720c */ /* 0x000fc60003f44070 */
[----:B------:R-:W-:Y:S02]  /*6890*/  IMAD.MOV R10, RZ, RZ, -R10 ;  /* 0x000000ffff0a7224 */ /* 0x000fe400078e0a0a */
[----:B------:R-:W-:Y:S01]  /*68a0*/  @!P6 IMAD.IADD R162, R162, 0x1, -R84 ;  /* 0x00000001a2a2e824 */ /* 0x000fe200078e0a54 */
[C---:B------:R-:W-:Y:S01]  /*68b0*/  ISETP.GT.U32.AND P6, PT, R84.reuse, R5, PT ;  /* 0x000000055400720c */ /* 0x040fe20003fc4070 */
[C---:B------:R-:W-:Y:S01]  /*68c0*/  IMAD R10, R84.reuse, R10, R17 ;  /* 0x0000000a540a7224 */ /* 0x040fe200078e0211 */
[----:B------:R-:W-:Y:S01]  /*68d0*/  @!P5 IADD3 R161, PT, PT, R161, -R84, RZ ;  /* 0x80000054a1a1d210 */ /* 0x000fe20007ffe0ff */
[----:B------:R-:W-:Y:S01]  /*68e0*/  @!P3 IMAD.MOV R110, RZ, RZ, -R110 ;  /* 0x000000ffff6eb224 */ /* 0x000fe200078e0a6e */
[----:B------:R-:W-:Y:S01]  /*68f0*/  ISETP.GT.U32.AND P5, PT, R84, R164, PT ;  /* 0x000000a45400720c */ /* 0x000fe20003fa4070 */
[----:B------:R-:W-:Y:S01]  /*6900*/  VIADD R206, R242, 0x7a ;  /* 0x0000007af2ce7836 */ /* 0x000fe20000000000 */
[C---:B------:R-:W-:Y:S01]  /*6910*/  ISETP.GT.U32.AND P3, PT, R84.reuse, R161, PT ;  /* 0x000000a15400720c */ /* 0x040fe20003f64070 */
[----:B------:R-:W-:Y:S01]  /*6920*/  @!P2 IMAD.IADD R157, R157, 0x1, -R84 ;  /* 0x000000019d9da824 */ /* 0x000fe200078e0a54 */
[----:B------:R-:W-:Y:S01]  /*6930*/  ISETP.GT.U32.AND P2, PT, R84, R10, PT ;  /* 0x0000000a5400720c */ /* 0x000fe20003f44070 */
[C---:B------:R-:W-:Y:S01]  /*6940*/  VIADD R174, R242.reuse, 0x7b ;  /* 0x0000007bf2ae7836 */ /* 0x040fe20000000000 */
[----:B------:R-:W-:Y:S01]  /*6950*/  IABS R156, R206 ;  /* 0x000000ce009c7213 */ /* 0x000fe20000000000 */
[----:B------:R-:W-:Y:S01]  /*6960*/  VIADD R90, R242, 0x7c ;  /* 0x0000007cf25a7836 */ /* 0x000fe20000000000 */
[-C--:B------:R-:W-:Y:S01]  /*6970*/  @!P4 IADD3 R160, PT, PT, R160, -R84.reuse, RZ ;  /* 0x80000054a0a0c210 */ /* 0x080fe20007ffe0ff */
[----:B------:R-:W-:Y:S01]  /*6980*/  @!P1 IMAD.MOV R189, RZ, RZ, -R189 ;  /* 0x000000ffffbd9224 */ /* 0x000fe200078e0abd */
[----:B------:R-:W-:Y:S01]  /*6990*/  @!P6 IADD3 R5, PT, PT, R5, -R84, RZ ;  /* 0x800000540505e210 */ /* 0x000fe20007ffe0ff */
[----:B------:R-:W-:Y:S01]  /*69a0*/  IMAD.HI.U32 R12, R83, R156, RZ ;  /* 0x0000009c530c7227 */ /* 0x000fe200078e00ff */
[----:B------:R-:W-:-:S02]  /*69b0*/  ISETP.GT.U32.AND P1, PT, R84, R165, PT ;  /* 0x000000a55400720c */ /* 0x000fc40003f24070 */
[----:B------:R-:W-:Y:S01]  /*69c0*/  ISETP.GT.U32.AND P6, PT, R84, R5, PT ;  /* 0x000000055400720c */ /* 0x000fe20003fc4070 */
[--C-:B------:R-:W-:Y:S01]  /*69d0*/  @!P3 IMAD.IADD R161, R161, 0x1, -R84.reuse ;  /* 0x00000001a1a1b824 */ /* 0x100fe200078e0a54 */
[----:B------:R-:W-:Y:S01]  /*69e0*/  ISETP.GE.AND P3, PT, R18, RZ, PT ;  /* 0x000000ff1200720c */ /* 0x000fe20003f66270 */
[----:B------:R-:W-:Y:S01]  /*69f0*/  @!P2 IMAD.IADD R10, R10, 0x1, -R84 ;  /* 0x000000010a0aa824 */ /* 0x000fe200078e0a54 */
[----:B------:R-:W-:Y:S01]  /*6a00*/  IABS R18, R174 ;  /* 0x000000ae00127213 */ /* 0x000fe20000000000 */
[----:B------:R-:W-:Y:S01]  /*6a10*/  IMAD.MOV R17, RZ, RZ, -R12 ;  /* 0x000000ffff117224 */ /* 0x000fe200078e0a0c */
[----:B------:R-:W-:Y:S01]  /*6a20*/  ISETP.GE.AND P4, PT, R21, RZ, PT ;  /* 0x000000ff1500720c */ /* 0x000fe20003f86270 */
[----:B------:R-:W-:Y:S01]  /*6a30*/  VIADD R175, R242, 0x7d ;  /* 0x0000007df2af7836 */ /* 0x000fe20000000000 */
[C---:B------:R-:W-:Y:S01]  /*6a40*/  ISETP.GT.U32.AND P2, PT, R84.reuse, R10, PT ;  /* 0x0000000a5400720c */ /* 0x040fe20003f44070 */
[----:B------:R-:W-:Y:S01]  /*6a50*/  IMAD R156, R84, R17, R156 ;  /* 0x00000011549c7224 */ /* 0x000fe200078e029c */
[----:B------:R-:W-:Y:S01]  /*6a60*/  IABS R21, R90 ;  /* 0x0000005a00157213 */ /* 0x000fe20000000000 */
[----:B------:R-:W-:Y:S01]  /*6a70*/  IMAD.HI.U32 R12, R83, R18, RZ ;  /* 0x00000012530c7227 */ /* 0x000fe200078e00ff */
[-C--:B------:R-:W-:Y:S01]  /*6a80*/  @!P5 IADD3 R164, PT, PT, R164, -R84.reuse, RZ ;  /* 0x80000054a4a4d210 */ /* 0x080fe20007ffe0ff */
[----:B------:R1:W-:Y:S01]  /*6a90*/  STL [R1+0x8a70], R189 ;  /* 0x008a70bd01007387 */ /* 0x0003e20000100800 */
[----:B------:R-:W-:Y:S01]  /*6aa0*/  ISETP.GE.AND P5, PT, R19, RZ, PT ;  /* 0x000000ff1300720c */ /* 0x000fe20003fa6270 */
[----:B------:R-:W-:Y:S01]  /*6ab0*/  IMAD.MOV R19, RZ, RZ, -R12 ;  /* 0x000000ffff137224 */ /* 0x000fe200078e0a0c */
[----:B------:R-:W-:Y:S01]  /*6ac0*/  @!P6 IADD3 R5, PT, PT, R5, -R84, RZ ;  /* 0x800000540505e210 */ /* 0x000fe20007ffe0ff */
[----:B------:R-:W-:Y:S01]  /*6ad0*/  IMAD.HI.U32 R17, R83, R21, RZ ;  /* 0x0000001553117227 */ /* 0x000fe200078e00ff */
[C---:B------:R-:W-:Y:S01]  /*6ae0*/  ISETP.GT.U32.AND P6, PT, R84.reuse, R156, PT ;  /* 0x0000009c5400720c */ /* 0x040fe20003fc4070 */
[----:B------:R-:W-:Y:S01]  /*6af0*/  STL [R1+0x8b4c], R6 ;  /* 0x008b4c0601007387 */ /* 0x000fe20000100800 */
[----:B------:R-:W-:Y:S01]  /*6b00*/  IABS R22, R175 ;  /* 0x000000af00167213 */ /* 0x000fe20000000000 */
[----:B------:R-:W-:Y:S01]  /*6b10*/  IMAD R18, R84, R19, R18 ;  /* 0x0000001354127224 */ /* 0x000fe200078e0212 */
[----:B------:R-:W-:Y:S01]  /*6b20*/  @!P1 IADD3 R165, PT, PT, R165, -R84, RZ ;  /* 0x80000054a5a59210 */ /* 0x000fe20007ffe0ff */
[----:B------:R-:W-:Y:S01]  /*6b30*/  VIADD R176, R242, 0x7e ;  /* 0x0000007ef2b07836 */ /* 0x000fe20000000000 */
[----:B------:R-:W-:Y:S01]  /*6b40*/  ISETP.GE.AND P1, PT, R20, RZ, PT ;  /* 0x000000ff1400720c */ /* 0x000fe20003f26270 */
[----:B------:R-:W-:Y:S01]  /*6b50*/  IMAD.MOV R17, RZ, RZ, -R17 ;  /* 0x000000ffff117224 */ /* 0x000fe200078e0a11 */
[----:B------:R-:W-:Y:S01]  /*6b60*/  @!P4 IADD3 R123, PT, PT, -R123, RZ, RZ ;  /* 0x000000ff7b7bc210 */ /* 0x000fe20007ffe1ff */
[--C-:B------:R-:W-:Y:S01]  /*6b70*/  @!P2 IMAD.IADD R10, R10, 0x1, -R84.reuse ;  /* 0x000000010a0aa824 */ /* 0x100fe200078e0a54 */
[C---:B------:R-:W-:Y:S01]  /*6b80*/  ISETP.GT.U32.AND P2, PT, R84.reuse, R18, PT ;  /* 0x000000125400720c */ /* 0x040fe20003f44070 */
[----:B------:R-:W-:Y:S01]  /*6b90*/  IMAD R19, R84, R17, R21 ;  /* 0x0000001154137224 */ /* 0x000fe200078e0215 */
[----:B------:R-:W-:Y:S01]  /*6ba0*/  IABS R29, R176 ;  /* 0x000000b0001d7213 */ /* 0x000fe20000000000 */
[C---:B------:R-:W-:Y:S01]  /*6bb0*/  IMAD.HI.U32 R20, R83.reuse, R22, RZ ;  /* 0x0000001653147227 */ /* 0x040fe200078e00ff */
[----:B-1----:R-:W-:Y:S01]  /*6bc0*/  IADD3 R189, PT, PT, R242, 0x9e, RZ ;  /* 0x0000009ef2bd7810 */ /* 0x002fe20007ffe0ff */
[----:B------:R-:W-:Y:S02]  /*6bd0*/  STL [R1+0x8b50], R166 ;  /* 0x008b50a601007387 */ /* 0x000fe40000100800 */
[----:B------:R-:W-:Y:S01]  /*6be0*/  @!P6 IMAD.IADD R156, R156, 0x1, -R84 ;  /* 0x000000019c9ce824 */ /* 0x000fe200078e0a54 */
[C---:B------:R-:W-:Y:S01]  /*6bf0*/  ISETP.GT.U32.AND P6, PT, R84.reuse, R19, PT ;  /* 0x000000135400720c */ /* 0x040fe20003fc4070 */
[----:B------:R-:W-:Y:S01]  /*6c00*/  IMAD.MOV R17, RZ, RZ, -R20 ;  /* 0x000000ffff117224 */ /* 0x000fe200078e0a14 */
[----:B------:R-:W-:Y:S01]  /*6c10*/  IABS R48, R189 ;  /* 0x000000bd00307213 */ /* 0x000fe20000000000 */
[----:B------:R-:W-:Y:S01]  /*6c20*/  IMAD.HI.U32 R12, R83, R29, RZ ;  /* 0x0000001d530c7227 */ /* 0x000fe200078e00ff */
[----:B------:R-:W-:Y:S03]  /*6c30*/  STL [R1+0x8b54], R165 ;  /* 0x008b54a501007387 */ /* 0x000fe60000100800 */
[----:B------:R-:W-:Y:S01]  /*6c40*/  IMAD R20, R84, R17, R22 ;  /* 0x0000001154147224 */ /* 0x000fe200078e0216 */
[----:B------:R-:W-:Y:S01]  /*6c50*/  STL [R1+0x8b58], R85 ;  /* 0x008b585501007387 */ /* 0x000fe20000100800 */
[----:B------:R-:W-:-:S02]  /*6c60*/  IMAD.MOV R12, RZ, RZ, -R12 ;  /* 0x000000ffff0c7224 */ /* 0x000fc400078e0a0c */
[--C-:B------:R-:W-:Y:S01]  /*6c70*/  @!P2 IMAD.IADD R18, R18, 0x1, -R84.reuse ;  /* 0x000000011212a824 */ /* 0x100fe200078e0a54 */
[----:B------:R-:W-:Y:S01]  /*6c80*/  ISETP.GT.U32.AND P2, PT, R84, R20, PT ;  /* 0x000000145400720c */ /* 0x000fe20003f44070 */
[----:B------:R-:W-:Y:S01]  /*6c90*/  VIADD R88, R242, 0x7f ;  /* 0x0000007ff2587836 */ /* 0x000fe20000000000 */
[----:B------:R-:W-:Y:S01]  /*6ca0*/  STL [R1+0x8b5c], R206 ;  /* 0x008b5cce01007387 */ /* 0x000fe20000100800 */
[C---:B------:R-:W-:Y:S02]  /*6cb0*/  IMAD R21, R84.reuse, R12, R29 ;  /* 0x0000000c54157224 */ /* 0x040fe400078e021d */
[----:B------:R-:W-:Y:S01]  /*6cc0*/  @!P6 IMAD.IADD R19, R19, 0x1, -R84 ;  /* 0x000000011313e824 */ /* 0x000fe200078e0a54 */
[----:B------:R-:W-:Y:S01]  /*6cd0*/  IABS R22, R88 ;  /* 0x0000005800167213 */ /* 0x000fe20000000000 */
[----:B------:R-:W-:Y:S01]  /*6ce0*/  @!P1 IMAD.MOV R218, RZ, RZ, -R218 ;  /* 0x000000ffffda9224 */ /* 0x000fe200078e0ada */
[----:B------:R-:W-:Y:S01]  /*6cf0*/  ISETP.GT.U32.AND P6, PT, R84, R21, PT ;  /* 0x000000155400720c */ /* 0x000fe20003fc4070 */
[----:B------:R-:W-:Y:S01]  /*6d00*/  VIADD R226, R242, 0x81 ;  /* 0x00000081f2e27836 */ /* 0x000fe20000000000 */
[----:B------:R-:W-:Y:S01]  /*6d10*/  ISETP.GT.U32.AND P1, PT, R84, R156, PT ;  /* 0x0000009c5400720c */ /* 0x000fe20003f24070 */
[----:B------:R-:W-:-:S03]  /*6d20*/  IMAD.HI.U32 R12, R83, R22, RZ ;  /* 0x00000016530c7227 */ /* 0x000fc600078e00ff */
[----:B------:R-:W-:Y:S01]  /*6d30*/  IABS R38, R226 ;  /* 0x000000e200267213 */ /* 0x000fe20000000000 */
[----:B------:R-:W-:Y:S01]  /*6d40*/  @!P2 IMAD.IADD R20, R20, 0x1, -R84 ;  /* 0x000000011414a824 */ /* 0x000fe200078e0a54 */
[----:B------:R-:W-:Y:S01]  /*6d50*/  ISETP.GT.U32.AND P2, PT, R84, R18, PT ;  /* 0x000000125400720c */ /* 0x000fe20003f44070 */
[----:B------:R-:W-:Y:S01]  /*6d60*/  VIADD R177, R242, 0x82 ;  /* 0x00000082f2b17836 */ /* 0x000fe20000000000 */
[----:B------:R-:W-:Y:S01]  /*6d70*/  IADD3 R17, PT, PT, -R12, RZ, RZ ;  /* 0x000000ff0c117210 */ /* 0x000fe20007ffe1ff */
[----:B------:R-:W-:Y:S02]  /*6d80*/  IMAD.HI.U32 R12, R83, R168, RZ ;  /* 0x000000a8530c7227 */ /* 0x000fe400078e00ff */
[----:B------:R-:W-:Y:S02]  /*6d90*/  @!P6 IADD3 R21, PT, PT, R21, -R84, RZ ;  /* 0x800000541515e210 */ /* 0x000fe40007ffe0ff */
[C---:B------:R-:W-:Y:S01]  /*6da0*/  ISETP.GT.U32.AND P6, PT, R84.reuse, R19, PT ;  /* 0x000000135400720c */ /* 0x040fe20003fc4070 */
[----:B------:R-:W-:Y:S01]  /*6db0*/  IMAD R22, R84, R17, R22 ;  /* 0x0000001154167224 */ /* 0x000fe200078e0216 */
[----:B------:R-:W-:Y:S01]  /*6dc0*/  IABS R29, R177 ;  /* 0x000000b1001d7213 */ /* 0x000fe20000000000 */
[----:B------:R-:W-:-:S02]  /*6dd0*/  IMAD.MOV R17, RZ, RZ, -R12 ;  /* 0x000000ffff117224 */ /* 0x000fc400078e0a0c */
[----:B------:R-:W-:-:S04]  /*6de0*/  IMAD.HI.U32 R12, R83, R38, RZ ;  /* 0x00000026530c7227 */ /* 0x000fc800078e00ff */
[--C-:B------:R-:W-:Y:S01]  /*6df0*/  @!P1 IMAD.IADD R156, R156, 0x1, -R84.reuse ;  /* 0x000000019c9c9824 */ /* 0x100fe200078e0a54 */
[----:B------:R-:W-:Y:S01]  /*6e00*/  ISETP.GT.U32.AND P1, PT, R84, R22, PT ;  /* 0x000000165400720c */ /* 0x000fe20003f24070 */
[----:B------:R-:W-:Y:S01]  /*6e10*/  @!P2 IMAD.IADD R18, R18, 0x1, -R84 ;  /* 0x000000011212a824 */ /* 0x000fe200078e0a54 */
[----:B------:R-:W-:Y:S01]  /*6e20*/  ISETP.GE.AND P2, PT, R23, RZ, PT ;  /* 0x000000ff1700720c */ /* 0x000fe20003f46270 */
[----:B------:R-:W-:Y:S01]  /*6e30*/  IMAD R168, R84, R17, R168 ;  /* 0x0000001154a87224 */ /* 0x000fe200078e02a8 */
[----:B------:R-:W-:Y:S01]  /*6e40*/  IADD3 R23, PT, PT, -R12, RZ, RZ ;  /* 0x000000ff0c177210 */ /* 0x000fe20007ffe1ff */
[----:B------:R-:W-:Y:S02]  /*6e50*/  @!P6 IMAD.IADD R19, R19, 0x1, -R84 ;  /* 0x000000011313e824 */ /* 0x000fe400078e0a54 */
[----:B------:R-:W-:Y:S01]  /*6e60*/  IMAD.HI.U32 R17, R83, R29, RZ ;  /* 0x0000001d53117227 */ /* 0x000fe200078e00ff */
[----:B------:R-:W-:-:S03]  /*6e70*/  ISETP.GT.U32.AND P6, PT, R84, R168, PT ;  /* 0x000000a85400720c */ /* 0x000fc60003fc4070 */
[----:B------:R-:W-:Y:S02]  /*6e80*/  IMAD R38, R84, R23, R38 ;  /* 0x0000001754267224 */ /* 0x000fe400078e0226 */
[----:B------:R-:W-:Y:S02]  /*6e90*/  @!P1 IMAD.IADD R22, R22, 0x1, -R84 ;  /* 0x0000000116169824 */ /* 0x000fe400078e0a54 */
[----:B------:R-:W-:Y:S01]  /*6ea0*/  @!P5 IMAD.MOV R121, RZ, RZ, -R121 ;  /* 0x000000ffff79d224 */ /* 0x000fe200078e0a79 */
[C---:B------:R-:W-:Y:S01]  /*6eb0*/  ISETP.GT.U32.AND P1, PT, R84.reuse, R38, PT ;  /* 0x000000265400720c */ /* 0x040fe20003f24070 */
[----:B------:R-:W-:Y:S01]  /*6ec0*/  IMAD.MOV R17, RZ, RZ, -R17 ;  /* 0x000000ffff117224 */ /* 0x000fe200078e0a11 */
[C---:B------:R-:W-:Y:S01]  /*6ed0*/  ISETP.GT.U32.AND P5, PT, R84.reuse, R20, PT ;  /* 0x000000145400720c */ /* 0x040fe20003fa4070 */
[----:B------:R-:W-:Y:S01]  /*6ee0*/  @!P3 IMAD.MOV R188, RZ, RZ, -R188 ;  /* 0x000000ffffbcb224 */ /* 0x000fe200078e0abc */
[----:B------:R-:W-:Y:S01]  /*6ef0*/  ISETP.GT.U32.AND P3, PT, R84, R21, PT ;  /* 0x000000155400720c */ /* 0x000fe20003f64070 */
[--C-:B------:R-:W-:Y:S01]  /*6f00*/  @!P6 IMAD.IADD R168, R168, 0x1, -R84.reuse ;  /* 0x00000001a8a8e824 */ /* 0x100fe200078e0a54 */
[C---:B------:R-:W-:Y:S01]  /*6f10*/  ISETP.GT.U32.AND P6, PT, R84.reuse, R22, PT ;  /* 0x000000165400720c */ /* 0x040fe20003fc4070 */
[----:B------:R-:W-:Y:S01]  /*6f20*/  IMAD R23, R84, R17, R29 ;  /* 0x0000001154177224 */ /* 0x000fe200078e021d */
[----:B------:R-:W-:Y:S01]  /*6f30*/  IABS R17, R87 ;  /* 0x0000005700117213 */ /* 0x000fe20000000000 */
[----:B------:R-:W-:Y:S01]  /*6f40*/  VIADD R178, R242, 0x84 ;  /* 0x00000084f2b27836 */ /* 0x000fe20000000000 */
[----:B------:R-:W-:Y:S01]  /*6f50*/  ISETP.GT.U32.AND P4, PT, R84, R168, PT ;  /* 0x000000a85400720c */ /* 0x000fe20003f84070 */
[----:B------:R-:W-:Y:S01]  /*6f60*/  VIADD R86, R242, 0x85 ;  /* 0x00000085f2567836 */ /* 0x000fe20000000000 */
[----:B------:R-:W-:Y:S01]  /*6f70*/  STL [R1+0x8a6c], R188 ;  /* 0x008a6cbc01007387 */ /* 0x000fe20000100800 */
[----:B------:R-:W-:-:S02]  /*6f80*/  @!P1 IMAD.IADD R38, R38, 0x1, -R84 ;  /* 0x0000000126269824 */ /* 0x000fc400078e0a54 */
[----:B------:R-:W-:Y:S01]  /*6f90*/  IMAD.HI.U32 R12, R83, R17, RZ ;  /* 0x00000011530c7227 */ /* 0x000fe200078e00ff */
[----:B------:R-:W-:Y:S02]  /*6fa0*/  IABS R30, R86 ;  /* 0x00000056001e7213 */ /* 0x000fe40000000000 */
[----:B------:R-:W-:Y:S01]  /*6fb0*/  ISETP.GT.U32.AND P1, PT, R84, R38, PT ;  /* 0x000000265400720c */ /* 0x000fe20003f24070 */
[--C-:B------:R-:W-:Y:S01]  /*6fc0*/  @!P5 IMAD.IADD R20, R20, 0x1, -R84.reuse ;  /* 0x000000011414d824 */ /* 0x100fe200078e0a54 */
[----:B------:R-:W-:Y:S01]  /*6fd0*/  ISETP.GE.AND P5, PT, R27, RZ, PT ;  /* 0x000000ff1b00720c */ /* 0x000fe20003fa6270 */
[----:B------:R-:W-:Y:S01]  /*6fe0*/  @!P6 IMAD.IADD R22, R22, 0x1, -R84 ;  /* 0x000000011616e824 */ /* 0x000fe200078e0a54 */
[----:B------:R-:W-:Y:S01]  /*6ff0*/  ISETP.GT.U32.AND P6, PT, R84, R23, PT ;  /* 0x000000175400720c */ /* 0x000fe20003fc4070 */
[----:B------:R-:W-:Y:S01]  /*7000*/  IMAD.MOV R27, RZ, RZ, -R12 ;  /* 0x000000ffff1b7224 */ /* 0x000fe200078e0a0c */
[----:B------:R-:W-:Y:S01]  /*7010*/  @!P4 IADD3 R168, PT, PT, R168, -R84, RZ ;  /* 0x80000054a8a8c210 */ /* 0x000fe20007ffe0ff */
[--C-:B------:R-:W-:Y:S01]  /*7020*/  @!P3 IMAD.IADD R21, R21, 0x1, -R84.reuse ;  /* 0x000000011515b824 */ /* 0x100fe200078e0a54 */
[----:B------:R-:W-:Y:S01]  /*7030*/  ISETP.GE.AND P4, PT, R24, RZ, PT ;  /* 0x000000ff1800720c */ /* 0x000fe20003f86270 */
[----:B------:R-:W-:Y:S01]  /*7040*/  IMAD R24, R84, R27, R17 ;  /* 0x0000001b54187224 */ /* 0x000fe200078e0211 */
[----:B------:R-:W-:Y:S01]  /*7050*/  ISETP.GE.AND P3, PT, R28, RZ, PT ;  /* 0x000000ff1c00720c */ /* 0x000fe20003f66270 */
[----:B------:R-:W-:Y:S01]  /*7060*/  VIADD R179, R242, 0x86 ;  /* 0x00000086f2b37836 */ /* 0x000fe20000000000 */
[----:B------:R-:W-:Y:S01]  /*7070*/  IABS R28, R178 ;  /* 0x000000b2001c7213 */ /* 0x000fe20000000000 */
[--C-:B------:R-:W-:Y:S01]  /*7080*/  @!P1 IMAD.IADD R38, R38, 0x1, -R84.reuse ;  /* 0x0000000126269824 */ /* 0x100fe200078e0a54 */
[C---:B------:R-:W-:Y:S01]  /*7090*/  ISETP.GT.U32.AND P1, PT, R84.reuse, R24, PT ;  /* 0x000000185400720c */ /* 0x040fe20003f24070 */
[----:B------:R-:W-:Y:S01]  /*70a0*/  @!P2 IMAD.MOV R187, RZ, RZ, -R187 ;  /* 0x000000ffffbba224 */ /* 0x000fe200078e0abb */
[----:B------:R-:W-:Y:S01]  /*70b0*/  IABS R31, R179 ;  /* 0x000000b3001f7213 */ /* 0x000fe20000000000 */
[----:B------:R-:W-:Y:S01]  /*70c0*/  @!P6 IMAD.IADD R23, R23, 0x1, -R84 ;  /* 0x000000011717e824 */ /* 0x000fe200078e0a54 */
[----:B------:R-:W-:Y:S01]  /*70d0*/  ISETP.GE.AND P2, PT, R25, RZ, PT ;  /* 0x000000ff1900720c */ /* 0x000fe20003f46270 */
[C---:B------:R-:W-:Y:S01]  /*70e0*/  IMAD.HI.U32 R12, R83.reuse, R28, RZ ;  /* 0x0000001c530c7227 */ /* 0x040fe200078e00ff */
[----:B------:R-:W-:Y:S02]  /*70f0*/  STL [R1+0x8a68], R187 ;  /* 0x008a68bb01007387 */ /* 0x000fe40000100800 */
[----:B------:R-:W-:Y:S01]  /*7100*/  ISETP.GT.U32.AND P6, PT, R84, R23, PT ;  /* 0x000000175400720c */ /* 0x000fe20003fc4070 */
[----:B------:R-:W-:Y:S01]  /*7110*/  IMAD.MOV R29, RZ, RZ, -R12 ;  /* 0x000000ffff1d7224 */ /* 0x000fe200078e0a0c */
[----:B------:R-:W-:Y:S01]  /*7120*/  @!P3 IADD3 R186, PT, PT, -R186, RZ, RZ ;  /* 0x000000ffbabab210 */ /* 0x000fe20007ffe1ff */
[----:B------:R-:W-:-:S04]  /*7130*/  IMAD.HI.U32 R17, R83, R30, RZ ;  /* 0x0000001e53117227 */ /* 0x000fc800078e00ff */
[----:B------:R-:W-:Y:S01]  /*7140*/  @!P1 IMAD.IADD R24, R24, 0x1, -R84 ;  /* 0x0000000118189824 */ /* 0x000fe200078e0a54 */
[----:B------:R1:W-:Y:S01]  /*7150*/  STL [R1+0x8a64], R186 ;  /* 0x008a64ba01007387 */ /* 0x0003e20000100800 */
[C---:B------:R-:W-:Y:S02]  /*7160*/  IMAD R25, R84.reuse, R29, R28 ;  /* 0x0000001d54197224 */ /* 0x040fe400078e021c */
[----:B------:R-:W-:Y:S01]  /*7170*/  IMAD.HI.U32 R27, R83, R31, RZ ;  /* 0x0000001f531b7227 */ /* 0x000fe200078e00ff */
[----:B------:R-:W-:-:S03]  /*7180*/  ISETP.GT.U32.AND P1, PT, R84, R24, PT ;  /* 0x000000185400720c */ /* 0x000fc60003f24070 */
[----:B------:R-:W-:Y:S01]  /*7190*/  @!P6 IMAD.IADD R23, R23, 0x1, -R84 ;  /* 0x000000011717e824 */ /* 0x000fe200078e0a54 */
[----:B------:R-:W-:Y:S01]  /*71a0*/  ISETP.GT.U32.AND P6, PT, R84, R25, PT ;  /* 0x000000195400720c */ /* 0x000fe20003fc4070 */
[----:B------:R-:W-:Y:S01]  /*71b0*/  IMAD.MOV R17, RZ, RZ, -R17 ;  /* 0x000000ffff117224 */ /* 0x000fe200078e0a11 */
[----:B------:R-:W-:Y:S01]  /*71c0*/  IADD3 R12, PT, PT, -R27, RZ, RZ ;  /* 0x000000ff1b0c7210 */ /* 0x000fe20007ffe1ff */
[C---:B------:R-:W-:Y:S01]  /*71d0*/  VIADD R252, R242.reuse, 0x87 ;  /* 0x00000087f2fc7836 */ /* 0x040fe20000000000 */
[----:B-1----:R-:W-:Y:S01]  /*71e0*/  IADD3 R186, PT, PT, R242, 0xa2, RZ ;  /* 0x000000a2f2ba7810 */ /* 0x002fe20007ffe0ff */
[C---:B------:R-:W-:Y:S02]  /*71f0*/  IMAD R27, R84.reuse, R17, R30 ;  /* 0x00000011541b7224 */ /* 0x040fe400078e021e */
[----:B------:R-:W-:Y:S01]  /*7200*/  IMAD R28, R84, R12, R31 ;  /* 0x0000000c541c7224 */ /* 0x000fe200078e021f */
[----:B------:R-:W-:Y:S01]  /*7210*/  IABS R29, R252 ;  /* 0x000000fc001d7213 */ /* 0x000fe20000000000 */
[--C-:B------:R-:W-:Y:S01]  /*7220*/  @!P1 IMAD.IADD R24, R24, 0x1, -R84.reuse ;  /* 0x0000000118189824 */ /* 0x100fe200078e0a54 */
[----:B------:R-:W-:Y:S01]  /*7230*/  ISETP.GT.U32.AND P1, PT, R84, R27, PT ;  /* 0x0000001b5400720c */ /* 0x000fe20003f24070 */
[----:B------:R-:W-:Y:S01]  /*7240*/  VIADD R4, R242, 0x88 ;  /* 0x00000088f2047836 */ /* 0x000fe20000000000 */
[----:B------:R-:W-:Y:S01]  /*7250*/  IABS R51, R186 ;  /* 0x000000ba00337213 */ /* 0x000fe20000000000 */
[----:B------:R-:W-:Y:S01]  /*7260*/  @!P6 IMAD.IADD R25, R25, 0x1, -R84 ;  /* 0x000000011919e824 */ /* 0x000fe200078e0a54 */
[----:B------:R-:W-:Y:S01]  /*7270*/  ISETP.GT.U32.AND P6, PT, R84, R28, PT ;  /* 0x0000001c5400720c */ /* 0x000fe20003fc4070 */
[----:B------:R-:W-:Y:S01]  /*7280*/  IMAD.HI.U32 R12, R83, R29, RZ ;  /* 0x0000001d530c7227 */ /* 0x000fe200078e00ff */
[----:B------:R-:W-:-:S03]  /*7290*/  IABS R216, R4 ;  /* 0x0000000400d87213 */ /* 0x000fc60000000000 */
[----:B------:R-:W-:Y:S01]  /*72a0*/  @!P5 IMAD.MOV R126, RZ, RZ, -R126 ;  /* 0x000000ffff7ed224 */ /* 0x000fe200078e0a7e */
[----:B------:R-:W-:Y:S01]  /*72b0*/  IADD3 R31, PT, PT, -R12, RZ, RZ ;  /* 0x000000ff0c1f7210 */ /* 0x000fe20007ffe1ff */
[----:B------:R-:W-:Y:S02]  /*72c0*/  IMAD.HI.U32 R12, R83, R216, RZ ;  /* 0x000000d8530c7227 */ /* 0x000fe400078e00ff */
[----:B------:R-:W-:Y:S02]  /*72d0*/  @!P1 IADD3 R27, PT, PT, R27, -R84, RZ ;  /* 0x800000541b1b9210 */ /* 0x000fe40007ffe0ff */
[C---:B------:R-:W-:Y:S01]  /*72e0*/  ISETP.GT.U32.AND P1, PT, R84.reuse, R25, PT ;  /* 0x000000195400720c */ /* 0x040fe20003f24070 */
[----:B------:R-:W-:Y:S02]  /*72f0*/  IMAD R29, R84, R31, R29 ;  /* 0x0000001f541d7224 */ /* 0x000fe400078e021d */
[----:B------:R-:W-:Y:S01]  /*7300*/  @!P6 IMAD.IADD R28, R28, 0x1, -R84 ;  /* 0x000000011c1ce824 */ /* 0x000fe200078e0a54 */
[----:B------:R-:W-:Y:S01]  /*7310*/  ISETP.GT.U32.AND P6, PT, R84, R27, PT ;  /* 0x0000001b5400720c */ /* 0x000fe20003fc4070 */
[----:B------:R-:W-:-:S02]  /*7320*/  IMAD.MOV R33, RZ, RZ, -R12 ;  /* 0x000000ffff217224 */ /* 0x000fc400078e0a0c */
[----:B------:R-:W-:Y:S01]  /*7330*/  IMAD.HI.U32 R17, R83, R32, RZ ;  /* 0x0000002053117227 */ /* 0x000fe200078e00ff */
[----:B------:R-:W-:-:S03]  /*7340*/  ISETP.GT.U32.AND P5, PT, R84, R28, PT ;  /* 0x0000001c5400720c */ /* 0x000fc60003fa4070 */
[C---:B------:R-:W-:Y:S02]  /*7350*/  IMAD R216, R84.reuse, R33, R216 ;  /* 0x0000002154d87224 */ /* 0x040fe400078e02d8 */
[--C-:B------:R-:W-:Y:S01]  /*7360*/  @!P1 IMAD.IADD R25, R25, 0x1, -R84.reuse ;  /* 0x0000000119199824 */ /* 0x100fe200078e0a54 */
[C---:B------:R-:W-:Y:S01]  /*7370*/  ISETP.GT.U32.AND P1, PT, R84.reuse, R29, PT ;  /* 0x0000001d5400720c */ /* 0x040fe20003f24070 */
[----:B------:R-:W-:Y:S02]  /*7380*/  IMAD.MOV R17, RZ, RZ, -R17 ;  /* 0x000000ffff117224 */ /* 0x000fe400078e0a11 */
[----:B------:R-:W-:Y:S01]  /*7390*/  @!P6 IMAD.IADD R27, R27, 0x1, -R84 ;  /* 0x000000011b1be824 */ /* 0x000fe200078e0a54 */
[C---:B------:R-:W-:Y:S01]  /*73a0*/  ISETP.GT.U32.AND P6, PT, R84.reuse, R216, PT ;  /* 0x000000d85400720c */ /* 0x040fe20003fc4070 */
[----:B------:R-:W-:Y:S02]  /*73b0*/  IMAD R12, R84, R17, R32 ;  /* 0x00000011540c7224 */ /* 0x000fe400078e0220 */
[----:B------:R-:W-:Y:S01]  /*73c0*/  VIADD R204, R242, 0x8b ;  /* 0x0000008bf2cc7836 */ /* 0x000fe20000000000 */
[----:B------:R-:W-:Y:S01]  /*73d0*/  @!P5 IADD3 R28, PT, PT, R28, -R84, RZ ;  /* 0x800000541c1cd210 */ /* 0x000fe20007ffe0ff */
[----:B------:R-:W-:Y:S01]  /*73e0*/  VIADD R203, R242, 0x8c ;  /* 0x0000008cf2cb7836 */ /* 0x000fe20000000000 */
[----:B------:R-:W-:Y:S01]  /*73f0*/  ISETP.GT.U32.AND P5, PT, R84, R12, PT ;  /* 0x0000000c5400720c */ /* 0x000fe20003fa4070 */
[C---:B------:R-:W-:Y:S01]  /*7400*/  VIADD R205, R242.reuse, 0x8a ;  /* 0x0000008af2cd7836 */ /* 0x040fe20000000000 */
[----:B------:R-:W-:Y:S01]  /*7410*/  IABS R36, R204 ;  /* 0x000000cc00247213 */ /* 0x000fe20000000000 */
[--C-:B------:R-:W-:Y:S01]  /*7420*/  @!P1 IMAD.IADD R29, R29, 0x1, -R84.reuse ;  /* 0x000000011d1d9824 */ /* 0x100fe200078e0a54 */
[----:B------:R-:W-:Y:S01]  /*7430*/  IABS R158, R203 ;  /* 0x000000cb009e7213 */ /* 0x000fe20000000000 */
[----:B------:R-:W-:Y:S01]  /*7440*/  VIADD R201, R242, 0x8e ;  /* 0x0000008ef2c97836 */ /* 0x000fe20000000000 */
[----:B------:R-:W-:Y:S01]  /*7450*/  IABS R34, R205 ;  /* 0x000000cd00227213 */ /* 0x000fe20000000000 */
[----:B------:R-:W-:Y:S01]  /*7460*/  @!P6 IMAD.IADD R216, R216, 0x1, -R84 ;  /* 0x00000001d8d8e824 */ /* 0x000fe200078e0a54 */
[----:B------:R-:W-:Y:S01]  /*7470*/  ISETP.GT.U32.AND P6, PT, R84, R29, PT ;  /* 0x0000001d5400720c */ /* 0x000fe20003fc4070 */
[----:B------:R-:W-:-:S04]  /*7480*/  IMAD.HI.U32 R31, R83, R36, RZ ;  /* 0x00000024531f7227 */ /* 0x000fc800078e00ff */
[----:B------:R-:W-:Y:S02]  /*7490*/  IMAD.MOV R37, RZ, RZ, -R31 ;  /* 0x000000ffff257224 */ /* 0x000fe400078e0a1f */
[----:B------:R-:W-:Y:S01]  /*74a0*/  @!P5 IMAD.IADD R12, R12, 0x1, -R84 ;  /* 0x000000010c0cd824 */ /* 0x000fe200078e0a54 */
[C---:B------:R-:W-:Y:S01]  /*74b0*/  ISETP.GT.U32.AND P5, PT, R84.reuse, R216, PT ;  /* 0x000000d85400720c */ /* 0x040fe20003fa4070 */
[C---:B------:R-:W-:Y:S02]  /*74c0*/  IMAD R32, R84.reuse, R37, R36 ;  /* 0x0000002554207224 */ /* 0x040fe400078e0224 */
[----:B------:R-:W-:Y:S01]  /*74d0*/  IMAD.HI.U32 R17, R83, R158, RZ ;  /* 0x0000009e53117227 */ /* 0x000fe200078e00ff */
[----:B------:R-:W-:-:S03]  /*74e0*/  ISETP.GT.U32.AND P3, PT, R84, R12, PT ;  /* 0x0000000c5400720c */ /* 0x000fc60003f64070 */
[----:B------:R-:W-:Y:S01]  /*74f0*/  @!P6 IMAD.IADD R29, R29, 0x1, -R84 ;  /* 0x000000011d1de824 */ /* 0x000fe200078e0a54 */
[----:B------:R-:W-:Y:S01]  /*7500*/  ISETP.GT.U32.AND P6, PT, R84, R32, PT ;  /* 0x000000205400720c */ /* 0x000fe20003fc4070 */
[----:B------:R-:W-:Y:S02]  /*7510*/  IMAD.MOV R33, RZ, RZ, -R17 ;  /* 0x000000ffff217224 */ /* 0x000fe400078e0a11 */
[----:B------:R-:W-:-:S04]  /*7520*/  IMAD.HI.U32 R30, R83, R34, RZ ;  /* 0x00000022531e7227 */ /* 0x000fc800078e00ff */
[----:B------:R-:W-:Y:S02]  /*7530*/  IMAD R158, R84, R33, R158 ;  /* 0x00000021549e7224 */ /* 0x000fe400078e029e */
[----:B------:R-:W-:Y:S02]  /*7540*/  IMAD.MOV R35, RZ, RZ, -R30 ;  /* 0x000000ffff237224 */ /* 0x000fe400078e0a1e */
[----:B------:R-:W-:Y:S01]  /*7550*/  @!P5 IMAD.IADD R216, R216, 0x1, -R84 ;  /* 0x00000001d8d8d824 */ /* 0x000fe200078e0a54 */
[C---:B------:R-:W-:Y:S01]  /*7560*/  ISETP.GT.U32.AND P5, PT, R84.reuse, R158, PT ;  /* 0x0000009e5400720c */ /* 0x040fe20003fa4070 */
[----:B------:R-:W-:Y:S01]  /*7570*/  IMAD R31, R84, R35, R34 ;  /* 0x00000023541f7224 */ /* 0x000fe200078e0222 */
[----:B------:R-:W-:Y:S01]  /*7580*/  IABS R35, R201 ;  /* 0x000000c900237213 */ /* 0x000fe20000000000 */
[----:B------:R-:W-:Y:S01]  /*7590*/  VIADD R200, R242, 0x8f ;  /* 0x0000008ff2c87836 */ /* 0x000fe20000000000 */
[----:B------:R-:W-:Y:S01]  /*75a0*/  @!P6 IADD3 R32, PT, PT, R32, -R84, RZ ;  /* 0x800000542020e210 */ /* 0x000fe20007ffe0ff */
[----:B------:R-:W-:Y:S01]  /*75b0*/  VIADD R102, R242, 0x90 ;  /* 0x00000090f2667836 */ /* 0x000fe20000000000 */
[----:B------:R-:W-:Y:S01]  /*75c0*/  IABS R34, R202 ;  /* 0x000000ca00227213 */ /* 0x000fe20000000000 */
[----:B------:R-:W-:Y:S01]  /*75d0*/  IMAD.HI.U32 R30, R83, R35, RZ ;  /* 0x00000023531e7227 */ /* 0x000fe200078e00ff */
[----:B------:R-:W-:-:S02]  /*75e0*/  ISETP.GT.U32.AND P6, PT, R84, R32, PT ;  /* 0x000000205400720c */ /* 0x000fc40003fc4070 */
[----:B------:R-:W-:Y:S01]  /*75f0*/  IABS R159, R200 ;  /* 0x000000c8009f7213 */ /* 0x000fe20000000000 */
[----:B------:R-:W-:Y:S01]  /*7600*/  IMAD.MOV R30, RZ, RZ, -R30 ;  /* 0x000000ffff1e7224 */ /* 0x000fe200078e0a1e */
[----:B------:R-:W-:Y:S01]  /*7610*/  IABS R169, R102 ;  /* 0x0000006600a97213 */ /* 0x000fe20000000000 */
[----:B------:R-:W-:Y:S01]  /*7620*/  @!P5 IMAD.IADD R158, R158, 0x1, -R84 ;  /* 0x000000019e9ed824 */ /* 0x000fe200078e0a54 */
[----:B------:R-:W-:Y:S01]  /*7630*/  ISETP.GT.U32.AND P1, PT, R84, R31, PT ;  /* 0x0000001f5400720c */ /* 0x000fe20003f24070 */
[----:B------:R-:W-:-:S03]  /*7640*/  IMAD.HI.U32 R33, R83, R159, RZ ;  /* 0x0000009f53217227 */ /* 0x000fc600078e00ff */
[C---:B------:R-:W-:Y:S01]  /*7650*/  ISETP.GT.U32.AND P5, PT, R84.reuse, R158, PT ;  /* 0x0000009e5400720c */ /* 0x040fe20003fa4070 */
[----:B------:R-:W-:Y:S01]  /*7660*/  IMAD R35, R84, R30, R35 ;  /* 0x0000001e54237224 */ /* 0x000fe200078e0223 */
[----:B------:R-:W-:Y:S01]  /*7670*/  IADD3 R33, PT, PT, -R33, RZ, RZ ;  /* 0x000000ff21217210 */ /* 0x000fe20007ffe1ff */
[--C-:B------:R-:W-:Y:S02]  /*7680*/  @!P6 IMAD.IADD R32, R32, 0x1, -R84.reuse ;  /* 0x000000012020e824 */ /* 0x100fe400078e0a54 */
[----:B------:R-:W-:Y:S01]  /*7690*/  @!P3 IMAD.IADD R12, R12, 0x1, -R84 ;  /* 0x000000010c0cb824 */ /* 0x000fe200078e0a54 */
[C---:B------:R-:W-:Y:S01]  /*76a0*/  ISETP.GT.U32.AND P6, PT, R84.reuse, R35, PT ;  /* 0x000000235400720c */ /* 0x040fe20003fc4070 */
[----:B------:R-:W-:Y:S01]  /*76b0*/  IMAD R159, R84, R33, R159 ;  /* 0x00000021549f7224 */ /* 0x000fe200078e029f */
[----:B------:R-:W-:Y:S01]  /*76c0*/  ISETP.GE.AND P3, PT, R13, RZ, PT ;  /* 0x000000ff0d00720c */ /* 0x000fe20003f66270 */
[----:B------:R-:W-:Y:S02]  /*76d0*/  VIADD R221, R242, 0x91 ;  /* 0x00000091f2dd7836 */ /* 0x000fe40000000000 */
[----:B------:R-:W-:-:S03]  /*76e0*/  IMAD.HI.U32 R13, R83, R169, RZ ;  /* 0x000000a9530d7227 */ /* 0x000fc600078e00ff */
[----:B------:R-:W-:Y:S01]  /*76f0*/  IABS R225, R221 ;  /* 0x000000dd00e17213 */ /* 0x000fe20000000000 */
[--C-:B------:R-:W-:Y:S01]  /*7700*/  @!P5 IMAD.IADD R158, R158, 0x1, -R84.reuse ;  /* 0x000000019e9ed824 */ /* 0x100fe200078e0a54 */
[C---:B------:R-:W-:Y:S01]  /*7710*/  ISETP.GT.U32.AND P5, PT, R84.reuse, R159, PT ;  /* 0x0000009f5400720c */ /* 0x040fe20003fa4070 */
[----:B------:R-:W-:Y:S02]  /*7720*/  IMAD.MOV R13, RZ, RZ, -R13 ;  /* 0x000000ffff0d7224 */ /* 0x000fe400078e0a0d */
[----:B------:R-:W-:Y:S02]  /*7730*/  @!P6 IMAD.IADD R35, R35, 0x1, -R84 ;  /* 0x000000012323e824 */ /* 0x000fe400078e0a54 */
[----:B------:R-:W-:Y:S02]  /*7740*/  IMAD R169, R84, R13, R169 ;  /* 0x0000000d54a97224 */ /* 0x000fe400078e02a9 */
[----:B------:R-:W-:Y:S01]  /*7750*/  VIADD R199, R242, 0x92 ;  /* 0x00000092f2c77836 */ /* 0x000fe20000000000 */
[----:B------:R-:W-:Y:S01]  /*7760*/  ISETP.GT.U32.AND P6, PT, R84, R35, PT ;  /* 0x000000235400720c */ /* 0x000fe20003fc4070 */
[----:B------:R-:W-:-:S03]  /*7770*/  IMAD.HI.U32 R13, R83, R225, RZ ;  /* 0x000000e1530d7227 */ /* 0x000fc600078e00ff */
[----:B------:R-:W-:Y:S01]  /*7780*/  IABS R36, R199 ;  /* 0x000000c700247213 */ /* 0x000fe20000000000 */
[----:B------:R-:W-:-:S04]  /*7790*/  IMAD.HI.U32 R17, R83, R34, RZ ;  /* 0x0000002253117227 */ /* 0x000fc800078e00ff */
[----:B------:R-:W-:Y:S02]  /*77a0*/  IMAD.MOV R13, RZ, RZ, -R13 ;  /* 0x000000ffff0d7224 */ /* 0x000fe400078e0a0d */
[----:B------:R-:W-:Y:S02]  /*77b0*/  @!P5 IMAD.IADD R159, R159, 0x1, -R84 ;  /* 0x000000019f9fd824 */ /* 0x000fe400078e0a54 */
[----:B------:R-:W-:Y:S02]  /*77c0*/  IMAD.MOV R17, RZ, RZ, -R17 ;  /* 0x000000ffff117224 */ /* 0x000fe400078e0a11 */
[C---:B------:R-:W-:Y:S01]  /*77d0*/  IMAD R225, R84.reuse, R13, R225 ;  /* 0x0000000d54e17224 */ /* 0x040fe200078e02e1 */
[C---:B------:R-:W-:Y:S01]  /*77e0*/  ISETP.GT.U32.AND P5, PT, R84.reuse, R159, PT ;  /* 0x0000009f5400720c */ /* 0x040fe20003fa4070 */
[----:B------:R-:W-:Y:S02]  /*77f0*/  IMAD R34, R84, R17, R34 ;  /* 0x0000001154227224 */ /* 0x000fe400078e0222 */
[----:B------:R-:W-:-:S04]  /*7800*/  IMAD.HI.U32 R17, R83, R36, RZ ;  /* 0x0000002453117227 */ /* 0x000fc800078e00ff */
[----:B------:R-:W-:Y:S01]  /*7810*/  @!P6 IMAD.IADD R35, R35, 0x1, -R84 ;  /* 0x000000012323e824 */ /* 0x000fe200078e0a54 */
[----:B------:R-:W-:Y:S01]  /*7820*/  ISETP.GT.U32.AND P6, PT, R84, R225, PT ;  /* 0x000000e15400720c */ /* 0x000fe20003fc4070 */
[----:B------:R-:W-:Y:S02]  /*7830*/  IMAD.MOV R17, RZ, RZ, -R17 ;  /* 0x000000ffff117224 */ /* 0x000fe400078e0a11 */
[----:B------:R-:W-:-:S04]  /*7840*/  IMAD.HI.U32 R33, R83, R39, RZ ;  /* 0x0000002753217227 */ /* 0x000fc800078e00ff */
[----:B------:R-:W-:Y:S02]  /*7850*/  IMAD R36, R84, R17, R36 ;  /* 0x0000001154247224 */ /* 0x000fe400078e0224 */
[--C-:B------:R-:W-:Y:S02]  /*7860*/  @!P5 IMAD.IADD R159, R159, 0x1, -R84.reuse ;  /* 0x000000019f9fd824 */ /* 0x100fe400078e0a54 */
[----:B------:R-:W-:Y:S01]  /*7870*/  VIADD R196, R242, 0x95 ;  /* 0x00000095f2c47836 */ /* 0x000fe20000000000 */
[----:B------:R-:W-:Y:S01]  /*7880*/  ISETP.GT.U32.AND P5, PT, R84, R36, PT ;  /* 0x000000245400720c */ /* 0x000fe20003fa4070 */
[----:B------:R-:W-:Y:S01]  /*7890*/  @!P1 IMAD.IADD R31, R31, 0x1, -R84 ;  /* 0x000000011f1f9824 */ /* 0x000fe200078e0a54 */
[----:B------:R-:W-:Y:S01]  /*78a0*/  @!P6 IADD3 R225, PT, PT, R225, -R84, RZ ;  /* 0x80000054e1e1e210 */ /* 0x000fe20007ffe0ff */
[----:B------:R-:W-:Y:S01]  /*78b0*/  IMAD.MOV R33, RZ, RZ, -R33 ;  /* 0x000000ffff217224 */ /* 0x000fe200078e0a21 */
[----:B------:R-:W-:Y:S01]  /*78c0*/  IABS R40, R196 ;  /* 0x000000c400287213 */ /* 0x000fe20000000000 */
[----:B------:R-:W-:Y:S01]  /*78d0*/  VIADD R198, R242, 0x93 ;  /* 0x00000093f2c67836 */ /* 0x000fe20000000000 */
[C---:B------:R-:W-:Y:S01]  /*78e0*/  ISETP.GT.U32.AND P6, PT, R84.reuse, R225, PT ;  /* 0x000000e15400720c */ /* 0x040fe20003fc4070 */
[C---:B------:R-:W-:Y:S01]  /*78f0*/  IMAD R39, R84.reuse, R33, R39 ;  /* 0x0000002154277224 */ /* 0x040fe200078e0227 */
[----:B------:R-:W-:Y:S01]  /*7900*/  ISETP.GT.U32.AND P1, PT, R84, R31, PT ;  /* 0x0000001f5400720c */ /* 0x000fe20003f24070 */
[----:B------:R-:W-:Y:S01]  /*7910*/  IMAD.HI.U32 R13, R83, R40, RZ ;  /* 0x00000028530d7227 */ /* 0x000fe200078e00ff */
[----:B------:R-:W-:-:S03]  /*7920*/  IABS R37, R198 ;  /* 0x000000c600257213 */ /* 0x000fc60000000000 */
[----:B------:R-:W-:Y:S02]  /*7930*/  @!P5 IMAD.IADD R36, R36, 0x1, -R84 ;  /* 0x000000012424d824 */ /* 0x000fe400078e0a54 */
[----:B------:R-:W-:Y:S02]  /*7940*/  IMAD.MOV R33, RZ, RZ, -R13 ;  /* 0x000000ffff217224 */ /* 0x000fe400078e0a0d */
[----:B------:R-:W-:Y:S01]  /*7950*/  IMAD.HI.U32 R30, R83, R37, RZ ;  /* 0x00000025531e7227 */ /* 0x000fe200078e00ff */
[----:B------:R-:W-:-:S03]  /*7960*/  ISETP.GT.U32.AND P5, PT, R84, R36, PT ;  /* 0x000000245400720c */ /* 0x000fc60003fa4070 */
[----:B------:R-:W-:Y:S01]  /*7970*/  @!P6 IMAD.IADD R225, R225, 0x1, -R84 ;  /* 0x00000001e1e1e824 */ /* 0x000fe200078e0a54 */
[C---:B------:R-:W-:Y:S01]  /*7980*/  ISETP.GT.U32.AND P6, PT, R84.reuse, R39, PT ;  /* 0x000000275400720c */ /* 0x040fe20003fc4070 */
[----:B------:R-:W-:Y:S01]  /*7990*/  IMAD R40, R84, R33, R40 ;  /* 0x0000002154287224 */ /* 0x000fe200078e0228 */
[----:B------:R-:W-:Y:S01]  /*79a0*/  IADD3 R30, PT, PT, -R30, RZ, RZ ;  /* 0x000000ff1e1e7210 */ /* 0x000fe20007ffe1ff */
[----:B------:R-:W-:Y:S02]  /*79b0*/  VIADD R194, R242, 0x97 ;  /* 0x00000097f2c27836 */ /* 0x000fe40000000000 */
        /* <DEDUP_REMOVED lines=8> */
[----:B------:R-:W-:Y:S02]  /*7a40*/  @!P6 IMAD.IADD R39, R39, 0x1, -R84 ;  /* 0x000000012727e824 */ /* 0x000fe400078e0a54 */
[C---:B------:R-:W-:Y:S02]  /*7a50*/  IMAD R37, R84.reuse, R30, R37 ;  /* 0x0000001e54257224 */ /* 0x040fe400078e0225 */
[----:B------:R-:W-:Y:S01]  /*7a60*/  IMAD.HI.U32 R17, R83, R42, RZ ;  /* 0x0000002a53117227 */ /* 0x000fe200078e00ff */
[----:B------:R-:W-:-:S03]  /*7a70*/  ISETP.GT.U32.AND P6, PT, R84, R39, PT ;  /* 0x000000275400720c */ /* 0x000fc60003fc4070 */
[----:B------:R-:W-:Y:S01]  /*7a80*/  IMAD.HI.U32 R30, R83, R213, RZ ;  /* 0x000000d5531e7227 */ /* 0x000fe200078e00ff */
[----:B------:R-:W-:Y:S02]  /*7a90*/  IADD3 R17, PT, PT, -R17, RZ, RZ ;  /* 0x000000ff11117210 */ /* 0x000fe40007ffe1ff */
[----:B------:R-:W-:Y:S01]  /*7aa0*/  @!P5 IADD3 R40, PT, PT, R40, -R84, RZ ;  /* 0x800000542828d210 */ /* 0x000fe20007ffe0ff */
[----:B------:R-:W-:Y:S02]  /*7ab0*/  IMAD.MOV R13, RZ, RZ, -R13 ;  /* 0x000000ffff0d7224 */ /* 0x000fe400078e0a0d */
[----:B------:R-:W-:Y:S02]  /*7ac0*/  VIADD R9, R242, 0x99 ;  /* 0x00000099f2097836 */ /* 0x000fe40000000000 */
[----:B------:R-:W-:Y:S02]  /*7ad0*/  @!P1 IMAD.IADD R34, R34, 0x1, -R84 ;  /* 0x0000000122229824 */ /* 0x000fe400078e0a54 */
[C---:B------:R-:W-:Y:S01]  /*7ae0*/  IMAD R41, R84.reuse, R13, R41 ;  /* 0x0000000d54297224 */ /* 0x040fe200078e0229 */
[----:B------:R-:W-:Y:S01]  /*7af0*/  IABS R13, R9 ;  /* 0x00000009000d7213 */ /* 0x000fe20000000000 */
[----:B------:R-:W-:Y:S01]  /*7b00*/  IMAD.MOV R30, RZ, RZ, -R30 ;  /* 0x000000ffff1e7224 */ /* 0x000fe200078e0a1e */
[C---:B------:R-:W-:Y:S01]  /*7b10*/  ISETP.GT.U32.AND P1, PT, R84.reuse, R34, PT ;  /* 0x000000225400720c */ /* 0x040fe20003f24070 */
[----:B------:R-:W-:Y:S01]  /*7b20*/  @!P4 IMAD.MOV R154, RZ, RZ, -R154 ;  /* 0x000000ffff9ac224 */ /* 0x000fe200078e0a9a */
[C---:B------:R-:W-:Y:S01]  /*7b30*/  ISETP.GT.U32.AND P4, PT, R84.reuse, R40, PT ;  /* 0x000000285400720c */ /* 0x040fe20003f84070 */
[----:B------:R-:W-:-:S02]  /*7b40*/  IMAD R213, R84, R30, R213 ;  /* 0x0000001e54d57224 */ /* 0x000fc400078e02d5 */
[----:B------:R-:W-:Y:S02]  /*7b50*/  IMAD R42, R84, R17, R42 ;  /* 0x00000011542a7224 */ /* 0x000fe400078e022a */
[----:B------:R-:W-:-:S03]  /*7b60*/  IMAD.HI.U32 R17, R83, R13, RZ ;  /* 0x0000000d53117227 */ /* 0x000fc600078e00ff */
[C---:B------:R-:W-:Y:S01]  /*7b70*/  ISETP.GT.U32.AND P5, PT, R84.reuse, R42, PT ;  /* 0x0000002a5400720c */ /* 0x040fe20003fa4070 */
[--C-:B------:R-:W-:Y:S01]  /*7b80*/  @!P6 IMAD.IADD R39, R39, 0x1, -R84.reuse ;  /* 0x000000012727e824 */ /* 0x100fe200078e0a54 */
[----:B------:R-:W-:Y:S01]  /*7b90*/  ISETP.GT.U32.AND P6, PT, R84, R213, PT ;  /* 0x000000d55400720c */ /* 0x000fe20003fc4070 */
[----:B------:R-:W-:Y:S01]  /*7ba0*/  IMAD.MOV R17, RZ, RZ, -R17 ;  /* 0x000000ffff117224 */ /* 0x000fe200078e0a11 */
[----:B------:R-:W-:Y:S01]  /*7bb0*/  @!P1 IADD3 R34, PT, PT, R34, -R84, RZ ;  /* 0x8000005422229210 */ /* 0x000fe20007ffe0ff */
[----:B------:R-:W-:Y:S01]  /*7bc0*/  @!P4 IMAD.IADD R40, R40, 0x1, -R84 ;  /* 0x000000012828c824 */ /* 0x000fe200078e0a54 */
[C---:B------:R-:W-:Y:S01]  /*7bd0*/  ISETP.GT.U32.AND P1, PT, R84.reuse, R169, PT ;  /* 0x000000a95400720c */ /* 0x040fe20003f24070 */
[----:B------:R-:W-:Y:S02]  /*7be0*/  IMAD R13, R84, R17, R13 ;  /* 0x00000011540d7224 */ /* 0x000fe400078e020d */
[----:B------:R-:W-:Y:S02]  /*7bf0*/  VIADD R98, R242, 0x9b ;  /* 0x0000009bf2627836 */ /* 0x000fe40000000000 */
[----:B------:R-:W-:Y:S01]  /*7c00*/  IMAD.HI.U32 R30, R83, R43, RZ ;  /* 0x0000002b531e7227 */ /* 0x000fe200078e00ff */
[----:B------:R-:W-:-:S02]  /*7c10*/  ISETP.GT.U32.AND P4, PT, R84, R13, PT ;  /* 0x0000000d5400720c */ /* 0x000fc40003f84070 */
[----:B------:R-:W-:Y:S01]  /*7c20*/  IABS R45, R98 ;  /* 0x00000062002d7213 */ /* 0x000fe20000000000 */
[--C-:B------:R-:W-:Y:S01]  /*7c30*/  @!P6 IMAD.IADD R213, R213, 0x1, -R84.reuse ;  /* 0x00000001d5d5e824 */ /* 0x100fe200078e0a54 */
[----:B------:R-:W-:Y:S01]  /*7c40*/  @!P5 IADD3 R42, PT, PT, R42, -R84, RZ ;  /* 0x800000542a2ad210 */ /* 0x000fe20007ffe0ff */
[----:B------:R-:W-:Y:S02]  /*7c50*/  VIADD R191, R242, 0x9c ;  /* 0x0000009cf2bf7836 */ /* 0x000fe40000000000 */
[----:B------:R-:W-:Y:S01]  /*7c60*/  @!P1 IMAD.IADD R169, R169, 0x1, -R84 ;  /* 0x00000001a9a99824 */ /* 0x000fe200078e0a54 */
[C---:B------:R-:W-:Y:S01]  /*7c70*/  ISETP.GT.U32.AND P6, PT, R84.reuse, R213, PT ;  /* 0x000000d55400720c */ /* 0x040fe20003fc4070 */
[----:B------:R-:W-:Y:S01]  /*7c80*/  IMAD.MOV R30, RZ, RZ, -R30 ;  /* 0x000000ffff1e7224 */ /* 0x000fe200078e0a1e */
[----:B------:R-:W-:Y:S01]  /*7c90*/  IABS R46, R191 ;  /* 0x000000bf002e7213 */ /* 0x000fe20000000000 */
[----:B------:R-:W-:Y:S01]  /*7ca0*/  IMAD.HI.U32 R33, R83, R45, RZ ;  /* 0x0000002d53217227 */ /* 0x000fe200078e00ff */
[----:B------:R-:W-:-:S02]  /*7cb0*/  ISETP.GT.U32.AND P1, PT, R84, R169, PT ;  /* 0x000000a95400720c */ /* 0x000fc40003f24070 */
[C---:B------:R-:W-:Y:S01]  /*7cc0*/  ISETP.GT.U32.AND P5, PT, R84.reuse, R42, PT ;  /* 0x0000002a5400720c */ /* 0x040fe20003fa4070 */
[----:B------:R-:W-:Y:S01]  /*7cd0*/  @!P4 IMAD.IADD R13, R13, 0x1, -R84 ;  /* 0x000000010d0dc824 */ /* 0x000fe200078e0a54 */
[----:B------:R-:W-:Y:S01]  /*7ce0*/  IADD3 R33, PT, PT, -R33, RZ, RZ ;  /* 0x000000ff21217210 */ /* 0x000fe20007ffe1ff */
[C---:B------:R-:W-:Y:S02]  /*7cf0*/  IMAD R43, R84.reuse, R30, R43 ;  /* 0x0000001e542b7224 */ /* 0x040fe400078e022b */
[----:B------:R-:W-:Y:S01]  /*7d00*/  IMAD.HI.U32 R17, R83, R46, RZ ;  /* 0x0000002e53117227 */ /* 0x000fe200078e00ff */
[----:B------:R-:W-:-:S03]  /*7d10*/  ISETP.GT.U32.AND P4, PT, R84, R13, PT ;  /* 0x0000000d5400720c */ /* 0x000fc60003f84070 */
[--C-:B------:R-:W-:Y:S01]  /*7d20*/  @!P6 IMAD.IADD R213, R213, 0x1, -R84.reuse ;  /* 0x00000001d5d5e824 */ /* 0x100fe200078e0a54 */
[C---:B------:R-:W-:Y:S01]  /*7d30*/  ISETP.GT.U32.AND P6, PT, R84.reuse, R43, PT ;  /* 0x0000002b5400720c */ /* 0x040fe20003fc4070 */
[----:B------:R-:W-:Y:S02]  /*7d40*/  IMAD.MOV R17, RZ, RZ, -R17 ;  /* 0x000000ffff117224 */ /* 0x000fe400078e0a11 */
[C---:B------:R-:W-:Y:S02]  /*7d50*/  IMAD R45, R84.reuse, R33, R45 ;  /* 0x00000021542d7224 */ /* 0x040fe400078e022d */
[----:B------:R-:W-:Y:S01]  /*7d60*/  @!P1 IMAD.IADD R169, R169, 0x1, -R84 ;  /* 0x00000001a9a99824 */ /* 0x000fe200078e0a54 */
[C---:B------:R-:W-:Y:S01]  /*7d70*/  ISETP.GT.U32.AND P1, PT, R84.reuse, R37, PT ;  /* 0x000000255400720c */ /* 0x040fe20003f24070 */
[----:B------:R-:W-:Y:S02]  /*7d80*/  IMAD R46, R84, R17, R46 ;  /* 0x00000011542e7224 */ /* 0x000fe400078e022e */
[----:B------:R-:W-:Y:S01]  /*7d90*/  @!P4 IADD3 R13, PT, PT, R13, -R84, RZ ;  /* 0x800000540d0dc210 */ /* 0x000fe20007ffe0ff */
[----:B------:R-:W-:Y:S01]  /*7da0*/  VIADD R190, R242, 0x9d ;  /* 0x0000009df2be7836 */ /* 0x000fe20000000000 */
[----:B------:R-:W-:Y:S01]  /*7db0*/  ISETP.GT.U32.AND P4, PT, R84, R45, PT ;  /* 0x0000002d5400720c */ /* 0x000fe20003f84070 */
[--C-:B------:R-:W-:Y:S01]  /*7dc0*/  @!P5 IMAD.IADD R42, R42, 0x1, -R84.reuse ;  /* 0x000000012a2ad824 */ /* 0x100fe200078e0a54 */
[----:B------:R-:W-:Y:S01]  /*7dd0*/  ISETP.GE.AND P5, PT, R2, RZ, PT ;  /* 0x000000ff0200720c */ /* 0x000fe20003fa6270 */
[----:B------:R-:W-:Y:S01]  /*7de0*/  @!P6 IMAD.IADD R43, R43, 0x1, -R84 ;  /* 0x000000012b2be824 */ /* 0x000fe200078e0a54 */
[----:B------:R-:W-:Y:S01]  /*7df0*/  ISETP.GT.U32.AND P6, PT, R84, R46, PT ;  /* 0x0000002e5400720c */ /* 0x000fe20003fc4070 */
[----:B------:R-:W-:Y:S01]  /*7e00*/  VIADD R188, R242, 0x9f ;  /* 0x0000009ff2bc7836 */ /* 0x000fe20000000000 */
[----:B------:R-:W-:Y:S01]  /*7e10*/  IABS R47, R190 ;  /* 0x000000be002f7213 */ /* 0x000fe20000000000 */
[----:B------:R-:W-:-:S03]  /*7e20*/  IMAD.HI.U32 R30, R83, R48, RZ ;  /* 0x00000030531e7227 */ /* 0x000fc600078e00ff */
[----:B------:R-:W-:Y:S01]  /*7e30*/  IABS R49, R188 ;  /* 0x000000bc00317213 */ /* 0x000fe20000000000 */
[--C-:B------:R-:W-:Y:S02]  /*7e40*/  @!P1 IMAD.IADD R37, R37, 0x1, -R84.reuse ;  /* 0x0000000125259824 */ /* 0x100fe400078e0a54 */
[----:B------:R-:W-:Y:S01]  /*7e50*/  @!P4 IADD3 R45, PT, PT, R45, -R84, RZ ;  /* 0x800000542d2dc210 */ /* 0x000fe20007ffe0ff */
[----:B------:R-:W-:Y:S01]  /*7e60*/  IMAD.HI.U32 R2, R83, R47, RZ ;  /* 0x0000002f53027227 */ /* 0x000fe200078e00ff */
[C---:B------:R-:W-:Y:S02]  /*7e70*/  ISETP.GT.U32.AND P4, PT, R84.reuse, R43, PT ;  /* 0x0000002b5400720c */ /* 0x040fe40003f84070 */
[----:B------:R-:W-:Y:S01]  /*7e80*/  ISETP.GT.U32.AND P1, PT, R84, R37, PT ;  /* 0x000000255400720c */ /* 0x000fe20003f24070 */
[----:B------:R-:W-:Y:S01]  /*7e90*/  @!P6 IMAD.IADD R46, R46, 0x1, -R84 ;  /* 0x000000012e2ee824 */ /* 0x000fe200078e0a54 */
[----:B------:R-:W-:Y:S01]  /*7ea0*/  ISETP.GT.U32.AND P6, PT, R84, R45, PT ;  /* 0x0000002d5400720c */ /* 0x000fe20003fc4070 */
[----:B------:R-:W-:-:S02]  /*7eb0*/  IMAD.MOV R2, RZ, RZ, -R2 ;  /* 0x000000ffff027224 */ /* 0x000fc400078e0a02 */
[----:B------:R-:W-:Y:S02]  /*7ec0*/  IMAD.MOV R30, RZ, RZ, -R30 ;  /* 0x000000ffff1e7224 */ /* 0x000fe400078e0a1e */
[C---:B------:R-:W-:Y:S02]  /*7ed0*/  IMAD R47, R84.reuse, R2, R47 ;  /* 0x00000002542f7224 */ /* 0x040fe400078e022f */
[----:B------:R-:W-:Y:S01]  /*7ee0*/  @!P2 IMAD.MOV R181, RZ, RZ, -R181 ;  /* 0x000000ffffb5a224 */ /* 0x000fe200078e0ab5 */
[C---:B------:R-:W-:Y:S01]  /*7ef0*/  ISETP.GT.U32.AND P2, PT, R84.reuse, R46, PT ;  /* 0x0000002e5400720c */ /* 0x040fe20003f44070 */
[C---:B------:R-:W-:Y:S02]  /*7f00*/  IMAD R48, R84.reuse, R30, R48 ;  /* 0x0000001e54307224 */ /* 0x040fe400078e0230 */
[----:B------:R-:W-:Y:S01]  /*7f10*/  @!P4 IMAD.IADD R43, R43, 0x1, -R84 ;  /* 0x000000012b2bc824 */ /* 0x000fe200078e0a54 */
[----:B------:R-:W-:Y:S01]  /*7f20*/  ISETP.GT.U32.AND P4, PT, R84, R47, PT ;  /* 0x0000002f5400720c */ /* 0x000fe20003f84070 */
[----:B------:R-:W-:Y:S01]  /*7f30*/  IMAD.HI.U32 R17, R83, R49, RZ ;  /* 0x0000003153117227 */ /* 0x000fe200078e00ff */
[----:B------:R-:W-:-:S02]  /*7f40*/  @!P6 IADD3 R45, PT, PT, R45, -R84, RZ ;  /* 0x800000542d2de210 */ /* 0x000fc40007ffe0ff */
[C---:B------:R-:W-:Y:S01]  /*7f50*/  ISETP.GT.U32.AND P6, PT, R84.reuse, R48, PT ;  /* 0x000000305400720c */ /* 0x040fe20003fc4070 */
[--C-:B------:R-:W-:Y:S01]  /*7f60*/  @!P1 IMAD.IADD R37, R37, 0x1, -R84.reuse ;  /* 0x0000000125259824 */ /* 0x100fe200078e0a54 */
[----:B------:R-:W-:Y:S01]  /*7f70*/  ISETP.GT.U32.AND P1, PT, R84, R41, PT ;  /* 0x000000295400720c */ /* 0x000fe20003f24070 */
[----:B------:R-:W-:Y:S02]  /*7f80*/  IMAD.MOV R17, RZ, RZ, -R17 ;  /* 0x000000ffff117224 */ /* 0x000fe400078e0a11 */
[----:B------:R-:W-:Y:S02]  /*7f90*/  VIADD R222, R242, 0xa1 ;  /* 0x000000a1f2de7836 */ /* 0x000fe40000000000 */
[----:B------:R-:W-:Y:S02]  /*7fa0*/  IMAD R49, R84, R17, R49 ;  /* 0x0000001154317224 */ /* 0x000fe400078e0231 */
[--C-:B------:R-:W-:Y:S01]  /*7fb0*/  @!P2 IMAD.IADD R46, R46, 0x1, -R84.reuse ;  /* 0x000000012e2ea824 */ /* 0x100fe200078e0a54 */
[----:B------:R-:W-:Y:S01]  /*7fc0*/  IABS R33, R222 ;  /* 0x000000de00217213 */ /* 0x000fe20000000000 */
[--C-:B------:R-:W-:Y:S01]  /*7fd0*/  @!P4 IMAD.IADD R47, R47, 0x1, -R84.reuse ;  /* 0x000000012f2fc824 */ /* 0x100fe200078e0a54 */
[----:B------:R-:W-:Y:S01]  /*7fe0*/  ISETP.GT.U32.AND P2, PT, R84, R49, PT ;  /* 0x000000315400720c */ /* 0x000fe20003f44070 */
[----:B------:R-:W-:-:S02]  /*7ff0*/  @!P6 IMAD.IADD R48, R48, 0x1, -R84 ;  /* 0x000000013030e824 */ /* 0x000fc400078e0a54 */
[----:B------:R-:W-:Y:S01]  /*8000*/  @!P1 IMAD.IADD R41, R41, 0x1, -R84 ;  /* 0x0000000129299824 */ /* 0x000fe200078e0a54 */
[----:B------:R-:W-:Y:S01]  /*8010*/  ISETP.GT.U32.AND P6, PT, R84, R47, PT ;  /* 0x0000002f5400720c */ /* 0x000fe20003fc4070 */
[----:B------:R-:W-:-:S03]  /*8020*/  IMAD.HI.U32 R2, R83, R33, RZ ;  /* 0x0000002153027227 */ /* 0x000fc600078e00ff */
[----:B------:R-:W-:Y:S01]  /*8030*/  ISETP.GT.U32.AND P1, PT, R84, R41, PT ;  /* 0x000000295400720c */ /* 0x000fe20003f24070 */
[----:B------:R-:W-:Y:S02]  /*8040*/  IMAD.MOV R2, RZ, RZ, -R2 ;  /* 0x000000ffff027224 */ /* 0x000fe400078e0a02 */
[----:B------:R-:W-:Y:S02]  /*8050*/  VIADD R187, R242, 0xa0 ;  /* 0x000000a0f2bb7836 */ /* 0x000fe40000000000 */
[C---:B------:R-:W-:Y:S01]  /*8060*/  IMAD R33, R84.reuse, R2, R33 ;  /* 0x0000000254217224 */ /* 0x040fe200078e0221 */
[----:B------:R-:W-:Y:S01]  /*8070*/  @!P2 IADD3 R49, PT, PT, R49, -R84, RZ ;  /* 0x800000543131a210 */ /* 0x000fe20007ffe0ff */
[----:B------:R-:W-:Y:S01]  /*8080*/  IMAD.HI.U32 R2, R83, R51, RZ ;  /* 0x0000003353027227 */ /* 0x000fe200078e00ff */
[C---:B------:R-:W-:Y:S02]  /*8090*/  ISETP.GT.U32.AND P2, PT, R84.reuse, R48, PT ;  /* 0x000000305400720c */ /* 0x040fe40003f44070 */
[----:B------:R-:W-:Y:S01]  /*80a0*/  IABS R50, R187 ;  /* 0x000000bb00327213 */ /* 0x000fe20000000000 */
[----:B------:R-:W-:Y:S01]  /*80b0*/  @!P6 IMAD.IADD R47, R47, 0x1, -R84 ;  /* 0x000000012f2fe824 */ /* 0x000fe200078e0a54 */
[----:B------:R-:W-:Y:S01]  /*80c0*/  ISETP.GT.U32.AND P6, PT, R84, R33, PT ;  /* 0x000000215400720c */ /* 0x000fe20003fc4070 */
[----:B------:R-:W-:-:S02]  /*80d0*/  IMAD.MOV R2, RZ, RZ, -R2 ;  /* 0x000000ffff027224 */ /* 0x000fc400078e0a02 */
[----:B------:R-:W-:Y:S01]  /*80e0*/  @!P1 IMAD.IADD R41, R41, 0x1, -R84 ;  /* 0x0000000129299824 */ /* 0x000fe200078e0a54 */
[----:B------:R-:W-:Y:S01]  /*80f0*/  ISETP.GE.AND P1, PT, R3, RZ, PT ;  /* 0x000000ff0300720c */ /* 0x000fe20003f26270 */
[----:B------:R-:W-:-:S04]  /*8100*/  IMAD.HI.U32 R3, R83, R50, RZ ;  /* 0x0000003253037227 */ /* 0x000fc800078e00ff */
[----:B------:R-:W-:Y:S02]  /*8110*/  VIADD R52, R242, 0xa3 ;  /* 0x000000a3f2347836 */ /* 0x000fe40000000000 */
[----:B------:R-:W-:Y:S02]  /*8120*/  IMAD R51, R84, R2, R51 ;  /* 0x0000000254337224 */ /* 0x000fe400078e0233 */
[----:B------:R-:W-:Y:S01]  /*8130*/  VIADD R53, R242, 0xa4 ;  /* 0x000000a4f2357836 */ /* 0x000fe20000000000 */
[----:B------:R-:W-:Y:S01]  /*8140*/  STL [R1+0x1b0], R52 ;  /* 0x0001b03401007387 */ /* 0x000fe20000100800 */
[----:B------:R-:W-:Y:S02]  /*8150*/  IMAD.MOV R3, RZ, RZ, -R3 ;  /* 0x000000ffff037224 */ /* 0x000fe400078e0a03 */
[----:B------:R-:W-:Y:S01]  /*8160*/  @!P2 IMAD.IADD R48, R48, 0x1, -R84 ;  /* 0x000000013030a824 */ /* 0x000fe200078e0a54 */
[C---:B------:R-:W-:Y:S01]  /*8170*/  ISETP.GT.U32.AND P2, PT, R84.reuse, R51, PT ;  /* 0x000000335400720c */ /* 0x040fe20003f44070 */
[----:B------:R1:W-:Y:S01]  /*8180*/  STL [R1+0x1b8], R53 ;  /* 0x0001b83501007387 */ /* 0x0003e20000100800 */
[----:B------:R-:W-:-:S02]  /*8190*/  IMAD R50, R84, R3, R50 ;  /* 0x0000000354327224 */ /* 0x000fc400078e0232 */
[----:B------:R-:W-:Y:S02]  /*81a0*/  @!P6 IMAD.IADD R33, R33, 0x1, -R84 ;  /* 0x000000012121e824 */ /* 0x000fe400078e0a54 */
[----:B------:R-:W-:Y:S01]  /*81b0*/  VIADD R0, R242, 0xa5 ;  /* 0x000000a5f2007836 */ /* 0x000fe20000000000 */
[----:B------:R-:W-:Y:S01]  /*81c0*/  ISETP.GT.U32.AND P4, PT, R84, R50, PT ;  /* 0x000000325400720c */ /* 0x000fe20003f84070 */
[----:B------:R-:W-:Y:S01]  /*81d0*/  VIADD R6, R242, 0xa7 ;  /* 0x000000a7f2067836 */ /* 0x000fe20000000000 */
[----:B------:R-:W-:Y:S01]  /*81e0*/  ISETP.GT.U32.AND P6, PT, R84, R33, PT ;  /* 0x000000215400720c */ /* 0x000fe20003fc4070 */
[----:B------:R-:W-:Y:S01]  /*81f0*/  @!P3 IMAD.MOV R130, RZ, RZ, -R130 ;  /* 0x000000ffff82b224 */ /* 0x000fe200078e0a82 */
[----:B-1----:R-:W-:Y:S01]  /*8200*/  IABS R53, R53 ;  /* 0x0000003500357213 */ /* 0x002fe20000000000 */
[----:B------:R1:W-:Y:S01]  /*8210*/  STL [R1+0x1ec], R0 ;  /* 0x0001ec0001007387 */ /* 0x0003e20000100800 */
[----:B------:R-:W-:Y:S01]  /*8220*/  @!P2 IMAD.IADD R51, R51, 0x1, -R84 ;  /* 0x000000013333a824 */ /* 0x000fe200078e0a54 */
[----:B------:R-:W-:Y:S01]  /*8230*/  IABS R54, R0 ;  /* 0x0000000000367213 */ /* 0x000fe20000000000 */
[----:B------:R-:W-:Y:S01]  /*8240*/  VIADD R106, R242, 0xb0 ;  /* 0x000000b0f26a7836 */ /* 0x000fe20000000000 */
[----:B------:R-:W-:Y:S01]  /*8250*/  IABS R52, R52 ;  /* 0x0000003400347213 */ /* 0x000fe20000000000 */
[----:B------:R-:W-:Y:S01]  /*8260*/  IMAD.HI.U32 R3, R83, R53, RZ ;  /* 0x0000003553037227 */ /* 0x000fe200078e00ff */
[----:B------:R-:W-:-:S02]  /*8270*/  ISETP.GT.U32.AND P2, PT, R84, R51, PT ;  /* 0x000000335400720c */ /* 0x000fc40003f44070 */
[----:B------:R-:W-:Y:S01]  /*8280*/  ISETP.GT.U32.AND P3, PT, R84, R49, PT ;  /* 0x000000315400720c */ /* 0x000fe20003f64070 */
[----:B------:R-:W-:Y:S01]  /*8290*/  IMAD.HI.U32 R2, R83, R54, RZ ;  /* 0x0000003653027227 */ /* 0x000fe200078e00ff */
[----:B------:R-:W-:Y:S02]  /*82a0*/  IADD3 R3, PT, PT, -R3, RZ, RZ ;  /* 0x000000ff03037210 */ /* 0x000fe40007ffe1ff */
[----:B------:R-:W-:Y:S01]  /*82b0*/  IABS R163, R6 ;  /* 0x0000000600a37213 */ /* 0x000fe20000000000 */
[--C-:B------:R-:W-:Y:S01]  /*82c0*/  @!P4 IMAD.IADD R50, R50, 0x1, -R84.reuse ;  /* 0x000000013232c824 */ /* 0x100fe200078e0a54 */
[----:B------:R-:W-:Y:S01]  /*82d0*/  IABS R170, R106 ;  /* 0x0000006a00aa7213 */ /* 0x000fe20000000000 */
[----:B------:R-:W-:Y:S01]  /*82e0*/  IMAD R53, R84, R3, R53 ;  /* 0x0000000354357224 */ /* 0x000fe200078e0235 */
[----:B------:R-:W-:Y:S01]  /*82f0*/  IADD3 R3, PT, PT, R242, 0xa9, RZ ;  /* 0x000000a9f2037810 */ /* 0x000fe20007ffe0ff */
[----:B------:R-:W-:Y:S01]  /*8300*/  @!P6 IMAD.IADD R33, R33, 0x1, -R84 ;  /* 0x000000012121e824 */ /* 0x000fe200078e0a54 */
[C---:B------:R-:W-:Y:S01]  /*8310*/  ISETP.GT.U32.AND P4, PT, R84.reuse, R50, PT ;  /* 0x000000325400720c */ /* 0x040fe20003f84070 */
[----:B------:R-:W-:Y:S01]  /*8320*/  IMAD.MOV R2, RZ, RZ, -R2 ;  /* 0x000000ffff027224 */ /* 0x000fe200078e0a02 */
[----:B------:R-:W-:Y:S01]  /*8330*/  ISETP.GT.U32.AND P6, PT, R84, R53, PT ;  /* 0x000000355400720c */ /* 0x000fe20003fc4070 */
[----:B------:R-:W-:Y:S01]  /*8340*/  IMAD.HI.U32 R17, R83, R52, RZ ;  /* 0x0000003453117227 */ /* 0x000fe200078e00ff */
[----:B------:R-:W-:-:S02]  /*8350*/  @!P2 IADD3 R51, PT, PT, R51, -R84, RZ ;  /* 0x800000543333a210 */ /* 0x000fc40007ffe0ff */
[----:B------:R-:W-:Y:S01]  /*8360*/  IABS R57, R3 ;  /* 0x0000000300397213 */ /* 0x000fe20000000000 */
[----:B------:R-:W-:Y:S02]  /*8370*/  IMAD R54, R84, R2, R54 ;  /* 0x0000000254367224 */ /* 0x000fe400078e0236 */
[----:B------:R-:W-:Y:S02]  /*8380*/  IMAD.MOV R17, RZ, RZ, -R17 ;  /* 0x000000ffff117224 */ /* 0x000fe400078e0a11 */
[----:B------:R-:W-:Y:S01]  /*8390*/  VIADD R2, R242, 0xa8 ;  /* 0x000000a8f2027836 */ /* 0x000fe20000000000 */
[C---:B------:R-:W-:Y:S01]  /*83a0*/  ISETP.GT.U32.AND P2, PT, R84.reuse, R54, PT ;  /* 0x000000365400720c */ /* 0x040fe20003f44070 */
[----:B------:R-:W-:Y:S01]  /*83b0*/  IMAD R52, R84, R17, R52 ;  /* 0x0000001154347224 */ /* 0x000fe200078e0234 */
[----:B------:R-:W-:Y:S01]  /*83c0*/  @!P4 IADD3 R50, PT, PT, R50, -R84, RZ ;  /* 0x800000543232c210 */ /* 0x000fe20007ffe0ff */
[----:B------:R-:W-:Y:S01]  /*83d0*/  @!P6 IMAD.IADD R53, R53, 0x1, -R84 ;  /* 0x000000013535e824 */ /* 0x000fe200078e0a54 */
[----:B------:R-:W-:Y:S01]  /*83e0*/  IABS R56, R2 ;  /* 0x0000000200387213 */ /* 0x000fe20000000000 */
[----:B------:R-:W-:Y:S01]  /*83f0*/  IMAD.HI.U32 R17, R83, R163, RZ ;  /* 0x000000a353117227 */ /* 0x000fe200078e00ff */
[----:B------:R-:W-:-:S02]  /*8400*/  ISETP.GT.U32.AND P4, PT, R84, R52, PT ;  /* 0x000000345400720c */ /* 0x000fc40003f84070 */
[----:B------:R-:W-:Y:S01]  /*8410*/  ISETP.GT.U32.AND P6, PT, R84, R53, PT ;  /* 0x000000355400720c */ /* 0x000fe20003fc4070 */
[----:B------:R-:W-:Y:S02]  /*8420*/  IMAD.MOV R17, RZ, RZ, -R17 ;  /* 0x000000ffff117224 */ /* 0x000fe400078e0a11 */
[--C-:B------:R-:W-:Y:S01]  /*8430*/  @!P3 IMAD.IADD R49, R49, 0x1, -R84.reuse ;  /* 0x000000013131b824 */ /* 0x100fe200078e0a54 */
[----:B------:R-:W-:Y:S01]  /*8440*/  ISETP.GE.AND P3, PT, R14, RZ, PT ;  /* 0x000000ff0e00720c */ /* 0x000fe20003f66270 */
[----:B------:R-:W-:Y:S02]  /*8450*/  @!P2 IMAD.IADD R54, R54, 0x1, -R84 ;  /* 0x000000013636a824 */ /* 0x000fe400078e0a54 */
[----:B-1----:R-:W-:Y:S02]  /*8460*/  VIADD R0, R242, 0xa6 ;  /* 0x000000a6f2007836 */ /* 0x002fe40000000000 */
[----:B------:R-:W-:Y:S01]  /*8470*/  IMAD.HI.U32 R14, R83, R56, RZ ;  /* 0x00000038530e7227 */ /* 0x000fe200078e00ff */
[----:B------:R-:W-:-:S02]  /*8480*/  ISETP.GT.U32.AND P2, PT, R84, R54, PT ;  /* 0x000000365400720c */ /* 0x000fc40003f44070 */
[----:B------:R-:W-:Y:S01]  /*8490*/  IABS R55, R0 ;  /* 0x0000000000377213 */ /* 0x000fe20000000000 */
[----:B------:R-:W-:Y:S01]  /*84a0*/  IMAD R163, R84, R17, R163 ;  /* 0x0000001154a37224 */ /* 0x000fe200078e02a3 */
[----:B------:R-:W-:Y:S01]  /*84b0*/  @!P6 IADD3 R53, PT, PT, R53, -R84, RZ ;  /* 0x800000543535e210 */ /* 0x000fe20007ffe0ff */
[----:B------:R-:W-:Y:S01]  /*84c0*/  @!P4 IMAD.IADD R52, R52, 0x1, -R84 ;  /* 0x000000013434c824 */ /* 0x000fe200078e0a54 */
[----:B------:R-:W-:Y:S01]  /*84d0*/  IADD3 R14, PT, PT, -R14, RZ, RZ ;  /* 0x000000ff0e0e7210 */ /* 0x000fe20007ffe1ff */
[----:B------:R1:W-:Y:S01]  /*84e0*/  STL [R1+0x1c0], R0 ;  /* 0x0001c00001007387 */ /* 0x0003e20000100800 */
[----:B------:R-:W-:Y:S01]  /*84f0*/  ISETP.GT.U32.AND P6, PT, R84, R163, PT ;  /* 0x000000a35400720c */ /* 0x000fe20003fc4070 */
[----:B------:R-:W-:Y:S01]  /*8500*/  VIADD R8, R242, 0xb1 ;  /* 0x000000b1f2087836 */ /* 0x000fe20000000000 */
[C---:B------:R-:W-:Y:S01]  /*8510*/  ISETP.GT.U32.AND P4, PT, R84.reuse, R52, PT ;  /* 0x000000345400720c */ /* 0x040fe20003f84070 */
[----:B------:R-:W-:Y:S01]  /*8520*/  STL [R1+0x1cc], R6 ;  /* 0x0001cc0601007387 */ /* 0x000fe20000100800 */
[----:B------:R-:W-:Y:S01]  /*8530*/  IMAD R56, R84, R14, R56 ;  /* 0x0000000e54387224 */ /* 0x000fe200078e0238 */
[----:B------:R-:W-:Y:S01]  /*8540*/  @!P3 IADD3 R184, PT, PT, -R184, RZ, RZ ;  /* 0x000000ffb8b8b210 */ /* 0x000fe20007ffe1ff */
[----:B------:R-:W-:Y:S01]  /*8550*/  @!P2 IMAD.IADD R54, R54, 0x1, -R84 ;  /* 0x000000013636a824 */ /* 0x000fe200078e0a54 */
[----:B------:R2:W-:Y:S01]  /*8560*/  STL [R1+0x1e8], R2 ;  /* 0x0001e80201007387 */ /* 0x0005e20000100800 */
[----:B------:R-:W-:Y:S01]  /*8570*/  IMAD.HI.U32 R30, R83, R170, RZ ;  /* 0x000000aa531e7227 */ /* 0x000fe200078e00ff */
[----:B------:R-:W-:-:S02]  /*8580*/  ISETP.GT.U32.AND P2, PT, R84, R56, PT ;  /* 0x000000385400720c */ /* 0x000fc40003f44070 */
[----:B------:R-:W-:Y:S01]  /*8590*/  STL [R1+0x200], R3 ;  /* 0x0002000301007387 */ /* 0x000fe20000100800 */
[----:B-1----:R-:W-:Y:S02]  /*85a0*/  VIADD R0, R242, 0xaa ;  /* 0x000000aaf2007836 */ /* 0x002fe40000000000 */
[--C-:B------:R-:W-:Y:S02]  /*85b0*/  @!P6 IMAD.IADD R163, R163, 0x1, -R84.reuse ;  /* 0x00000001a3a3e824 */ /* 0x100fe400078e0a54 */
[----:B------:R-:W-:Y:S01]  /*85c0*/  @!P4 IMAD.IADD R52, R52, 0x1, -R84 ;  /* 0x000000013434c824 */ /* 0x000fe200078e0a54 */
[----:B------:R-:W-:Y:S01]  /*85d0*/  IABS R58, R0 ;  /* 0x00000000003a7213 */ /* 0x000fe20000000000 */
[----:B--2---:R-:W-:Y:S01]  /*85e0*/  IMAD.HI.U32 R2, R83, R55, RZ ;  /* 0x0000003753027227 */ /* 0x004fe200078e00ff */
[----:B------:R1:W-:Y:S01]  /*85f0*/  STL [R1+0x20c], R0 ;  /* 0x00020c0001007387 */ /* 0x0003e20000100800 */
[----:B------:R-:W-:Y:S02]  /*8600*/  ISETP.GT.U32.AND P6, PT, R84, R163, PT ;  /* 0x000000a35400720c */ /* 0x000fe40003fc4070 */
[----:B------:R-:W-:-:S02]  /*8610*/  IMAD.MOV R2, RZ, RZ, -R2 ;  /* 0x000000ffff027224 */ /* 0x000fc400078e0a02 */
[----:B------:R-:W-:Y:S02]  /*8620*/  VIADD R6, R242, 0xac ;  /* 0x000000acf2067836 */ /* 0x000fe40000000000 */
[C---:B------:R-:W-:Y:S02]  /*8630*/  IMAD R55, R84.reuse, R2, R55 ;  /* 0x0000000254377224 */ /* 0x040fe400078e0237 */
[----:B------:R-:W-:Y:S01]  /*8640*/  IMAD.HI.U32 R2, R83, R58, RZ ;  /* 0x0000003a53027227 */ /* 0x000fe200078e00ff */
[----:B------:R-:W-:Y:S02]  /*8650*/  IABS R60, R6 ;  /* 0x00000006003c7213 */ /* 0x000fe40000000000 */
[----:B------:R-:W-:Y:S01]  /*8660*/  ISETP.GT.U32.AND P4, PT, R84, R55, PT ;  /* 0x000000375400720c */ /* 0x000fe20003f84070 */
[----:B------:R-:W-:Y:S02]  /*8670*/  IMAD.MOV R2, RZ, RZ, -R2 ;  /* 0x000000ffff027224 */ /* 0x000fe400078e0a02 */
[----:B-1----:R-:W-:-:S02]  /*8680*/  VIADD R0, R242, 0xab ;  /* 0x000000abf2007836 */ /* 0x002fc40000000000 */
[----:B------:R-:W-:Y:S02]  /*8690*/  IMAD R58, R84, R2, R58 ;  /* 0x00000002543a7224 */ /* 0x000fe400078e023a */
[----:B------:R-:W-:Y:S01]  /*86a0*/  VIADD R2, R242, 0xad ;  /* 0x000000adf2027836 */ /* 0x000fe20000000000 */
[----:B------:R-:W-:Y:S01]  /*86b0*/  IABS R59, R0 ;  /* 0x00000000003b7213 */ /* 0x000fe20000000000 */
[--C-:B------:R-:W-:Y:S01]  /*86c0*/  @!P2 IMAD.IADD R56, R56, 0x1, -R84.reuse ;  /* 0x000000013838a824 */ /* 0x100fe200078e0a54 */
[----:B------:R1:W-:Y:S01]  /*86d0*/  STL [R1+0x1d0], R0 ;  /* 0x0001d00001007387 */ /* 0x0003e20000100800 */
[--C-:B------:R-:W-:Y:S01]  /*86e0*/  @!P6 IMAD.IADD R163, R163, 0x1, -R84.reuse ;  /* 0x00000001a3a3e824 */ /* 0x100fe200078e0a54 */
[----:B------:R-:W-:Y:S01]  /*86f0*/  IABS R61, R2 ;  /* 0x00000002003d7213 */ /* 0x000fe20000000000 */
[----:B------:R-:W-:Y:S01]  /*8700*/  @!P4 IMAD.IADD R55, R55, 0x1, -R84 ;  /* 0x000000013737c824 */ /* 0x000fe200078e0a54 */
[----:B------:R2:W-:Y:S01]  /*8710*/  STL [R1+0x1e4], R6 ;  /* 0x0001e40601007387 */ /* 0x0005e20000100800 */
[C---:B------:R-:W-:Y:S01]  /*8720*/  ISETP.GT.U32.AND P2, PT, R84.reuse, R56, PT ;  /* 0x000000385400720c */ /* 0x040fe20003f44070 */
[----:B------:R-:W-:Y:S01]  /*8730*/  IMAD.HI.U32 R3, R83, R57, RZ ;  /* 0x0000003953037227 */ /* 0x000fe200078e00ff */
[C---:B------:R-:W-:Y:S01]  /*8740*/  ISETP.GT.U32.AND P6, PT, R84.reuse, R58, PT ;  /* 0x0000003a5400720c */ /* 0x040fe20003fc4070 */
[----:B------:R4:W-:Y:S01]  /*8750*/  STL [R1+0x1fc], R2 ;  /* 0x0001fc0201007387 */ /* 0x0009e20000100800 */
[----:B------:R-:W-:Y:S01]  /*8760*/  ISETP.GT.U32.AND P4, PT, R84, R55, PT ;  /* 0x000000375400720c */ /* 0x000fe20003f84070 */
[----:B------:R-:W-:-:S02]  /*8770*/  IMAD.MOV R3, RZ, RZ, -R3 ;  /* 0x000000ffff037224 */ /* 0x000fc400078e0a03 */
[----:B-1----:R-:W-:Y:S02]  /*8780*/  VIADD R0, R242, 0xae ;  /* 0x000000aef2007836 */ /* 0x002fe40000000000 */
[----:B------:R-:W-:Y:S01]  /*8790*/  IMAD R57, R84, R3, R57 ;  /* 0x0000000354397224 */ /* 0x000fe200078e0239 */
[----:B--2---:R-:W-:Y:S01]  /*87a0*/  IADD3 R6, PT, PT, R242, 0xb2, RZ ;  /* 0x000000b2f2067810 */ /* 0x004fe20007ffe0ff */
[C---:B------:R-:W-:Y:S01]  /*87b0*/  IMAD.HI.U32 R3, R83.reuse, R61, RZ ;  /* 0x0000003d53037227 */ /* 0x040fe200078e00ff */
[----:B------:R-:W-:Y:S01]  /*87c0*/  IABS R62, R0 ;  /* 0x00000000003e7213 */ /* 0x000fe20000000000 */
[----:B------:R1:W-:Y:S01]  /*87d0*/  STL [R1+0x210], R0 ;  /* 0x0002100001007387 */ /* 0x0003e20000100800 */
[----:B------:R-:W-:Y:S01]  /*87e0*/  IABS R64, R6 ;  /* 0x0000000600407213 */ /* 0x000fe20000000000 */
[----:B----4-:R-:W-:Y:S02]  /*87f0*/  IMAD.HI.U32 R2, R83, R59, RZ ;  /* 0x0000003b53027227 */ /* 0x010fe400078e00ff */
[----:B------:R-:W-:Y:S01]  /*8800*/  @!P4 IADD3 R55, PT, PT, R55, -R84, RZ ;  /* 0x800000543737c210 */ /* 0x000fe20007ffe0ff */
[----:B------:R-:W-:Y:S01]  /*8810*/  STL [R1+0x1dc], R7 ;  /* 0x0001dc0701007387 */ /* 0x000fe20000100800 */
[----:B------:R-:W-:Y:S01]  /*8820*/  IMAD.MOV R2, RZ, RZ, -R2 ;  /* 0x000000ffff027224 */ /* 0x000fe200078e0a02 */
[----:B------:R-:W-:Y:S01]  /*8830*/  ISETP.GT.U32.AND P4, PT, R84, R57, PT ;  /* 0x000000395400720c */ /* 0x000fe20003f84070 */
[----:B------:R-:W-:Y:S01]  /*8840*/  @!P2 IMAD.IADD R56, R56, 0x1, -R84 ;  /* 0x000000013838a824 */ /* 0x000fe200078e0a54 */
[----:B------:R-:W-:Y:S01]  /*8850*/  STL [R1+0x1f8], R6 ;  /* 0x0001f80601007387 */ /* 0x000fe20000100800 */
[----:B------:R-:W-:-:S02]  /*8860*/  IMAD R59, R84, R2, R59 ;  /* 0x00000002543b7224 */ /* 0x000fc400078e023b */
[----:B------:R-:W-:Y:S02]  /*8870*/  @!P6 IMAD.IADD R58, R58, 0x1, -R84 ;  /* 0x000000013a3ae824 */ /* 0x000fe400078e0a54 */
[----:B------:R-:W-:Y:S01]  /*8880*/  IMAD.MOV R3, RZ, RZ, -R3 ;  /* 0x000000ffff037224 */ /* 0x000fe200078e0a03 */
[C---:B------:R-:W-:Y:S01]  /*8890*/  ISETP.GT.U32.AND P2, PT, R84.reuse, R59, PT ;  /* 0x0000003b5400720c */ /* 0x040fe20003f44070 */
[----:B------:R-:W-:Y:S01]  /*88a0*/  IMAD.HI.U32 R2, R83, R62, RZ ;  /* 0x0000003e53027227 */ /* 0x000fe200078e00ff */
[----:B------:R-:W-:-:S03]  /*88b0*/  ISETP.GT.U32.AND P6, PT, R84, R58, PT ;  /* 0x0000003a5400720c */ /* 0x000fc60003fc4070 */
[C---:B------:R-:W-:Y:S02]  /*88c0*/  IMAD R61, R84.reuse, R3, R61 ;  /* 0x00000003543d7224 */ /* 0x040fe400078e023d */
[----:B------:R-:W-:Y:S02]  /*88d0*/  @!P4 IMAD.IADD R57, R57, 0x1, -R84 ;  /* 0x000000013939c824 */ /* 0x000fe400078e0a54 */
[----:B------:R-:W-:Y:S02]  /*88e0*/  IMAD.MOV R2, RZ, RZ, -R2 ;  /* 0x000000ffff027224 */ /* 0x000fe400078e0a02 */
[----:B------:R-:W-:Y:S01]  /*88f0*/  IMAD.HI.U32 R14, R83, R60, RZ ;  /* 0x0000003c530e7227 */ /* 0x000fe200078e00ff */
[----:B------:R-:W-:-:S03]  /*8900*/  ISETP.GT.U32.AND P4, PT, R84, R57, PT ;  /* 0x000000395400720c */ /* 0x000fc60003f84070 */
[--C-:B------:R-:W-:Y:S01]  /*8910*/  @!P2 IMAD.IADD R59, R59, 0x1, -R84.reuse ;  /* 0x000000013b3ba824 */ /* 0x100fe200078e0a54 */
[----:B------:R-:W-:Y:S01]  /*8920*/  IADD3 R14, PT, PT, -R14, RZ, RZ ;  /* 0x000000ff0e0e7210 */ /* 0x000fe20007ffe1ff */
[----:B------:R-:W-:Y:S01]  /*8930*/  @!P6 IMAD.IADD R58, R58, 0x1, -R84 ;  /* 0x000000013a3ae824 */ /* 0x000fe200078e0a54 */
[C---:B------:R-:W-:Y:S01]  /*8940*/  ISETP.GT.U32.AND P6, PT, R84.reuse, R61, PT ;  /* 0x0000003d5400720c */ /* 0x040fe20003fc4070 */
[C---:B------:R-:W-:Y:S01]  /*8950*/  IMAD R62, R84.reuse, R2, R62 ;  /* 0x00000002543e7224 */ /* 0x040fe200078e023e */
[C---:B------:R-:W-:Y:S01]  /*8960*/  ISETP.GT.U32.AND P2, PT, R84.reuse, R59, PT ;  /* 0x0000003b5400720c */ /* 0x040fe20003f44070 */
[C---:B------:R-:W-:Y:S01]  /*8970*/  IMAD R60, R84.reuse, R14, R60 ;  /* 0x0000000e543c7224 */ /* 0x040fe200078e023c */
[----:B------:R-:W-:Y:S01]  /*8980*/  IABS R14, R8 ;  /* 0x00000008000e7213 */ /* 0x000fe20000000000 */
[----:B------:R-:W-:Y:S02]  /*8990*/  IMAD.MOV R30, RZ, RZ, -R30 ;  /* 0x000000ffff1e7224 */ /* 0x000fe400078e0a1e */
[----:B------:R-:W-:Y:S01]  /*89a0*/  @!P4 IMAD.IADD R57, R57, 0x1, -R84 ;  /* 0x000000013939c824 */ /* 0x000fe200078e0a54 */
[----:B------:R-:W-:Y:S01]  /*89b0*/  ISETP.GT.U32.AND P4, PT, R84, R60, PT ;  /* 0x0000003c5400720c */ /* 0x000fe20003f84070 */
[----:B------:R-:W-:-:S04]  /*89c0*/  IMAD.HI.U32 R17, R83, R14, RZ ;  /* 0x0000000e53117227 */ /* 0x000fc800078e00ff */
[--C-:B------:R-:W-:Y:S01]  /*89d0*/  @!P6 IMAD.IADD R61, R61, 0x1, -R84.reuse ;  /* 0x000000013d3de824 */ /* 0x100fe200078e0a54 */
[----:B------:R-:W-:Y:S01]  /*89e0*/  IADD3 R17, PT, PT, -R17, RZ, RZ ;  /* 0x000000ff11117210 */ /* 0x000fe20007ffe1ff */
[----:B------:R-:W-:Y:S01]  /*89f0*/  @!P2 IMAD.IADD R59, R59, 0x1, -R84 ;  /* 0x000000013b3ba824 */ /* 0x000fe200078e0a54 */
[C---:B------:R-:W-:Y:S01]  /*8a00*/  ISETP.GT.U32.AND P2, PT, R84.reuse, R62, PT ;  /* 0x0000003e5400720c */ /* 0x040fe20003f44070 */
[C---:B------:R-:W-:Y:S01]  /*8a10*/  IMAD R170, R84.reuse, R30, R170 ;  /* 0x0000001e54aa7224 */ /* 0x040fe200078e02aa */
[----:B------:R-:W-:Y:S01]  /*8a20*/  ISETP.GT.U32.AND P6, PT, R84, R61, PT ;  /* 0x0000003d5400720c */ /* 0x000fe20003fc4070 */
[----:B------:R-:W-:-:S04]  /*8a30*/  IMAD.HI.U32 R2, R83, R63, RZ ;  /* 0x0000003f53027227 */ /* 0x000fc800078e00ff */
[----:B------:R-:W-:Y:S01]  /*8a40*/  @!P4 IMAD.IADD R60, R60, 0x1, -R84 ;  /* 0x000000013c3cc824 */ /* 0x000fe200078e0a54 */
[----:B------:R-:W-:Y:S01]  /*8a50*/  IADD3 R2, PT, PT, -R2, RZ, RZ ;  /* 0x000000ff02027210 */ /* 0x000fe20007ffe1ff */
[----:B------:R-:W-:Y:S02]  /*8a60*/  IMAD R14, R84, R17, R14 ;  /* 0x00000011540e7224 */ /* 0x000fe400078e020e */
[----:B-1----:R-:W-:Y:S01]  /*8a70*/  VIADD R0, R242, 0xb3 ;  /* 0x000000b3f2007836 */ /* 0x002fe20000000000 */
[----:B------:R-:W-:Y:S01]  /*8a80*/  ISETP.GT.U32.AND P4, PT, R84, R60, PT ;  /* 0x0000003c5400720c */ /* 0x000fe20003f84070 */
[--C-:B------:R-:W-:Y:S02]  /*8a90*/  @!P2 IMAD.IADD R62, R62, 0x1, -R84.reuse ;  /* 0x000000013e3ea824 */ /* 0x100fe400078e0a54 */
[----:B------:R-:W-:Y:S01]  /*8aa0*/  @!P6 IMAD.IADD R61, R61, 0x1, -R84 ;  /* 0x000000013d3de824 */ /* 0x000fe200078e0a54 */
[C---:B------:R-:W-:Y:S01]  /*8ab0*/  ISETP.GT.U32.AND P6, PT, R84.reuse, R170, PT ;  /* 0x000000aa5400720c */ /* 0x040fe20003fc4070 */
[C---:B------:R-:W-:Y:S01]  /*8ac0*/  IMAD R63, R84.reuse, R2, R63 ;  /* 0x00000002543f7224 */ /* 0x040fe200078e023f */
[----:B------:R-:W-:Y:S01]  /*8ad0*/  ISETP.GT.U32.AND P2, PT, R84, R62, PT ;  /* 0x0000003e5400720c */ /* 0x000fe20003f44070 */
[----:B------:R-:W-:Y:S01]  /*8ae0*/  IMAD.HI.U32 R30, R83, R66, RZ ;  /* 0x00000042531e7227 */ /* 0x000fe200078e00ff */
[----:B------:R-:W-:Y:S01]  /*8af0*/  IABS R65, R0 ;  /* 0x0000000000417213 */ /* 0x000fe20000000000 */
[----:B------:R1:W-:Y:S02]  /*8b00*/  STL [R1+0x208], R0 ;  /* 0x0002080001007387 */ /* 0x0003e40000100800 */
[----:B------:R-:W-:-:S02]  /*8b10*/  IMAD.MOV R30, RZ, RZ, -R30 ;  /* 0x000000ffff1e7224 */ /* 0x000fc400078e0a1e */
[--C-:B------:R-:W-:Y:S01]  /*8b20*/  @!P4 IMAD.IADD R60, R60, 0x1, -R84.reuse ;  /* 0x000000013c3cc824 */ /* 0x100fe200078e0a54 */
[----:B------:R-:W-:Y:S01]  /*8b30*/  ISETP.GT.U32.AND P4, PT, R84, R63, PT ;  /* 0x0000003f5400720c */ /* 0x000fe20003f84070 */
[----:B------:R-:W-:Y:S01]  /*8b40*/  IMAD.HI.U32 R2, R83, R65, RZ ;  /* 0x0000004153027227 */ /* 0x000fe200078e00ff */
[----:B------:R2:W-:Y:S03]  /*8b50*/  STL [R1+0x1c4], R11 ;  /* 0x0001c40b01007387 */ /* 0x0005e60000100800 */
[----:B------:R-:W-:Y:S01]  /*8b60*/  @!P2 IADD3 R62, PT, PT, R62, -R84, RZ ;  /* 0x800000543e3ea210 */ /* 0x000fe20007ffe0ff */
[----:B------:R-:W-:Y:S01]  /*8b70*/  @!P6 IMAD.IADD R170, R170, 0x1, -R84 ;  /* 0x00000001aaaae824 */ /* 0x000fe200078e0a54 */
[----:B------:R-:W-:Y:S01]  /*8b80*/  ISETP.GT.U32.AND P2, PT, R84, R14, PT ;  /* 0x0000000e5400720c */ /* 0x000fe20003f44070 */
[----:B------:R-:W-:Y:S02]  /*8b90*/  IMAD.MOV R2, RZ, RZ, -R2 ;  /* 0x000000ffff027224 */ /* 0x000fe400078e0a02 */
[----:B-1----:R-:W-:Y:S01]  /*8ba0*/  VIADD R0, R242, 0xb7 ;  /* 0x000000b7f2007836 */ /* 0x002fe20000000000 */
[C---:B------:R-:W-:Y:S01]  /*8bb0*/  ISETP.GT.U32.AND P6, PT, R84.reuse, R170, PT ;  /* 0x000000aa5400720c */ /* 0x040fe20003fc4070 */
[----:B------:R-:W-:Y:S01]  /*8bc0*/  IMAD R65, R84, R2, R65 ;  /* 0x0000000254417224 */ /* 0x000fe200078e0241 */
[----:B--2---:R-:W-:Y:S01]  /*8bd0*/  IADD3 R11, PT, PT, R242, 0xb8, RZ ;  /* 0x000000b8f20b7810 */ /* 0x004fe20007ffe0ff */
[----:B------:R-:W-:Y:S01]  /*8be0*/  @!P4 IMAD.IADD R63, R63, 0x1, -R84 ;  /* 0x000000013f3fc824 */ /* 0x000fe200078e0a54 */
[----:B------:R-:W-:Y:S01]  /*8bf0*/  IABS R69, R0 ;  /* 0x0000000000457213 */ /* 0x000fe20000000000 */
[----:B------:R-:W-:-:S03]  /*8c00*/  IMAD.HI.U32 R3, R83, R64, RZ ;  /* 0x0000004053037227 */ /* 0x000fc600078e00ff */
[----:B------:R-:W-:Y:S01]  /*8c10*/  ISETP.GT.U32.AND P4, PT, R84, R63, PT ;  /* 0x0000003f5400720c */ /* 0x000fe20003f84070 */
[----:B------:R-:W-:Y:S02]  /*8c20*/  @!P2 IMAD.IADD R14, R14, 0x1, -R84 ;  /* 0x000000010e0ea824 */ /* 0x000fe400078e0a54 */
[----:B------:R-:W-:Y:S02]  /*8c30*/  IMAD R66, R84, R30, R66 ;  /* 0x0000001e54427224 */ /* 0x000fe400078e0242 */
[----:B------:R-:W-:Y:S01]  /*8c40*/  @!P6 IMAD.IADD R170, R170, 0x1, -R84 ;  /* 0x00000001aaaae824 */ /* 0x000fe200078e0a54 */
[C---:B------:R-:W-:Y:S01]  /*8c50*/  ISETP.GT.U32.AND P2, PT, R84.reuse, R14, PT ;  /* 0x0000000e5400720c */ /* 0x040fe20003f44070 */
[----:B------:R-:W-:Y:S01]  /*8c60*/  IMAD.MOV R3, RZ, RZ, -R3 ;  /* 0x000000ffff037224 */ /* 0x000fe200078e0a03 */
[----:B------:R-:W-:Y:S01]  /*8c70*/  ISETP.GT.U32.AND P6, PT, R84, R65, PT ;  /* 0x000000415400720c */ /* 0x000fe20003fc4070 */
[----:B------:R-:W-:Y:S02]  /*8c80*/  VIADD R6, R242, 0xb6 ;  /* 0x000000b6f2067836 */ /* 0x000fe40000000000 */
[----:B------:R-:W-:-:S02]  /*8c90*/  IMAD R64, R84, R3, R64 ;  /* 0x0000000354407224 */ /* 0x000fc400078e0240 */
[----:B------:R-:W-:Y:S01]  /*8ca0*/  IMAD.HI.U32 R3, R83, R69, RZ ;  /* 0x0000004553037227 */ /* 0x000fe200078e00ff */
[----:B------:R-:W-:-:S03]  /*8cb0*/  IABS R68, R6 ;  /* 0x0000000600447213 */ /* 0x000fc60000000000 */
[--C-:B------:R-:W-:Y:S01]  /*8cc0*/  @!P4 IMAD.IADD R63, R63, 0x1, -R84.reuse ;  /* 0x000000013f3fc824 */ /* 0x100fe200078e0a54 */
[----:B------:R-:W-:Y:S01]  /*8cd0*/  ISETP.GT.U32.AND P4, PT, R84, R64, PT ;  /* 0x000000405400720c */ /* 0x000fe20003f84070 */
[--C-:B------:R-:W-:Y:S01]  /*8ce0*/  @!P2 IMAD.IADD R14, R14, 0x1, -R84.reuse ;  /* 0x000000010e0ea824 */ /* 0x100fe200078e0a54 */
[C---:B------:R-:W-:Y:S01]  /*8cf0*/  ISETP.GT.U32.AND P2, PT, R84.reuse, R66, PT ;  /* 0x000000425400720c */ /* 0x040fe20003f44070 */
[----:B------:R-:W-:Y:S02]  /*8d00*/  @!P6 IMAD.IADD R65, R65, 0x1, -R84 ;  /* 0x000000014141e824 */ /* 0x000fe400078e0a54 */
[----:B------:R-:W-:Y:S02]  /*8d10*/  IMAD.MOV R3, RZ, RZ, -R3 ;  /* 0x000000ffff037224 */ /* 0x000fe400078e0a03 */
[----:B------:R-:W-:Y:S01]  /*8d20*/  IMAD.HI.U32 R2, R83, R68, RZ ;  /* 0x0000004453027227 */ /* 0x000fe200078e00ff */
[----:B------:R-:W-:-:S03]  /*8d30*/  ISETP.GT.U32.AND P6, PT, R84, R65, PT ;  /* 0x000000415400720c */ /* 0x000fc60003fc4070 */
[----:B------:R-:W-:Y:S01]  /*8d40*/  IMAD R69, R84, R3, R69 ;  /* 0x0000000354457224 */ /* 0x000fe200078e0245 */
[----:B------:R-:W-:Y:S01]  /*8d50*/  IABS R3, R11 ;  /* 0x0000000b00037213 */ /* 0x000fe20000000000 */
[----:B------:R-:W-:Y:S02]  /*8d60*/  IMAD.MOV R2, RZ, RZ, -R2 ;  /* 0x000000ffff027224 */ /* 0x000fe400078e0a02 */
[----:B------:R-:W-:Y:S02]  /*8d70*/  @!P2 IMAD.IADD R66, R66, 0x1, -R84 ;  /* 0x000000014242a824 */ /* 0x000fe400078e0a54 */
[----:B------:R-:W-:Y:S02]  /*8d80*/  VIADD R7, R242, 0xb5 ;  /* 0x000000b5f2077836 */ /* 0x000fe40000000000 */
[C---:B------:R-:W-:Y:S02]  /*8d90*/  IMAD R68, R84.reuse, R2, R68 ;  /* 0x0000000254447224 */ /* 0x040fe400078e0244 */
[----:B------:R-:W-:Y:S01]  /*8da0*/  IMAD.HI.U32 R2, R83, R3, RZ ;  /* 0x0000000353027227 */ /* 0x000fe200078e00ff */
[----:B------:R-:W-:Y:S01]  /*8db0*/  IABS R67, R7 ;  /* 0x0000000700437213 */ /* 0x000fe20000000000 */
[----:B------:R1:W-:Y:S01]  /*8dc0*/  STL [R1+0x1d8], R7 ;  /* 0x0001d80701007387 */ /* 0x0003e20000100800 */
[C---:B------:R-:W-:Y:S01]  /*8dd0*/  ISETP.GT.U32.AND P2, PT, R84.reuse, R68, PT ;  /* 0x000000445400720c */ /* 0x040fe20003f44070 */
[----:B------:R-:W-:Y:S01]  /*8de0*/  @!P1 IMAD.MOV R185, RZ, RZ, -R185 ;  /* 0x000000ffffb99224 */ /* 0x000fe200078e0ab9 */
[----:B------:R-:W-:Y:S01]  /*8df0*/  ISETP.GT.U32.AND P1, PT, R84, R66, PT ;  /* 0x000000425400720c */ /* 0x000fe20003f24070 */
[--C-:B------:R-:W-:Y:S01]  /*8e00*/  @!P4 IMAD.IADD R64, R64, 0x1, -R84.reuse ;  /* 0x000000014040c824 */ /* 0x100fe200078e0a54 */
[----:B------:R-:W-:Y:S01]  /*8e10*/  IADD3 R2, PT, PT, -R2, RZ, RZ ;  /* 0x000000ff02027210 */ /* 0x000fe20007ffe1ff */
[--C-:B------:R-:W-:Y:S01]  /*8e20*/  @!P6 IMAD.IADD R65, R65, 0x1, -R84.reuse ;  /* 0x000000014141e824 */ /* 0x100fe200078e0a54 */
[C---:B------:R-:W-:Y:S01]  /*8e30*/  ISETP.GT.U32.AND P6, PT, R84.reuse, R69, PT ;  /* 0x000000455400720c */ /* 0x040fe20003fc4070 */
[----:B------:R-:W-:Y:S01]  /*8e40*/  IMAD.HI.U32 R17, R83, R67, RZ ;  /* 0x0000004353117227 */ /* 0x000fe200078e00ff */
[----:B------:R-:W-:Y:S01]  /*8e50*/  ISETP.GT.U32.AND P4, PT, R84, R64, PT ;  /* 0x000000405400720c */ /* 0x000fe20003f84070 */
[----:B------:R2:W-:Y:S01]  /*8e60*/  STL [R1+0x1f4], R6 ;  /* 0x0001f40601007387 */ /* 0x0005e20000100800 */
[----:B-1----:R-:W-:Y:S01]  /*8e70*/  IADD3 R7, PT, PT, R242, 0xbc, RZ ;  /* 0x000000bcf2077810 */ /* 0x002fe20007ffe0ff */
[----:B------:R-:W-:Y:S01]  /*8e80*/  IMAD R3, R84, R2, R3 ;  /* 0x0000000254037224 */ /* 0x000fe200078e0203 */
[----:B------:R-:W-:Y:S01]  /*8e90*/  IADD3 R17, PT, PT, -R17, RZ, RZ ;  /* 0x000000ff11117210 */ /* 0x000fe20007ffe1ff */
[----:B------:R-:W-:Y:S01]  /*8ea0*/  VIADD R206, R242, 0xb9 ;  /* 0x000000b9f2ce7836 */ /* 0x000fe20000000000 */
[----:B------:R1:W-:Y:S01]  /*8eb0*/  STL [R1+0x204], R0 ;  /* 0x0002040001007387 */ /* 0x0003e20000100800 */
[----:B------:R-:W-:Y:S01]  /*8ec0*/  @!P1 IADD3 R66, PT, PT, R66, -R84, RZ ;  /* 0x8000005442429210 */ /* 0x000fe20007ffe0ff */
[--C-:B------:R-:W-:Y:S01]  /*8ed0*/  @!P2 IMAD.IADD R68, R68, 0x1, -R84.reuse ;  /* 0x000000014444a824 */ /* 0x100fe200078e0a54 */
[C---:B------:R-:W-:Y:S01]  /*8ee0*/  ISETP.GT.U32.AND P1, PT, R84.reuse, R3, PT ;  /* 0x000000035400720c */ /* 0x040fe20003f24070 */
[----:B------:R-:W-:Y:S01]  /*8ef0*/  IMAD R67, R84, R17, R67 ;  /* 0x0000001154437224 */ /* 0x000fe200078e0243 */
[----:B------:R-:W-:Y:S01]  /*8f00*/  IABS R223, R206 ;  /* 0x000000ce00df7213 */ /* 0x000fe20000000000 */
[----:B--2---:R-:W-:Y:S01]  /*8f10*/  VIADD R6, R242, 0xba ;  /* 0x000000baf2067836 */ /* 0x004fe20000000000 */
[----:B------:R-:W-:Y:S01]  /*8f20*/  @!P4 IADD3 R64, PT, PT, R64, -R84, RZ ;  /* 0x800000544040c210 */ /* 0x000fe20007ffe0ff */
[----:B------:R-:W-:Y:S01]  /*8f30*/  @!P6 IMAD.IADD R69, R69, 0x1, -R84 ;  /* 0x000000014545e824 */ /* 0x000fe200078e0a54 */
[----:B------:R-:W-:Y:S01]  /*8f40*/  ISETP.GT.U32.AND P4, PT, R84, R67, PT ;  /* 0x000000435400720c */ /* 0x000fe20003f84070 */
[----:B-1----:R-:W-:Y:S01]  /*8f50*/  VIADD R0, R242, 0xbb ;  /* 0x000000bbf2007836 */ /* 0x002fe20000000000 */
[----:B------:R-:W-:Y:S01]  /*8f60*/  IABS R70, R6 ;  /* 0x0000000600467213 */ /* 0x000fe20000000000 */
[C---:B------:R-:W-:Y:S01]  /*8f70*/  IMAD.HI.U32 R30, R83.reuse, R223, RZ ;  /* 0x000000df531e7227 */ /* 0x040fe200078e00ff */
[C---:B------:R-:W-:Y:S01]  /*8f80*/  ISETP.GT.U32.AND P6, PT, R84.reuse, R69, PT ;  /* 0x000000455400720c */ /* 0x040fe20003fc4070 */
[----:B------:R1:W-:Y:S01]  /*8f90*/  STL [R1+0x1d4], R6 ;  /* 0x0001d40601007387 */ /* 0x0003e20000100800 */
[----:B------:R-:W-:Y:S01]  /*8fa0*/  ISETP.GT.U32.AND P2, PT, R84, R68, PT ;  /* 0x000000445400720c */ /* 0x000fe20003f44070 */
[----:B------:R-:W-:Y:S01]  /*8fb0*/  IMAD.HI.U32 R17, R83, R70, RZ ;  /* 0x0000004653117227 */ /* 0x000fe200078e00ff */
[----:B------:R-:W-:Y:S01]  /*8fc0*/  IABS R71, R0 ;  /* 0x0000000000477213 */ /* 0x000fe20000000000 */
[----:B------:R2:W-:Y:S01]  /*8fd0*/  STL [R1+0x1f0], R0 ;  /* 0x0001f00001007387 */ /* 0x0005e20000100800 */
[----:B------:R-:W-:Y:S01]  /*8fe0*/  IABS R173, R7 ;  /* 0x0000000700ad7213 */ /* 0x000fe20000000000 */
[----:B------:R-:W-:-:S02]  /*8ff0*/  IMAD.MOV R17, RZ, RZ, -R17 ;  /* 0x000000ffff117224 */ /* 0x000fc400078e0a11 */
[----:B------:R-:W-:Y:S01]  /*9000*/  @!P1 IMAD.IADD R3, R3, 0x1, -R84 ;  /* 0x0000000103039824 */ /* 0x000fe200078e0a54 */
[----:B------:R4:W-:Y:S01]  /*9010*/  STL [R1+0x1bc], R7 ;  /* 0x0001bc0701007387 */ /* 0x0009e20000100800 */
[C---:B------:R-:W-:Y:S02]  /*9020*/  IMAD R70, R84.reuse, R17, R70 ;  /* 0x0000001154467224 */ /* 0x040fe400078e0246 */
[----:B------:R-:W-:Y:S01]  /*9030*/  IMAD.MOV R30, RZ, RZ, -R30 ;  /* 0x000000ffff1e7224 */ /* 0x000fe200078e0a1e */
[----:B------:R-:W-:Y:S01]  /*9040*/  ISETP.GT.U32.AND P1, PT, R84, R3, PT ;  /* 0x000000035400720c */ /* 0x000fe20003f24070 */
[----:B------:R-:W-:-:S04]  /*9050*/  IMAD.HI.U32 R2, R83, R71, RZ ;  /* 0x0000004753027227 */ /* 0x000fc800078e00ff */
[--C-:B------:R-:W-:Y:S02]  /*9060*/  @!P4 IMAD.IADD R67, R67, 0x1, -R84.reuse ;  /* 0x000000014343c824 */ /* 0x100fe400078e0a54 */
[----:B------:R-:W-:Y:S01]  /*9070*/  @!P6 IMAD.IADD R69, R69, 0x1, -R84 ;  /* 0x000000014545e824 */ /* 0x000fe200078e0a54 */
[C---:B------:R-:W-:Y:S01]  /*9080*/  ISETP.GT.U32.AND P6, PT, R84.reuse, R70, PT ;  /* 0x000000465400720c */ /* 0x040fe20003fc4070 */
[C---:B------:R-:W-:Y:S01]  /*9090*/  IMAD R223, R84.reuse, R30, R223 ;  /* 0x0000001e54df7224 */ /* 0x040fe200078e02df */
[----:B------:R-:W-:Y:S01]  /*90a0*/  ISETP.GT.U32.AND P4, PT, R84, R67, PT ;  /* 0x000000435400720c */ /* 0x000fe20003f84070 */
[----:B------:R-:W-:Y:S02]  /*90b0*/  IMAD.MOV R2, RZ, RZ, -R2 ;  /* 0x000000ffff027224 */ /* 0x000fe400078e0a02 */
[--C-:B------:R-:W-:Y:S01]  /*90c0*/  @!P2 IMAD.IADD R68, R68, 0x1, -R84.reuse ;  /* 0x000000014444a824 */ /* 0x100fe200078e0a54 */
[C---:B------:R-:W-:Y:S01]  /*90d0*/  ISETP.GT.U32.AND P2, PT, R84.reuse, R223, PT ;  /* 0x000000df5400720c */ /* 0x040fe20003f44070 */
[----:B------:R-:W-:Y:S01]  /*90e0*/  IMAD R71, R84, R2, R71 ;  /* 0x0000000254477224 */ /* 0x000fe200078e0247 */
[----:B------:R-:W-:Y:S01]  /*90f0*/  IABS R2, R242 ;  /* 0x000000f200027213 */ /* 0x000fe20000000000 */
[----:B------:R-:W-:-:S02]  /*9100*/  @!P1 IMAD.IADD R3, R3, 0x1, -R84 ;  /* 0x0000000103039824 */ /* 0x000fc400078e0a54 */
[----:B-1----:R-:W-:Y:S01]  /*9110*/  VIADD R6, R242, 0xbd ;  /* 0x000000bdf2067836 */ /* 0x002fe20000000000 */
[----:B------:R-:W-:Y:S01]  /*9120*/  ISETP.GT.U32.AND P1, PT, R84, R71, PT ;  /* 0x000000475400720c */ /* 0x000fe20003f24070 */
[--C-:B------:R-:W-:Y:S02]  /*9130*/  @!P6 IMAD.IADD R70, R70, 0x1, -R84.reuse ;  /* 0x000000014646e824 */ /* 0x100fe400078e0a54 */
[----:B------:R-:W-:Y:S01]  /*9140*/  @!P4 IMAD.IADD R67, R67, 0x1, -R84 ;  /* 0x000000014343c824 */ /* 0x000fe200078e0a54 */
[----:B------:R-:W-:Y:S01]  /*9150*/  ISETP.GE.AND P4, PT, R26, RZ, PT ;  /* 0x000000ff1a00720c */ /* 0x000fe20003f86270 */
[----:B------:R-:W-:Y:S01]  /*9160*/  IMAD.HI.U32 R26, R83, R173, RZ ;  /* 0x000000ad531a7227 */ /* 0x000fe200078e00ff */
[----:B------:R-:W-:Y:S01]  /*9170*/  ISETP.GT.U32.AND P6, PT, R84, R70, PT ;  /* 0x000000465400720c */ /* 0x000fe20003fc4070 */
[----:B------:R-:W-:Y:S01]  /*9180*/  STL [R1+0x1c8], R6 ;  /* 0x0001c80601007387 */ /* 0x000fe20000100800 */
[----:B------:R-:W-:Y:S01]  /*9190*/  @!P2 IADD3 R223, PT, PT, R223, -R84, RZ ;  /* 0x80000054dfdfa210 */ /* 0x000fe20007ffe0ff */
[----:B--2---:R-:W-:Y:S01]  /*91a0*/  VIADD R0, R242, 0xbe ;  /* 0x000000bef2007836 */ /* 0x004fe20000000000 */
[----:B------:R-:W-:Y:S01]  /*91b0*/  IABS R72, R6 ;  /* 0x0000000600487213 */ /* 0x000fe20000000000 */
[----:B------:R-:W-:Y:S01]  /*91c0*/  IMAD.MOV R26, RZ, RZ, -R26 ;  /* 0x000000ffff1a7224 */ /* 0x000fe200078e0a1a */
[C---:B------:R-:W-:Y:S01]  /*91d0*/  ISETP.GT.U32.AND P2, PT, R84.reuse, R223, PT ;  /* 0x000000df5400720c */ /* 0x040fe20003f44070 */
[--C-:B------:R-:W-:Y:S01]  /*91e0*/  @!P1 IMAD.IADD R71, R71, 0x1, -R84.reuse ;  /* 0x0000000147479824 */ /* 0x100fe200078e0a54 */
[----:B------:R-:W-:Y:S01]  /*91f0*/  IABS R93, R0 ;  /* 0x00000000005d7213 */ /* 0x000fe20000000000 */
[----:B------:R-:W-:Y:S01]  /*9200*/  IMAD.HI.U32 R17, R83, R72, RZ ;  /* 0x0000004853117227 */ /* 0x000fe200078e00ff */
[----:B------:R1:W-:Y:S02]  /*9210*/  STL [R1+0x1e0], R0 ;  /* 0x0001e00001007387 */ /* 0x0003e40000100800 */
[C---:B------:R-:W-:Y:S01]  /*9220*/  ISETP.GT.U32.AND P1, PT, R84.reuse, R71, PT ;  /* 0x000000475400720c */ /* 0x040fe20003f24070 */
[----:B------:R-:W-:Y:S01]  /*9230*/  IMAD R173, R84, R26, R173 ;  /* 0x0000001a54ad7224 */ /* 0x000fe200078e02ad */
[----:B------:R-:W-:Y:S01]  /*9240*/  IADD3 R17, PT, PT, -R17, RZ, RZ ;  /* 0x000000ff11117210 */ /* 0x000fe20007ffe1ff */
[----:B------:R-:W-:-:S02]  /*9250*/  @!P6 IMAD.IADD R70, R70, 0x1, -R84 ;  /* 0x000000014646e824 */ /* 0x000fc400078e0a54 */
[----:B------:R-:W-:Y:S01]  /*9260*/  IMAD.HI.U32 R73, R83, R93, RZ ;  /* 0x0000005d53497227 */ /* 0x000fe200078e00ff */
[----:B------:R-:W-:-:S03]  /*9270*/  ISETP.GT.U32.AND P6, PT, R84, R173, PT ;  /* 0x000000ad5400720c */ /* 0x000fc60003fc4070 */
[----:B------:R-:W-:Y:S01]  /*9280*/  @!P2 IMAD.IADD R223, R223, 0x1, -R84 ;  /* 0x00000001dfdfa824 */ /* 0x000fe200078e0a54 */
[----:B------:R-:W-:Y:S01]  /*9290*/  ISETP.GE.AND P2, PT, R16, RZ, PT ;  /* 0x000000ff1000720c */ /* 0x000fe20003f46270 */
[----:B------:R-:W-:Y:S02]  /*92a0*/  IMAD.MOV R16, RZ, RZ, -R73 ;  /* 0x000000ffff107224 */ /* 0x000fe400078e0a49 */
[C---:B------:R-:W-:Y:S01]  /*92b0*/  IMAD R72, R84.reuse, R17, R72 ;  /* 0x0000001154487224 */ /* 0x040fe200078e0248 */
[----:B------:R-:W-:Y:S01]  /*92c0*/  @!P1 IADD3 R71, PT, PT, R71, -R84, RZ ;  /* 0x8000005447479210 */ /* 0x000fe20007ffe0ff */
[----:B------:R-:W-:Y:S02]  /*92d0*/  IMAD R93, R84, R16, R93 ;  /* 0x00000010545d7224 */ /* 0x000fe400078e025d */
[----:B----4-:R-:W-:Y:S01]  /*92e0*/  VIADD R7, R242, 0xc1 ;  /* 0x000000c1f2077836 */ /* 0x010fe20000000000 */
[C---:B------:R-:W-:Y:S01]  /*92f0*/  ISETP.GT.U32.AND P1, PT, R84.reuse, R72, PT ;  /* 0x000000485400720c */ /* 0x040fe20003f24070 */
[----:B------:R-:W-:Y:S01]  /*9300*/  @!P6 IMAD.IADD R173, R173, 0x1, -R84 ;  /* 0x00000001adade824 */ /* 0x000fe200078e0a54 */
[----:B------:R-:W-:Y:S01]  /*9310*/  ISETP.GT.U32.AND P6, PT, R84, R93, PT ;  /* 0x0000005d5400720c */ /* 0x000fe20003fc4070 */
[----:B------:R-:W-:Y:S01]  /*9320*/  IMAD.HI.U32 R30, R83, R2, RZ ;  /* 0x00000002531e7227 */ /* 0x000fe200078e00ff */
[----:B------:R-:W-:-:S02]  /*9330*/  IABS R16, R7 ;  /* 0x0000000700107213 */ /* 0x000fc40000000000 */
[----:B------:R-:W-:Y:S01]  /*9340*/  @!P2 IADD3 R183, PT, PT, -R183, RZ, RZ ;  /* 0x000000ffb7b7a210 */ /* 0x000fe20007ffe1ff */
[----:B------:R-:W-:Y:S02]  /*9350*/  IMAD.MOV R30, RZ, RZ, -R30 ;  /* 0x000000ffff1e7224 */ /* 0x000fe400078e0a1e */
[----:B------:R-:W-:-:S04]  /*9360*/  IMAD.HI.U32 R74, R83, R82, RZ ;  /* 0x00000052534a7227 */ /* 0x000fc800078e00ff */
[----:B------:R-:W-:Y:S01]  /*9370*/  @!P1 IMAD.IADD R72, R72, 0x1, -R84 ;  /* 0x0000000148489824 */ /* 0x000fe200078e0a54 */
[C---:B------:R-:W-:Y:S01]  /*9380*/  ISETP.GT.U32.AND P1, PT, R84.reuse, R173, PT ;  /* 0x000000ad5400720c */ /* 0x040fe20003f24070 */
[----:B------:R-:W-:Y:S01]  /*9390*/  @!P5 IMAD.MOV R133, RZ, RZ, -R133 ;  /* 0x000000ffff85d224 */ /* 0x000fe200078e0a85 */
[----:B------:R-:W-:Y:S01]  /*93a0*/  @!P6 IADD3 R93, PT, PT, R93, -R84, RZ ;  /* 0x800000545d5de210 */ /* 0x000fe20007ffe0ff */
[C---:B------:R-:W-:Y:S01]  /*93b0*/  IMAD R2, R84.reuse, R30, R2 ;  /* 0x0000001e54027224 */ /* 0x040fe200078e0202 */
[C---:B------:R-:W-:Y:S01]  /*93c0*/  ISETP.GT.U32.AND P6, PT, R84.reuse, R72, PT ;  /* 0x000000485400720c */ /* 0x040fe20003fc4070 */
[----:B------:R-:W-:Y:S01]  /*93d0*/  IMAD.HI.U32 R30, R83, R16, RZ ;  /* 0x00000010531e7227 */ /* 0x000fe200078e00ff */
[----:B------:R-:W-:-:S03]  /*93e0*/  ISETP.GT.U32.AND P5, PT, R84, R93, PT ;  /* 0x0000005d5400720c */ /* 0x000fc60003fa4070 */
[----:B------:R-:W-:Y:S02]  /*93f0*/  IMAD.MOV R74, RZ, RZ, -R74 ;  /* 0x000000ffff4a7224 */ /* 0x000fe400078e0a4a */
[----:B------:R-:W-:Y:S02]  /*9400*/  IMAD.MOV R30, RZ, RZ, -R30 ;  /* 0x000000ffff1e7224 */ /* 0x000fe400078e0a1e */
[C---:B------:R-:W-:Y:S01]  /*9410*/  IMAD R82, R84.reuse, R74, R82 ;  /* 0x0000004a54527224 */ /* 0x040fe200078e0252 */
[----:B------:R-:W-:Y:S01]  /*9420*/  @!P1 IADD3 R173, PT, PT, R173, -R84, RZ ;  /* 0x80000054adad9210 */ /* 0x000fe20007ffe0ff */
[----:B------:R-:W-:Y:S02]  /*9430*/  IMAD R16, R84, R30, R16 ;  /* 0x0000001e54107224 */ /* 0x000fe400078e0210 */
[----:B------:R-:W-:Y:S01]  /*9440*/  @!P6 IMAD.IADD R72, R72, 0x1, -R84 ;  /* 0x000000014848e824 */ /* 0x000fe200078e0a54 */
[----:B------:R-:W-:Y:S01]  /*9450*/  ISETP.GT.U32.AND P6, PT, R84, R82, PT ;  /* 0x000000525400720c */ /* 0x000fe20003fc4070 */
[----:B-1----:R-:W-:-:S02]  /*9460*/  VIADD R0, R242, 0xbf ;  /* 0x000000bff2007836 */ /* 0x002fc40000000000 */
[----:B------:R-:W-:Y:S01]  /*9470*/  @!P5 IMAD.IADD R93, R93, 0x1, -R84 ;  /* 0x000000015d5dd824 */ /* 0x000fe200078e0a54 */
[----:B------:R-:W-:Y:S01]  /*9480*/  ISETP.GT.U32.AND P5, PT, R84, R16, PT ;  /* 0x000000105400720c */ /* 0x000fe20003fa4070 */
[C---:B------:R-:W-:Y:S01]  /*9490*/  VIADD R6, R242.reuse, 0xc2 ;  /* 0x000000c2f2067836 */ /* 0x040fe20000000000 */
[----:B------:R-:W-:Y:S01]  /*94a0*/  IABS R95, R0 ;  /* 0x00000000005f7213 */ /* 0x000fe20000000000 */
[----:B------:R1:W-:Y:S01]  /*94b0*/  STL [R1+0x1b4], R0 ;  /* 0x0001b40001007387 */ /* 0x0003e20000100800 */
[----:B------:R-:W-:Y:S02]  /*94c0*/  VIADD R76, R242, 0xc5 ;  /* 0x000000c5f24c7836 */ /* 0x000fe40000000000 */
[----:B------:R-:W-:Y:S01]  /*94d0*/  IABS R73, R6 ;  /* 0x0000000600497213 */ /* 0x000fe20000000000 */
[----:B------:R-:W-:Y:S01]  /*94e0*/  IMAD.HI.U32 R17, R83, R95, RZ ;  /* 0x0000005f53117227 */ /* 0x000fe200078e00ff */
[----:B------:R2:W-:Y:S01]  /*94f0*/  STL [R1+0x77ac], R6 ;  /* 0x0077ac0601007387 */ /* 0x0005e20000100800 */
[----:B------:R-:W-:-:S02]  /*9500*/  IABS R99, R76 ;  /* 0x0000004c00637213 */ /* 0x000fc40000000000 */
[--C-:B------:R-:W-:Y:S02]  /*9510*/  @!P6 IMAD.IADD R82, R82, 0x1, -R84.reuse ;  /* 0x000000015252e824 */ /* 0x100fe400078e0a54 */
[----:B-1----:R-:W-:Y:S02]  /*9520*/  VIADD R0, R242, 0xc3 ;  /* 0x000000c3f2007836 */ /* 0x002fe40000000000 */
[----:B------:R-:W-:Y:S02]  /*9530*/  IMAD.MOV R17, RZ, RZ, -R17 ;  /* 0x000000ffff117224 */ /* 0x000fe400078e0a11 */
[----:B------:R-:W-:Y:S01]  /*9540*/  @!P5 IMAD.IADD R16, R16, 0x1, -R84 ;  /* 0x000000011010d824 */ /* 0x000fe200078e0a54 */
[----:B------:R-:W-:Y:S01]  /*9550*/  IABS R96, R0 ;  /* 0x0000000000607213 */ /* 0x000fe20000000000 */
[C---:B------:R-:W-:Y:S01]  /*9560*/  IMAD R95, R84.reuse, R17, R95 ;  /* 0x00000011545f7224 */ /* 0x040fe200078e025f */
[----:B------:R-:W-:Y:S01]  /*9570*/  ISETP.GT.U32.AND P5, PT, R84, R82, PT ;  /* 0x000000525400720c */ /* 0x000fe20003fa4070 */
[----:B--2---:R-:W-:Y:S01]  /*9580*/  VIADD R6, R242, 0xc6 ;  /* 0x000000c6f2067836 */ /* 0x004fe20000000000 */
[C---:B------:R-:W-:Y:S01]  /*9590*/  ISETP.GT.U32.AND P3, PT, R84.reuse, R16, PT ;  /* 0x000000105400720c */ /* 0x040fe20003f64070 */
[----:B------:R-:W-:Y:S01]  /*95a0*/  IMAD.HI.U32 R17, R83, R96, RZ ;  /* 0x0000006053117227 */ /* 0x000fe200078e00ff */
[----:B------:R-:W-:Y:S01]  /*95b0*/  ISETP.GT.U32.AND P1, PT, R84, R95, PT ;  /* 0x0000005f5400720c */ /* 0x000fe20003f24070 */
[----:B------:R1:W-:Y:S01]  /*95c0*/  STL [R1+0x8854], R0 ;  /* 0x0088540001007387 */ /* 0x0003e20000100800 */
[----:B------:R-:W-:Y:S01]  /*95d0*/  IABS R74, R6 ;  /* 0x00000006004a7213 */ /* 0x000fe20000000000 */
[----:B------:R-:W-:-:S02]  /*95e0*/  IMAD.MOV R17, RZ, RZ, -R17 ;  /* 0x000000ffff117224 */ /* 0x000fc400078e0a11 */
[----:B------:R-:W-:-:S04]  /*95f0*/  IMAD.HI.U32 R26, R83, R73, RZ ;  /* 0x00000049531a7227 */ /* 0x000fc800078e00ff */
[----:B------:R-:W-:Y:S01]  /*9600*/  IMAD R96, R84, R17, R96 ;  /* 0x0000001154607224 */ /* 0x000fe200078e0260 */
[----:B------:R-:W-:Y:S01]  /*9610*/  @!P5 IADD3 R82, PT, PT, R82, -R84, RZ ;  /* 0x800000545252d210 */ /* 0x000fe20007ffe0ff */
[----:B------:R-:W-:Y:S01]  /*9620*/  IMAD.HI.U32 R17, R83, R74, RZ ;  /* 0x0000004a53117227 */ /* 0x000fe200078e00ff */
[----:B-1----:R-:W-:Y:S02]  /*9630*/  IADD3 R0, PT, PT, R242, 0xc7, RZ ;  /* 0x000000c7f2007810 */ /* 0x002fe40007ffe0ff */
[C---:B------:R-:W-:Y:S01]  /*9640*/  ISETP.GT.U32.AND P5, PT, R84.reuse, R96, PT ;  /* 0x000000605400720c */ /* 0x040fe20003fa4070 */
[----:B------:R-:W-:Y:S01]  /*9650*/  @!P1 IMAD.IADD R95, R95, 0x1, -R84 ;  /* 0x000000015f5f9824 */ /* 0x000fe200078e0a54 */
[----:B------:R-:W-:Y:S01]  /*9660*/  ISETP.GT.U32.AND P1, PT, R84, R2, PT ;  /* 0x000000025400720c */ /* 0x000fe20003f24070 */
[----:B------:R-:W-:Y:S01]  /*9670*/  IMAD.MOV R17, RZ, RZ, -R17 ;  /* 0x000000ffff117224 */ /* 0x000fe200078e0a11 */
[----:B------:R-:W-:Y:S01]  /*9680*/  IABS R100, R0 ;  /* 0x0000000000647213 */ /* 0x000fe20000000000 */
[----:B------:R-:W-:Y:S01]  /*9690*/  VIADD R77, R242, 0xc4 ;  /* 0x000000c4f24d7836 */ /* 0x000fe20000000000 */
[C---:B------:R-:W-:Y:S01]  /*96a0*/  ISETP.GT.U32.AND P6, PT, R84.reuse, R95, PT ;  /* 0x0000005f5400720c */ /* 0x040fe20003fc4070 */
[----:B------:R-:W-:-:S02]  /*96b0*/  IMAD R74, R84, R17, R74 ;  /* 0x00000011544a7224 */ /* 0x000fc400078e024a */
[----:B------:R-:W-:Y:S01]  /*96c0*/  IMAD.MOV R26, RZ, RZ, -R26 ;  /* 0x000000ffff1a7224 */ /* 0x000fe200078e0a1a */
[----:B------:R-:W-:Y:S01]  /*96d0*/  IABS R97, R77 ;  /* 0x0000004d00617213 */ /* 0x000fe20000000000 */
[----:B------:R-:W-:Y:S01]  /*96e0*/  IMAD.HI.U32 R30, R83, R99, RZ ;  /* 0x00000063531e7227 */ /* 0x000fe200078e00ff */
[----:B------:R-:W-:Y:S03]  /*96f0*/  STL [R1+0x8850], R77 ;  /* 0x0088504d01007387 */ /* 0x000fe60000100800 */
[--C-:B------:R-:W-:Y:S01]  /*9700*/  @!P5 IMAD.IADD R96, R96, 0x1, -R84.reuse ;  /* 0x000000016060d824 */ /* 0x100fe200078e0a54 */
[----:B------:R1:W-:Y:S01]  /*9710*/  STL [R1+0x8858], R76 ;  /* 0x0088584c01007387 */ /* 0x0003e20000100800 */
[--C-:B------:R-:W-:Y:S02]  /*9720*/  @!P1 IMAD.IADD R2, R2, 0x1, -R84.reuse ;  /* 0x0000000102029824 */ /* 0x100fe400078e0a54 */
[C---:B------:R-:W-:Y:S01]  /*9730*/  IMAD R73, R84.reuse, R26, R73 ;  /* 0x0000001a54497224 */ /* 0x040fe200078e0249 */
[C---:B------:R-:W-:Y:S01]  /*9740*/  ISETP.GT.U32.AND P5, PT, R84.reuse, R96, PT ;  /* 0x000000605400720c */ /* 0x040fe20003fa4070 */
[----:B------:R-:W-:Y:S01]  /*9750*/  @!P6 IMAD.IADD R95, R95, 0x1, -R84 ;  /* 0x000000015f5fe824 */ /* 0x000fe200078e0a54 */
[C---:B------:R-:W-:Y:S01]  /*9760*/  ISETP.GT.U32.AND P1, PT, R84.reuse, R2, PT ;  /* 0x000000025400720c */ /* 0x040fe20003f24070 */
[----:B------:R-:W-:Y:S01]  /*9770*/  IMAD.MOV R30, RZ, RZ, -R30 ;  /* 0x000000ffff1e7224 */ /* 0x000fe200078e0a1e */
[----:B------:R-:W-:Y:S01]  /*9780*/  ISETP.GT.U32.AND P6, PT, R84, R73, PT ;  /* 0x000000495400720c */ /* 0x000fe20003fc4070 */
[----:B------:R-:W-:Y:S01]  /*9790*/  VIADD R85, R242, 0xc9 ;  /* 0x000000c9f2557836 */ /* 0x000fe20000000000 */
[----:B------:R-:W-:Y:S01]  /*97a0*/  STL [R1+0x885c], R6 ;  /* 0x00885c0601007387 */ /* 0x000fe20000100800 */
[----:B-1----:R-:W-:-:S03]  /*97b0*/  IMAD.HI.U32 R76, R83, R97, RZ ;  /* 0x00000061534c7227 */ /* 0x002fc600078e00ff */
[----:B------:R1:W-:Y:S01]  /*97c0*/  STL [R1+0x8864], R0 ;  /* 0x0088640001007387 */ /* 0x0003e20000100800 */
[----:B------:R-:W-:Y:S02]  /*97d0*/  IMAD.MOV R76, RZ, RZ, -R76 ;  /* 0x000000ffff4c7224 */ /* 0x000fe400078e0a4c */
[--C-:B------:R-:W-:Y:S01]  /*97e0*/  @!P5 IMAD.IADD R96, R96, 0x1, -R84.reuse ;  /* 0x000000016060d824 */ /* 0x100fe200078e0a54 */
[----:B------:R-:W-:Y:S01]  /*97f0*/  ISETP.GT.U32.AND P5, PT, R84, R74, PT ;  /* 0x0000004a5400720c */ /* 0x000fe20003fa4070 */
[--C-:B------:R-:W-:Y:S01]  /*9800*/  @!P1 IMAD.IADD R2, R2, 0x1, -R84.reuse ;  /* 0x0000000102029824 */ /* 0x100fe200078e0a54 */
[----:B------:R-:W-:Y:S01]  /*9810*/  ISETP.GE.AND P1, PT, R242, RZ, PT ;  /* 0x000000fff200720c */ /* 0x000fe20003f26270 */
[C---:B------:R-:W-:Y:S01]  /*9820*/  IMAD R99, R84.reuse, R30, R99 ;  /* 0x0000001e54637224 */ /* 0x040fe200078e0263 */
[----:B------:R-:W-:Y:S01]  /*9830*/  IABS R30, R85 ;  /* 0x00000055001e7213 */ /* 0x000fe20000000000 */
[----:B------:R-:W-:Y:S01]  /*9840*/  IMAD R97, R84, R76, R97 ;  /* 0x0000004c54617224 */ /* 0x000fe200078e0261 */
[----:B------:R-:W-:Y:S01]  /*9850*/  MOV R89, R2 ;  /* 0x0000000200597202 */ /* 0x000fe20000000f00 */
[----:B------:R-:W-:Y:S01]  /*9860*/  @!P3 IMAD.IADD R16, R16, 0x1, -R84 ;  /* 0x000000011010b824 */ /* 0x000fe200078e0a54 */
[----:B------:R-:W-:Y:S01]  /*9870*/  ISETP.GE.AND P3, PT, R75, RZ, PT ;  /* 0x000000ff4b00720c */ /* 0x000fe20003f66270 */
[----:B------:R-:W-:Y:S01]  /*9880*/  IMAD.HI.U32 R75, R83, R30, RZ ;  /* 0x0000001e534b7227 */ /* 0x000fe200078e00ff */
[----:B------:R-:W-:-:S03]  /*9890*/  @!P6 IADD3 R73, PT, PT, R73, -R84, RZ ;  /* 0x800000544949e210 */ /* 0x000fc60007ffe0ff */
[----:B------:R-:W-:Y:S01]  /*98a0*/  @!P5 IADD3 R74, PT, PT, R74, -R84, RZ ;  /* 0x800000544a4ad210 */ /* 0x000fe20007ffe0ff */
[----:B------:R-:W-:Y:S01]  /*98b0*/  IMAD.MOV R75, RZ, RZ, -R75 ;  /* 0x000000ffff4b7224 */ /* 0x000fe200078e0a4b */
[C---:B------:R-:W-:Y:S01]  /*98c0*/  ISETP.GT.U32.AND P6, PT, R84.reuse, R73, PT ;  /* 0x000000495400720c */ /* 0x040fe20003fc4070 */
[----:B------:R-:W-:Y:S01]  /*98d0*/  @!P1 IMAD.MOV R89, RZ, RZ, -R89 ;  /* 0x000000ffff599224 */ /* 0x000fe200078e0a59 */
[C---:B------:R-:W-:Y:S01]  /*98e0*/  ISETP.GT.U32.AND P5, PT, R84.reuse, R74, PT ;  /* 0x0000004a5400720c */ /* 0x040fe20003fa4070 */
[C---:B------:R-:W-:Y:S01]  /*98f0*/  IMAD R30, R84.reuse, R75, R30 ;  /* 0x0000004b541e7224 */ /* 0x040fe200078e021e */
[----:B------:R-:W-:Y:S01]  /*9900*/  ISETP.GT.U32.AND P1, PT, R84, R97, PT ;  /* 0x000000615400720c */ /* 0x000fe20003f24070 */
[C---:B------:R-:W-:Y:S02]  /*9910*/  VIADD R214, R242.reuse, 0xc8 ;  /* 0x000000c8f2d67836 */ /* 0x040fe40000000000 */
[C---:B-1----:R-:W-:Y:S02]  /*9920*/  VIADD R0, R242.reuse, 0xcb ;  /* 0x000000cbf2007836 */ /* 0x042fe40000000000 */
[----:B------:R-:W-:Y:S01]  /*9930*/  VIADD R6, R242, 0xca ;  /* 0x000000caf2067836 */ /* 0x000fe20000000000 */
[----:B------:R-:W-:Y:S01]  /*9940*/  STL [R1+0x8860], R214 ;  /* 0x008860d601007387 */ /* 0x000fe20000100800 */
[----:B------:R-:W-:Y:S01]  /*9950*/  IMAD.HI.U32 R26, R83, R100, RZ ;  /* 0x00000064531a7227 */ /* 0x000fe200078e00ff */
[----:B------:R-:W-:-:S02]  /*9960*/  IABS R103, R0 ;  /* 0x0000000000677213 */ /* 0x000fc40000000000 */
[----:B------:R-:W-:Y:S01]  /*9970*/  STL [R1+0x8868], R85 ;  /* 0x0088685501007387 */ /* 0x000fe20000100800 */
[--C-:B------:R-:W-:Y:S01]  /*9980*/  @!P5 IMAD.IADD R74, R74, 0x1, -R84.reuse ;  /* 0x000000014a4ad824 */ /* 0x100fe200078e0a54 */
[C---:B------:R-:W-:Y:S01]  /*9990*/  ISETP.GT.U32.AND P5, PT, R84.reuse, R30, PT ;  /* 0x0000001e5400720c */ /* 0x040fe20003fa4070 */
[----:B------:R-:W-:Y:S01]  /*99a0*/  @!P6 IMAD.IADD R73, R73, 0x1, -R84 ;  /* 0x000000014949e824 */ /* 0x000fe200078e0a54 */
[----:B------:R-:W-:Y:S01]  /*99b0*/  @!P1 IADD3 R97, PT, PT, R97, -R84, RZ ;  /* 0x8000005461619210 */ /* 0x000fe20007ffe0ff */
[----:B------:R-:W-:Y:S01]  /*99c0*/  STL [R1+0x886c], R6 ;  /* 0x00886c0601007387 */ /* 0x000fe20000100800 */
[C---:B------:R-:W-:Y:S01]  /*99d0*/  ISETP.GT.U32.AND P6, PT, R84.reuse, R99, PT ;  /* 0x000000635400720c */ /* 0x040fe20003fc4070 */
[----:B------:R-:W-:Y:S01]  /*99e0*/  IMAD.HI.U32 R17, R83, R103, RZ ;  /* 0x0000006753117227 */ /* 0x000fe200078e00ff */
[----:B------:R-:W-:Y:S01]  /*99f0*/  ISETP.GT.U32.AND P1, PT, R84, R97, PT ;  /* 0x000000615400720c */ /* 0x000fe20003f24070 */
[----:B------:R1:W-:Y:S01]  /*9a00*/  STL [R1+0x8870], R0 ;  /* 0x0088700001007387 */ /* 0x0003e20000100800 */
[----:B------:R-:W-:Y:S01]  /*9a10*/  IABS R2, R214 ;  /* 0x000000d600027213 */ /* 0x000fe20000000000 */
[----:B------:R-:W-:Y:S01]  /*9a20*/  IMAD.MOV R26, RZ, RZ, -R26 ;  /* 0x000000ffff1a7224 */ /* 0x000fe200078e0a1a */
[----:B------:R-:W-:Y:S01]  /*9a30*/  IABS R101, R6 ;  /* 0x0000000600657213 */ /* 0x000fe20000000000 */
[----:B------:R-:W-:-:S02]  /*9a40*/  IMAD.MOV R17, RZ, RZ, -R17 ;  /* 0x000000ffff117224 */ /* 0x000fc400078e0a11 */
[----:B------:R-:W-:Y:S02]  /*9a50*/  @!P5 IMAD.IADD R30, R30, 0x1, -R84 ;  /* 0x000000011e1ed824 */ /* 0x000fe400078e0a54 */
[----:B------:R-:W-:Y:S02]  /*9a60*/  IMAD R100, R84, R26, R100 ;  /* 0x0000001a54647224 */ /* 0x000fe400078e0264 */
[----:B-1----:R-:W-:Y:S01]  /*9a70*/  VIADD R0, R242, 0xcc ;  /* 0x000000ccf2007836 */ /* 0x002fe20000000000 */
[C---:B------:R-:W-:Y:S01]  /*9a80*/  ISETP.GT.U32.AND P5, PT, R84.reuse, R30, PT ;  /* 0x0000001e5400720c */ /* 0x040fe20003fa4070 */
[C---:B------:R-:W-:Y:S02]  /*9a90*/  IMAD R103, R84.reuse, R17, R103 ;  /* 0x0000001154677224 */ /* 0x040fe400078e0267 */
[--C-:B------:R-:W-:Y:S01]  /*9aa0*/  @!P1 IMAD.IADD R97, R97, 0x1, -R84.reuse ;  /* 0x0000000161619824 */ /* 0x100fe200078e0a54 */
[----:B------:R-:W-:Y:S01]  /*9ab0*/  IABS R75, R0 ;  /* 0x00000000004b7213 */ /* 0x000fe20000000000 */
[----:B------:R-:W-:Y:S01]  /*9ac0*/  @!P6 IMAD.IADD R99, R99, 0x1, -R84 ;  /* 0x000000016363e824 */ /* 0x000fe200078e0a54 */
[C---:B------:R-:W-:Y:S01]  /*9ad0*/  ISETP.GT.U32.AND P1, PT, R84.reuse, R100, PT ;  /* 0x000000645400720c */ /* 0x040fe20003f24070 */
[C---:B------:R-:W-:Y:S01]  /*9ae0*/  IMAD.HI.U32 R76, R83.reuse, R2, RZ ;  /* 0x00000002534c7227 */ /* 0x040fe200078e00ff */
[----:B------:R1:W-:Y:S02]  /*9af0*/  STL [R1+0x8874], R0 ;  /* 0x0088740001007387 */ /* 0x0003e40000100800 */
[----:B------:R-:W-:Y:S01]  /*9b00*/  ISETP.GT.U32.AND P6, PT, R84, R99, PT ;  /* 0x000000635400720c */ /* 0x000fe20003fc4070 */
[----:B------:R-:W-:-:S04]  /*9b10*/  IMAD.HI.U32 R17, R83, R75, RZ ;  /* 0x0000004b53117227 */ /* 0x000fc800078e00ff */
[----:B------:R-:W-:Y:S02]  /*9b20*/  IMAD.MOV R17, RZ, RZ, -R17 ;  /* 0x000000ffff117224 */ /* 0x000fe400078e0a11 */
[----:B------:R-:W-:Y:S02]  /*9b30*/  IMAD.MOV R76, RZ, RZ, -R76 ;  /* 0x000000ffff4c7224 */ /* 0x000fe400078e0a4c */
[----:B------:R-:W-:Y:S02]  /*9b40*/  IMAD R75, R84, R17, R75 ;  /* 0x00000011544b7224 */ /* 0x000fe400078e024b */
[--C-:B------:R-:W-:Y:S02]  /*9b50*/  @!P5 IMAD.IADD R30, R30, 0x1, -R84.reuse ;  /* 0x000000011e1ed824 */ /* 0x100fe400078e0a54 */
[----:B------:R-:W-:Y:S01]  /*9b60*/  @!P1 IMAD.IADD R100, R100, 0x1, -R84 ;  /* 0x0000000164649824 */ /* 0x000fe200078e0a54 */
[C---:B------:R-:W-:Y:S01]  /*9b70*/  ISETP.GT.U32.AND P5, PT, R84.reuse, R75, PT ;  /* 0x0000004b5400720c */ /* 0x040fe20003fa4070 */
[C---:B------:R-:W-:Y:S01]  /*9b80*/  IMAD R2, R84.reuse, R76, R2 ;  /* 0x0000004c54027224 */ /* 0x040fe200078e0202 */
[----:B------:R-:W-:Y:S01]  /*9b90*/  @!P6 IADD3 R99, PT, PT, R99, -R84, RZ ;  /* 0x800000546363e210 */ /* 0x000fe20007ffe0ff */
[----:B------:R-:W-:Y:S01]  /*9ba0*/  IMAD.HI.U32 R26, R83, R101, RZ ;  /* 0x00000065531a7227 */ /* 0x000fe200078e00ff */
[----:B------:R-:W-:-:S02]  /*9bb0*/  ISETP.GT.U32.AND P1, PT, R84, R100, PT ;  /* 0x000000645400720c */ /* 0x000fc40003f24070 */
[----:B------:R-:W-:Y:S01]  /*9bc0*/  ISETP.GT.U32.AND P6, PT, R84, R2, PT ;  /* 0x000000025400720c */ /* 0x000fe20003fc4070 */
[C---:B-1----:R-:W-:Y:S02]  /*9bd0*/  VIADD R0, R242.reuse, 0xcf ;  /* 0x000000cff2007836 */ /* 0x042fe40000000000 */
[----:B------:R-:W-:Y:S02]  /*9be0*/  IMAD.MOV R26, RZ, RZ, -R26 ;  /* 0x000000ffff1a7224 */ /* 0x000fe400078e0a1a */
[----:B------:R-:W-:Y:S01]  /*9bf0*/  VIADD R77, R242, 0xcd ;  /* 0x000000cdf24d7836 */ /* 0x000fe20000000000 */
[----:B------:R-:W-:Y:S01]  /*9c00*/  IABS R107, R0 ;  /* 0x00000000006b7213 */ /* 0x000fe20000000000 */
[----:B------:R-:W-:Y:S01]  /*9c10*/  IMAD R101, R84, R26, R101 ;  /* 0x0000001a54657224 */ /* 0x000fe200078e0265 */
[-C--:B------:R-:W-:Y:S01]  /*9c20*/  @!P5 IADD3 R75, PT, PT, R75, -R84.reuse, RZ ;  /* 0x800000544b4bd210 */ /* 0x080fe20007ffe0ff */
[----:B------:R-:W-:Y:S01]  /*9c30*/  VIADD R6, R242, 0xce ;  /* 0x000000cef2067836 */ /* 0x000fe20000000000 */
[----:B------:R-:W-:Y:S01]  /*9c40*/  IABS R104, R77 ;  /* 0x0000004d00687213 */ /* 0x000fe20000000000 */
[C---:B------:R-:W-:Y:S01]  /*9c50*/  IMAD.HI.U32 R17, R83.reuse, R107, RZ ;  /* 0x0000006b53117227 */ /* 0x040fe200078e00ff */
[----:B------:R-:W-:Y:S01]  /*9c60*/  ISETP.GT.U32.AND P5, PT, R84, R75, PT ;  /* 0x0000004b5400720c */ /* 0x000fe20003fa4070 */
[----:B------:R-:W-:Y:S01]  /*9c70*/  STL [R1+0x8878], R77 ;  /* 0x0088784d01007387 */ /* 0x000fe20000100800 */
[----:B------:R-:W-:Y:S01]  /*9c80*/  @!P6 IADD3 R2, PT, PT, R2, -R84, RZ ;  /* 0x800000540202e210 */ /* 0x000fe20007ffe0ff */
[----:B------:R-:W-:Y:S01]  /*9c90*/  @!P1 IMAD.IADD R100, R100, 0x1, -R84 ;  /* 0x0000000164649824 */ /* 0x000fe200078e0a54 */
[C---:B------:R-:W-:Y:S01]  /*9ca0*/  ISETP.GT.U32.AND P1, PT, R84.reuse, R101, PT ;  /* 0x000000655400720c */ /* 0x040fe20003f24070 */
[----:B------:R-:W-:Y:S01]  /*9cb0*/  IMAD.MOV R17, RZ, RZ, -R17 ;  /* 0x000000ffff117224 */ /* 0x000fe200078e0a11 */
[----:B------:R-:W-:Y:S01]  /*9cc0*/  ISETP.GT.U32.AND P6, PT, R84, R2, PT ;  /* 0x000000025400720c */ /* 0x000fe20003fc4070 */
[----:B------:R-:W-:Y:S01]  /*9cd0*/  IMAD.HI.U32 R76, R83, R104, RZ ;  /* 0x00000068534c7227 */ /* 0x000fe200078e00ff */
[----:B------:R1:W-:Y:S01]  /*9ce0*/  STL [R1+0x887c], R6 ;  /* 0x00887c0601007387 */ /* 0x0003e20000100800 */
[----:B------:R-:W-:-:S02]  /*9cf0*/  IABS R105, R6 ;  /* 0x0000000600697213 */ /* 0x000fc40000000000 */
[C---:B------:R-:W-:Y:S01]  /*9d00*/  IMAD R107, R84.reuse, R17, R107 ;  /* 0x00000011546b7224 */ /* 0x040fe200078e026b */
[----:B------:R-:W-:Y:S01]  /*9d10*/  STL [R1+0x8884], R0 ;  /* 0x0088840001007387 */ /* 0x000fe20000100800 */
[----:B------:R-:W-:Y:S01]  /*9d20*/  @!P5 IMAD.IADD R75, R75, 0x1, -R84 ;  /* 0x000000014b4bd824 */ /* 0x000fe200078e0a54 */
[----:B------:R-:W-:Y:S01]  /*9d30*/  IABS R17, R210 ;  /* 0x000000d200117213 */ /* 0x000fe20000000000 */
[----:B------:R-:W-:Y:S01]  /*9d40*/  IMAD.MOV R76, RZ, RZ, -R76 ;  /* 0x000000ffff4c7224 */ /* 0x000fe200078e0a4c */
[----:B------:R-:W-:Y:S01]  /*9d50*/  ISETP.GT.U32.AND P5, PT, R84, R107, PT ;  /* 0x0000006b5400720c */ /* 0x000fe20003fa4070 */
[--C-:B------:R-:W-:Y:S02]  /*9d60*/  @!P1 IMAD.IADD R101, R101, 0x1, -R84.reuse ;  /* 0x0000000165659824 */ /* 0x100fe400078e0a54 */
[----:B------:R-:W-:Y:S01]  /*9d70*/  @!P6 IMAD.IADD R2, R2, 0x1, -R84 ;  /* 0x000000010202e824 */ /* 0x000fe200078e0a54 */
[----:B------:R-:W-:Y:S01]  /*9d80*/  ISETP.GT.U32.AND P6, PT, R84, R103, PT ;  /* 0x000000675400720c */ /* 0x000fe20003fc4070 */
[----:B-1----:R-:W-:Y:S01]  /*9d90*/  VIADD R6, R242, 0xd2 ;  /* 0x000000d2f2067836 */ /* 0x002fe20000000000 */
[C---:B------:R-:W-:Y:S01]  /*9da0*/  ISETP.GT.U32.AND P1, PT, R84.reuse, R101, PT ;  /* 0x000000655400720c */ /* 0x040fe20003f24070 */
[----:B------:R-:W-:-:S02]  /*9db0*/  IMAD R104, R84, R76, R104 ;  /* 0x0000004c54687224 */ /* 0x000fc400078e0268 */
[----:B------:R-:W-:Y:S01]  /*9dc0*/  IMAD.HI.U32 R26, R83, R105, RZ ;  /* 0x00000069531a7227 */ /* 0x000fe200078e00ff */
[----:B------:R-:W-:-:S03]  /*9dd0*/  IABS R76, R6 ;  /* 0x00000006004c7213 */ /* 0x000fc60000000000 */
[----:B------:R-:W-:Y:S01]  /*9de0*/  @!P5 IMAD.IADD R107, R107, 0x1, -R84 ;  /* 0x000000016b6bd824 */ /* 0x000fe200078e0a54 */
[----:B------:R-:W-:Y:S01]  /*9df0*/  IADD3 R26, PT, PT, -R26, RZ, RZ ;  /* 0x000000ff1a1a7210 */ /* 0x000fe20007ffe1ff */
[----:B------:R-:W-:-:S03]  /*9e00*/  IMAD.HI.U32 R77, R83, R76, RZ ;  /* 0x0000004c534d7227 */ /* 0x000fc600078e00ff */
[C---:B------:R-:W-:Y:S01]  /*9e10*/  ISETP.GT.U32.AND P5, PT, R84.reuse, R107, PT ;  /* 0x0000006b5400720c */ /* 0x040fe20003fa4070 */
[--C-:B------:R-:W-:Y:S01]  /*9e20*/  @!P6 IMAD.IADD R103, R103, 0x1, -R84.reuse ;  /* 0x000000016767e824 */ /* 0x100fe200078e0a54 */
[----:B------:R-:W-:Y:S01]  /*9e30*/  IADD3 R77, PT, PT, -R77, RZ, RZ ;  /* 0x000000ff4d4d7210 */ /* 0x000fe20007ffe1ff */
[----:B------:R-:W-:Y:S01]  /*9e40*/  @!P1 IMAD.IADD R101, R101, 0x1, -R84 ;  /* 0x0000000165659824 */ /* 0x000fe200078e0a54 */
[----:B------:R-:W-:Y:S01]  /*9e50*/  ISETP.GT.U32.AND P1, PT, R84, R104, PT ;  /* 0x000000685400720c */ /* 0x000fe20003f24070 */
[----:B------:R-:W-:Y:S01]  /*9e60*/  VIADD R94, R242, 0xd0 ;  /* 0x000000d0f25e7836 */ /* 0x000fe20000000000 */
[C---:B------:R-:W-:Y:S01]  /*9e70*/  ISETP.GT.U32.AND P6, PT, R84.reuse, R103, PT ;  /* 0x000000675400720c */ /* 0x040fe20003fc4070 */
[C---:B------:R-:W-:Y:S02]  /*9e80*/  IMAD R76, R84.reuse, R77, R76 ;  /* 0x0000004d544c7224 */ /* 0x040fe400078e024c */
[----:B------:R-:W-:Y:S01]  /*9e90*/  IMAD R105, R84, R26, R105 ;  /* 0x0000001a54697224 */ /* 0x000fe200078e0269 */
[----:B------:R-:W-:Y:S01]  /*9ea0*/  IABS R151, R94 ;  /* 0x0000005e00977213 */ /* 0x000fe20000000000 */
[----:B------:R-:W-:Y:S01]  /*9eb0*/  STL [R1+0x8880], R94 ;  /* 0x0088805e01007387 */ /* 0x000fe20000100800 */
[----:B------:R-:W-:-:S03]  /*9ec0*/  IMAD.HI.U32 R78, R83, R17, RZ ;  /* 0x00000011534e7227 */ /* 0x000fc600078e00ff */
[----:B------:R-:W-:Y:S01]  /*9ed0*/  STL [R1+0x8888], R210 ;  /* 0x008888d201007387 */ /* 0x000fe20000100800 */
[--C-:B------:R-:W-:Y:S01]  /*9ee0*/  @!P5 IMAD.IADD R107, R107, 0x1, -R84.reuse ;  /* 0x000000016b6bd824 */ /* 0x100fe200078e0a54 */
[----:B------:R-:W-:Y:S01]  /*9ef0*/  ISETP.GT.U32.AND P5, PT, R84, R76, PT ;  /* 0x0000004c5400720c */ /* 0x000fe20003fa4070 */
[--C-:B------:R-:W-:Y:S01]  /*9f00*/  @!P1 IMAD.IADD R104, R104, 0x1, -R84.reuse ;  /* 0x0000000168689824 */ /* 0x100fe200078e0a54 */
[----:B------:R1:W-:Y:S01]  /*9f10*/  STL [R1+0x888c], R6 ;  /* 0x00888c0601007387 */ /* 0x0003e20000100800 */
[----:B------:R-:W-:Y:S01]  /*9f20*/  @!P6 IMAD.IADD R103, R103, 0x1, -R84 ;  /* 0x000000016767e824 */ /* 0x000fe200078e0a54 */
[C---:B------:R-:W-:Y:S01]  /*9f30*/  ISETP.GT.U32.AND P6, PT, R84.reuse, R105, PT ;  /* 0x000000695400720c */ /* 0x040fe20003fc4070 */
[----:B------:R-:W-:Y:S01]  /*9f40*/  IMAD.HI.U32 R80, R83, R151, RZ ;  /* 0x0000009753507227 */ /* 0x000fe200078e00ff */
[----:B------:R-:W-:-:S03]  /*9f50*/  ISETP.GT.U32.AND P1, PT, R84, R104, PT ;  /* 0x000000685400720c */ /* 0x000fc60003f24070 */
[----:B------:R-:W-:Y:S02]  /*9f60*/  IMAD.MOV R80, RZ, RZ, -R80 ;  /* 0x000000ffff507224 */ /* 0x000fe400078e0a50 */
[----:B------:R-:W-:Y:S02]  /*9f70*/  IMAD.MOV R78, RZ, RZ, -R78 ;  /* 0x000000ffff4e7224 */ /* 0x000fe400078e0a4e */
[----:B-1----:R-:W-:Y:S01]  /*9f80*/  VIADD R6, R242, 0xd5 ;  /* 0x000000d5f2067836 */ /* 0x002fe20000000000 */
[----:B------:R-:W-:Y:S01]  /*9f90*/  @!P5 IADD3 R76, PT, PT, R76, -R84, RZ ;  /* 0x800000544c4cd210 */ /* 0x000fe20007ffe0ff */
[C---:B------:R-:W-:Y:S02]  /*9fa0*/  IMAD R151, R84.reuse, R80, R151 ;  /* 0x0000005054977224 */ /* 0x040fe400078e0297 */
[----:B------:R-:W-:Y:S01]  /*9fb0*/  IMAD R17, R84, R78, R17 ;  /* 0x0000004e54117224 */ /* 0x000fe200078e0211 */
[----:B------:R-:W-:Y:S01]  /*9fc0*/  IABS R111, R6 ;  /* 0x00000006006f7213 */ /* 0x000fe20000000000 */
[----:B------:R-:W-:Y:S01]  /*9fd0*/  @!P1 IMAD.IADD R104, R104, 0x1, -R84 ;  /* 0x0000000168689824 */ /* 0x000fe200078e0a54 */
[----:B------:R-:W-:Y:S01]  /*9fe0*/  ISETP.GT.U32.AND P5, PT, R84, R76, PT ;  /* 0x0000004c5400720c */ /* 0x000fe20003fa4070 */
[----:B------:R-:W-:Y:S01]  /*9ff0*/  VIADD R0, R242, 0xd3 ;  /* 0x000000d3f2007836 */ /* 0x000fe20000000000 */
[----:B------:R-:W-:Y:S01]  /*a000*/  @!P6 IADD3 R105, PT, PT, R105, -R84, RZ ;  /* 0x800000546969e210 */ /* 0x000fe20007ffe0ff */
[----:B------:R-:W-:Y:S01]  /*a010*/  IMAD.HI.U32 R78, R83, R111, RZ ;  /* 0x0000006f534e7227 */ /* 0x000fe200078e00ff */
[----:B------:R-:W-:-:S02]  /*a020*/  ISETP.GT.U32.AND P1, PT, R84, R151, PT ;  /* 0x000000975400720c */ /* 0x000fc40003f24070 */
[----:B------:R-:W-:Y:S01]  /*a030*/  ISETP.GT.U32.AND P6, PT, R84, R105, PT ;  /* 0x000000695400720c */ /* 0x000fe20003fc4070 */
[----:B------:R-:W-:Y:S01]  /*a040*/  IMAD.MOV R78, RZ, RZ, -R78 ;  /* 0x000000ffff4e7224 */ /* 0x000fe200078e0a4e */
[----:B------:R1:W-:Y:S01]  /*a050*/  STL [R1+0x8894], R0 ;  /* 0x0088940001007387 */ /* 0x0003e20000100800 */
[----:B------:R-:W-:Y:S01]  /*a060*/  VIADD R81, R242, 0xd4 ;  /* 0x000000d4f2517836 */ /* 0x000fe20000000000 */
[----:B------:R-:W-:Y:S01]  /*a070*/  IABS R108, R0 ;  /* 0x00000000006c7213 */ /* 0x000fe20000000000 */
[----:B------:R-:W-:Y:S02]  /*a080*/  IMAD R111, R84, R78, R111 ;  /* 0x0000004e546f7224 */ /* 0x000fe400078e026f */
[----:B------:R-:W-:Y:S01]  /*a090*/  @!P5 IADD3 R76, PT, PT, R76, -R84, RZ ;  /* 0x800000544c4cd210 */ /* 0x000fe20007ffe0ff */
[----:B------:R-:W-:Y:S01]  /*a0a0*/  STL [R1+0x8890], R81 ;  /* 0x0088905101007387 */ /* 0x000fe20000100800 */
[----:B------:R-:W-:Y:S01]  /*a0b0*/  IABS R109, R81 ;  /* 0x00000051006d7213 */ /* 0x000fe20000000000 */
[----:B------:R-:W-:Y:S01]  /*a0c0*/  IMAD.HI.U32 R26, R83, R108, RZ ;  /* 0x0000006c531a7227 */ /* 0x000fe200078e00ff */
[----:B------:R-:W-:Y:S01]  /*a0d0*/  ISETP.GT.U32.AND P5, PT, R84, R111, PT ;  /* 0x0000006f5400720c */ /* 0x000fe20003fa4070 */
[----:B------:R-:W-:Y:S01]  /*a0e0*/  STL [R1+0x8898], R6 ;  /* 0x0088980601007387 */ /* 0x000fe20000100800 */
[-C--:B------:R-:W-:Y:S01]  /*a0f0*/  @!P1 IADD3 R151, PT, PT, R151, -R84.reuse, RZ ;  /* 0x8000005497979210 */ /* 0x080fe20007ffe0ff */
[----:B-1----:R-:W-:Y:S01]  /*a100*/  VIADD R0, R242, 0xd6 ;  /* 0x000000d6f2007836 */ /* 0x002fe20000000000 */
[----:B------:R-:W-:Y:S01]  /*a110*/  @!P6 IADD3 R105, PT, PT, R105, -R84, RZ ;  /* 0x800000546969e210 */ /* 0x000fe20007ffe0ff */
[----:B------:R-:W-:Y:S01]  /*a120*/  IMAD.HI.U32 R80, R83, R109, RZ ;  /* 0x0000006d53507227 */ /* 0x000fe200078e00ff */
[----:B------:R-:W-:-:S02]  /*a130*/  ISETP.GT.U32.AND P6, PT, R84, R17, PT ;  /* 0x000000115400720c */ /* 0x000fc40003fc4070 */
[C---:B------:R-:W-:Y:S01]  /*a140*/  ISETP.GT.U32.AND P1, PT, R84.reuse, R151, PT ;  /* 0x000000975400720c */ /* 0x040fe20003f24070 */
[----:B------:R1:W-:Y:S01]  /*a150*/  STL [R1+0x88a0], R0 ;  /* 0x0088a00001007387 */ /* 0x0003e20000100800 */
[----:B------:R-:W-:Y:S01]  /*a160*/  IABS R77, R0 ;  /* 0x00000000004d7213 */ /* 0x000fe20000000000 */
[----:B------:R-:W-:Y:S02]  /*a170*/  IMAD.MOV R26, RZ, RZ, -R26 ;  /* 0x000000ffff1a7224 */ /* 0x000fe400078e0a1a */
[----:B------:R-:W-:Y:S02]  /*a180*/  @!P5 IMAD.IADD R111, R111, 0x1, -R84 ;  /* 0x000000016f6fd824 */ /* 0x000fe400078e0a54 */
[----:B------:R-:W-:Y:S02]  /*a190*/  IMAD.MOV R80, RZ, RZ, -R80 ;  /* 0x000000ffff507224 */ /* 0x000fe400078e0a50 */
[C---:B------:R-:W-:Y:S01]  /*a1a0*/  IMAD R108, R84.reuse, R26, R108 ;  /* 0x0000001a546c7224 */ /* 0x040fe200078e026c */
[----:B------:R-:W-:Y:S01]  /*a1b0*/  ISETP.GT.U32.AND P5, PT, R84, R111, PT ;  /* 0x0000006f5400720c */ /* 0x000fe20003fa4070 */
[----:B-1----:R-:W-:-:S02]  /*a1c0*/  VIADD R0, R242, 0xd8 ;  /* 0x000000d8f2007836 */ /* 0x002fc40000000000 */
[C---:B------:R-:W-:Y:S02]  /*a1d0*/  IMAD R109, R84.reuse, R80, R109 ;  /* 0x00000050546d7224 */ /* 0x040fe400078e026d */
[--C-:B------:R-:W-:Y:S01]  /*a1e0*/  @!P6 IMAD.IADD R17, R17, 0x1, -R84.reuse ;  /* 0x000000011111e824 */ /* 0x100fe200078e0a54 */
[----:B------:R-:W-:Y:S01]  /*a1f0*/  IABS R122, R0 ;  /* 0x00000000007a7213 */ /* 0x000fe20000000000 */
[----:B------:R-:W-:Y:S01]  /*a200*/  @!P1 IMAD.IADD R151, R151, 0x1, -R84 ;  /* 0x0000000197979824 */ /* 0x000fe200078e0a54 */
[C---:B------:R-:W-:Y:S01]  /*a210*/  ISETP.GT.U32.AND P1, PT, R84.reuse, R108, PT ;  /* 0x0000006c5400720c */ /* 0x040fe20003f24070 */
[----:B------:R-:W-:Y:S01]  /*a220*/  IMAD.HI.U32 R26, R83, R77, RZ ;  /* 0x0000004d531a7227 */ /* 0x000fe200078e00ff */
[----:B------:R-:W-:-:S03]  /*a230*/  ISETP.GT.U32.AND P6, PT, R84, R17, PT ;  /* 0x000000115400720c */ /* 0x000fc60003fc4070 */
[----:B------:R-:W-:-:S04]  /*a240*/  IMAD.HI.U32 R80, R83, R122, RZ ;  /* 0x0000007a53507227 */ /* 0x000fc800078e00ff */
[----:B------:R-:W-:Y:S02]  /*a250*/  IMAD.MOV R80, RZ, RZ, -R80 ;  /* 0x000000ffff507224 */ /* 0x000fe400078e0a50 */
[----:B------:R-:W-:Y:S02]  /*a260*/  IMAD.MOV R26, RZ, RZ, -R26 ;  /* 0x000000ffff1a7224 */ /* 0x000fe400078e0a1a */
[----:B------:R-:W-:Y:S02]  /*a270*/  VIADD R165, R242, 0xd9 ;  /* 0x000000d9f2a57836 */ /* 0x000fe40000000000 */
[C---:B------:R-:W-:Y:S02]  /*a280*/  IMAD R122, R84.reuse, R80, R122 ;  /* 0x00000050547a7224 */ /* 0x040fe400078e027a */
[C---:B------:R-:W-:Y:S01]  /*a290*/  IMAD R77, R84.reuse, R26, R77 ;  /* 0x0000001a544d7224 */ /* 0x040fe200078e024d */
[----:B------:R-:W-:Y:S01]  /*a2a0*/  IABS R26, R165 ;  /* 0x000000a5001a7213 */ /* 0x000fe20000000000 */
[----:B------:R-:W-:Y:S01]  /*a2b0*/  @!P5 IMAD.IADD R111, R111, 0x1, -R84 ;  /* 0x000000016f6fd824 */ /* 0x000fe200078e0a54 */
[----:B------:R-:W-:Y:S01]  /*a2c0*/  ISETP.GT.U32.AND P5, PT, R84, R122, PT ;  /* 0x0000007a5400720c */ /* 0x000fe20003fa4070 */
[----:B------:R-:W-:-:S02]  /*a2d0*/  VIADD R6, R242, 0xd7 ;  /* 0x000000d7f2067836 */ /* 0x000fc40000000000 */
[--C-:B------:R-:W-:Y:S02]  /*a2e0*/  @!P1 IMAD.IADD R108, R108, 0x1, -R84.reuse ;  /* 0x000000016c6c9824 */ /* 0x100fe400078e0a54 */
[----:B------:R-:W-:Y:S01]  /*a2f0*/  IMAD.HI.U32 R78, R83, R26, RZ ;  /* 0x0000001a534e7227 */ /* 0x000fe200078e00ff */
[----:B------:R-:W-:Y:S01]  /*a300*/  STL [R1+0x889c], R6 ;  /* 0x00889c0601007387 */ /* 0x000fe20000100800 */
[----:B------:R-:W-:Y:S02]  /*a310*/  IABS R112, R6 ;  /* 0x0000000600707213 */ /* 0x000fe40000000000 */
[----:B------:R-:W-:Y:S01]  /*a320*/  @!P6 IMAD.IADD R17, R17, 0x1, -R84 ;  /* 0x000000011111e824 */ /* 0x000fe200078e0a54 */
[----:B------:R1:W-:Y:S01]  /*a330*/  STL [R1+0x88a4], R0 ;  /* 0x0088a40001007387 */ /* 0x0003e20000100800 */
[C---:B------:R-:W-:Y:S01]  /*a340*/  ISETP.GT.U32.AND P6, PT, R84.reuse, R109, PT ;  /* 0x0000006d5400720c */ /* 0x040fe20003fc4070 */
[----:B------:R-:W-:Y:S01]  /*a350*/  IMAD.MOV R78, RZ, RZ, -R78 ;  /* 0x000000ffff4e7224 */ /* 0x000fe200078e0a4e */
[----:B------:R-:W-:Y:S01]  /*a360*/  ISETP.GT.U32.AND P1, PT, R84, R108, PT ;  /* 0x0000006c5400720c */ /* 0x000fe20003f24070 */
[----:B------:R-:W-:Y:S01]  /*a370*/  @!P5 IMAD.IADD R122, R122, 0x1, -R84 ;  /* 0x000000017a7ad824 */ /* 0x000fe200078e0a54 */
[----:B------:R-:W-:Y:S01]  /*a380*/  STL [R1+0x88ac], R165 ;  /* 0x0088aca501007387 */ /* 0x000fe20000100800 */
[----:B------:R-:W-:-:S02]  /*a390*/  IMAD R26, R84, R78, R26 ;  /* 0x0000004e541a7224 */ /* 0x000fc400078e021a */
[----:B------:R-:W-:Y:S01]  /*a3a0*/  IMAD.HI.U32 R81, R83, R112, RZ ;  /* 0x0000007053517227 */ /* 0x000fe200078e00ff */
[----:B------:R-:W-:Y:S02]  /*a3b0*/  ISETP.GT.U32.AND P5, PT, R84, R122, PT ;  /* 0x0000007a5400720c */ /* 0x000fe40003fa4070 */
[C---:B-1----:R-:W-:Y:S01]  /*a3c0*/  IADD3 R0, PT, PT, R242.reuse, 0xdb, RZ ;  /* 0x000000dbf2007810 */ /* 0x042fe20007ffe0ff */
[----:B------:R-:W-:Y:S02]  /*a3d0*/  VIADD R6, R242, 0xda ;  /* 0x000000daf2067836 */ /* 0x000fe40000000000 */
[--C-:B------:R-:W-:Y:S01]  /*a3e0*/  @!P6 IMAD.IADD R109, R109, 0x1, -R84.reuse ;  /* 0x000000016d6de824 */ /* 0x100fe200078e0a54 */
[----:B------:R-:W-:Y:S01]  /*a3f0*/  IABS R78, R0 ;  /* 0x00000000004e7213 */ /* 0x000fe20000000000 */
[----:B------:R-:W-:Y:S01]  /*a400*/  @!P1 IMAD.IADD R108, R108, 0x1, -R84 ;  /* 0x000000016c6c9824 */ /* 0x000fe200078e0a54 */
[C---:B------:R-:W-:Y:S01]  /*a410*/  ISETP.GT.U32.AND P1, PT, R84.reuse, R77, PT ;  /* 0x0000004d5400720c */ /* 0x040fe20003f24070 */
[----:B------:R-:W-:Y:S01]  /*a420*/  IMAD.MOV R81, RZ, RZ, -R81 ;  /* 0x000000ffff517224 */ /* 0x000fe200078e0a51 */
[----:B------:R-:W-:Y:S01]  /*a430*/  ISETP.GT.U32.AND P6, PT, R84, R109, PT ;  /* 0x0000006d5400720c */ /* 0x000fe20003fc4070 */
[----:B------:R-:W-:Y:S01]  /*a440*/  IMAD.HI.U32 R80, R83, R78, RZ ;  /* 0x0000004e53507227 */ /* 0x000fe200078e00ff */
[----:B------:R1:W-:Y:S01]  /*a450*/  STL [R1+0x88a8], R6 ;  /* 0x0088a80601007387 */ /* 0x0003e20000100800 */
[----:B------:R-:W-:-:S02]  /*a460*/  IABS R124, R6 ;  /* 0x00000006007c7213 */ /* 0x000fc40000000000 */
[----:B------:R-:W-:Y:S01]  /*a470*/  @!P5 IMAD.IADD R122, R122, 0x1, -R84 ;  /* 0x000000017a7ad824 */ /* 0x000fe200078e0a54 */
[----:B------:R-:W-:Y:S01]  /*a480*/  IADD3 R80, PT, PT, -R80, RZ, RZ ;  /* 0x000000ff50507210 */ /* 0x000fe20007ffe1ff */
[----:B------:R-:W-:Y:S01]  /*a490*/  IMAD R112, R84, R81, R112 ;  /* 0x0000005154707224 */ /* 0x000fe200078e0270 */
[----:B------:R2:W-:Y:S01]  /*a4a0*/  STL [R1+0x88b0], R0 ;  /* 0x0088b00001007387 */ /* 0x0005e20000100800 */
[----:B------:R-:W-:Y:S01]  /*a4b0*/  IMAD.HI.U32 R81, R83, R124, RZ ;  /* 0x0000007c53517227 */ /* 0x000fe200078e00ff */
[----:B-1----:R-:W-:-:S03]  /*a4c0*/  IADD3 R6, PT, PT, R242, 0xdd, RZ ;  /* 0x000000ddf2067810 */ /* 0x002fc60007ffe0ff */
[C---:B------:R-:W-:Y:S02]  /*a4d0*/  IMAD R78, R84.reuse, R80, R78 ;  /* 0x00000050544e7224 */ /* 0x040fe400078e024e */
[--C-:B------:R-:W-:Y:S01]  /*a4e0*/  @!P1 IMAD.IADD R77, R77, 0x1, -R84.reuse ;  /* 0x000000014d4d9824 */ /* 0x100fe200078e0a54 */
[----:B------:R-:W-:Y:S01]  /*a4f0*/  IABS R125, R6 ;  /* 0x00000006007d7213 */ /* 0x000fe20000000000 */
[----:B------:R-:W-:Y:S01]  /*a500*/  @!P6 IMAD.IADD R109, R109, 0x1, -R84 ;  /* 0x000000016d6de824 */ /* 0x000fe200078e0a54 */
[----:B------:R-:W-:Y:S01]  /*a510*/  ISETP.GT.U32.AND P5, PT, R84, R78, PT ;  /* 0x0000004e5400720c */ /* 0x000fe20003fa4070 */
[----:B--2---:R-:W-:Y:S01]  /*a520*/  VIADD R0, R242, 0xdc ;  /* 0x000000dcf2007836 */ /* 0x004fe20000000000 */
[C---:B------:R-:W-:Y:S01]  /*a530*/  ISETP.GT.U32.AND P6, PT, R84.reuse, R112, PT ;  /* 0x000000705400720c */ /* 0x040fe20003fc4070 */
[----:B------:R-:W-:Y:S01]  /*a540*/  IMAD.MOV R81, RZ, RZ, -R81 ;  /* 0x000000ffff517224 */ /* 0x000fe200078e0a51 */
[----:B------:R-:W-:Y:S01]  /*a550*/  ISETP.GT.U32.AND P1, PT, R84, R77, PT ;  /* 0x0000004d5400720c */ /* 0x000fe20003f24070 */
[----:B------:R-:W-:Y:S01]  /*a560*/  VIADD R91, R242, 0xe0 ;  /* 0x000000e0f25b7836 */ /* 0x000fe20000000000 */
[----:B------:R1:W-:Y:S01]  /*a570*/  STL [R1+0x88b4], R0 ;  /* 0x0088b40001007387 */ /* 0x0003e20000100800 */
[----:B------:R-:W-:Y:S01]  /*a580*/  IABS R171, R0 ;  /* 0x0000000000ab7213 */ /* 0x000fe20000000000 */
[----:B------:R-:W-:-:S02]  /*a590*/  IMAD R124, R84, R81, R124 ;  /* 0x00000051547c7224 */ /* 0x000fc400078e027c */
[----:B------:R-:W-:Y:S01]  /*a5a0*/  IMAD.HI.U32 R81, R83, R125, RZ ;  /* 0x0000007d53517227 */ /* 0x000fe200078e00ff */
[----:B------:R-:W-:Y:S01]  /*a5b0*/  IABS R215, R91 ;  /* 0x0000005b00d77213 */ /* 0x000fe20000000000 */
[----:B------:R-:W-:Y:S02]  /*a5c0*/  STL [R1+0x88b8], R6 ;  /* 0x0088b80601007387 */ /* 0x000fe40000100800 */
[--C-:B------:R-:W-:Y:S02]  /*a5d0*/  @!P5 IMAD.IADD R78, R78, 0x1, -R84.reuse ;  /* 0x000000014e4ed824 */ /* 0x100fe400078e0a54 */
[----:B-1----:R-:W-:Y:S02]  /*a5e0*/  VIADD R0, R242, 0xde ;  /* 0x000000def2007836 */ /* 0x002fe40000000000 */
[--C-:B------:R-:W-:Y:S01]  /*a5f0*/  @!P6 IMAD.IADD R112, R112, 0x1, -R84.reuse ;  /* 0x000000017070e824 */ /* 0x100fe200078e0a54 */
[C---:B------:R-:W-:Y:S01]  /*a600*/  ISETP.GT.U32.AND P5, PT, R84.reuse, R78, PT ;  /* 0x0000004e5400720c */ /* 0x040fe20003fa4070 */
[----:B------:R-:W-:Y:S01]  /*a610*/  @!P1 IMAD.IADD R77, R77, 0x1, -R84 ;  /* 0x000000014d4d9824 */ /* 0x000fe200078e0a54 */
[----:B------:R-:W-:Y:S01]  /*a620*/  IABS R127, R0 ;  /* 0x00000000007f7213 */ /* 0x000fe20000000000 */
[C---:B------:R-:W-:Y:S01]  /*a630*/  IMAD.HI.U32 R92, R83.reuse, R171, RZ ;  /* 0x000000ab535c7227 */ /* 0x040fe200078e00ff */
[C---:B------:R-:W-:Y:S01]  /*a640*/  ISETP.GT.U32.AND P1, PT, R84.reuse, R26, PT ;  /* 0x0000001a5400720c */ /* 0x040fe20003f24070 */
[----:B------:R1:W-:Y:S01]  /*a650*/  STL [R1+0x88c0], R0 ;  /* 0x0088c00001007387 */ /* 0x0003e20000100800 */
[----:B------:R-:W-:Y:S01]  /*a660*/  ISETP.GT.U32.AND P6, PT, R84, R112, PT ;  /* 0x000000705400720c */ /* 0x000fe20003fc4070 */
[----:B------:R-:W-:Y:S01]  /*a670*/  IMAD.HI.U32 R80, R83, R127, RZ ;  /* 0x0000007f53507227 */ /* 0x000fe200078e00ff */
[----:B------:R-:W-:-:S03]  /*a680*/  IADD3 R92, PT, PT, -R92, RZ, RZ ;  /* 0x000000ff5c5c7210 */ /* 0x000fc60007ffe1ff */
[----:B------:R-:W-:Y:S02]  /*a690*/  IMAD.MOV R80, RZ, RZ, -R80 ;  /* 0x000000ffff507224 */ /* 0x000fe400078e0a50 */
[--C-:B------:R-:W-:Y:S02]  /*a6a0*/  @!P5 IMAD.IADD R78, R78, 0x1, -R84.reuse ;  /* 0x000000014e4ed824 */ /* 0x100fe400078e0a54 */
[----:B------:R-:W-:Y:S02]  /*a6b0*/  IMAD R127, R84, R80, R127 ;  /* 0x00000050547f7224 */ /* 0x000fe400078e027f */
[--C-:B------:R-:W-:Y:S02]  /*a6c0*/  @!P1 IMAD.IADD R26, R26, 0x1, -R84.reuse ;  /* 0x000000011a1a9824 */ /* 0x100fe400078e0a54 */
[----:B------:R-:W-:Y:S01]  /*a6d0*/  @!P6 IMAD.IADD R112, R112, 0x1, -R84 ;  /* 0x000000017070e824 */ /* 0x000fe200078e0a54 */
[C---:B------:R-:W-:Y:S01]  /*a6e0*/  ISETP.GT.U32.AND P5, PT, R84.reuse, R127, PT ;  /* 0x0000007f5400720c */ /* 0x040fe20003fa4070 */
[C---:B------:R-:W-:Y:S01]  /*a6f0*/  IMAD R171, R84.reuse, R92, R171 ;  /* 0x0000005c54ab7224 */ /* 0x040fe200078e02ab */
[C---:B------:R-:W-:Y:S01]  /*a700*/  ISETP.GT.U32.AND P6, PT, R84.reuse, R124, PT ;  /* 0x0000007c5400720c */ /* 0x040fe20003fc4070 */
[----:B------:R-:W-:Y:S01]  /*a710*/  @!P4 IMAD.MOV R172, RZ, RZ, -R172 ;  /* 0x000000ffffacc224 */ /* 0x000fe200078e0aac */
[----:B------:R-:W-:Y:S01]  /*a720*/  ISETP.GT.U32.AND P1, PT, R84, R26, PT ;  /* 0x0000001a5400720c */ /* 0x000fe20003f24070 */
[----:B------:R-:W-:-:S02]  /*a730*/  IMAD.MOV R81, RZ, RZ, -R81 ;  /* 0x000000ffff517224 */ /* 0x000fc400078e0a51 */
[----:B-1----:R-:W-:Y:S02]  /*a740*/  VIADD R0, R242, 0xdf ;  /* 0x000000dff2007836 */ /* 0x002fe40000000000 */
[----:B------:R-:W-:-:S03]  /*a750*/  IMAD.HI.U32 R80, R83, R215, RZ ;  /* 0x000000d753507227 */ /* 0x000fc600078e00ff */
[----:B------:R1:W-:Y:S01]  /*a760*/  STL [R1+0x88bc], R0 ;  /* 0x0088bc0001007387 */ /* 0x0003e20000100800 */
[--C-:B------:R-:W-:Y:S02]  /*a770*/  @!P5 IMAD.IADD R127, R127, 0x1, -R84.reuse ;  /* 0x000000017f7fd824 */ /* 0x100fe400078e0a54 */
[----:B------:R-:W-:Y:S01]  /*a780*/  @!P6 IADD3 R124, PT, PT, R124, -R84, RZ ;  /* 0x800000547c7ce210 */ /* 0x000fe20007ffe0ff */
[----:B------:R-:W-:Y:S01]  /*a790*/  IMAD R125, R84, R81, R125 ;  /* 0x00000051547d7224 */ /* 0x000fe200078e027d */
[----:B------:R-:W-:Y:S01]  /*a7a0*/  IABS R81, R0 ;  /* 0x0000000000517213 */ /* 0x000fe20000000000 */
[----:B------:R-:W-:Y:S01]  /*a7b0*/  @!P1 IMAD.IADD R26, R26, 0x1, -R84 ;  /* 0x000000011a1a9824 */ /* 0x000fe200078e0a54 */
[C---:B------:R-:W-:Y:S01]  /*a7c0*/  ISETP.GT.U32.AND P4, PT, R84.reuse, R127, PT ;  /* 0x0000007f5400720c */ /* 0x040fe20003f84070 */
[----:B------:R-:W-:Y:S01]  /*a7d0*/  IMAD.MOV R80, RZ, RZ, -R80 ;  /* 0x000000ffff507224 */ /* 0x000fe200078e0a50 */
[----:B------:R-:W-:Y:S01]  /*a7e0*/  ISETP.GT.U32.AND P1, PT, R84, R171, PT ;  /* 0x000000ab5400720c */ /* 0x000fe20003f24070 */
[----:B------:R-:W-:Y:S01]  /*a7f0*/  VIADD R6, R242, 0xe2 ;  /* 0x000000e2f2067836 */ /* 0x000fe20000000000 */
[C---:B------:R-:W-:Y:S01]  /*a800*/  ISETP.GT.U32.AND P6, PT, R84.reuse, R124, PT ;  /* 0x0000007c5400720c */ /* 0x040fe20003fc4070 */
[----:B------:R-:W-:Y:S01]  /*a810*/  IMAD R215, R84, R80, R215 ;  /* 0x0000005054d77224 */ /* 0x000fe200078e02d7 */
[----:B-1----:R-:W-:Y:S01]  /*a820*/  IADD3 R0, PT, PT, R242, 0xe3, RZ ;  /* 0x000000e3f2007810 */ /* 0x002fe20007ffe0ff */
[----:B------:R-:W-:Y:S01]  /*a830*/  IMAD.HI.U32 R92, R83, R81, RZ ;  /* 0x00000051535c7227 */ /* 0x000fe200078e00ff */
[----:B------:R-:W-:Y:S01]  /*a840*/  STL [R1+0x88c4], R91 ;  /* 0x0088c45b01007387 */ /* 0x000fe20000100800 */
[----:B------:R-:W-:-:S02]  /*a850*/  IABS R129, R6 ;  /* 0x0000000600817213 */ /* 0x000fc40000000000 */
[----:B------:R-:W-:Y:S01]  /*a860*/  VIADD R116, R242, 0xe1 ;  /* 0x000000e1f2747836 */ /* 0x000fe20000000000 */
[----:B------:R-:W-:Y:S01]  /*a870*/  IABS R80, R0 ;  /* 0x0000000000507213 */ /* 0x000fe20000000000 */
[----:B------:R-:W-:Y:S01]  /*a880*/  @!P4 IMAD.IADD R127, R127, 0x1, -R84 ;  /* 0x000000017f7fc824 */ /* 0x000fe200078e0a54 */
[----:B------:R-:W-:Y:S01]  /*a890*/  ISETP.GE.AND P4, PT, R15, RZ, PT ;  /* 0x000000ff0f00720c */ /* 0x000fe20003f86270 */
[----:B------:R-:W-:Y:S01]  /*a8a0*/  IMAD.MOV R92, RZ, RZ, -R92 ;  /* 0x000000ffff5c7224 */ /* 0x000fe200078e0a5c */
[----:B------:R1:W-:Y:S01]  /*a8b0*/  STL [R1+0x88c8], R116 ;  /* 0x0088c87401007387 */ /* 0x0003e20000100800 */
[----:B------:R-:W-:Y:S01]  /*a8c0*/  IMAD.MOV.U32 R15, RZ, RZ, R80 ;  /* 0x000000ffff0f7224 */ /* 0x000fe200078e0050 */
[----:B------:R-:W-:Y:S01]  /*a8d0*/  @!P6 IADD3 R124, PT, PT, R124, -R84, RZ ;  /* 0x800000547c7ce210 */ /* 0x000fe20007ffe0ff */
[----:B------:R-:W-:Y:S01]  /*a8e0*/  @!P1 IMAD.IADD R171, R171, 0x1, -R84 ;  /* 0x00000001abab9824 */ /* 0x000fe200078e0a54 */
[----:B------:R-:W-:Y:S01]  /*a8f0*/  STL [R1+0x88cc], R6 ;  /* 0x0088cc0601007387 */ /* 0x000fe20000100800 */
[----:B------:R-:W-:Y:S01]  /*a900*/  ISETP.GE.AND P1, PT, R79, RZ, PT ;  /* 0x000000ff4f00720c */ /* 0x000fe20003f26270 */
[C---:B------:R-:W-:Y:S01]  /*a910*/  IMAD R79, R84.reuse, R92, R81 ;  /* 0x0000005c544f7224 */ /* 0x040fe200078e0251 */
[----:B------:R-:W-:Y:S01]  /*a920*/  ISETP.GT.U32.AND P6, PT, R84, R125, PT ;  /* 0x0000007d5400720c */ /* 0x000fe20003fc4070 */
[----:B------:R2:W-:Y:S01]  /*a930*/  STL [R1+0x88d0], R0 ;  /* 0x0088d00001007387 */ /* 0x0005e20000100800 */
[----:B------:R-:W-:Y:S01]  /*a940*/  IMAD.HI.U32 R81, R83, R129, RZ ;  /* 0x0000008153517227 */ /* 0x000fe200078e00ff */
[----:B------:R-:W-:-:S02]  /*a950*/  IABS R128, R116 ;  /* 0x0000007400807213 */ /* 0x000fc40000000000 */
[----:B-1----:R-:W-:Y:S01]  /*a960*/  IADD3 R116, PT, PT, R242, 0xe4, RZ ;  /* 0x000000e4f2747810 */ /* 0x002fe20007ffe0ff */
[----:B------:R-:W-:Y:S01]  /*a970*/  IMAD.HI.U32 R80, R83, R15, RZ ;  /* 0x0000000f53507227 */ /* 0x000fe200078e00ff */
[----:B------:R-:W-:-:S03]  /*a980*/  @!P4 IADD3 R140, PT, PT, -R140, RZ, RZ ;  /* 0x000000ff8c8cc210 */ /* 0x000fc60007ffe1ff */
[----:B------:R-:W-:Y:S01]  /*a990*/  IMAD.MOV R81, RZ, RZ, -R81 ;  /* 0x000000ffff517224 */ /* 0x000fe200078e0a51 */
[----:B------:R-:W-:Y:S01]  /*a9a0*/  STL [R1+0x88d4], R116 ;  /* 0x0088d47401007387 */ /* 0x000fe20000100800 */
[----:B--2---:R-:W-:Y:S01]  /*a9b0*/  VIADD R0, R242, 0xe6 ;  /* 0x000000e6f2007836 */ /* 0x004fe20000000000 */
[----:B------:R-:W-:Y:S01]  /*a9c0*/  @!P6 IADD3 R125, PT, PT, R125, -R84, RZ ;  /* 0x800000547d7de210 */ /* 0x000fe20007ffe0ff */
[----:B------:R-:W-:Y:S01]  /*a9d0*/  IMAD.MOV R80, RZ, RZ, -R80 ;  /* 0x000000ffff507224 */ /* 0x000fe200078e0a50 */
[----:B------:R-:W-:Y:S01]  /*a9e0*/  ISETP.GT.U32.AND P6, PT, R84, R171, PT ;  /* 0x000000ab5400720c */ /* 0x000fe20003fc4070 */
[----:B------:R-:W-:Y:S01]  /*a9f0*/  VIADD R6, R242, 0xe5 ;  /* 0x000000e5f2067836 */ /* 0x000fe20000000000 */
[----:B------:R-:W-:Y:S01]  /*aa00*/  IABS R132, R0 ;  /* 0x0000000000847213 */ /* 0x000fe20000000000 */
[C---:B------:R-:W-:Y:S01]  /*aa10*/  IMAD.HI.U32 R92, R83.reuse, R128, RZ ;  /* 0x00000080535c7227 */ /* 0x040fe200078e00ff */
[C---:B------:R-:W-:Y:S02]  /*aa20*/  ISETP.GT.U32.AND P5, PT, R84.reuse, R125, PT ;  /* 0x0000007d5400720c */ /* 0x040fe40003fa4070 */
[----:B------:R1:W-:Y:S01]  /*aa30*/  STL [R1+0x88d8], R6 ;  /* 0x0088d80601007387 */ /* 0x0003e20000100800 */
[C---:B------:R-:W-:Y:S01]  /*aa40*/  IMAD R129, R84.reuse, R81, R129 ;  /* 0x0000005154817224 */ /* 0x040fe200078e0281 */
[----:B------:R-:W-:Y:S01]  /*aa50*/  IABS R131, R6 ;  /* 0x0000000600837213 */ /* 0x000fe20000000000 */
[----:B------:R-:W-:Y:S01]  /*aa60*/  IMAD R15, R84, R80, R15 ;  /* 0x00000050540f7224 */ /* 0x000fe200078e020f */
[----:B------:R-:W-:Y:S01]  /*aa70*/  IABS R80, R116 ;  /* 0x0000007400507213 */ /* 0x000fe20000000000 */
[----:B------:R-:W-:Y:S01]  /*aa80*/  IMAD.HI.U32 R81, R83, R132, RZ ;  /* 0x0000008453517227 */ /* 0x000fe200078e00ff */
[----:B------:R2:W-:Y:S01]  /*aa90*/  STL [R1+0x88e4], R0 ;  /* 0x0088e40001007387 */ /* 0x0005e20000100800 */
[----:B------:R-:W-:-:S02]  /*aaa0*/  @!P1 IADD3 R219, PT, PT, -R219, RZ, RZ ;  /* 0x000000ffdbdb9210 */ /* 0x000fc40007ffe1ff */
[----:B------:R-:W-:Y:S01]  /*aab0*/  IMAD.MOV R92, RZ, RZ, -R92 ;  /* 0x000000ffff5c7224 */ /* 0x000fe200078e0a5c */
[----:B------:R4:W-:Y:S01]  /*aac0*/  STL [R1+0x88e8], R134 ;  /* 0x0088e88601007387 */ /* 0x0009e20000100800 */
[----:B------:R-:W-:Y:S02]  /*aad0*/  IMAD.MOV R81, RZ, RZ, -R81 ;  /* 0x000000ffff517224 */ /* 0x000fe400078e0a51 */
[----:B-1----:R-:W-:Y:S02]  /*aae0*/  VIADD R6, R242, 0xe9 ;  /* 0x000000e9f2067836 */ /* 0x002fe40000000000 */
[----:B------:R-:W-:-:S03]  /*aaf0*/  IMAD.HI.U32 R116, R83, R80, RZ ;  /* 0x0000005053747227 */ /* 0x000fc600078e00ff */
[----:B------:R-:W-:Y:S01]  /*ab00*/  IABS R211, R6 ;  /* 0x0000000600d37213 */ /* 0x000fe20000000000 */
[----:B--2---:R-:W-:Y:S01]  /*ab10*/  VIADD R0, R242, 0xe8 ;  /* 0x000000e8f2007836 */ /* 0x004fe20000000000 */
[----:B----4-:R-:W-:Y:S01]  /*ab20*/  IABS R134, R134 ;  /* 0x0000008600867213 */ /* 0x010fe20000000000 */
[C---:B------:R-:W-:Y:S02]  /*ab30*/  IMAD R128, R84.reuse, R92, R128 ;  /* 0x0000005c54807224 */ /* 0x040fe400078e0280 */
[----:B------:R-:W-:Y:S01]  /*ab40*/  IMAD.HI.U32 R92, R83, R131, RZ ;  /* 0x00000083535c7227 */ /* 0x000fe200078e00ff */
[----:B------:R1:W-:Y:S01]  /*ab50*/  STL [R1+0x88fc], R0 ;  /* 0x0088fc0001007387 */ /* 0x0003e20000100800 */
[----:B------:R-:W-:Y:S02]  /*ab60*/  IABS R167, R0 ;  /* 0x0000000000a77213 */ /* 0x000fe40000000000 */
[----:B------:R-:W-:Y:S01]  /*ab70*/  IMAD R132, R84, R81, R132 ;  /* 0x0000005154847224 */ /* 0x000fe200078e0284 */
[----:B------:R-:W-:Y:S01]  /*ab80*/  STL [R1+0x8900], R6 ;  /* 0x0089000601007387 */ /* 0x000fe20000100800 */
[----:B------:R-:W-:-:S02]  /*ab90*/  IMAD.MOV R116, RZ, RZ, -R116 ;  /* 0x000000ffff747224 */ /* 0x000fc400078e0a74 */
[C---:B------:R-:W-:Y:S01]  /*aba0*/  IMAD.HI.U32 R81, R83.reuse, R134, RZ ;  /* 0x0000008653517227 */ /* 0x040fe200078e00ff */
[----:B------:R2:W-:Y:S03]  /*abb0*/  STL [R1+0x8908], R135 ;  /* 0x0089088701007387 */ /* 0x0005e60000100800 */
[----:B------:R-:W-:Y:S02]  /*abc0*/  IMAD.MOV R92, RZ, RZ, -R92 ;  /* 0x000000ffff5c7224 */ /* 0x000fe400078e0a5c */
[----:B------:R-:W-:Y:S02]  /*abd0*/  IMAD R80, R84, R116, R80 ;  /* 0x0000007454507224 */ /* 0x000fe400078e0250 */
[----:B------:R-:W-:Y:S02]  /*abe0*/  IMAD.MOV R81, RZ, RZ, -R81 ;  /* 0x000000ffff517224 */ /* 0x000fe400078e0a51 */
[----:B-1----:R-:W-:Y:S01]  /*abf0*/  VIADD R0, R242, 0xec ;  /* 0x000000ecf2007836 */ /* 0x002fe20000000000 */
[----:B--2---:R-:W-:Y:S01]  /*ac00*/  IABS R135, R135 ;  /* 0x0000008700877213 */ /* 0x004fe20000000000 */
[----:B------:R-:W-:-:S03]  /*ac10*/  IMAD.HI.U32 R116, R83, R211, RZ ;  /* 0x000000d353747227 */ /* 0x000fc600078e00ff */
[----:B------:R-:W-:Y:S01]  /*ac20*/  IABS R137, R0 ;  /* 0x0000000000897213 */ /* 0x000fe20000000000 */
[----:B------:R-:W-:Y:S02]  /*ac30*/  VIADD R136, R242, 0xeb ;  /* 0x000000ebf2887836 */ /* 0x000fe40000000000 */
[C---:B------:R-:W-:Y:S02]  /*ac40*/  IMAD R131, R84.reuse, R92, R131 ;  /* 0x0000005c54837224 */ /* 0x040fe400078e0283 */
[----:B------:R-:W-:Y:S01]  /*ac50*/  IMAD.HI.U32 R92, R83, R167, RZ ;  /* 0x000000a7535c7227 */ /* 0x000fe200078e00ff */
[----:B------:R1:W-:Y:S03]  /*ac60*/  STL [R1+0x8910], R136 ;  /* 0x0089108801007387 */ /* 0x0003e60000100800 */
[----:B------:R-:W-:Y:S01]  /*ac70*/  IMAD R134, R84, R81, R134 ;  /* 0x0000005154867224 */ /* 0x000fe200078e0286 */
[----:B------:R2:W-:Y:S01]  /*ac80*/  STL [R1+0x8918], R0 ;  /* 0x0089180001007387 */ /* 0x0005e20000100800 */
[----:B------:R-:W-:-:S02]  /*ac90*/  IMAD.MOV R116, RZ, RZ, -R116 ;  /* 0x000000ffff747224 */ /* 0x000fc400078e0a74 */
[----:B------:R-:W-:Y:S01]  /*aca0*/  IMAD.HI.U32 R81, R83, R135, RZ ;  /* 0x0000008753517227 */ /* 0x000fe200078e00ff */
[----:B-1----:R-:W-:-:S03]  /*acb0*/  IABS R136, R136 ;  /* 0x0000008800887213 */ /* 0x002fc60000000000 */
[----:B------:R-:W-:Y:S01]  /*acc0*/  @!P6 IMAD.IADD R171, R171, 0x1, -R84 ;  /* 0x00000001ababe824 */ /* 0x000fe200078e0a54 */
[C---:B------:R-:W-:Y:S01]  /*acd0*/  ISETP.GT.U32.AND P6, PT, R84.reuse, R79, PT ;  /* 0x0000004f5400720c */ /* 0x040fe20003fc4070 */
[----:B------:R-:W-:Y:S02]  /*ace0*/  IMAD.MOV R92, RZ, RZ, -R92 ;  /* 0x000000ffff5c7224 */ /* 0x000fe400078e0a5c */
[----:B------:R-:W-:Y:S01]  /*acf0*/  @!P5 IMAD.IADD R125, R125, 0x1, -R84 ;  /* 0x000000017d7dd824 */ /* 0x000fe200078e0a54 */
[C---:B------:R-:W-:Y:S01]  /*ad00*/  ISETP.GT.U32.AND P5, PT, R84.reuse, R215, PT ;  /* 0x000000d75400720c */ /* 0x040fe20003fa4070 */
[----:B------:R-:W-:Y:S02]  /*ad10*/  IMAD R211, R84, R116, R211 ;  /* 0x0000007454d37224 */ /* 0x000fe400078e02d3 */
[----:B------:R-:W-:Y:S02]  /*ad20*/  IMAD.MOV R81, RZ, RZ, -R81 ;  /* 0x000000ffff517224 */ /* 0x000fe400078e0a51 */
[----:B------:R-:W-:-:S02]  /*ad30*/  VIADD R139, R242, 0xed ;  /* 0x000000edf28b7836 */ /* 0x000fc40000000000 */
[----:B------:R-:W-:Y:S02]  /*ad40*/  IMAD.HI.U32 R116, R83, R137, RZ ;  /* 0x0000008953747227 */ /* 0x000fe400078e00ff */
[----:B------:R-:W-:Y:S01]  /*ad50*/  @!P6 IADD3 R79, PT, PT, R79, -R84, RZ ;  /* 0x800000544f4fe210 */ /* 0x000fe20007ffe0ff */
[----:B------:R1:W-:Y:S01]  /*ad60*/  STL [R1+0x8920], R139 ;  /* 0x0089208b01007387 */ /* 0x0003e20000100800 */
[C---:B------:R-:W-:Y:S02]  /*ad70*/  IMAD R167, R84.reuse, R92, R167 ;  /* 0x0000005c54a77224 */ /* 0x040fe400078e02a7 */
[----:B------:R-:W-:Y:S01]  /*ad80*/  IMAD.HI.U32 R92, R83, R136, RZ ;  /* 0x00000088535c7227 */ /* 0x000fe200078e00ff */
[----:B------:R-:W-:-:S03]  /*ad90*/  ISETP.GT.U32.AND P6, PT, R84, R79, PT ;  /* 0x0000004f5400720c */ /* 0x000fc60003fc4070 */
[----:B------:R-:W-:Y:S01]  /*ada0*/  IMAD R135, R84, R81, R135 ;  /* 0x0000005154877224 */ /* 0x000fe200078e0287 */
[----:B------:R-:W-:Y:S01]  /*adb0*/  IABS R81, R139 ;  /* 0x0000008b00517213 */ /* 0x000fe20000000000 */
[C---:B------:R-:W-:Y:S02]  /*adc0*/  VIADD R138, R242.reuse, 0xee ;  /* 0x000000eef28a7836 */ /* 0x040fe40000000000 */
[----:B------:R-:W-:Y:S02]  /*add0*/  IMAD.MOV R116, RZ, RZ, -R116 ;  /* 0x000000ffff747224 */ /* 0x000fe400078e0a74 */
[----:B--2---:R-:W-:Y:S01]  /*ade0*/  VIADD R0, R242, 0xef ;  /* 0x000000eff2007836 */ /* 0x004fe20000000000 */
[----:B------:R2:W-:Y:S01]  /*adf0*/  STL [R1+0x8930], R138 ;  /* 0x0089308a01007387 */ /* 0x0005e20000100800 */
[----:B------:R-:W-:Y:S02]  /*ae00*/  IMAD.MOV R92, RZ, RZ, -R92 ;  /* 0x000000ffff5c7224 */ /* 0x000fe400078e0a5c */
[C---:B------:R-:W-:Y:S01]  /*ae10*/  IMAD R137, R84.reuse, R116, R137 ;  /* 0x0000007454897224 */ /* 0x040fe200078e0289 */
[----:B-1----:R-:W-:Y:S01]  /*ae20*/  IABS R139, R0 ;  /* 0x00000000008b7213 */ /* 0x002fe20000000000 */
[----:B------:R-:W-:Y:S01]  /*ae30*/  IMAD.HI.U32 R116, R83, R81, RZ ;  /* 0x0000005153747227 */ /* 0x000fe200078e00ff */
[----:B------:R1:W-:Y:S03]  /*ae40*/  STL [R1+0x8938], R0 ;  /* 0x0089380001007387 */ /* 0x0003e60000100800 */
[----:B------:R-:W-:Y:S01]  /*ae50*/  IMAD R136, R84, R92, R136 ;  /* 0x0000005c54887224 */ /* 0x000fe200078e0288 */
[----:B--2---:R-:W-:Y:S01]  /*ae60*/  IABS R138, R138 ;  /* 0x0000008a008a7213 */ /* 0x004fe20000000000 */
[----:B------:R-:W-:Y:S01]  /*ae70*/  @!P5 IMAD.IADD R215, R215, 0x1, -R84 ;  /* 0x00000001d7d7d824 */ /* 0x000fe200078e0a54 */
[----:B------:R-:W-:Y:S01]  /*ae80*/  IABS R92, R207 ;  /* 0x000000cf005c7213 */ /* 0x000fe20000000000 */
[----:B------:R-:W-:Y:S01]  /*ae90*/  IMAD.MOV R116, RZ, RZ, -R116 ;  /* 0x000000ffff747224 */ /* 0x000fe200078e0a74 */
[----:B------:R-:W-:Y:S01]  /*aea0*/  STL [R1+0x893c], R207 ;  /* 0x00893ccf01007387 */ /* 0x000fe20000100800 */
[----:B------:R-:W-:Y:S01]  /*aeb0*/  VIADD R166, R242, 0xf1 ;  /* 0x000000f1f2a67836 */ /* 0x000fe20000000000 */
[----:B------:R-:W-:Y:S01]  /*aec0*/  ISETP.GT.U32.AND P5, PT, R84, R215, PT ;  /* 0x000000d75400720c */ /* 0x000fe20003fa4070 */
[----:B------:R-:W-:-:S03]  /*aed0*/  IMAD.HI.U32 R141, R83, R138, RZ ;  /* 0x0000008a538d7227 */ /* 0x000fc600078e00ff */
[----:B------:R-:W-:Y:S01]  /*aee0*/  IABS R224, R166 ;  /* 0x000000a600e07213 */ /* 0x000fe20000000000 */
[C---:B------:R-:W-:Y:S01]  /*aef0*/  IMAD.HI.U32 R142, R83.reuse, R139, RZ ;  /* 0x0000008b538e7227 */ /* 0x040fe200078e00ff */
[----:B------:R-:W-:Y:S03]  /*af00*/  STL [R1+0x8934], R166 ;  /* 0x008934a601007387 */ /* 0x000fe60000100800 */
[----:B------:R-:W-:Y:S01]  /*af10*/  IMAD.HI.U32 R143, R83, R92, RZ ;  /* 0x0000005c538f7227 */ /* 0x000fe200078e00ff */
[----:B------:R-:W-:Y:S03]  /*af20*/  STL [R1+0x892c], R145 ;  /* 0x00892c9101007387 */ /* 0x000fe60000100800 */
[----:B------:R-:W-:Y:S02]  /*af30*/  IMAD R81, R84, R116, R81 ;  /* 0x0000007454517224 */ /* 0x000fe400078e0251 */
[----:B------:R-:W-:-:S02]  /*af40*/  VIADD R144, R242, 0xf3 ;  /* 0x000000f3f2907836 */ /* 0x000fc40000000000 */
[----:B------:R-:W-:Y:S01]  /*af50*/  IMAD.MOV R116, RZ, RZ, -R141 ;  /* 0x000000ffff747224 */ /* 0x000fe200078e0a8d */
[----:B------:R-:W-:Y:S01]  /*af60*/  IADD3 R141, PT, PT, -R142, RZ, RZ ;  /* 0x000000ff8e8d7210 */ /* 0x000fe20007ffe1ff */
[----:B------:R-:W-:Y:S01]  /*af70*/  IMAD.MOV R142, RZ, RZ, -R143 ;  /* 0x000000ffff8e7224 */ /* 0x000fe200078e0a8f */
[----:B------:R-:W-:Y:S01]  /*af80*/  IABS R152, R144 ;  /* 0x0000009000987213 */ /* 0x000fe20000000000 */
[----:B-1----:R-:W-:Y:S01]  /*af90*/  VIADD R0, R242, 0xf4 ;  /* 0x000000f4f2007836 */ /* 0x002fe20000000000 */
[----:B------:R1:W-:Y:S01]  /*afa0*/  STL [R1+0x8928], R144 ;  /* 0x0089289001007387 */ /* 0x0003e20000100800 */
[C---:B------:R-:W-:Y:S02]  /*afb0*/  IMAD R138, R84.reuse, R116, R138 ;  /* 0x00000074548a7224 */ /* 0x040fe400078e028a */
[----:B------:R-:W-:Y:S01]  /*afc0*/  IMAD.HI.U32 R116, R83, R224, RZ ;  /* 0x000000e053747227 */ /* 0x000fe200078e00ff */
[----:B------:R-:W-:Y:S03]  /*afd0*/  STL [R1+0x8924], R0 ;  /* 0x0089240001007387 */ /* 0x000fe60000100800 */
[C---:B------:R-:W-:Y:S01]  /*afe0*/  IMAD R139, R84.reuse, R141, R139 ;  /* 0x0000008d548b7224 */ /* 0x040fe200078e028b */
[----:B------:R-:W-:Y:S01]  /*aff0*/  IABS R141, R145 ;  /* 0x00000091008d7213 */ /* 0x000fe20000000000 */
[C---:B------:R-:W-:Y:S01]  /*b000*/  IMAD R92, R84.reuse, R142, R92 ;  /* 0x0000008e545c7224 */ /* 0x040fe200078e025c */
[----:B------:R-:W-:Y:S01]  /*b010*/  IABS R142, R0 ;  /* 0x00000000008e7213 */ /* 0x000fe20000000000 */
[----:B------:R-:W-:Y:S01]  /*b020*/  @!P6 IMAD.IADD R79, R79, 0x1, -R84 ;  /* 0x000000014f4fe824 */ /* 0x000fe200078e0a54 */
[----:B------:R-:W-:Y:S01]  /*b030*/  ISETP.GT.U32.AND P6, PT, R84, R128, PT ;  /* 0x000000805400720c */ /* 0x000fe20003fc4070 */
[----:B------:R-:W-:Y:S01]  /*b040*/  IMAD.HI.U32 R143, R83, R152, RZ ;  /* 0x00000098538f7227 */ /* 0x000fe200078e00ff */
[----:B------:R-:W-:-:S03]  /*b050*/  IADD3 R116, PT, PT, -R116, RZ, RZ ;  /* 0x000000ff74747210 */ /* 0x000fc60007ffe1ff */
[----:B-1----:R-:W-:-:S04]  /*b060*/  IMAD.HI.U32 R144, R83, R141, RZ ;  /* 0x0000008d53907227 */ /* 0x002fc800078e00ff */
[----:B------:R-:W-:Y:S01]  /*b070*/  @!P5 IMAD.IADD R215, R215, 0x1, -R84 ;  /* 0x00000001d7d7d824 */ /* 0x000fe200078e0a54 */
[----:B------:R-:W-:Y:S01]  /*b080*/  ISETP.GT.U32.AND P5, PT, R84, R129, PT ;  /* 0x000000815400720c */ /* 0x000fe20003fa4070 */
[----:B------:R-:W-:Y:S02]  /*b090*/  IMAD.HI.U32 R145, R83, R142, RZ ;  /* 0x0000008e53917227 */ /* 0x000fe400078e00ff */
[----:B------:R-:W-:Y:S02]  /*b0a0*/  @!P6 IADD3 R128, PT, PT, R128, -R84, RZ ;  /* 0x800000548080e210 */ /* 0x000fe40007ffe0ff */
[----:B------:R-:W-:Y:S02]  /*b0b0*/  IMAD.MOV R143, RZ, RZ, -R143 ;  /* 0x000000ffff8f7224 */ /* 0x000fe400078e0a8f */
[----:B------:R-:W-:Y:S01]  /*b0c0*/  VIADD R149, R242, 0xf5 ;  /* 0x000000f5f2957836 */ /* 0x000fe20000000000 */
[C---:B------:R-:W-:Y:S01]  /*b0d0*/  ISETP.GT.U32.AND P6, PT, R84.reuse, R128, PT ;  /* 0x000000805400720c */ /* 0x040fe20003fc4070 */
[----:B------:R-:W-:-:S02]  /*b0e0*/  IMAD R224, R84, R116, R224 ;  /* 0x0000007454e07224 */ /* 0x000fc400078e02e0 */
[----:B------:R-:W-:Y:S01]  /*b0f0*/  IMAD.MOV R116, RZ, RZ, -R144 ;  /* 0x000000ffff747224 */ /* 0x000fe200078e0a90 */
[----:B------:R-:W-:Y:S01]  /*b100*/  STL [R1+0x891c], R149 ;  /* 0x00891c9501007387 */ /* 0x000fe20000100800 */
[----:B------:R-:W-:Y:S02]  /*b110*/  VIADD R148, R242, 0xf6 ;  /* 0x000000f6f2947836 */ /* 0x000fe40000000000 */
[----:B------:R-:W-:Y:S02]  /*b120*/  IMAD.MOV R144, RZ, RZ, -R145 ;  /* 0x000000ffff907224 */ /* 0x000fe400078e0a91 */
[----:B------:R-:W-:Y:S01]  /*b130*/  IMAD R152, R84, R143, R152 ;  /* 0x0000008f54987224 */ /* 0x000fe200078e0298 */
[----:B------:R-:W-:Y:S01]  /*b140*/  IABS R143, R149 ;  /* 0x00000095008f7213 */ /* 0x000fe20000000000 */
[----:B------:R-:W-:Y:S01]  /*b150*/  VIADD R147, R242, 0xf7 ;  /* 0x000000f7f2937836 */ /* 0x000fe20000000000 */
[----:B------:R1:W-:Y:S01]  /*b160*/  STL [R1+0x8914], R148 ;  /* 0x0089149401007387 */ /* 0x0003e20000100800 */
[C---:B------:R-:W-:Y:S01]  /*b170*/  IMAD R142, R84.reuse, R144, R142 ;  /* 0x00000090548e7224 */ /* 0x040fe200078e028e */
[----:B------:R-:W-:Y:S01]  /*b180*/  IABS R144, R148 ;  /* 0x0000009400907213 */ /* 0x000fe20000000000 */
[----:B------:R-:W-:Y:S01]  /*b190*/  IMAD R141, R84, R116, R141 ;  /* 0x00000074548d7224 */ /* 0x000fe200078e028d */
[----:B------:R2:W-:Y:S01]  /*b1a0*/  STL [R1+0x890c], R147 ;  /* 0x00890c9301007387 */ /* 0x0005e20000100800 */
[----:B------:R-:W-:-:S03]  /*b1b0*/  IMAD.HI.U32 R116, R83, R143, RZ ;  /* 0x0000008f53747227 */ /* 0x000fc600078e00ff */
[----:B------:R4:W-:Y:S01]  /*b1c0*/  STL [R1+0x8904], R146 ;  /* 0x0089049201007387 */ /* 0x0009e20000100800 */
[----:B------:R-:W-:Y:S01]  /*b1d0*/  @!P5 IMAD.IADD R129, R129, 0x1, -R84 ;  /* 0x000000018181d824 */ /* 0x000fe200078e0a54 */
[----:B-1----:R-:W-:Y:S01]  /*b1e0*/  IABS R148, R147 ;  /* 0x0000009300947213 */ /* 0x002fe20000000000 */
[----:B------:R-:W-:Y:S02]  /*b1f0*/  IMAD.MOV R116, RZ, RZ, -R116 ;  /* 0x000000ffff747224 */ /* 0x000fe400078e0a74 */
[----:B------:R-:W-:Y:S01]  /*b200*/  VIADD R232, R242, 0xfb ;  /* 0x000000fbf2e87836 */ /* 0x000fe20000000000 */
[----:B------:R-:W-:Y:S01]  /*b210*/  ISETP.GT.U32.AND P5, PT, R84, R129, PT ;  /* 0x000000815400720c */ /* 0x000fe20003fa4070 */
[----:B--2---:R-:W-:Y:S01]  /*b220*/  IMAD.HI.U32 R147, R83, R144, RZ ;  /* 0x0000009053937227 */ /* 0x004fe200078e00ff */
[----:B----4-:R-:W-:-:S03]  /*b230*/  IABS R146, R146 ;  /* 0x0000009200927213 */ /* 0x010fc60000000000 */
[----:B------:R-:W-:-:S04]  /*b240*/  IMAD.HI.U32 R145, R83, R148, RZ ;  /* 0x0000009453917227 */ /* 0x000fc800078e00ff */
[----:B------:R-:W-:-:S04]  /*b250*/  IMAD.HI.U32 R149, R83, R146, RZ ;  /* 0x0000009253957227 */ /* 0x000fc800078e00ff */
[----:B------:R-:W-:Y:S01]  /*b260*/  IMAD R143, R84, R116, R143 ;  /* 0x00000074548f7224 */ /* 0x000fe200078e028f */
[----:B------:R-:W-:Y:S01]  /*b270*/  IADD3 R116, PT, PT, -R147, RZ, RZ ;  /* 0x000000ff93747210 */ /* 0x000fe20007ffe1ff */
[----:B------:R-:W-:Y:S01]  /*b280*/  IMAD.MOV R147, RZ, RZ, -R149 ;  /* 0x000000ffff937224 */ /* 0x000fe200078e0a95 */
[----:B------:R-:W-:Y:S01]  /*b290*/  IABS R149, R232 ;  /* 0x000000e800957213 */ /* 0x000fe20000000000 */
[----:B------:R-:W-:Y:S02]  /*b2a0*/  IMAD.MOV R145, RZ, RZ, -R145 ;  /* 0x000000ffff917224 */ /* 0x000fe400078e0a91 */
[----:B------:R-:W-:Y:S02]  /*b2b0*/  VIADD R234, R242, 0xf9 ;  /* 0x000000f9f2ea7836 */ /* 0x000fe40000000000 */
[----:B------:R-:W-:Y:S02]  /*b2c0*/  IMAD R148, R84, R145, R148 ;  /* 0x0000009154947224 */ /* 0x000fe400078e0294 */
[----:B------:R-:W-:Y:S01]  /*b2d0*/  VIADD R153, R242, 0xfa ;  /* 0x000000faf2997836 */ /* 0x000fe20000000000 */
[----:B------:R-:W-:Y:S01]  /*b2e0*/  STL [R1+0x88f8], R234 ;  /* 0x0088f8ea01007387 */ /* 0x000fe20000100800 */
[----:B------:R-:W-:-:S03]  /*b2f0*/  IMAD.HI.U32 R145, R83, R149, RZ ;  /* 0x0000009553917227 */ /* 0x000fc600078e00ff */
[----:B------:R1:W-:Y:S01]  /*b300*/  STL [R1+0x88f4], R153 ;  /* 0x0088f49901007387 */ /* 0x0003e20000100800 */
[--C-:B------:R-:W-:Y:S01]  /*b310*/  @!P6 IMAD.IADD R128, R128, 0x1, -R84.reuse ;  /* 0x000000018080e824 */ /* 0x100fe200078e0a54 */
[C---:B------:R-:W-:Y:S01]  /*b320*/  ISETP.GT.U32.AND P6, PT, R84.reuse, R15, PT ;  /* 0x0000000f5400720c */ /* 0x040fe20003fc4070 */
[----:B------:R-:W-:Y:S01]  /*b330*/  IMAD.MOV R145, RZ, RZ, -R145 ;  /* 0x000000ffff917224 */ /* 0x000fe200078e0a91 */
[----:B------:R2:W-:Y:S01]  /*b340*/  STL [R1+0x88f0], R232 ;  /* 0x0088f0e801007387 */ /* 0x0005e20000100800 */
[----:B------:R-:W-:Y:S01]  /*b350*/  @!P5 IMAD.IADD R129, R129, 0x1, -R84 ;  /* 0x000000018181d824 */ /* 0x000fe200078e0a54 */
[C---:B------:R-:W-:Y:S01]  /*b360*/  ISETP.GT.U32.AND P5, PT, R84.reuse, R80, PT ;  /* 0x000000505400720c */ /* 0x040fe20003fa4070 */
[----:B------:R-:W-:Y:S01]  /*b370*/  IMAD R146, R84, R147, R146 ;  /* 0x0000009354927224 */ /* 0x000fe200078e0292 */
[----:B------:R-:W-:Y:S01]  /*b380*/  IABS R147, R234 ;  /* 0x000000ea00937213 */ /* 0x000fe20000000000 */
[----:B------:R-:W-:Y:S01]  /*b390*/  VIADD R155, R242, 0xfc ;  /* 0x000000fcf29b7836 */ /* 0x000fe20000000000 */
[----:B-1----:R-:W-:Y:S01]  /*b3a0*/  IABS R153, R153 ;  /* 0x0000009900997213 */ /* 0x002fe20000000000 */
[----:B------:R-:W-:-:S02]  /*b3b0*/  IMAD R149, R84, R145, R149 ;  /* 0x0000009154957224 */ /* 0x000fc400078e0295 */
[C---:B------:R-:W-:Y:S01]  /*b3c0*/  VIADD R234, R242.reuse, 0xfd ;  /* 0x000000fdf2ea7836 */ /* 0x040fe20000000000 */
[----:B------:R1:W-:Y:S01]  /*b3d0*/  STL [R1+0x88ec], R155 ;  /* 0x0088ec9b01007387 */ /* 0x0003e20000100800 */
[----:B------:R-:W-:Y:S01]  /*b3e0*/  VIADD R145, R242, 0xfe ;  /* 0x000000fef2917836 */ /* 0x000fe20000000000 */
[----:B------:R-:W-:Y:S01]  /*b3f0*/  @!P6 IADD3 R15, PT, PT, R15, -R84, RZ ;  /* 0x800000540f0fe210 */ /* 0x000fe20007ffe0ff */
[----:B--2---:R-:W-:Y:S01]  /*b400*/  IMAD.HI.U32 R232, R83, R153, RZ ;  /* 0x0000009953e87227 */ /* 0x004fe200078e00ff */
[----:B------:R-:W-:Y:S02]  /*b410*/  STL [R1+0x88e0], R234 ;  /* 0x0088e0ea01007387 */ /* 0x000fe40000100800 */
[----:B------:R-:W-:Y:S01]  /*b420*/  ISETP.GT.U32.AND P6, PT, R84, R15, PT ;  /* 0x0000000f5400720c */ /* 0x000fe20003fc4070 */
[----:B------:R-:W-:Y:S01]  /*b430*/  IMAD.MOV R232, RZ, RZ, -R232 ;  /* 0x000000ffffe87224 */ /* 0x000fe200078e0ae8 */
[----:B------:R2:W-:Y:S01]  /*b440*/  STL [R1+0x88dc], R145 ;  /* 0x0088dc9101007387 */ /* 0x0005e20000100800 */
[----:B------:R-:W-:Y:S01]  /*b450*/  @!P5 IMAD.IADD R80, R80, 0x1, -R84 ;  /* 0x000000015050d824 */ /* 0x000fe200078e0a54 */
[----:B-1----:R-:W-:Y:S01]  /*b460*/  IABS R155, R155 ;  /* 0x0000009b009b7213 */ /* 0x002fe20000000000 */
[----:B------:R-:W-:-:S02]  /*b470*/  IMAD R153, R84, R232, R153 ;  /* 0x000000e854997224 */ /* 0x000fc400078e0299 */
[----:B------:R-:W-:Y:S01]  /*b480*/  @!P3 IMAD.MOV R209, RZ, RZ, -R209 ;  /* 0x000000ffffd1b224 */ /* 0x000fe200078e0ad1 */
[C---:B------:R-:W-:Y:S01]  /*b490*/  ISETP.GT.U32.AND P5, PT, R84.reuse, R80, PT ;  /* 0x000000505400720c */ /* 0x040fe20003fa4070 */
[----:B------:R-:W-:Y:S02]  /*b4a0*/  IMAD R144, R84, R116, R144 ;  /* 0x0000007454907224 */ /* 0x000fe400078e0290 */
[----:B------:R-:W-:Y:S01]  /*b4b0*/  IMAD.HI.U32 R116, R83, R147, RZ ;  /* 0x0000009353747227 */ /* 0x000fe200078e00ff */
[----:B--2---:R-:W-:-:S03]  /*b4c0*/  IABS R145, R145 ;  /* 0x0000009100917213 */ /* 0x004fc60000000000 */
[----:B------:R-:W-:Y:S01]  /*b4d0*/  @!P6 IMAD.IADD R15, R15, 0x1, -R84 ;  /* 0x000000010f0fe824 */ /* 0x000fe200078e0a54 */
[----:B------:R-:W-:Y:S01]  /*b4e0*/  ISETP.GT.U32.AND P6, PT, R84, R131, PT ;  /* 0x000000835400720c */ /* 0x000fe20003fc4070 */
[----:B------:R-:W-:-:S04]  /*b4f0*/  IMAD.HI.U32 R232, R83, R145, RZ ;  /* 0x0000009153e87227 */ /* 0x000fc800078e00ff */
[----:B------:R-:W-:Y:S02]  /*b500*/  IMAD.MOV R232, RZ, RZ, -R232 ;  /* 0x000000ffffe87224 */ /* 0x000fe400078e0ae8 */
[----:B------:R-:W-:Y:S01]  /*b510*/  @!P5 IMAD.IADD R80, R80, 0x1, -R84 ;  /* 0x000000015050d824 */ /* 0x000fe200078e0a54 */
[C---:B------:R-:W-:Y:S01]  /*b520*/  ISETP.GT.U32.AND P5, PT, R84.reuse, R132, PT ;  /* 0x000000845400720c */ /* 0x040fe20003fa4070 */
[----:B------:R-:W-:Y:S02]  /*b530*/  IMAD R145, R84, R232, R145 ;  /* 0x000000e854917224 */ /* 0x000fe400078e0291 */
[----:B------:R-:W2:Y:S01]  /*b540*/  LDL.LU R232, [R1+0x158] ;  /* 0x0001580001e87983 */ /* 0x000ea20000300800 */
[----:B------:R-:W-:Y:S01]  /*b550*/  IMAD.MOV R116, RZ, RZ, -R116 ;  /* 0x000000ffff747224 */ /* 0x000fe200078e0a74 */
[----:B------:R-:W-:-:S03]  /*b560*/  @!P6 IADD3 R131, PT, PT, R131, -R84, RZ ;  /* 0x800000548383e210 */ /* 0x000fc60007ffe0ff */
[C---:B------:R-:W-:Y:S01]  /*b570*/  IMAD R147, R84.reuse, R116, R147 ;  /* 0x0000007454937224 */ /* 0x040fe200078e0293 */
[----:B------:R-:W-:Y:S01]  /*b580*/  ISETP.GT.U32.AND P6, PT, R84, R131, PT ;  /* 0x000000835400720c */ /* 0x000fe20003fc4070 */
[----:B------:R-:W-:-:S04]  /*b590*/  IMAD.HI.U32 R116, R83, R155, RZ ;  /* 0x0000009b53747227 */ /* 0x000fc800078e00ff */
[----:B------:R-:W-:Y:S02]  /*b5a0*/  @!P5 IMAD.IADD R132, R132, 0x1, -R84 ;  /* 0x000000018484d824 */ /* 0x000fe400078e0a54 */
[----:B------:R-:W-:-:S03]  /*b5b0*/  IMAD.MOV R116, RZ, RZ, -R116 ;  /* 0x000000ffff747224 */ /* 0x000fc600078e0a74 */
[C---:B------:R-:W-:Y:S01]  /*b5c0*/  ISETP.GT.U32.AND P5, PT, R84.reuse, R132, PT ;  /* 0x000000845400720c */ /* 0x040fe20003fa4070 */
[C---:B------:R-:W-:Y:S01]  /*b5d0*/  IMAD R155, R84.reuse, R116, R155 ;  /* 0x00000074549b7224 */ /* 0x040fe200078e029b */
[----:B------:R-:W-:Y:S02]  /*b5e0*/  IABS R116, R234 ;  /* 0x000000ea00747213 */ /* 0x000fe40000000000 */
[----:B------:R-:W-:Y:S02]  /*b5f0*/  @!P6 IADD3 R131, PT, PT, R131, -R84, RZ ;  /* 0x800000548383e210 */ /* 0x000fe40007ffe0ff */
[----:B------:R-:W-:Y:S01]  /*b600*/  ISETP.GT.U32.AND P6, PT, R84, R134, PT ;  /* 0x000000865400720c */ /* 0x000fe20003fc4070 */
[----:B------:R-:W-:-:S04]  /*b610*/  IMAD.HI.U32 R234, R83, R116, RZ ;  /* 0x0000007453ea7227 */ /* 0x000fc800078e00ff */
[----:B------:R-:W-:Y:S02]  /*b620*/  IMAD.MOV R83, RZ, RZ, -R234 ;  /* 0x000000ffff537224 */ /* 0x000fe400078e0aea */
[----:B------:R-:W-:Y:S01]  /*b630*/  @!P5 IMAD.IADD R132, R132, 0x1, -R84 ;  /* 0x000000018484d824 */ /* 0x000fe200078e0a54 */
[C---:B------:R-:W-:Y:S01]  /*b640*/  ISETP.GT.U32.AND P5, PT, R84.reuse, R167, PT ;  /* 0x000000a75400720c */ /* 0x040fe20003fa4070 */
[----:B------:R-:W-:-:S04]  /*b650*/  IMAD R83, R84, R83, R116 ;  /* 0x0000005354537224 */ /* 0x000fc800078e0274 */
[----:B------:R-:W-:-:S05]  /*b660*/  @!P6 IMAD.IADD R134, R134, 0x1, -R84 ;  /* 0x000000018686e824 */ /* 0x000fca00078e0a54 */
[----:B------:R-:W-:-:S03]  /*b670*/  ISETP.GT.U32.AND P6, PT, R84, R134, PT ;  /* 0x000000865400720c */ /* 0x000fc60003fc4070 */
[----:B------:R-:W-:-:S05]  /*b680*/  @!P5 IMAD.IADD R167, R167, 0x1, -R84 ;  /* 0x00000001a7a7d824 */ /* 0x000fca00078e0a54 */
[----:B------:R-:W-:-:S05]  /*b690*/  ISETP.GT.U32.AND P5, PT, R84, R167, PT ;  /* 0x000000a75400720c */ /* 0x000fca0003fa4070 */
[----:B------:R-:W-:Y:S01]  /*b6a0*/  @!P6 IMAD.IADD R134, R134, 0x1, -R84 ;  /* 0x000000018686e824 */ /* 0x000fe200078e0a54 */
[----:B------:R-:W-:-:S07]  /*b6b0*/  ISETP.GT.U32.AND P6, PT, R84, R211, PT ;  /* 0x000000d35400720c */ /* 0x000fce0003fc4070 */
[----:B------:R-:W-:Y:S01]  /*b6c0*/  @!P5 IMAD.IADD R167, R167, 0x1, -R84 ;  /* 0x00000001a7a7d824 */ /* 0x000fe200078e0a54 */
[----:B------:R-:W-:-:S05]  /*b6d0*/  ISETP.GT.U32.AND P5, PT, R84, R135, PT ;  /* 0x000000875400720c */ /* 0x000fca0003fa4070 */
[----:B------:R-:W-:-:S05]  /*b6e0*/  @!P6 IMAD.IADD R211, R211, 0x1, -R84 ;  /* 0x00000001d3d3e824 */ /* 0x000fca00078e0a54 */
[----:B------:R-:W-:-:S03]  /*b6f0*/  ISETP.GT.U32.AND P6, PT, R84, R211, PT ;  /* 0x000000d35400720c */ /* 0x000fc60003fc4070 */
[----:B------:R-:W-:-:S05]  /*b700*/  @!P5 IMAD.IADD R135, R135, 0x1, -R84 ;  /* 0x000000018787d824 */ /* 0x000fca00078e0a54 */
[----:B------:R-:W-:-:S05]  /*b710*/  ISETP.GT.U32.AND P5, PT, R84, R135, PT ;  /* 0x000000875400720c */ /* 0x000fca0003fa4070 */
[----:B------:R-:W-:Y:S01]  /*b720*/  @!P6 IMAD.IADD R211, R211, 0x1, -R84 ;  /* 0x00000001d3d3e824 */ /* 0x000fe200078e0a54 */
[----:B------:R-:W-:-:S07]  /*b730*/  ISETP.GT.U32.AND P6, PT, R84, R136, PT ;  /* 0x000000885400720c */ /* 0x000fce0003fc4070 */
[----:B------:R-:W-:Y:S02]  /*b740*/  @!P5 IADD3 R135, PT, PT, R135, -R84, RZ ;  /* 0x800000548787d210 */ /* 0x000fe40007ffe0ff */
[----:B------:R-:W-:-:S04]  /*b750*/  ISETP.GT.U32.AND P5, PT, R84, R137, PT ;  /* 0x000000895400720c */ /* 0x000fc80003fa4070 */
[----:B------:R-:W-:-:S05]  /*b760*/  @!P6 IMAD.IADD R136, R136, 0x1, -R84 ;  /* 0x000000018888e824 */ /* 0x000fca00078e0a54 */
[----:B------:R-:W-:-:S04]  /*b770*/  ISETP.GT.U32.AND P6, PT, R84, R136, PT ;  /* 0x000000885400720c */ /* 0x000fc80003fc4070 */
[----:B------:R-:W-:-:S05]  /*b780*/  @!P5 IMAD.IADD R137, R137, 0x1, -R84 ;  /* 0x000000018989d824 */ /* 0x000fca00078e0a54 */
[----:B------:R-:W-:-:S04]  /*b790*/  ISETP.GT.U32.AND P5, PT, R84, R137, PT ;  /* 0x000000895400720c */ /* 0x000fc80003fa4070 */
[----:B------:R-:W-:Y:S01]  /*b7a0*/  @!P6 IMAD.IADD R136, R136, 0x1, -R84 ;  /* 0x000000018888e824 */ /* 0x000fe200078e0a54 */
[----:B------:R-:W-:-:S08]  /*b7b0*/  ISETP.GT.U32.AND P6, PT, R84, R81, PT ;  /* 0x000000515400720c */ /* 0x000fd00003fc4070 */
[----:B------:R-:W-:Y:S01]  /*b7c0*/  @!P5 IMAD.IADD R137, R137, 0x1, -R84 ;  /* 0x000000018989d824 */ /* 0x000fe200078e0a54 */
[----:B------:R-:W-:-:S04]  /*b7d0*/  ISETP.GT.U32.AND P5, PT, R84, R138, PT ;  /* 0x0000008a5400720c */ /* 0x000fc80003fa4070 */
[----:B------:R-:W-:Y:S01]  /*b7e0*/  @!P6 IMAD.IADD R81, R81, 0x1, -R84 ;  /* 0x000000015151e824 */ /* 0x000fe200078e0a54 */
[----:B------:R-:W-:-:S08]  /*b7f0*/  ISETP.GT.U32.AND P6, PT, R84, R139, PT ;  /* 0x0000008b5400720c */ /* 0x000fd00003fc4070 */
[----:B------:R-:W-:Y:S02]  /*b800*/  @!P5 IADD3 R138, PT, PT, R138, -R84, RZ ;  /* 0x800000548a8ad210 */ /* 0x000fe40007ffe0ff */
[----:B------:R-:W-:-:S03]  /*b810*/  ISETP.GT.U32.AND P5, PT, R84, R81, PT ;  /* 0x000000515400720c */ /* 0x000fc60003fa4070 */
[----:B------:R-:W-:Y:S01]  /*b820*/  @!P6 IMAD.IADD R139, R139, 0x1, -R84 ;  /* 0x000000018b8be824 */ /* 0x000fe200078e0a54 */
[----:B------:R-:W-:-:S04]  /*b830*/  ISETP.GT.U32.AND P6, PT, R84, R138, PT ;  /* 0x0000008a5400720c */ /* 0x000fc80003fc4070 */
[----:B------:R-:W-:-:S05]  /*b840*/  ISETP.GT.U32.AND P2, PT, R84, R139, PT ;  /* 0x0000008b5400720c */ /* 0x000fca0003f44070 */
[----:B------:R-:W-:Y:S01]  /*b850*/  @!P5 IMAD.IADD R81, R81, 0x1, -R84 ;  /* 0x000000015151d824 */ /* 0x000fe200078e0a54 */
[----:B------:R-:W-:-:S03]  /*b860*/  ISETP.GT.U32.AND P5, PT, R84, R92, PT ;  /* 0x0000005c5400720c */ /* 0x000fc60003fa4070 */
[----:B------:R-:W-:Y:S01]  /*b870*/  @!P6 IMAD.IADD R138, R138, 0x1, -R84 ;  /* 0x000000018a8ae824 */ /* 0x000fe200078e0a54 */
[----:B------:R-:W-:-:S03]  /*b880*/  ISETP.GT.U32.AND P6, PT, R84, R224, PT ;  /* 0x000000e05400720c */ /* 0x000fc60003fc4070 */
[----:B------:R-:W-:Y:S01]  /*b890*/  @!P2 IMAD.IADD R139, R139, 0x1, -R84 ;  /* 0x000000018b8ba824 */ /* 0x000fe200078e0a54 */
[----:B------:R-:W-:-:S05]  /*b8a0*/  ISETP.GT.U32.AND P2, PT, R84, R141, PT ;  /* 0x0000008d5400720c */ /* 0x000fca0003f44070 */
[----:B------:R-:W-:Y:S02]  /*b8b0*/  @!P5 IADD3 R92, PT, PT, R92, -R84, RZ ;  /* 0x800000545c5cd210 */ /* 0x000fe40007ffe0ff */
[----:B------:R-:W-:Y:S02]  /*b8c0*/  ISETP.GT.U32.AND P5, PT, R84, R152, PT ;  /* 0x000000985400720c */ /* 0x000fe40003fa4070 */
[----:B------:R-:W-:Y:S01]  /*b8d0*/  @!P6 IMAD.IADD R224, R224, 0x1, -R84 ;  /* 0x00000001e0e0e824 */ /* 0x000fe200078e0a54 */
[----:B------:R-:W-:-:S03]  /*b8e0*/  ISETP.GT.U32.AND P6, PT, R84, R92, PT ;  /* 0x0000005c5400720c */ /* 0x000fc60003fc4070 */
[----:B------:R-:W-:Y:S02]  /*b8f0*/  @!P2 IADD3 R141, PT, PT, R141, -R84, RZ ;  /* 0x800000548d8da210 */ /* 0x000fe40007ffe0ff */
[C---:B------:R-:W-:Y:S02]  /*b900*/  ISETP.GT.U32.AND P2, PT, R84.reuse, R224, PT ;  /* 0x000000e05400720c */ /* 0x040fe40003f44070 */
[----:B------:R-:W-:-:S03]  /*b910*/  ISETP.GT.U32.AND P3, PT, R84, R141, PT ;  /* 0x0000008d5400720c */ /* 0x000fc60003f64070 */
[----:B------:R-:W-:-:S03]  /*b920*/  @!P5 IMAD.IADD R152, R152, 0x1, -R84 ;  /* 0x000000019898d824 */ /* 0x000fc600078e0a54 */
[--C-:B------:R-:W-:Y:S01]  /*b930*/  @!P6 IMAD.IADD R92, R92, 0x1, -R84.reuse ;  /* 0x000000015c5ce824 */ /* 0x100fe200078e0a54 */
[C---:B------:R-:W-:Y:S02]  /*b940*/  ISETP.GT.U32.AND P6, PT, R84.reuse, R142, PT ;  /* 0x0000008e5400720c */ /* 0x040fe40003fc4070 */
[----:B------:R-:W-:Y:S02]  /*b950*/  ISETP.GT.U32.AND P5, PT, R84, R152, PT ;  /* 0x000000985400720c */ /* 0x000fe40003fa4070 */
[----:B------:R-:W-:Y:S02]  /*b960*/  @!P2 IADD3 R224, PT, PT, R224, -R84, RZ ;  /* 0x80000054e0e0a210 */ /* 0x000fe40007ffe0ff */
[C---:B------:R-:W-:Y:S01]  /*b970*/  ISETP.GT.U32.AND P2, PT, R84.reuse, R143, PT ;  /* 0x0000008f5400720c */ /* 0x040fe20003f44070 */
[----:B------:R-:W-:Y:S01]  /*b980*/  @!P3 IMAD.IADD R141, R141, 0x1, -R84 ;  /* 0x000000018d8db824 */ /* 0x000fe200078e0a54 */
[----:B------:R-:W-:-:S05]  /*b990*/  ISETP.GT.U32.AND P3, PT, R84, R144, PT ;  /* 0x000000905400720c */ /* 0x000fca0003f64070 */
[--C-:B------:R-:W-:Y:S01]  /*b9a0*/  @!P6 IMAD.IADD R142, R142, 0x1, -R84.reuse ;  /* 0x000000018e8ee824 */ /* 0x100fe200078e0a54 */
[----:B------:R-:W-:Y:S01]  /*b9b0*/  ISETP.GT.U32.AND P6, PT, R84, R146, PT ;  /* 0x000000925400720c */ /* 0x000fe20003fc4070 */
[----:B------:R-:W-:Y:S01]  /*b9c0*/  @!P5 IMAD.IADD R152, R152, 0x1, -R84 ;  /* 0x000000019898d824 */ /* 0x000fe200078e0a54 */
[----:B------:R-:W-:-:S03]  /*b9d0*/  ISETP.GT.U32.AND P5, PT, R84, R148, PT ;  /* 0x000000945400720c */ /* 0x000fc60003fa4070 */
[----:B------:R-:W-:Y:S02]  /*b9e0*/  @!P2 IADD3 R143, PT, PT, R143, -R84, RZ ;  /* 0x800000548f8fa210 */ /* 0x000fe40007ffe0ff */
[----:B------:R-:W-:Y:S01]  /*b9f0*/  ISETP.GT.U32.AND P2, PT, R84, R142, PT ;  /* 0x0000008e5400720c */ /* 0x000fe20003f44070 */
[----:B------:R-:W-:Y:S01]  /*ba00*/  @!P3 IMAD.IADD R144, R144, 0x1, -R84 ;  /* 0x000000019090b824 */ /* 0x000fe200078e0a54 */
[----:B------:R-:W-:-:S04]  /*ba10*/  ISETP.GT.U32.AND P3, PT, R84, R143, PT ;  /* 0x0000008f5400720c */ /* 0x000fc80003f64070 */
[--C-:B------:R-:W-:Y:S02]  /*ba20*/  @!P6 IMAD.IADD R146, R146, 0x1, -R84.reuse ;  /* 0x000000019292e824 */ /* 0x100fe400078e0a54 */
[--C-:B------:R-:W-:Y:S01]  /*ba30*/  @!P5 IMAD.IADD R148, R148, 0x1, -R84.reuse ;  /* 0x000000019494d824 */ /* 0x100fe200078e0a54 */
[C---:B------:R-:W-:Y:S02]  /*ba40*/  ISETP.GT.U32.AND P5, PT, R84.reuse, R144, PT ;  /* 0x000000905400720c */ /* 0x040fe40003fa4070 */
[----:B------:R-:W-:Y:S02]  /*ba50*/  ISETP.GT.U32.AND P6, PT, R84, R146, PT ;  /* 0x000000925400720c */ /* 0x000fe40003fc4070 */
[--C-:B------:R-:W-:Y:S01]  /*ba60*/  @!P2 IMAD.IADD R142, R142, 0x1, -R84.reuse ;  /* 0x000000018e8ea824 */ /* 0x100fe200078e0a54 */
[C---:B------:R-:W-:Y:S01]  /*ba70*/  ISETP.GT.U32.AND P1, PT, R84.reuse, R148, PT ;  /* 0x000000945400720c */ /* 0x040fe20003f24070 */
[----:B------:R-:W-:Y:S01]  /*ba80*/  @!P3 IMAD.IADD R143, R143, 0x1, -R84 ;  /* 0x000000018f8fb824 */ /* 0x000fe200078e0a54 */
[----:B------:R-:W-:-:S02]  /*ba90*/  ISETP.GT.U32.AND P2, PT, R84, R147, PT ;  /* 0x000000935400720c */ /* 0x000fc40003f44070 */
[----:B------:R-:W-:-:S04]  /*baa0*/  ISETP.GT.U32.AND P3, PT, R84, R153, PT ;  /* 0x000000995400720c */ /* 0x000fc80003f64070 */
[--C-:B------:R-:W-:Y:S01]  /*bab0*/  @!P5 IMAD.IADD R144, R144, 0x1, -R84.reuse ;  /* 0x000000019090d824 */ /* 0x100fe200078e0a54 */
[----:B------:R-:W-:Y:S01]  /*bac0*/  ISETP.GT.U32.AND P5, PT, R84, R149, PT ;  /* 0x000000955400720c */ /* 0x000fe20003fa4070 */
[--C-:B------:R-:W-:Y:S01]  /*bad0*/  @!P6 IMAD.IADD R146, R146, 0x1, -R84.reuse ;  /* 0x000000019292e824 */ /* 0x100fe200078e0a54 */
[----:B------:R-:W-:Y:S02]  /*bae0*/  ISETP.GT.U32.AND P6, PT, R84, R83, PT ;  /* 0x000000535400720c */ /* 0x000fe40003fc4070 */
[----:B------:R-:W-:Y:S02]  /*baf0*/  @!P1 IADD3 R148, PT, PT, R148, -R84, RZ ;  /* 0x8000005494949210 */ /* 0x000fe40007ffe0ff */
[--C-:B------:R-:W-:Y:S01]  /*bb00*/  @!P2 IMAD.IADD R147, R147, 0x1, -R84.reuse ;  /* 0x000000019393a824 */ /* 0x100fe200078e0a54 */
[C---:B------:R-:W-:Y:S01]  /*bb10*/  ISETP.GT.U32.AND P1, PT, R84.reuse, R155, PT ;  /* 0x0000009b5400720c */ /* 0x040fe20003f24070 */
[----:B------:R-:W-:Y:S01]  /*bb20*/  @!P3 IMAD.IADD R153, R153, 0x1, -R84 ;  /* 0x000000019999b824 */ /* 0x000fe200078e0a54 */
[----:B------:R-:W-:-:S02]  /*bb30*/  ISETP.GT.U32.AND P2, PT, R84, R145, PT ;  /* 0x000000915400720c */ /* 0x000fc40003f44070 */
[----:B------:R-:W-:Y:S02]  /*bb40*/  ISETP.GE.AND P3, PT, R117, RZ, PT ;  /* 0x000000ff7500720c */ /* 0x000fe40003f66270 */
[--C-:B------:R-:W-:Y:S01]  /*bb50*/  @!P5 IMAD.IADD R149, R149, 0x1, -R84.reuse ;  /* 0x000000019595d824 */ /* 0x100fe200078e0a54 */
[C---:B------:R-:W-:Y:S01]  /*bb60*/  ISETP.GT.U32.AND P5, PT, R84.reuse, R153, PT ;  /* 0x000000995400720c */ /* 0x040fe20003fa4070 */
[----:B------:R-:W-:Y:S01]  /*bb70*/  @!P6 IMAD.IADD R83, R83, 0x1, -R84 ;  /* 0x000000015353e824 */ /* 0x000fe200078e0a54 */
[----:B------:R-:W-:-:S04]  /*bb80*/  ISETP.GT.U32.AND P4, PT, R84, R147, PT ;  /* 0x000000935400720c */ /* 0x000fc80003f84070 */
[--C-:B------:R-:W-:Y:S01]  /*bb90*/  @!P1 IMAD.IADD R155, R155, 0x1, -R84.reuse ;  /* 0x000000019b9b9824 */ /* 0x100fe200078e0a54 */
[C---:B------:R-:W-:Y:S01]  /*bba0*/  ISETP.GT.U32.AND P1, PT, R84.reuse, R149, PT ;  /* 0x000000955400720c */ /* 0x040fe20003f24070 */
[----:B------:R-:W-:Y:S02]  /*bbb0*/  @!P2 IMAD.IADD R145, R145, 0x1, -R84 ;  /* 0x000000019191a824 */ /* 0x000fe400078e0a54 */
[----:B------:R-:W-:Y:S01]  /*bbc0*/  @!P3 IMAD.MOV R182, RZ, RZ, -R182 ;  /* 0x000000ffffb6b224 */ /* 0x000fe200078e0ab6 */
[C---:B------:R-:W-:Y:S02]  /*bbd0*/  ISETP.GT.U32.AND P6, PT, R84.reuse, R155, PT ;  /* 0x0000009b5400720c */ /* 0x040fe40003fc4070 */
[C---:B------:R-:W-:Y:S01]  /*bbe0*/  ISETP.GT.U32.AND P3, PT, R84.reuse, R83, PT ;  /* 0x000000535400720c */ /* 0x040fe20003f64070 */
[----:B------:R-:W-:Y:S01]  /*bbf0*/  @!P5 IMAD.IADD R153, R153, 0x1, -R84 ;  /* 0x000000019999d824 */ /* 0x000fe200078e0a54 */
[----:B------:R-:W-:Y:S02]  /*bc00*/  ISETP.GT.U32.AND P2, PT, R84, R145, PT ;  /* 0x000000915400720c */ /* 0x000fe40003f44070 */
[----:B------:R-:W-:-:S02]  /*bc10*/  ISETP.GE.AND P5, PT, R230, RZ, PT ;  /* 0x000000ffe600720c */ /* 0x000fc40003fa6270 */
[----:B------:R-:W1:Y:S01]  /*bc20*/  S2R R230, SR_TID.X ;  /* 0x0000000000e67919 */ /* 0x000e620000002100 */
[-C--:B------:R-:W-:Y:S01]  /*bc30*/  @!P4 IADD3 R147, PT, PT, R147, -R84.reuse, RZ ;  /* 0x800000549393c210 */ /* 0x080fe20007ffe0ff */
[--C-:B------:R-:W-:Y:S01]  /*bc40*/  @!P1 IMAD.IADD R149, R149, 0x1, -R84.reuse ;  /* 0x0000000195959824 */ /* 0x100fe200078e0a54 */
[----:B------:R-:W-:Y:S02]  /*bc50*/  ISETP.GE.AND P4, PT, R231, RZ, PT ;  /* 0x000000ffe700720c */ /* 0x000fe40003f86270 */
[--C-:B------:R-:W-:Y:S01]  /*bc60*/  @!P6 IMAD.IADD R155, R155, 0x1, -R84.reuse ;  /* 0x000000019b9be824 */ /* 0x100fe200078e0a54 */
[----:B------:R-:W4:Y:S01]  /*bc70*/  LDC R231, c[0x0][0x3ac] ;  /* 0x0000eb00ffe77b82 */ /* 0x000f220000000800 */
[----:B------:R-:W-:Y:S01]  /*bc80*/  @!P3 IMAD.IADD R83, R83, 0x1, -R84 ;  /* 0x000000015353b824 */ /* 0x000fe200078e0a54 */
[----:B------:R-:W-:Y:S02]  /*bc90*/  ISETP.GE.AND P3, PT, R118, RZ, PT ;  /* 0x000000ff7600720c */ /* 0x000fe40003f66270 */
[----:B------:R-:W-:Y:S01]  /*bca0*/  @!P2 IADD3 R145, PT, PT, R145, -R84, RZ ;  /* 0x800000549191a210 */ /* 0x000fe20007ffe0ff */
[----:B------:R-:W-:Y:S01]  /*bcb0*/  IMAD.MOV.U32 R84, RZ, RZ, R114 ;  /* 0x000000ffff547224 */ /* 0x000fe200078e0072 */
[----:B------:R-:W-:Y:S01]  /*bcc0*/  ISETP.GE.AND P1, PT, R120, RZ, PT ;  /* 0x000000ff7800720c */ /* 0x000fe20003f26270 */
[----:B------:R-:W-:Y:S01]  /*bcd0*/  IMAD R114, R235, UR42, RZ ;  /* 0x0000002aeb727c24 */ /* 0x000fe2000f8e02ff */
[----:B------:R-:W-:Y:S01]  /*bce0*/  ISETP.GE.AND P6, PT, R119, RZ, PT ;  /* 0x000000ff7700720c */ /* 0x000fe20003fc6270 */
[----:B------:R-:W-:-:S02]  /*bcf0*/  IMAD R116, R236, UR42, RZ ;  /* 0x0000002aec747c24 */ /* 0x000fc4000f8e02ff */
[----:B------:R-:W-:Y:S01]  /*bd00*/  @!P4 IMAD.MOV R84, RZ, RZ, -R84 ;  /* 0x000000ffff54c224 */ /* 0x000fe200078e0a54 */
[----:B------:R-:W-:Y:S01]  /*bd10*/  LEA R244, P4, R114, UR8, 0x2 ;  /* 0x0000000872f47c11 */ /* 0x000fe2000f8810ff */
[----:B------:R-:W-:Y:S01]  /*bd20*/  IMAD R117, R237, UR42, RZ ;  /* 0x0000002aed757c24 */ /* 0x000fe2000f8e02ff */
[----:B------:R-:W-:Y:S01]  /*bd30*/  LEA R242, P2, R116, UR8, 0x2 ;  /* 0x0000000874f27c11 */ /* 0x000fe2000f8410ff */
[----:B------:R-:W-:Y:S01]  /*bd40*/  IMAD R118, R238, UR42, RZ ;  /* 0x0000002aee767c24 */ /* 0x000fe2000f8e02ff */
[----:B------:R-:W-:Y:S01]  /*bd50*/  LEA.HI.X.SX32 R245, R114, UR9, 0x2, P4 ;  /* 0x0000000972f57c11 */ /* 0x000fe2000a0f16ff */
[----:B------:R-:W-:Y:S01]  /*bd60*/  IMAD R120, R240, UR42, RZ ;  /* 0x0000002af0787c24 */ /* 0x000fe2000f8e02ff */
[----:B------:R-:W-:Y:S01]  /*bd70*/  LEA R240, P4, R117, UR8, 0x2 ;  /* 0x0000000875f07c11 */ /* 0x000fe2000f8810ff */
[----:B------:R-:W-:Y:S01]  /*bd80*/  IMAD R119, R239, UR42, RZ ;  /* 0x0000002aef777c24 */ /* 0x000fe2000f8e02ff */
[----:B------:R-:W-:Y:S01]  /*bd90*/  LEA.HI.X.SX32 R243, R116, UR9, 0x2, P2 ;  /* 0x0000000974f37c11 */ /* 0x000fe200090f16ff */
[----:B------:R-:W-:Y:S01]  /*bda0*/  IMAD R116, R241, UR42, RZ ;  /* 0x0000002af1747c24 */ /* 0x000fe2000f8e02ff */
[----:B------:R-:W-:-:S02]  /*bdb0*/  LEA R238, P2, R118, UR8, 0x2 ;  /* 0x0000000876ee7c11 */ /* 0x000fc4000f8410ff */
[----:B------:R-:W-:Y:S01]  /*bdc0*/  LEA.HI.X.SX32 R241, R117, UR9, 0x2, P4 ;  /* 0x0000000975f17c11 */ /* 0x000fe2000a0f16ff */
[----:B------:R1:W-:Y:S01]  /*bdd0*/  STL [R1+0x8990], R246 ;  /* 0x008990f601007387 */ /* 0x0003e20000100800 */
[C---:B------:R-:W-:Y:S02]  /*bde0*/  LEA R236, P4, R119.reuse, UR8, 0x2 ;  /* 0x0000000877ec7c11 */ /* 0x040fe4000f8810ff */
[----:B------:R-:W-:Y:S01]  /*bdf0*/  LEA.HI.X.SX32 R239, R118, UR9, 0x2, P2 ;  /* 0x0000000976ef7c11 */ /* 0x000fe200090f16ff */
[----:B------:R-:W-:Y:S01]  /*be00*/  STL [R1+0x8998], R244 ;  /* 0x008998f401007387 */ /* 0x000fe20000100800 */
[----:B------:R-:W-:Y:S01]  /*be10*/  LEA R234, P2, R120, UR8, 0x2 ;  /* 0x0000000878ea7c11 */ /* 0x000fe2000f8410ff */
[----:B--2---:R-:W-:Y:S01]  /*be20*/  IMAD R117, R232, UR42, RZ ;  /* 0x0000002ae8757c24 */ /* 0x004fe2000f8e02ff */
[----:B------:R-:W-:Y:S01]  /*be30*/  LEA.HI.X.SX32 R237, R119, UR9, 0x2, P4 ;  /* 0x0000000977ed7c11 */ /* 0x000fe2000a0f16ff */
[----:B-1----:R-:W1:Y:S01]  /*be40*/  LDC R246, c[0x0][0x3ac] ;  /* 0x0000eb00fff67b82 */ /* 0x002e620000000800 */
[----:B------:R-:W-:Y:S01]  /*be50*/  LOP3.LUT R230, R230, 0x1f, RZ, 0xc0, !PT ;  /* 0x0000001fe6e67812 */ /* 0x000fe200078ec0ff */
[----:B------:R-:W-:Y:S01]  /*be60*/  STL [R1+0x8994], R245 ;  /* 0x008994f501007387 */ /* 0x000fe20000100800 */
[----:B------:R-:W-:Y:S01]  /*be70*/  LEA R232, P4, R116, UR8, 0x2 ;  /* 0x0000000874e87c11 */ /* 0x000fe2000f8810ff */
[----:B------:R-:W2:Y:S01]  /*be80*/  LDCU.64 UR42, c[0x0][0x388] ;  /* 0x00007100ff2a77ac */ /* 0x000ea20008000a00 */
[----:B------:R-:W-:Y:S01]  /*be90*/  LEA.HI.X.SX32 R235, R120, UR9, 0x2, P2 ;  /* 0x0000000978eb7c11 */ /* 0x000fe200090f16ff */
[----:B------:R-:W-:Y:S01]  /*bea0*/  STL [R1+0x89a0], R242 ;  /* 0x0089a0f201007387 */ /* 0x000fe20000100800 */
[----:B------:R-:W-:Y:S01]  /*beb0*/  ISETP.GE.AND P2, PT, R233, RZ, PT ;  /* 0x000000ffe900720c */ /* 0x000fe20003f46270 */
[----:B------:R-:W-:-:S02]  /*bec0*/  IMAD R114, R230, R247, RZ ;  /* 0x000000f7e6727224 */ /* 0x000fc400078e02ff */
[----:B------:R-:W-:Y:S01]  /*bed0*/  STL [R1+0x899c], R243 ;  /* 0x00899cf301007387 */ /* 0x000fe20000100800 */
[----:B------:R-:W-:-:S03]  /*bee0*/  LEA.HI.X.SX32 R233, R116, UR9, 0x2, P4 ;  /* 0x0000000974e97c11 */ /* 0x000fc6000a0f16ff */
[----:B------:R-:W-:Y:S01]  /*bef0*/  STL [R1+0x89a8], R240 ;  /* 0x0089a8f001007387 */ /* 0x000fe20000100800 */
[----:B------:R-:W-:-:S03]  /*bf00*/  LEA R230, P4, R117, UR8, 0x2 ;  /* 0x0000000875e67c11 */ /* 0x000fc6000f8810ff */
[----:B------:R-:W-:Y:S01]  /*bf10*/  STL [R1+0x89a4], R241 ;  /* 0x0089a4f101007387 */ /* 0x000fe20000100800 */
[----:B----4-:R-:W-:-:S03]  /*bf20*/  IMAD R120, R231, 0x20, R114 ;  /* 0x00000020e7787824 */ /* 0x010fc600078e0272 */
[----:B------:R-:W-:Y:S01]  /*bf30*/  STL [R1+0x89b0], R238 ;  /* 0x0089b0ee01007387 */ /* 0x000fe20000100800 */
[----:B------:R-:W-:Y:S01]  /*bf40*/  LEA.HI.X.SX32 R231, R117, UR9, 0x2, P4 ;  /* 0x0000000975e77c11 */ /* 0x000fe2000a0f16ff */
[----:B------:R-:W-:Y:S02]  /*bf50*/  IMAD.MOV.U32 R247, RZ, RZ, R115 ;  /* 0x000000fffff77224 */ /* 0x000fe400078e0073 */
[----:B------:R-:W-:Y:S01]  /*bf60*/  STL [R1+0x89ac], R239 ;  /* 0x0089acef01007387 */ /* 0x000fe20000100800 */
[----:B------:R-:W-:Y:S01]  /*bf70*/  @!P5 IADD3 R229, PT, PT, -R229, RZ, RZ ;  /* 0x000000ffe5e5d210 */ /* 0x000fe20007ffe1ff */
[----:B------:R-:W-:Y:S01]  /*bf80*/  @!P3 IMAD.MOV R249, RZ, RZ, -R249 ;  /* 0x000000fffff9b224 */ /* 0x000fe200078e0af9 */
[----:B------:R-:W4:Y:S01]  /*bf90*/  LDCU.64 UR8, c[0x0][0x388] ;  /* 0x00007100ff0877ac */ /* 0x000f220008000a00 */
[----:B------:R-:W-:Y:S04]  /*bfa0*/  STL [R1+0x89b8], R236 ;  /* 0x0089b8ec01007387 */ /* 0x000fe80000100800 */
[----:B------:R-:W-:Y:S04]  /*bfb0*/  STL [R1+0x89b4], R237 ;  /* 0x0089b4ed01007387 */ /* 0x000fe80000100800 */
[----:B------:R1:W-:Y:S04]  /*bfc0*/  STL [R1+0x89c0], R234 ;  /* 0x0089c0ea01007387 */ /* 0x0003e80000100800 */
[----:B------:R-:W-:Y:S01]  /*bfd0*/  STL [R1+0x89bc], R235 ;  /* 0x0089bceb01007387 */ /* 0x000fe20000100800 */
[----:B------:R-:W-:-:S03]  /*bfe0*/  @!P1 IMAD.MOV R247, RZ, RZ, -R247 ;  /* 0x000000fffff79224 */ /* 0x000fc600078e0af7 */
[----:B------:R-:W-:Y:S01]  /*bff0*/  STL [R1+0x89c8], R232 ;  /* 0x0089c8e801007387 */ /* 0x000fe20000100800 */
[----:B------:R-:W-:Y:S01]  /*c000*/  ISETP.GE.AND P5, PT, R150, RZ, PT ;  /* 0x000000ff9600720c */ /* 0x000fe20003fa6270 */
[----:B------:R-:W-:Y:S01]  /*c010*/  @!P6 IMAD.MOV R248, RZ, RZ, -R248 ;  /* 0x000000fffff8e224 */ /* 0x000fe200078e0af8 */
[----:B------:R-:W-:Y:S01]  /*c020*/  LEA R116, P4, R120, UR44, 0x2 ;  /* 0x0000002c78747c11 */ /* 0x000fe2000f8810ff */
[----:B------:R-:W-:Y:S01]  /*c030*/  STL [R1+0x89c4], R233 ;  /* 0x0089c4e901007387 */ /* 0x000fe20000100800 */
[----:B------:R-:W-:Y:S01]  /*c040*/  ISETP.GE.AND P1, PT, R113, RZ, PT ;  /* 0x000000ff7100720c */ /* 0x000fe20003f26270 */
[----:B-1----:R-:W1:Y:S01]  /*c050*/  LDC R234, c[0x0][0x3ac] ;  /* 0x0000eb00ffea7b82 */ /* 0x002e620000000800 */
[----:B------:R-:W-:Y:S01]  /*c060*/  ISETP.GE.AND P3, PT, R227, RZ, PT ;  /* 0x000000ffe300720c */ /* 0x000fe20003f66270 */
[----:B------:R-:W-:Y:S01]  /*c070*/  STL [R1+0x89d0], R230 ;  /* 0x0089d0e601007387 */ /* 0x000fe20000100800 */
[----:B------:R-:W-:Y:S01]  /*c080*/  ISETP.GE.AND P6, PT, R220, RZ, PT ;  /* 0x000000ffdc00720c */ /* 0x000fe20003fc6270 */
[----:B------:R-:W-:Y:S01]  /*c090*/  @!P2 IMAD.MOV R250, RZ, RZ, -R250 ;  /* 0x000000fffffaa224 */ /* 0x000fe200078e0afa */
[----:B------:R-:W1:Y:S01]  /*c0a0*/  LDCU UR44, c[0x0][0x3b0] ;  /* 0x00007600ff2c77ac */ /* 0x000e620008000800 */
[----:B------:R1:W-:Y:S04]  /*c0b0*/  STL [R1+0x89cc], R231 ;  /* 0x0089cce701007387 */ /* 0x0003e80000100800 */
[----:B------:R-:W3:Y:S04]  /*c0c0*/  LDL.LU R150, [R1+0x8b78] ;  /* 0x008b780001967983 */ /* 0x000ee80000300800 */
[----:B------:R-:W3:Y:S01]  /*c0d0*/  LDL.LU R113, [R1+0x8b74] ;  /* 0x008b740001717983 */ /* 0x000ee20000300800 */
[----:B------:R-:W-:Y:S01]  /*c0e0*/  LEA.HI.X.SX32 R117, R120, UR45, 0x2, P4 ;  /* 0x0000002d78757c11 */ /* 0x000fe2000a0f16ff */
[----:B------:R-:W-:Y:S01]  /*c0f0*/  IMAD R120, R246, 0x20, R120 ;  /* 0x00000020f6787824 */ /* 0x000fe200078e0278 */
[C---:B--2---:R-:W-:Y:S01]  /*c100*/  LEA R118, P4, R114.reuse, UR42, 0x2 ;  /* 0x0000002a72767c11 */ /* 0x044fe2000f8810ff */
[----:B------:R-:W2:Y:S01]  /*c110*/  LDL.LU R227, [R1+0x8b70] ;  /* 0x008b700001e37983 */ /* 0x000ea20000300800 */
[----:B------:R-:W-:Y:S01]  /*c120*/  @!P5 IMAD.MOV R251, RZ, RZ, -R251 ;  /* 0x000000fffffbd224 */ /* 0x000fe200078e0afb */
[----:B------:R-:W1:Y:S01]  /*c130*/  LDCU UR45, c[0x0][0x3b0] ;  /* 0x00007600ff2d77ac */ /* 0x000e620008000800 */
[----:B------:R-:W-:Y:S01]  /*c140*/  LEA.HI.X.SX32 R119, R114, UR43, 0x2, P4 ;  /* 0x0000002b72777c11 */ /* 0x000fe2000a0f16ff */
[----:B------:R-:W2:Y:S01]  /*c150*/  LDL.LU R220, [R1+0x8b6c] ;  /* 0x008b6c0001dc7983 */ /* 0x000ea20000300800 */
[----:B------:R-:W-:Y:S01]  /*c160*/  LEA R114, P4, R120, UR10, 0x2 ;  /* 0x0000000a78727c11 */ /* 0x000fe2000f8810ff */
[----:B------:R-:W-:Y:S01]  /*c170*/  @!P1 IMAD.MOV R228, RZ, RZ, -R228 ;  /* 0x000000ffffe49224 */ /* 0x000fe200078e0ae4 */
[----:B-1----:R-:W-:Y:S01]  /*c180*/  LEA R231, R234, R120, 0x5 ;  /* 0x00000078eae77211 */ /* 0x002fe200078e28ff */
[----:B------:R-:W-:Y:S01]  /*c190*/  @!P6 IMAD.MOV R44, RZ, RZ, -R44 ;  /* 0x000000ffff2ce224 */ /* 0x000fe200078e0a2c */
[----:B------:R-:W-:Y:S01]  /*c1a0*/  LEA.HI.X.SX32 R115, R120, UR11, 0x2, P4 ;  /* 0x0000000b78737c11 */ /* 0x000fe2000a0f16ff */
[----:B------:R-:W1:Y:S01]  /*c1b0*/  LDCU UR43, c[0x0][0x3b0] ;  /* 0x00007600ff2b77ac */ /* 0x000e620008000800 */
[----:B------:R-:W-:-:S02]  /*c1c0*/  ISETP.GE.AND P4, PT, R226, RZ, PT ;  /* 0x000000ffe200720c */ /* 0x000fc40003f86270 */
[----:B------:R-:W2:Y:S01]  /*c1d0*/  LDL.LU R226, [R1+0x8b68] ;  /* 0x008b680001e27983 */ /* 0x000ea20000300800 */
[----:B----4-:R-:W-:Y:S01]  /*c1e0*/  LEA R120, P5, R231, UR8, 0x2 ;  /* 0x00000008e7787c11 */ /* 0x010fe2000f8a10ff */
[----:B------:R-:W4:Y:S01]  /*c1f0*/  LDCU UR42, c[0x0][0x3b0] ;  /* 0x00007600ff2a77ac */ /* 0x000f220008000800 */
[----:B------:R-:W-:Y:S02]  /*c200*/  ISETP.GE.AND P1, PT, R222, RZ, PT ;  /* 0x000000ffde00720c */ /* 0x000fe40003f26270 */
[----:B------:R-:W-:Y:S01]  /*c210*/  ISETP.GE.AND P6, PT, R206, RZ, PT ;  /* 0x000000ffce00720c */ /* 0x000fe20003fc6270 */
[----:B------:R-:W1:Y:S01]  /*c220*/  LDCU UR8, c[0x0][0x3b0] ;  /* 0x00007600ff0877ac */ /* 0x000e620008000800 */
[----:B------:R-:W1:Y:S04]  /*c230*/  LDCU UR10, c[0x0][0x3b0] ;  /* 0x00007600ff0a77ac */ /* 0x000e680008000800 */
[----:B------:R-:W-:-:S02]  /*c240*/  @!P4 IADD3 R38, PT, PT, -R38, RZ, RZ ;  /* 0x000000ff2626c210 */ /* 0x000fc40007ffe1ff */
[----:B------:R-:W-:Y:S01]  /*c250*/  ISETP.GE.AND P4, PT, R85, RZ, PT ;  /* 0x000000ff5500720c */ /* 0x000fe20003f86270 */
[----:B------:R-:W1:Y:S01]  /*c260*/  LDCU UR11, c[0x0][0x3b0] ;  /* 0x00007600ff0b77ac */ /* 0x000e620008000800 */
[----:B---3--:R-:W-:Y:S02]  /*c270*/  ISETP.NE.AND P2, PT, R113, RZ, PT ;  /* 0x000000ff7100720c */ /* 0x008fe40003f45270 */
[----:B------:R-:W-:-:S04]  /*c280*/  LOP3.LUT R113, RZ, R113, RZ, 0x33, !PT ;  /* 0x00000071ff717212 */ /* 0x000fc800078e33ff */
[C---:B------:R-:W-:Y:S02]  /*c290*/  SEL R230, R113.reuse, R121, !P2 ;  /* 0x0000007971e67207 */ /* 0x040fe40005000000 */
[----:B------:R-:W-:-:S03]  /*c2a0*/  SEL R150, R113, R150, !P2 ;  /* 0x0000009671967207 */ /* 0x000fc60005000000 */
[----:B------:R-:W-:Y:S01]  /*c2b0*/  IMAD R246, R230, UR70, RZ ;  /* 0x00000046e6f67c24 */ /* 0x000fe2000f8e02ff */
[----:B------:R-:W-:Y:S01]  /*c2c0*/  LEA.HI.X.SX32 R121, R231, UR9, 0x2, P5 ;  /* 0x00000009e7797c11 */ /* 0x000fe2000a8f16ff */
[----:B------:R-:W-:Y:S01]  /*c2d0*/  IMAD R245, R150, UR71, RZ ;  /* 0x0000004796f57c24 */ /* 0x000fe2000f8e02ff */
[----:B------:R-:W-:Y:S01]  /*c2e0*/  ISETP.GE.AND P5, PT, R221, RZ, PT ;  /* 0x000000ffdd00720c */ /* 0x000fe20003fa6270 */
[----:B------:R-:W-:Y:S01]  /*c2f0*/  @!P1 IMAD.MOV R33, RZ, RZ, -R33 ;  /* 0x000000ffff219224 */ /* 0x000fe200078e0a21 */
[----:B------:R-:W-:Y:S01]  /*c300*/  STL [R1+0x8a28], R246 ;  /* 0x008a28f601007387 */ /* 0x000fe20000100800 */
[C---:B--2---:R-:W-:Y:S01]  /*c310*/  SEL R220, R113.reuse, R220, !P2 ;  /* 0x000000dc71dc7207 */ /* 0x044fe20005000000 */
[----:B------:R-:W-:Y:S01]  /*c320*/  @!P4 IMAD.MOV R30, RZ, RZ, -R30 ;  /* 0x000000ffff1ec224 */ /* 0x000fe200078e0a1e */
[C---:B------:R-:W-:Y:S01]  /*c330*/  SEL R226, R113.reuse, R226, !P2 ;  /* 0x000000e271e27207 */ /* 0x040fe20005000000 */
[----:B------:R-:W2:Y:S01]  /*c340*/  LDL.LU R221, [R1+0x8b64] ;  /* 0x008b640001dd7983 */ /* 0x000ea20000300800 */
[----:B------:R-:W-:Y:S01]  /*c350*/  @!P6 IMAD.MOV R223, RZ, RZ, -R223 ;  /* 0x000000ffffdfe224 */ /* 0x000fe200078e0adf */
[----:B------:R-:W-:Y:S01]  /*c360*/  SEL R38, R113, R38, !P2 ;  /* 0x0000002671267207 */ /* 0x000fe20005000000 */
[----:B------:R-:W3:Y:S01]  /*c370*/  LDCU UR71, c[0x0][0x3b0] ;  /* 0x00007600ff4777ac */ /* 0x000ee20008000800 */
[----:B------:R-:W2:Y:S01]  /*c380*/  LDL.LU R240, [R1+0x8] ;  /* 0x0000080001f07983 */ /* 0x000ea20000300800 */
[----:B------:R-:W-:-:S02]  /*c390*/  IMAD R243, R220, UR73, RZ ;  /* 0x00000049dcf37c24 */ /* 0x000fc4000f8e02ff */
[----:B------:R-:W-:Y:S01]  /*c3a0*/  IMAD R242, R226, UR74, RZ ;  /* 0x0000004ae2f27c24 */ /* 0x000fe2000f8e02ff */
[----:B------:R-:W-:Y:S01]  /*c3b0*/  STL [R1+0x8a2c], R245 ;  /* 0x008a2cf501007387 */ /* 0x000fe20000100800 */
[----:B------:R-:W-:Y:S01]  /*c3c0*/  ISETP.GE.AND P1, PT, R166, RZ, PT ;  /* 0x000000ffa600720c */ /* 0x000fe20003f26270 */
[----:B------:R-:W-:Y:S01]  /*c3d0*/  @!P5 IMAD.MOV R225, RZ, RZ, -R225 ;  /* 0x000000ffffe1d224 */ /* 0x000fe200078e0ae1 */
[----:B------:R-:W-:Y:S01]  /*c3e0*/  ISETP.GE.AND P4, PT, R6, RZ, PT ;  /* 0x000000ff0600720c */ /* 0x000fe20003f86270 */
[----:B------:R-:W3:Y:S01]  /*c3f0*/  LDL.LU R222, [R1+0x8b60] ;  /* 0x008b600001de7983 */ /* 0x000ee20000300800 */
[----:B------:R-:W-:Y:S01]  /*c400*/  ISETP.GE.AND P6, PT, R210, RZ, PT ;  /* 0x000000ffd200720c */ /* 0x000fe20003fc6270 */
[----:B------:R-:W1:Y:S02]  /*c410*/  LDCU UR73, c[0x0][0x3b0] ;  /* 0x00007600ff4977ac */ /* 0x000e640008000800 */
[----:B------:R-:W4:Y:S01]  /*c420*/  LDL.LU R234, [R1+0x1c] ;  /* 0x00001c0001ea7983 */ /* 0x000f220000300800 */
[C---:B------:R-:W-:Y:S01]  /*c430*/  SEL R223, R113.reuse, R223, !P2 ;  /* 0x000000df71df7207 */ /* 0x040fe20005000000 */
[----:B------:R-:W1:Y:S02]  /*c440*/  LDCU UR74, c[0x0][0x3b0] ;  /* 0x00007600ff4a77ac */ /* 0x000e640008000800 */
[----:B------:R-:W4:Y:S01]  /*c450*/  LDL.LU R238, [R1+0x94] ;  /* 0x0000940001ee7983 */ /* 0x000f220000300800 */
[C---:B------:R-:W-:Y:S01]  /*c460*/  SEL R44, R113.reuse, R44, !P2 ;  /* 0x0000002c712c7207 */ /* 0x040fe20005000000 */
[----:B------:R-:W1:Y:S02]  /*c470*/  LDCU UR70, c[0x0][0x3b0] ;  /* 0x00007600ff4677ac */ /* 0x000e640008000800 */
[----:B------:R1:W-:Y:S01]  /*c480*/  STL.64 [R1+0x8a30], R242 ;  /* 0x008a30f201007387 */ /* 0x0003e20000100a00 */
[----:B------:R-:W-:Y:S01]  /*c490*/  SEL R250, R113, R250, !P2 ;  /* 0x000000fa71fa7207 */ /* 0x000fe20005000000 */
[----:B------:R-:W1:Y:S02]  /*c4a0*/  LDCU UR9, c[0x0][0x3b0] ;  /* 0x00007600ff0977ac */ /* 0x000e640008000800 */
[----:B------:R-:W4:Y:S04]  /*c4b0*/  LDL.LU R206, [R1+0x8b5c] ;  /* 0x008b5c0001ce7983 */ /* 0x000f280000300800 */
[----:B------:R-:W4:Y:S04]  /*c4c0*/  LDL.LU R237, [R1+0x20] ;  /* 0x0000200001ed7983 */ /* 0x000f280000300800 */
[----:B------:R-:W4:Y:S04]  /*c4d0*/  LDL.LU R236, [R1+0x28] ;  /* 0x0000280001ec7983 */ /* 0x000f280000300800 */
[----:B------:R-:W4:Y:S01]  /*c4e0*/  LDL.LU R85, [R1+0x8b58] ;  /* 0x008b580001557983 */ /* 0x000f220000300800 */
[----:B------:R-:W-:Y:S01]  /*c4f0*/  ISETP.GE.AND P5, PT, R165, RZ, PT ;  /* 0x000000ffa500720c */ /* 0x000fe20003fa6270 */
[----:B------:R-:W-:Y:S01]  /*c500*/  @!P1 IMAD.MOV R224, RZ, RZ, -R224 ;  /* 0x000000ffffe09224 */ /* 0x000fe200078e0ae0 */
[----:B------:R-:W-:Y:S01]  /*c510*/  ISETP.GE.AND P1, PT, R7, RZ, PT ;  /* 0x000000ff0700720c */ /* 0x000fe20003f26270 */
[----:B------:R-:W-:Y:S01]  /*c520*/  @!P4 IMAD.MOV R211, RZ, RZ, -R211 ;  /* 0x000000ffffd3c224 */ /* 0x000fe200078e0ad3 */
[----:B------:R-:W-:Y:S01]  /*c530*/  ISETP.GE.AND P4, PT, R8, RZ, PT ;  /* 0x000000ff0800720c */ /* 0x000fe20003f86270 */
[----:B------:R-:W-:Y:S01]  /*c540*/  @!P6 IMAD.MOV R17, RZ, RZ, -R17 ;  /* 0x000000ffff11e224 */ /* 0x000fe200078e0a11 */
[----:B------:R-:W4:Y:S01]  /*c550*/  LDL.LU R165, [R1+0x8b54] ;  /* 0x008b540001a57983 */ /* 0x000f220000300800 */
[----:B------:R-:W-:-:S06]  /*c560*/  SEL R224, R113, R224, !P2 ;  /* 0x000000e071e07207 */ /* 0x000fcc0005000000 */
[----:B------:R-:W-:Y:S02]  /*c570*/  @!P5 IADD3 R26, PT, PT, -R26, RZ, RZ ;  /* 0x000000ff1a1ad210 */ /* 0x000fe40007ffe1ff */
[----:B------:R-:W-:Y:S01]  /*c580*/  @!P1 IMAD.MOV R16, RZ, RZ, -R16 ;  /* 0x000000ffff109224 */ /* 0x000fe200078e0a10 */
[----:B------:R-:W-:Y:S02]  /*c590*/  SEL R211, R113, R211, !P2 ;  /* 0x000000d371d37207 */ /* 0x000fe40005000000 */
[----:B------:R-:W-:Y:S02]  /*c5a0*/  ISETP.GE.AND P1, PT, R9, RZ, PT ;  /* 0x000000ff0900720c */ /* 0x000fe40003f26270 */
[C---:B------:R-:W-:Y:S02]  /*c5b0*/  SEL R26, R113.reuse, R26, !P2 ;  /* 0x0000001a711a7207 */ /* 0x040fe40005000000 */
[C---:B------:R-:W-:Y:S02]  /*c5c0*/  SEL R17, R113.reuse, R17, !P2 ;  /* 0x0000001171117207 */ /* 0x040fe40005000000 */
[----:B------:R-:W-:Y:S01]  /*c5d0*/  SEL R16, R113, R16, !P2 ;  /* 0x0000001071107207 */ /* 0x000fe20005000000 */
[----:B------:R-:W-:Y:S01]  /*c5e0*/  IMAD R235, R224, UR53, RZ ;  /* 0x00000035e0eb7c24 */ /* 0x000fe2000f8e02ff */
[----:B------:R-:W-:Y:S01]  /*c5f0*/  @!P4 IADD3 R14, PT, PT, -R14, RZ, RZ ;  /* 0x000000ff0e0ec210 */ /* 0x000fe20007ffe1ff */
[----:B------:R-:W-:-:S02]  /*c600*/  IMAD R233, R26, UR55, RZ ;  /* 0x000000371ae97c24 */ /* 0x000fc4000f8e02ff */
[----:B------:R-:W-:Y:S02]  /*c610*/  IMAD R232, R17, UR56, RZ ;  /* 0x0000003811e87c24 */ /* 0x000fe4000f8e02ff */
[----:B------:R-:W-:Y:S01]  /*c620*/  IMAD R230, R16, UR58, RZ ;  /* 0x0000003a10e67c24 */ /* 0x000fe2000f8e02ff */
[----:B------:R-:W-:Y:S01]  /*c630*/  ISETP.GE.AND P4, PT, R217, RZ, PT ;  /* 0x000000ffd900720c */ /* 0x000fe20003f86270 */
[----:B------:R-:W-:Y:S02]  /*c640*/  IMAD R16, R223, UR59, RZ ;  /* 0x0000003bdf107c24 */ /* 0x000fe4000f8e02ff */
[----:B------:R-:W-:Y:S01]  /*c650*/  @!P1 IMAD.MOV R13, RZ, RZ, -R13 ;  /* 0x000000ffff0d9224 */ /* 0x000fe200078e0a0d */
[C---:B--2---:R-:W-:Y:S02]  /*c660*/  SEL R150, R113.reuse, R240, !P2 ;  /* 0x000000f071967207 */ /* 0x044fe40005000000 */
[C---:B------:R-:W-:Y:S02]  /*c670*/  SEL R221, R113.reuse, R221, !P2 ;  /* 0x000000dd71dd7207 */ /* 0x040fe40005000000 */
[----:B---3--:R-:W-:Y:S01]  /*c680*/  SEL R222, R113, R222, !P2 ;  /* 0x000000de71de7207 */ /* 0x008fe20005000000 */
[----:B------:R-:W-:Y:S01]  /*c690*/  IMAD R239, R150, UR49, RZ ;  /* 0x0000003196ef7c24 */ /* 0x000fe2000f8e02ff */
[----:B----4-:R-:W-:Y:S01]  /*c6a0*/  ISETP.GE.AND P5, PT, R238, RZ, PT ;  /* 0x000000ffee00720c */ /* 0x010fe20003fa6270 */
[----:B------:R-:W-:Y:S01]  /*c6b0*/  IMAD R241, R221, UR47, RZ ;  /* 0x0000002fddf17c24 */ /* 0x000fe2000f8e02ff */
[C---:B------:R-:W-:Y:S01]  /*c6c0*/  SEL R150, R113.reuse, R234, !P2 ;  /* 0x000000ea71967207 */ /* 0x040fe20005000000 */
[----:B------:R-:W-:Y:S01]  /*c6d0*/  IMAD R240, R222, UR48, RZ ;  /* 0x00000030def07c24 */ /* 0x000fe2000f8e02ff */
[----:B------:R-:W-:-:S03]  /*c6e0*/  SEL R220, R113, R237, !P2 ;  /* 0x000000ed71dc7207 */ /* 0x000fc60005000000 */
[----:B------:R-:W-:Y:S01]  /*c6f0*/  IMAD R238, R150, UR50, RZ ;  /* 0x0000003296ee7c24 */ /* 0x000fe2000f8e02ff */
[----:B------:R2:W-:Y:S01]  /*c700*/  STL.64 [R1+0x8a38], R240 ;  /* 0x008a38f001007387 */ /* 0x0005e20000100a00 */
[----:B------:R-:W-:Y:S01]  /*c710*/  IMAD R234, R211, UR54, RZ ;  /* 0x00000036d3ea7c24 */ /* 0x000fe2000f8e02ff */
[C---:B------:R-:W-:Y:S01]  /*c720*/  SEL R150, R113.reuse, R236, !P2 ;  /* 0x000000ec71967207 */ /* 0x040fe20005000000 */
[----:B------:R-:W-:Y:S01]  /*c730*/  IMAD R237, R220, UR51, RZ ;  /* 0x00000033dced7c24 */ /* 0x000fe2000f8e02ff */
[----:B------:R-:W3:Y:S01]  /*c740*/  LDL.LU R166, [R1+0x8b50] ;  /* 0x008b500001a67983 */ /* 0x000ee20000300800 */
[C---:B------:R-:W-:Y:S02]  /*c750*/  SEL R14, R113.reuse, R14, !P2 ;  /* 0x0000000e710e7207 */ /* 0x040fe40005000000 */
[----:B------:R-:W-:Y:S01]  /*c760*/  SEL R33, R113, R33, !P2 ;  /* 0x0000002171217207 */ /* 0x000fe20005000000 */
[----:B------:R-:W-:Y:S01]  /*c770*/  IMAD R236, R150, UR52, RZ ;  /* 0x0000003496ec7c24 */ /* 0x000fe2000f8e02ff */
[----:B------:R-:W4:Y:S01]  /*c780*/  LDL.LU R6, [R1+0x8b4c] ;  /* 0x008b4c0001067983 */ /* 0x000f220000300800 */
[----:B------:R-:W-:Y:S01]  /*c790*/  ISETP.GE.AND P1, PT, R85, RZ, PT ;  /* 0x000000ff5500720c */ /* 0x000fe20003f26270 */
[----:B------:R-:W-:Y:S01]  /*c7a0*/  IMAD R14, R14, UR60, RZ ;  /* 0x0000003c0e0e7c24 */ /* 0x000fe2000f8e02ff */
[C---:B------:R-:W-:Y:S01]  /*c7b0*/  SEL R13, R113.reuse, R13, !P2 ;  /* 0x0000000d710d7207 */ /* 0x040fe20005000000 */
[----:B------:R2:W-:Y:S01]  /*c7c0*/  STL.64 [R1+0x8a40], R238 ;  /* 0x008a40ee01007387 */ /* 0x0005e20000100a00 */
[----:B------:R-:W-:Y:S01]  /*c7d0*/  @!P4 IMAD.MOV R12, RZ, RZ, -R12 ;  /* 0x000000ffff0cc224 */ /* 0x000fe200078e0a0c */
[----:B------:R-:W-:-:S02]  /*c7e0*/  SEL R225, R113, R225, !P2 ;  /* 0x000000e171e17207 */ /* 0x000fc40005000000 */
[C---:B------:R-:W-:Y:S01]  /*c7f0*/  SEL R219, R113.reuse, R219, !P2 ;  /* 0x000000db71db7207 */ /* 0x040fe20005000000 */
[----:B------:R-:W3:Y:S01]  /*c800*/  LDL.LU R210, [R1+0x8b48] ;  /* 0x008b480001d27983 */ /* 0x000ee20000300800 */
[C---:B------:R-:W-:Y:S01]  /*c810*/  SEL R181, R113.reuse, R181, !P2 ;  /* 0x000000b571b57207 */ /* 0x040fe20005000000 */
[----:B-1----:R-:W-:Y:S01]  /*c820*/  IMAD R242, R250, UR75, RZ ;  /* 0x0000004bfaf27c24 */ /* 0x002fe2000f8e02ff */
[C---:B------:R-:W-:Y:S01]  /*c830*/  SEL R12, R113.reuse, R12, !P2 ;  /* 0x0000000c710c7207 */ /* 0x040fe20005000000 */
[----:B------:R-:W3:Y:S01]  /*c840*/  LDL.LU R7, [R1+0x8b44] ;  /* 0x008b440001077983 */ /* 0x000ee20000300800 */
[----:B------:R-:W-:Y:S01]  /*c850*/  @!P1 IMAD.MOV R10, RZ, RZ, -R10 ;  /* 0x000000ffff0a9224 */ /* 0x000fe200078e0a0a */
[----:B------:R-:W-:Y:S01]  /*c860*/  SEL R218, R113, R218, !P2 ;  /* 0x000000da71da7207 */ /* 0x000fe20005000000 */
[----:B------:R-:W-:Y:S01]  /*c870*/  IMAD R245, R225, UR63, RZ ;  /* 0x0000003fe1f57c24 */ /* 0x000fe2000f8e02ff */
[----:B------:R1:W-:Y:S01]  /*c880*/  STL.64 [R1+0x8a48], R236 ;  /* 0x008a48ec01007387 */ /* 0x0003e20000100a00 */
[----:B------:R-:W-:Y:S01]  /*c890*/  IMAD R12, R12, UR64, RZ ;  /* 0x000000400c0c7c24 */ /* 0x000fe2000f8e02ff */
[----:B------:R-:W-:Y:S01]  /*c8a0*/  SEL R10, R113, R10, !P2 ;  /* 0x0000000a710a7207 */ /* 0x000fe20005000000 */
[----:B--2---:R-:W-:Y:S01]  /*c8b0*/  IMAD R240, R219, UR41, RZ ;  /* 0x00000029dbf07c24 */ /* 0x004fe2000f8e02ff */
[----:B------:R-:W2:Y:S01]  /*c8c0*/  LDL.LU R8, [R1+0x8b40] ;  /* 0x008b400001087983 */ /* 0x000ea20000300800 */
[----:B------:R-:W-:Y:S01]  /*c8d0*/  IMAD R238, R181, UR40, RZ ;  /* 0x00000028b5ee7c24 */ /* 0x000fe2000f8e02ff */
[C---:B------:R-:W-:Y:S01]  /*c8e0*/  SEL R30, R113.reuse, R30, !P2 ;  /* 0x0000001e711e7207 */ /* 0x040fe20005000000 */
[----:B------:R-:W-:Y:S01]  /*c8f0*/  IMAD R10, R10, UR66, RZ ;  /* 0x000000420a0a7c24 */ /* 0x000fe2000f8e02ff */
[----:B------:R-:W3:Y:S01]  /*c900*/  LDL.LU R246, [R1+0xac] ;  /* 0x0000ac0001f67983 */ /* 0x000ee20000300800 */
[C---:B------:R-:W-:Y:S01]  /*c910*/  SEL R227, R113.reuse, R227, !P2 ;  /* 0x000000e371e37207 */ /* 0x040fe20005000000 */
[----:B------:R-:W2:Y:S02]  /*c920*/  LDCU UR75, c[0x0][0x3b0] ;  /* 0x00007600ff4b77ac */ /* 0x000ea40008000800 */
[----:B------:R-:W-:Y:S01]  /*c930*/  STL.64 [R1+0x8a50], R234 ;  /* 0x008a50ea01007387 */ /* 0x000fe20000100a00 */
[----:B-1----:R-:W-:Y:S01]  /*c940*/  IMAD R236, R218, UR39, RZ ;  /* 0x00000027daec7c24 */ /* 0x002fe2000f8e02ff */
[----:B------:R-:W1:Y:S02]  /*c950*/  LDCU UR58, c[0x0][0x3b0] ;  /* 0x00007600ff3a77ac */ /* 0x000e640008000800 */
[----:B------:R-:W4:Y:S01]  /*c960*/  LDL.LU R9, [R1+0x8b3c] ;  /* 0x008b3c0001097983 */ /* 0x000f220000300800 */
[----:B------:R-:W1:Y:S03]  /*c970*/  LDCU UR64, c[0x0][0x3b0] ;  /* 0x00007600ff4077ac */ /* 0x000e660008000800 */
[----:B------:R-:W-:Y:S01]  /*c980*/  STL.64 [R1+0x8a58], R232 ;  /* 0x008a58e801007387 */ /* 0x000fe20000100a00 */
[C---:B------:R-:W-:Y:S01]  /*c990*/  SEL R208, R113.reuse, R208, !P2 ;  /* 0x000000d071d07207 */ /* 0x040fe20005000000 */
[----:B------:R-:W1:Y:S02]  /*c9a0*/  LDCU UR51, c[0x0][0x3b0] ;  /* 0x00007600ff3377ac */ /* 0x000e640008000800 */
[----:B------:R-:W4:Y:S01]  /*c9b0*/  LDL.LU R217, [R1+0x8b38] ;  /* 0x008b380001d97983 */ /* 0x000f220000300800 */
[C---:B------:R-:W-:Y:S01]  /*c9c0*/  SEL R154, R113.reuse, R154, !P2 ;  /* 0x0000009a719a7207 */ /* 0x040fe20005000000 */
[----:B------:R-:W1:Y:S02]  /*c9d0*/  LDCU UR47, c[0x0][0x3b0] ;  /* 0x00007600ff2f77ac */ /* 0x000e640008000800 */
[----:B------:R-:W-:Y:S01]  /*c9e0*/  STL [R1+0x98], R16 ;  /* 0x0000981001007387 */ /* 0x000fe20000100800 */
[C---:B------:R-:W-:Y:S01]  /*c9f0*/  SEL R209, R113.reuse, R209, !P2 ;  /* 0x000000d171d17207 */ /* 0x040fe20005000000 */
[----:B------:R-:W1:Y:S02]  /*ca00*/  LDCU UR48, c[0x0][0x3b0] ;  /* 0x00007600ff3077ac */ /* 0x000e640008000800 */
[----:B------:R-:W4:Y:S01]  /*ca10*/  LDL.LU R85, [R1+0x8b34] ;  /* 0x008b340001557983 */ /* 0x000f220000300800 */
[C---:B------:R-:W-:Y:S01]  /*ca20*/  SEL R249, R113.reuse, R249, !P2 ;  /* 0x000000f971f97207 */ /* 0x040fe20005000000 */
[----:B------:R-:W1:Y:S02]  /*ca30*/  LDCU UR49, c[0x0][0x3b0] ;  /* 0x00007600ff3177ac */ /* 0x000e640008000800 */
[----:B------:R1:W-:Y:S01]  /*ca40*/  STL [R1+0x94], R14 ;  /* 0x0000940e01007387 */ /* 0x0003e20000100800 */
[C---:B------:R-:W-:Y:S01]  /*ca50*/  SEL R110, R113.reuse, R110, !P2 ;  /* 0x0000006e716e7207 */ /* 0x040fe20005000000 */
[----:B------:R-:W2:Y:S01]  /*ca60*/  LDCU UR50, c[0x0][0x3b0] ;  /* 0x00007600ff3277ac */ /* 0x000ea20008000800 */
[----:B------:R-:W-:-:S02]  /*ca70*/  SEL R123, R113, R123, !P2 ;  /* 0x0000007b717b7207 */ /* 0x000fc40005000000 */
[----:B------:R-:W-:Y:S01]  /*ca80*/  SEL R126, R113, R126, !P2 ;  /* 0x0000007e717e7207 */ /* 0x000fe20005000000 */
[----:B------:R-:W2:Y:S01]  /*ca90*/  LDCU UR52, c[0x0][0x3b0] ;  /* 0x00007600ff3477ac */ /* 0x000ea20008000800 */
[----:B-1----:R-:W-:Y:S01]  /*caa0*/  IMAD R14, R33, UR61, RZ ;  /* 0x0000003d210e7c24 */ /* 0x002fe2000f8e02ff */
[C---:B------:R-:W-:Y:S01]  /*cab0*/  SEL R130, R113.reuse, R130, !P2 ;  /* 0x0000008271827207 */ /* 0x040fe20005000000 */
[----:B------:R-:W1:Y:S03]  /*cac0*/  LDCU UR53, c[0x0][0x3b0] ;  /* 0x00007600ff3577ac */ /* 0x000e660008000800 */
[----:B------:R-:W-:Y:S01]  /*cad0*/  STL [R1+0x90], R14 ;  /* 0x0000900e01007387 */ /* 0x000fe20000100800 */
[C---:B------:R-:W-:Y:S01]  /*cae0*/  SEL R185, R113.reuse, R185, !P2 ;  /* 0x000000b971b97207 */ /* 0x040fe20005000000 */
[----:B------:R-:W1:Y:S01]  /*caf0*/  LDCU UR54, c[0x0][0x3b0] ;  /* 0x00007600ff3677ac */ /* 0x000e620008000800 */
[----:B------:R-:W-:-:S02]  /*cb00*/  SEL R133, R113, R133, !P2 ;  /* 0x0000008571857207 */ /* 0x000fc40005000000 */
[C---:B------:R-:W-:Y:S01]  /*cb10*/  SEL R184, R113.reuse, R184, !P2 ;  /* 0x000000b871b87207 */ /* 0x040fe20005000000 */
[----:B------:R-:W1:Y:S01]  /*cb20*/  LDCU UR55, c[0x0][0x3b0] ;  /* 0x00007600ff3777ac */ /* 0x000e620008000800 */
[C---:B------:R-:W-:Y:S02]  /*cb30*/  SEL R172, R113.reuse, R172, !P2 ;  /* 0x000000ac71ac7207 */ /* 0x040fe40005000000 */
[C---:B------:R-:W-:Y:S01]  /*cb40*/  SEL R183, R113.reuse, R183, !P2 ;  /* 0x000000b771b77207 */ /* 0x040fe20005000000 */
[----:B------:R-:W1:Y:S01]  /*cb50*/  LDCU UR56, c[0x0][0x3b0] ;  /* 0x00007600ff3877ac */ /* 0x000e620008000800 */
[C---:B------:R-:W-:Y:S02]  /*cb60*/  SEL R140, R113.reuse, R140, !P2 ;  /* 0x0000008c718c7207 */ /* 0x040fe40005000000 */
        /* <DEDUP_REMOVED lines=9> */
[----:B------:R-:W-:Y:S01]  /*cc00*/  SEL R228, R113, R228, !P2 ;  /* 0x000000e471e47207 */ /* 0x000fe20005000000 */
[----:B------:R-:W1:Y:S01]  /*cc10*/  LDCU UR41, c[0x0][0x3b0] ;  /* 0x00007600ff2977ac */ /* 0x000e620008000800 */
[----:B--2---:R-:W-:Y:S01]  /*cc20*/  @!P5 IADD3 R8, PT, PT, -R8, RZ, RZ ;  /* 0x000000ff0808d210 */ /* 0x004fe20007ffe1ff */
[----:B------:R-:W-:Y:S01]  /*cc30*/  IMAD R231, R30, UR57, RZ ;  /* 0x000000391ee77c24 */ /* 0x000fe2000f8e02ff */
[----:B------:R-:W2:Y:S01]  /*cc40*/  LDCU UR66, c[0x0][0x3b0] ;  /* 0x00007600ff4277ac */ /* 0x000ea20008000800 */
[----:B---3--:R-:W-:Y:S01]  /*cc50*/  ISETP.GE.AND P6, PT, R246, RZ, PT ;  /* 0x000000fff600720c */ /* 0x008fe20003fc6270 */
[----:B------:R-:W-:Y:S01]  /*cc60*/  IMAD R246, R13, UR62, RZ ;  /* 0x0000003e0df67c24 */ /* 0x000fe2000f8e02ff */
[----:B------:R-:W3:Y:S04]  /*cc70*/  LDCU UR40, c[0x0][0x3b0] ;  /* 0x00007600ff2877ac */ /* 0x000ee80008000800 */
[----:B------:R-:W-:Y:S01]  /*cc80*/  STL [R1+0x8c], R246 ;  /* 0x00008cf601007387 */ /* 0x000fe20000100800 */
[----:B------:R-:W-:Y:S01]  /*cc90*/  IMAD R244, R227, UR72, RZ ;  /* 0x00000048e3f47c24 */ /* 0x000fe2000f8e02ff */
[----:B------:R-:W1:Y:S01]  /*cca0*/  LDCU UR39, c[0x0][0x3b0] ;  /* 0x00007600ff2777ac */ /* 0x000e620008000800 */
[----:B----4-:R-:W-:Y:S01]  /*ccb0*/  ISETP.GE.AND P4, PT, R85, RZ, PT ;  /* 0x000000ff5500720c */ /* 0x010fe20003f86270 */
[----:B------:R-:W-:Y:S01]  /*ccc0*/  @!P3 IMAD.MOV R9, RZ, RZ, -R9 ;  /* 0x000000ffff09b224 */ /* 0x000fe200078e0a09 */
[----:B------:R-:W4:Y:S01]  /*ccd0*/  LDL.LU R85, [R1+0x8b30] ;  /* 0x008b300001557983 */ /* 0x000f220000300800 */
[----:B------:R-:W-:-:S02]  /*cce0*/  ISETP.GE.AND P3, PT, R4, RZ, PT ;  /* 0x000000ff0400720c */ /* 0x000fc40003f66270 */
[----:B------:R-:W-:Y:S01]  /*ccf0*/  ISETP.GE.AND P1, PT, R217, RZ, PT ;  /* 0x000000ffd900720c */ /* 0x000fe20003f26270 */
[----:B------:R-:W-:Y:S01]  /*cd00*/  STL [R1+0x88], R245 ;  /* 0x000088f501007387 */ /* 0x000fe20000100800 */
[----:B------:R-:W-:Y:S01]  /*cd10*/  ISETP.GE.AND P5, PT, R210, RZ, PT ;  /* 0x000000ffd200720c */ /* 0x000fe20003fa6270 */
[----:B------:R-:W-:Y:S01]  /*cd20*/  @!P6 IMAD.MOV R7, RZ, RZ, -R7 ;  /* 0x000000ffff07e224 */ /* 0x000fe200078e0a07 */
[----:B------:R-:W-:Y:S01]  /*cd30*/  SEL R13, R113, R89, !P2 ;  /* 0x00000059710d7207 */ /* 0x000fe20005000000 */
[----:B------:R1:W-:Y:S01]  /*cd40*/  STL [R1+0x84], R12 ;  /* 0x0000840c01007387 */ /* 0x0003e20000100800 */
[----:B------:R-:W-:Y:S01]  /*cd50*/  IMAD R208, R208, UR23, RZ ;  /* 0x00000017d0d07c24 */ /* 0x000fe2000f8e02ff */
[----:B------:R-:W-:Y:S01]  /*cd60*/  ISETP.GE.AND P6, PT, R212, RZ, PT ;  /* 0x000000ffd400720c */ /* 0x000fe20003fc6270 */
[----:B------:R-:W-:Y:S01]  /*cd70*/  @!P4 IMAD.MOV R6, RZ, RZ, -R6 ;  /* 0x000000ffff06c224 */ /* 0x000fe200078e0a06 */
[----:B------:R-:W2:Y:S01]  /*cd80*/  LDCU UR72, c[0x0][0x3b0] ;  /* 0x00007600ff4877ac */ /* 0x000ea20008000800 */
[----:B------:R-:W-:-:S02]  /*cd90*/  IMAD R154, R154, UR22, RZ ;  /* 0x000000169a9a7c24 */ /* 0x000fc4000f8e02ff */
[----:B------:R-:W-:Y:S01]  /*cda0*/  IMAD R209, R209, UR21, RZ ;  /* 0x00000015d1d17c24 */ /* 0x000fe2000f8e02ff */
[----:B------:R-:W-:Y:S01]  /*cdb0*/  SEL R8, R113, R8, !P2 ;  /* 0x0000000871087207 */ /* 0x000fe20005000000 */
[----:B------:R-:W-:Y:S01]  /*cdc0*/  @!P3 IMAD.MOV R216, RZ, RZ, -R216 ;  /* 0x000000ffffd8b224 */ /* 0x000fe200078e0ad8 */
[----:B------:R-:W2:Y:S01]  /*cdd0*/  LDCU UR57, c[0x0][0x3b0] ;  /* 0x00007600ff3977ac */ /* 0x000ea20008000800 */
[----:B-1----:R-:W-:Y:S01]  /*cde0*/  IMAD R12, R38, UR65, RZ ;  /* 0x00000041260c7c24 */ /* 0x002fe2000f8e02ff */
[----:B------:R-:W-:Y:S01]  /*cdf0*/  ISETP.GE.AND P3, PT, R91, RZ, PT ;  /* 0x000000ff5b00720c */ /* 0x000fe20003f66270 */
[----:B------:R-:W-:Y:S01]  /*ce00*/  @!P5 IMAD.MOV R5, RZ, RZ, -R5 ;  /* 0x000000ffff05d224 */ /* 0x000fe200078e0a05 */
[----:B------:R-:W-:Y:S01]  /*ce10*/  ISETP.GE.AND P4, PT, R11, RZ, PT ;  /* 0x000000ff0b00720c */ /* 0x000fe20003f86270 */
[----:B------:R-:W1:Y:S01]  /*ce20*/  LDCU UR61, c[0x0][0x3b0] ;  /* 0x00007600ff3d77ac */ /* 0x000e620008000800 */
[----:B------:R-:W-:Y:S01]  /*ce30*/  STL [R1+0x80], R12 ;  /* 0x0000800c01007387 */ /* 0x000fe20000100800 */
[----:B------:R-:W-:Y:S01]  /*ce40*/  @!P6 IADD3 R213, PT, PT, -R213, RZ, RZ ;  /* 0x000000ffd5d5e210 */ /* 0x000fe20007ffe1ff */
[----:B------:R-:W1:Y:S02]  /*ce50*/  LDCU UR62, c[0x0][0x3b0] ;  /* 0x00007600ff3e77ac */ /* 0x000e640008000800 */
[----:B------:R-:W2:Y:S01]  /*ce60*/  LDL.LU R217, [R1+0x8b2c] ;  /* 0x008b2c0001d97983 */ /* 0x000ea20000300800 */
[----:B----4-:R-:W-:-:S03]  /*ce70*/  SEL R85, R113, R85, !P2 ;  /* 0x0000005571557207 */ /* 0x010fc60005000000 */
[----:B------:R4:W-:Y:S01]  /*ce80*/  STL [R1+0x7c], R10 ;  /* 0x00007c0a01007387 */ /* 0x0009e20000100800 */
[----:B------:R-:W-:Y:S01]  /*ce90*/  ISETP.GE.AND P5, PT, R214, RZ, PT ;  /* 0x000000ffd600720c */ /* 0x000fe20003fa6270 */
[----:B------:R-:W1:Y:S01]  /*cea0*/  LDCU UR65, c[0x0][0x3b0] ;  /* 0x00007600ff4177ac */ /* 0x000e620008000800 */
[----:B------:R-:W-:Y:S02]  /*ceb0*/  @!P1 IADD3 R166, PT, PT, -R166, RZ, RZ ;  /* 0x000000ffa6a69210 */ /* 0x000fe40007ffe1ff */
[C---:B------:R-:W-:Y:S01]  /*cec0*/  SEL R9, R113.reuse, R9, !P2 ;  /* 0x0000000971097207 */ /* 0x040fe20005000000 */
[----:B------:R-:W-:Y:S01]  /*ced0*/  IMAD R110, R110, UR11, RZ ;  /* 0x0000000b6e6e7c24 */ /* 0x000fe2000f8e02ff */
[----:B------:R-:W-:Y:S01]  /*cee0*/  SEL R7, R113, R7, !P2 ;  /* 0x0000000771077207 */ /* 0x000fe20005000000 */
[----:B------:R-:W-:Y:S01]  /*cef0*/  IMAD R234, R85, UR38, RZ ;  /* 0x0000002655ea7c24 */ /* 0x000fe2000f8e02ff */
[----:B------:R-:W-:Y:S01]  /*cf00*/  SEL R6, R113, R6, !P2 ;  /* 0x0000000671067207 */ /* 0x000fe20005000000 */
[----:B----4-:R-:W-:Y:S01]  /*cf10*/  IMAD R10, R44, UR67, RZ ;  /* 0x000000432c0a7c24 */ /* 0x010fe2000f8e02ff */
[----:B------:R-:W-:Y:S01]  /*cf20*/  ISETP.GE.AND P6, PT, R207, RZ, PT ;  /* 0x000000ffcf00720c */ /* 0x000fe20003fc6270 */
[----:B------:R-:W-:Y:S01]  /*cf30*/  @!P3 IMAD.MOV R215, RZ, RZ, -R215 ;  /* 0x000000ffffd7b224 */ /* 0x000fe200078e0ad7 */
[----:B------:R-:W4:Y:S02]  /*cf40*/  LDCU UR21, c[0x0][0x3b0] ;  /* 0x00007600ff1577ac */ /* 0x000f240008000800 */
[----:B------:R1:W-:Y:S01]  /*cf50*/  STL [R1+0x78], R10 ;  /* 0x0000780a01007387 */ /* 0x0003e20000100800 */
[----:B------:R-:W-:Y:S01]  /*cf60*/  @!P5 IMAD.MOV R2, RZ, RZ, -R2 ;  /* 0x000000ffff02d224 */ /* 0x000fe200078e0a02 */
[----:B------:R-:W1:Y:S02]  /*cf70*/  LDCU UR22, c[0x0][0x3b0] ;  /* 0x00007600ff1677ac */ /* 0x000e640008000800 */
[----:B------:R-:W3:Y:S01]  /*cf80*/  LDL.LU R210, [R1+0x8b28] ;  /* 0x008b280001d27983 */ /* 0x000ee20000300800 */
[----:B------:R-:W-:Y:S01]  /*cf90*/  @!P4 IMAD.MOV R3, RZ, RZ, -R3 ;  /* 0x000000ffff03c224 */ /* 0x000fe200078e0a03 */
[----:B------:R-:W1:Y:S02]  /*cfa0*/  LDCU UR23, c[0x0][0x3b0] ;  /* 0x00007600ff1777ac */ /* 0x000e640008000800 */
[----:B------:R-:W-:Y:S01]  /*cfb0*/  STL [R1+0x74], R242 ;  /* 0x000074f201007387 */ /* 0x000fe20000100800 */
[----:B--2---:R-:W-:-:S03]  /*cfc0*/  SEL R217, R113, R217, !P2 ;  /* 0x000000d971d97207 */ /* 0x004fc60005000000 */
[----:B------:R-:W2:Y:S01]  /*cfd0*/  LDL.LU R4, [R1+0x8b24] ;  /* 0x008b240001047983 */ /* 0x000ea20000300800 */
[C---:B------:R-:W-:Y:S01]  /*cfe0*/  SEL R166, R113.reuse, R166, !P2 ;  /* 0x000000a671a67207 */ /* 0x040fe20005000000 */
[----:B------:R-:W1:Y:S02]  /*cff0*/  LDCU UR67, c[0x0][0x3b0] ;  /* 0x00007600ff4377ac */ /* 0x000e640008000800 */
[----:B------:R-:W-:Y:S01]  /*d000*/  STL [R1+0x28], R240 ;  /* 0x000028f001007387 */ /* 0x000fe20000100800 */
[C---:B------:R-:W-:Y:S01]  /*d010*/  SEL R5, R113.reuse, R5, !P2 ;  /* 0x0000000571057207 */ /* 0x040fe20005000000 */
[----:B------:R-:W1:Y:S02]  /*d020*/  LDCU UR38, c[0x0][0x3b0] ;  /* 0x00007600ff2677ac */ /* 0x000e640008000800 */
[----:B------:R-:W-:Y:S01]  /*d030*/  STL [R1+0x20], R238 ;  /* 0x000020ee01007387 */ /* 0x000fe20000100800 */
[----:B------:R-:W-:Y:S01]  /*d040*/  SEL R216, R113, R216, !P2 ;  /* 0x000000d871d87207 */ /* 0x000fe20005000000 */
[----:B------:R-:W1:Y:S02]  /*d050*/  LDCU UR11, c[0x0][0x3b0] ;  /* 0x00007600ff0b77ac */ /* 0x000e640008000800 */
[----:B------:R-:W3:Y:S04]  /*d060*/  LDL.LU R212, [R1+0x8b20] ;  /* 0x008b200001d47983 */ /* 0x000ee80000300800 */
[----:B------:R-:W3:Y:S04]  /*d070*/  LDL.LU R241, [R1+0xc8] ;  /* 0x0000c80001f17983 */ /* 0x000ee80000300800 */
[----:B------:R-:W4:Y:S04]  /*d080*/  LDL.LU R222, [R1+0xc] ;  /* 0x00000c0001de7983 */ /* 0x000f280000300800 */
[----:B------:R-:W1:Y:S04]  /*d090*/  LDL.LU R221, [R1+0x34] ;  /* 0x0000340001dd7983 */ /* 0x000e680000300800 */
[----:B------:R-:W-:Y:S04]  /*d0a0*/  STL [R1+0x1c], R236 ;  /* 0x00001cec01007387 */ /* 0x000fe80000100800 */
[----:B------:R-:W-:Y:S04]  /*d0b0*/  STL [R1+0x8], R234 ;  /* 0x000008ea01007387 */ /* 0x000fe80000100800 */
[----:B------:R-:W4:Y:S01]  /*d0c0*/  LDL.LU R11, [R1+0x8b1c] ;  /* 0x008b1c00010b7983 */ /* 0x000f220000300800 */
[----:B------:R-:W-:-:S03]  /*d0d0*/  ISETP.GE.AND P3, PT, R94, RZ, PT ;  /* 0x000000ff5e00720c */ /* 0x000fc60003f66270 */
[----:B------:R-:W4:Y:S01]  /*d0e0*/  LDL.LU R243, [R1+0x6c] ;  /* 0x00006c0001f37983 */ /* 0x000f220000300800 */
[----:B------:R-:W-:-:S03]  /*d0f0*/  ISETP.GE.AND P5, PT, R192, RZ, PT ;  /* 0x000000ffc000720c */ /* 0x000fc60003fa6270 */
[----:B------:R-:W4:Y:S04]  /*d100*/  LDL.LU R214, [R1+0x8b18] ;  /* 0x008b180001d67983 */ /* 0x000f280000300800 */
[----:B------:R-:W4:Y:S04]  /*d110*/  LDL.LU R91, [R1+0x8b14] ;  /* 0x008b1400015b7983 */ /* 0x000f280000300800 */
[----:B------:R-:W4:Y:S04]  /*d120*/  LDL.LU R207, [R1+0x8b10] ;  /* 0x008b100001cf7983 */ /* 0x000f280000300800 */
[----:B------:R-:W4:Y:S04]  /*d130*/  LDL.LU R94, [R1+0x8b0c] ;  /* 0x008b0c00015e7983 */ /* 0x000f280000300800 */
[----:B------:R-:W4:Y:S01]  /*d140*/  LDL.LU R192, [R1+0x8b08] ;  /* 0x008b080001c07983 */ /* 0x000f220000300800 */
[----:B------:R-:W-:-:S02]  /*d150*/  @!P3 IADD3 R151, PT, PT, -R151, RZ, RZ ;  /* 0x000000ff9797b210 */ /* 0x000fc40007ffe1ff */
[----:B------:R-:W-:Y:S01]  /*d160*/  ISETP.GE.AND P3, PT, R106, RZ, PT ;  /* 0x000000ff6a00720c */ /* 0x000fe20003f66270 */
[----:B------:R-:W-:Y:S01]  /*d170*/  @!P5 IMAD.MOV R82, RZ, RZ, -R82 ;  /* 0x000000ffff52d224 */ /* 0x000fe200078e0a52 */
[----:B------:R-:W-:Y:S01]  /*d180*/  ISETP.GE.AND P5, PT, R102, RZ, PT ;  /* 0x000000ff6600720c */ /* 0x000fe20003fa6270 */
[----:B------:R-:W4:Y:S01]  /*d190*/  LDL.LU R106, [R1+0x8b04] ;  /* 0x008b0400016a7983 */ /* 0x000f220000300800 */
[----:B------:R-:W-:-:S03]  /*d1a0*/  @!P6 IMAD.MOV R92, RZ, RZ, -R92 ;  /* 0x000000ffff5ce224 */ /* 0x000fc600078e0a5c */
[----:B------:R-:W4:Y:S06]  /*d1b0*/  LDL.LU R102, [R1+0x8b00] ;  /* 0x008b000001667983 */ /* 0x000f2c0000300800 */
[----:B------:R-:W-:Y:S01]  /*d1c0*/  @!P3 IMAD.MOV R170, RZ, RZ, -R170 ;  /* 0x000000ffffaab224 */ /* 0x000fe200078e0aaa */
[----:B------:R-:W-:Y:S01]  /*d1d0*/  ISETP.GE.AND P3, PT, R180, RZ, PT ;  /* 0x000000ffb400720c */ /* 0x000fe20003f66270 */
[----:B------:R-:W-:Y:S01]  /*d1e0*/  @!P5 IMAD.MOV R169, RZ, RZ, -R169 ;  /* 0x000000ffffa9d224 */ /* 0x000fe200078e0aa9 */
[----:B------:R-:W4:Y:S11]  /*d1f0*/  LDL.LU R180, [R1+0x8afc] ;  /* 0x008afc0001b47983 */ /* 0x000f360000300800 */
[----:B------:R-:W-:Y:S01]  /*d200*/  @!P3 IMAD.MOV R168, RZ, RZ, -R168 ;  /* 0x000000ffffa8b224 */ /* 0x000fe200078e0aa8 */
[----:B--2---:R-:W-:-:S05]  /*d210*/  SEL R4, R113, R4, !P2 ;  /* 0x0000000471047207 */ /* 0x004fca0005000000 */
[----:B------:R-:W-:Y:S01]  /*d220*/  IMAD R226, R4, UR35, RZ ;  /* 0x0000002304e27c24 */ /* 0x000fe2000f8e02ff */
[----:B---3--:R-:W-:Y:S01]  /*d230*/  ISETP.GE.AND P4, PT, R241, RZ, PT ;  /* 0x000000fff100720c */ /* 0x008fe20003f86270 */
[----:B------:R-:W-:Y:S01]  /*d240*/  IMAD R250, R217, UR37, RZ ;  /* 0x00000025d9fa7c24 */ /* 0x000fe2000f8e02ff */
[----:B----4-:R-:W-:-:S11]  /*d250*/  ISETP.GE.AND P1, PT, R11, RZ, PT ;  /* 0x000000ff0b00720c */ /* 0x010fd60003f26270 */
[----:B------:R-:W-:Y:S01]  /*d260*/  @!P4 IMAD.MOV R165, RZ, RZ, -R165 ;  /* 0x000000ffffa5c224 */ /* 0x000fe200078e0aa5 */
[C---:B------:R-:W-:Y:S02]  /*d270*/  SEL R4, R113.reuse, R222, !P2 ;  /* 0x000000de71047207 */ /* 0x040fe40005000000 */
[C---:B------:R-:W-:Y:S02]  /*d280*/  SEL R210, R113.reuse, R210, !P2 ;  /* 0x000000d271d27207 */ /* 0x040fe40005000000 */
[C---:B------:R-:W-:Y:S01]  /*d290*/  SEL R2, R113.reuse, R2, !P2 ;  /* 0x0000000271027207 */ /* 0x040fe20005000000 */
[----:B------:R-:W-:Y:S01]  /*d2a0*/  IMAD R223, R4, UR4, RZ ;  /* 0x0000000404df7c24 */ /* 0x000fe2000f8e02ff */
[----:B------:R-:W-:Y:S01]  /*d2b0*/  SEL R4, R113, R243, !P2 ;  /* 0x000000f371047207 */ /* 0x000fe20005000000 */
[----:B------:R-:W-:Y:S01]  /*d2c0*/  IMAD R166, R166, UR20, RZ ;  /* 0x00000014a6a67c24 */ /* 0x000fe2000f8e02ff */
[----:B------:R-:W-:Y:S01]  /*d2d0*/  ISETP.GE.AND P5, PT, R207, RZ, PT ;  /* 0x000000ffcf00720c */ /* 0x000fe20003fa6270 */
[----:B------:R-:W-:Y:S01]  /*d2e0*/  IMAD R5, R5, UR19, RZ ;  /* 0x0000001305057c24 */ /* 0x000fe2000f8e02ff */
[----:B------:R-:W-:-:S02]  /*d2f0*/  ISETP.GE.AND P4, PT, R91, RZ, PT ;  /* 0x000000ff5b00720c */ /* 0x000fc40003f86270 */
[----:B------:R-:W-:Y:S02]  /*d300*/  ISETP.GE.AND P3, PT, R94, RZ, PT ;  /* 0x000000ff5e00720c */ /* 0x000fe40003f66270 */
[----:B------:R-:W-:Y:S02]  /*d310*/  ISETP.GE.AND P6, PT, R192, RZ, PT ;  /* 0x000000ffc000720c */ /* 0x000fe40003fc6270 */
[C---:B-1----:R-:W-:Y:S01]  /*d320*/  SEL R10, R113.reuse, R221, !P2 ;  /* 0x000000dd710a7207 */ /* 0x042fe20005000000 */
[----:B------:R-:W2:Y:S01]  /*d330*/  LDL.LU R192, [R1+0x8af8] ;  /* 0x008af80001c07983 */ /* 0x000ea20000300800 */
[----:B------:R-:W-:Y:S01]  /*d340*/  @!P1 IMAD.MOV R157, RZ, RZ, -R157 ;  /* 0x000000ffff9d9224 */ /* 0x000fe200078e0a9d */
[C---:B------:R-:W-:Y:S02]  /*d350*/  SEL R92, R113.reuse, R92, !P2 ;  /* 0x0000005c715c7207 */ /* 0x040fe40005000000 */
[----:B------:R-:W-:Y:S01]  /*d360*/  @!P5 IMAD.MOV R161, RZ, RZ, -R161 ;  /* 0x000000ffffa1d224 */ /* 0x000fe200078e0aa1 */
[----:B------:R-:W3:Y:S01]  /*d370*/  LDL.LU R94, [R1+0x8af4] ;  /* 0x008af400015e7983 */ /* 0x000ee20000300800 */
[----:B------:R-:W-:-:S02]  /*d380*/  SEL R214, R113, R214, !P2 ;  /* 0x000000d671d67207 */ /* 0x000fc40005000000 */
[C---:B------:R-:W-:Y:S01]  /*d390*/  SEL R212, R113.reuse, R212, !P2 ;  /* 0x000000d471d47207 */ /* 0x040fe20005000000 */
[----:B------:R-:W4:Y:S01]  /*d3a0*/  LDL.LU R207, [R1+0x8af0] ;  /* 0x008af00001cf7983 */ /* 0x000f220000300800 */
[----:B------:R-:W-:Y:S01]  /*d3b0*/  IMAD R227, R210, UR36, RZ ;  /* 0x00000024d2e37c24 */ /* 0x000fe2000f8e02ff */
[----:B------:R-:W-:Y:S02]  /*d3c0*/  SEL R180, R113, R180, !P2 ;  /* 0x000000b471b47207 */ /* 0x000fe40005000000 */
[----:B------:R-:W2:Y:S01]  /*d3d0*/  LDL.LU R91, [R1+0x8aec] ;  /* 0x008aec00015b7983 */ /* 0x000ea20000300800 */
[----:B------:R-:W-:Y:S01]  /*d3e0*/  @!P3 IMAD.MOV R162, RZ, RZ, -R162 ;  /* 0x000000ffffa2b224 */ /* 0x000fe200078e0aa2 */
[----:B------:R-:W-:Y:S01]  /*d3f0*/  ISETP.GE.AND P5, PT, R174, RZ, PT ;  /* 0x000000ffae00720c */ /* 0x000fe20003fa6270 */
[----:B------:R-:W-:Y:S01]  /*d400*/  IMAD R221, R4, UR7, RZ ;  /* 0x0000000704dd7c24 */ /* 0x000fe2000f8e02ff */
[----:B------:R-:W2:Y:S01]  /*d410*/  LDL.LU R241, [R1+0x10] ;  /* 0x0000100001f17983 */ /* 0x000ea20000300800 */
[----:B------:R-:W-:Y:S01]  /*d420*/  ISETP.GE.AND P3, PT, R206, RZ, PT ;  /* 0x000000ffce00720c */ /* 0x000fe20003f66270 */
[----:B------:R-:W-:Y:S01]  /*d430*/  IMAD R2, R2, UR29, RZ ;  /* 0x0000001d02027c24 */ /* 0x000fe2000f8e02ff */
[----:B------:R-:W-:Y:S01]  /*d440*/  @!P4 IADD3 R160, PT, PT, -R160, RZ, RZ ;  /* 0x000000ffa0a0c210 */ /* 0x000fe20007ffe1ff */
[----:B------:R-:W3:Y:S01]  /*d450*/  LDL.LU R11, [R1+0x8ae8] ;  /* 0x008ae800010b7983 */ /* 0x000ee20000300800 */
[----:B------:R-:W-:Y:S01]  /*d460*/  ISETP.GE.AND P1, PT, R175, RZ, PT ;  /* 0x000000ffaf00720c */ /* 0x000fe20003f26270 */
[----:B------:R-:W-:Y:S01]  /*d470*/  IMAD R222, R10, UR6, RZ ;  /* 0x000000060ade7c24 */ /* 0x000fe2000f8e02ff */
[----:B------:R-:W-:Y:S01]  /*d480*/  ISETP.GE.AND P4, PT, R90, RZ, PT ;  /* 0x000000ff5a00720c */ /* 0x000fe20003f86270 */
[----:B------:R-:W3:Y:S01]  /*d490*/  LDL.LU R150, [R1+0x38] ;  /* 0x0000380001967983 */ /* 0x000ee20000300800 */
[----:B------:R-:W-:Y:S01]  /*d4a0*/  IMAD R220, R92, UR32, RZ ;  /* 0x000000205cdc7c24 */ /* 0x000fe2000f8e02ff */
[----:B------:R-:W1:Y:S02]  /*d4b0*/  LDCU UR29, c[0x0][0x3b0] ;  /* 0x00007600ff1d77ac */ /* 0x000e640008000800 */
[----:B------:R-:W4:Y:S01]  /*d4c0*/  LDL.LU R243, [R1+0x54] ;  /* 0x0000540001f37983 */ /* 0x000f220000300800 */
[----:B------:R-:W-:Y:S01]  /*d4d0*/  @!P5 IMAD.MOV R18, RZ, RZ, -R18 ;  /* 0x000000ffff12d224 */ /* 0x000fe200078e0a12 */
[C---:B------:R-:W-:Y:S01]  /*d4e0*/  SEL R168, R113.reuse, R168, !P2 ;  /* 0x000000a871a87207 */ /* 0x040fe20005000000 */
[----:B------:R-:W-:Y:S01]  /*d4f0*/  IMAD R224, R214, UR33, RZ ;  /* 0x00000021d6e07c24 */ /* 0x000fe2000f8e02ff */
[----:B------:R-:W4:Y:S01]  /*d500*/  LDL.LU R206, [R1+0x8ae4] ;  /* 0x008ae40001ce7983 */ /* 0x000f220000300800 */
[----:B------:R-:W-:Y:S01]  /*d510*/  IMAD R225, R212, UR34, RZ ;  /* 0x00000022d4e17c24 */ /* 0x000fe2000f8e02ff */
[----:B------:R-:W-:Y:S01]  /*d520*/  SEL R169, R113, R169, !P2 ;  /* 0x000000a971a97207 */ /* 0x000fe20005000000 */
[----:B------:R-:W-:Y:S01]  /*d530*/  @!P6 IMAD.MOV R164, RZ, RZ, -R164 ;  /* 0x000000ffffa4e224 */ /* 0x000fe200078e0aa4 */
[----:B------:R-:W4:Y:S01]  /*d540*/  LDL.LU R237, [R1+0x68] ;  /* 0x0000680001ed7983 */ /* 0x000f220000300800 */
[----:B------:R-:W-:-:S02]  /*d550*/  IMAD R180, R180, UR24, RZ ;  /* 0x00000018b4b47c24 */ /* 0x000fc4000f8e02ff */
[----:B------:R-:W-:Y:S01]  /*d560*/  IMAD R216, R216, UR17, RZ ;  /* 0x00000011d8d87c24 */ /* 0x000fe2000f8e02ff */
[----:B------:R-:W4:Y:S01]  /*d570*/  LDL.LU R174, [R1+0x8ae0] ;  /* 0x008ae00001ae7983 */ /* 0x000f220000300800 */
[C---:B------:R-:W-:Y:S01]  /*d580*/  SEL R213, R113.reuse, R213, !P2 ;  /* 0x000000d571d57207 */ /* 0x040fe20005000000 */
[----:B------:R-:W1:Y:S02]  /*d590*/  LDCU UR7, c[0x0][0x3b0] ;  /* 0x00007600ff0777ac */ /* 0x000e640008000800 */
[----:B------:R-:W4:Y:S01]  /*d5a0*/  LDL.LU R239, [R1+0x64] ;  /* 0x0000640001ef7983 */ /* 0x000f220000300800 */
[C---:B------:R-:W-:Y:S01]  /*d5b0*/  SEL R170, R113.reuse, R170, !P2 ;  /* 0x000000aa71aa7207 */ /* 0x040fe20005000000 */
[----:B------:R-:W1:Y:S02]  /*d5c0*/  LDCU UR37, c[0x0][0x3b0] ;  /* 0x00007600ff2577ac */ /* 0x000e640008000800 */
[----:B------:R-:W4:Y:S01]  /*d5d0*/  LDL.LU R90, [R1+0x8adc] ;  /* 0x008adc00015a7983 */ /* 0x000f220000300800 */
        /* <DEDUP_REMOVED lines=11> */
[----:B------:R-:W-:-:S02]  /*d690*/  IMAD R172, R172, UR21, RZ ;  /* 0x00000015acac7c24 */ /* 0x000fc4000f8e02ff */
[----:B------:R-:W-:Y:S01]  /*d6a0*/  IMAD R183, R183, UR22, RZ ;  /* 0x00000016b7b77c24 */ /* 0x000fe2000f8e02ff */
[----:B------:R-:W1:Y:S01]  /*d6b0*/  LDCU UR35, c[0x0][0x3b0] ;  /* 0x00007600ff2377ac */ /* 0x000e620008000800 */
[C---:B--2---:R-:W-:Y:S01]  /*d6c0*/  SEL R4, R113.reuse, R241, !P2 ;  /* 0x000000f171047207 */ /* 0x044fe20005000000 */
[----:B------:R-:W-:Y:S01]  /*d6d0*/  @!P3 IMAD.MOV R156, RZ, RZ, -R156 ;  /* 0x000000ffff9cb224 */ /* 0x000fe200078e0a9c */
[----:B------:R-:W2:Y:S01]  /*d6e0*/  LDL.LU R241, [R1+0x60] ;  /* 0x0000600001f17983 */ /* 0x000ea20000300800 */
[----:B------:R-:W-:Y:S01]  /*d6f0*/  @!P4 IMAD.MOV R19, RZ, RZ, -R19 ;  /* 0x000000ffff13c224 */ /* 0x000fe200078e0a13 */
[----:B------:R-:W-:Y:S01]  /*d700*/  @!P1 IADD3 R20, PT, PT, -R20, RZ, RZ ;  /* 0x000000ff14149210 */ /* 0x000fe20007ffe1ff */
[----:B------:R-:W1:Y:S01]  /*d710*/  LDCU UR6, c[0x0][0x3b0] ;  /* 0x00007600ff0677ac */ /* 0x000e620008000800 */
[C---:B---3--:R-:W-:Y:S01]  /*d720*/  SEL R10, R113.reuse, R150, !P2 ;  /* 0x00000096710a7207 */ /* 0x048fe20005000000 */
[----:B------:R-:W3:Y:S01]  /*d730*/  LDCU UR32, c[0x0][0x3b0] ;  /* 0x00007600ff2077ac */ /* 0x000ee20008000800 */
[----:B----4-:R-:W-:-:S02]  /*d740*/  SEL R12, R113, R243, !P2 ;  /* 0x000000f3710c7207 */ /* 0x010fc40005000000 */
[----:B------:R-:W-:Y:S01]  /*d750*/  ISETP.GE.AND P5, PT, R88, RZ, PT ;  /* 0x000000ff5800720c */ /* 0x000fe20003fa6270 */
[----:B------:R-:W4:Y:S01]  /*d760*/  LDL.LU R243, [R1+0x5c] ;  /* 0x00005c0001f37983 */ /* 0x000f220000300800 */
[C---:B------:R-:W-:Y:S02]  /*d770*/  SEL R206, R113.reuse, R206, !P2 ;  /* 0x000000ce71ce7207 */ /* 0x040fe40005000000 */
[C---:B------:R-:W-:Y:S01]  /*d780*/  SEL R11, R113.reuse, R11, !P2 ;  /* 0x0000000b710b7207 */ /* 0x040fe20005000000 */
[----:B------:R-:W3:Y:S01]  /*d790*/  LDL.LU R175, [R1+0x8ad8] ;  /* 0x008ad80001af7983 */ /* 0x000ee20000300800 */
[C---:B------:R-:W-:Y:S02]  /*d7a0*/  SEL R14, R113.reuse, R237, !P2 ;  /* 0x000000ed710e7207 */ /* 0x040fe40005000000 */
[----:B------:R-:W-:Y:S01]  /*d7b0*/  SEL R207, R113, R207, !P2 ;  /* 0x000000cf71cf7207 */ /* 0x000fe20005000000 */
[----:B------:R-:W3:Y:S01]  /*d7c0*/  LDL.LU R89, [R1+0x8ad4] ;  /* 0x008ad40001597983 */ /* 0x000ee20000300800 */
[----:B------:R-:W-:Y:S01]  /*d7d0*/  ISETP.GE.AND P3, PT, R176, RZ, PT ;  /* 0x000000ffb000720c */ /* 0x000fe20003f66270 */
[----:B-1----:R-:W-:Y:S01]  /*d7e0*/  IMAD R249, R249, UR29, RZ ;  /* 0x0000001df9f97c24 */ /* 0x002fe2000f8e02ff */
[C---:B------:R-:W-:Y:S01]  /*d7f0*/  SEL R91, R113.reuse, R91, !P2 ;  /* 0x0000005b715b7207 */ /* 0x040fe20005000000 */
[----:B------:R-:W3:Y:S01]  /*d800*/  LDL.LU R150, [R1+0x58] ;  /* 0x0000580001967983 */ /* 0x000ee20000300800 */
[C---:B------:R-:W-:Y:S01]  /*d810*/  SEL R16, R113.reuse, R239, !P2 ;  /* 0x000000ef71107207 */ /* 0x040fe20005000000 */
[----:B------:R-:W-:Y:S01]  /*d820*/  IMAD R168, R168, UR18, RZ ;  /* 0x00000012a8a87c24 */ /* 0x000fe2000f8e02ff */
[----:B------:R-:W-:Y:S01]  /*d830*/  SEL R94, R113, R94, !P2 ;  /* 0x0000005e715e7207 */ /* 0x000fe20005000000 */
[----:B------:R-:W3:Y:S01]  /*d840*/  LDL.LU R211, [R1+0x50] ;  /* 0x0000500001d37983 */ /* 0x000ee20000300800 */
[----:B------:R-:W-:Y:S01]  /*d850*/  IMAD R169, R169, UR16, RZ ;  /* 0x00000010a9a97c24 */ /* 0x000fe2000f8e02ff */
[----:B------:R-:W-:Y:S01]  /*d860*/  SEL R192, R113, R192, !P2 ;  /* 0x000000c071c07207 */ /* 0x000fe20005000000 */
[----:B------:R-:W-:Y:S01]  /*d870*/  IMAD R213, R213, UR15, RZ ;  /* 0x0000000fd5d57c24 */ /* 0x000fe2000f8e02ff */
[----:B------:R-:W3:Y:S01]  /*d880*/  LDL.LU R176, [R1+0x8ad0] ;  /* 0x008ad00001b07983 */ /* 0x000ee20000300800 */
[----:B------:R-:W-:Y:S01]  /*d890*/  IMAD R170, R170, UR14, RZ ;  /* 0x0000000eaaaa7c24 */ /* 0x000fe2000f8e02ff */
[----:B------:R-:W-:Y:S01]  /*d8a0*/  SEL R90, R113, R90, !P2 ;  /* 0x0000005a715a7207 */ /* 0x000fe20005000000 */
[----:B------:R-:W-:Y:S01]  /*d8b0*/  IMAD R3, R3, UR13, RZ ;  /* 0x0000000d03037c24 */ /* 0x000fe2000f8e02ff */
[----:B------:R-:W3:Y:S01]  /*d8c0*/  LDL.LU R237, [R1+0x4c] ;  /* 0x00004c0001ed7983 */ /* 0x000ee20000300800 */
[----:B------:R-:W-:Y:S01]  /*d8d0*/  IMAD R82, R82, UR12, RZ ;  /* 0x0000000c52527c24 */ /* 0x000fe2000f8e02ff */
[C---:B------:R-:W-:Y:S01]  /*d8e0*/  SEL R174, R113.reuse, R174, !P2 ;  /* 0x000000ae71ae7207 */ /* 0x040fe20005000000 */
[----:B------:R-:W1:Y:S01]  /*d8f0*/  LDCU UR33, c[0x0][0x3b0] ;  /* 0x00007600ff2177ac */ /* 0x000e620008000800 */
[----:B------:R-:W3:Y:S01]  /*d900*/  LDL.LU R239, [R1+0x48] ;  /* 0x0000480001ef7983 */ /* 0x000ee20000300800 */
[----:B------:R-:W-:-:S02]  /*d910*/  SEL R164, R113, R164, !P2 ;  /* 0x000000a471a47207 */ /* 0x000fc40005000000 */
[C---:B------:R-:W-:Y:S02]  /*d920*/  SEL R162, R113.reuse, R162, !P2 ;  /* 0x000000a271a27207 */ /* 0x040fe40005000000 */
[C---:B------:R-:W-:Y:S02]  /*d930*/  SEL R161, R113.reuse, R161, !P2 ;  /* 0x000000a171a17207 */ /* 0x040fe40005000000 */
[C---:B------:R-:W-:Y:S02]  /*d940*/  SEL R160, R113.reuse, R160, !P2 ;  /* 0x000000a071a07207 */ /* 0x040fe40005000000 */
[C---:B------:R-:W-:Y:S02]  /*d950*/  SEL R157, R113.reuse, R157, !P2 ;  /* 0x0000009d719d7207 */ /* 0x040fe40005000000 */
[----:B------:R-:W-:Y:S01]  /*d960*/  SEL R18, R113, R18, !P2 ;  /* 0x0000001271127207 */ /* 0x000fe20005000000 */
[----:B------:R-:W-:Y:S01]  /*d970*/  IMAD R151, R151, UR30, RZ ;  /* 0x0000001e97977c24 */ /* 0x000fe2000f8e02ff */
[----:B------:R-:W1:Y:S01]  /*d980*/  LDCU UR17, c[0x0][0x3b0] ;  /* 0x00007600ff1177ac */ /* 0x000e620008000800 */
[----:B------:R-:W-:-:S02]  /*d990*/  IMAD R215, R215, UR31, RZ ;  /* 0x0000001fd7d77c24 */ /* 0x000fc4000f8e02ff */
[----:B------:R-:W-:Y:S01]  /*d9a0*/  IMAD R102, R102, UR7, RZ ;  /* 0x0000000766667c24 */ /* 0x000fe2000f8e02ff */
[----:B------:R-:W1:Y:S01]  /*d9b0*/  LDCU UR24, c[0x0][0x3b0] ;  /* 0x00007600ff1877ac */ /* 0x000e620008000800 */
[----:B------:R-:W-:Y:S02]  /*d9c0*/  IMAD R106, R106, UR9, RZ ;  /* 0x000000096a6a7c24 */ /* 0x000fe4000f8e02ff */
[----:B------:R-:W-:Y:S01]  /*d9d0*/  IMAD R133, R133, UR19, RZ ;  /* 0x0000001385857c24 */ /* 0x000fe2000f8e02ff */
[----:B------:R-:W1:Y:S01]  /*d9e0*/  LDCU UR34, c[0x0][0x3b0] ;  /* 0x00007600ff2277ac */ /* 0x000e620008000800 */
[----:B------:R-:W-:Y:S02]  /*d9f0*/  IMAD R184, R184, UR20, RZ ;  /* 0x00000014b8b87c24 */ /* 0x000fe4000f8e02ff */
[----:B------:R-:W-:Y:S01]  /*da00*/  IMAD R140, R140, UR23, RZ ;  /* 0x000000178c8c7c24 */ /* 0x000fe2000f8e02ff */
[----:B------:R-:W1:Y:S01]  /*da10*/  LDCU UR21, c[0x0][0x3b0] ;  /* 0x00007600ff1577ac */ /* 0x000e620008000800 */
[----:B------:R-:W1:Y:S01]  /*da20*/  LDCU UR22, c[0x0][0x3b0] ;  /* 0x00007600ff1677ac */ /* 0x000e620008000800 */
[----:B--2---:R-:W-:-:S02]  /*da30*/  SEL R17, R113, R241, !P2 ;  /* 0x000000f171117207 */ /* 0x004fc40005000000 */
[----:B----4-:R-:W-:Y:S01]  /*da40*/  SEL R26, R113, R243, !P2 ;  /* 0x000000f3711a7207 */ /* 0x010fe20005000000 */
[----:B------:R-:W2:Y:S01]  /*da50*/  LDL.LU R241, [R1+0x44] ;  /* 0x0000440001f17983 */ /* 0x000ea20000300800 */
[----:B------:R-:W-:Y:S02]  /*da60*/  ISETP.GE.AND P4, PT, R177, RZ, PT ;  /* 0x000000ffb100720c */ /* 0x000fe40003f86270 */
[----:B------:R-:W-:Y:S01]  /*da70*/  ISETP.GE.AND P1, PT, R87, RZ, PT ;  /* 0x000000ff5700720c */ /* 0x000fe20003f26270 */
[----:B------:R-:W4:Y:S01]  /*da80*/  LDL.LU R88, [R1+0x8acc] ;  /* 0x008acc0001587983 */ /* 0x000f220000300800 */
[----:B------:R-:W-:Y:S02]  /*da90*/  @!P3 IMAD.MOV R21, RZ, RZ, -R21 ;  /* 0x000000ffff15b224 */ /* 0x000fe400078e0a15 */
[----:B------:R-:W-:Y:S01]  /*daa0*/  @!P5 IMAD.MOV R22, RZ, RZ, -R22 ;  /* 0x000000ffff16d224 */ /* 0x000fe200078e0a16 */
[----:B------:R-:W4:Y:S01]  /*dab0*/  LDL.LU R243, [R1+0x40] ;  /* 0x0000400001f37983 */ /* 0x000f220000300800 */
[----:B------:R-:W-:-:S02]  /*dac0*/  IMAD R12, R12, UR75, RZ ;  /* 0x0000004b0c0c7c24 */ /* 0x000fc4000f8e02ff */
[----:B------:R-:W-:Y:S01]  /*dad0*/  IMAD R10, R10, UR77, RZ ;  /* 0x0000004d0a0a7c24 */ /* 0x000fe2000f8e02ff */
[C---:B---3--:R-:W-:Y:S01]  /*dae0*/  SEL R30, R113.reuse, R150, !P2 ;  /* 0x00000096711e7207 */ /* 0x048fe20005000000 */
[----:B------:R-:W3:Y:S01]  /*daf0*/  LDCU UR75, c[0x0][0x3b0] ;  /* 0x00007600ff4b77ac */ /* 0x000ee20008000800 */
[----:B------:R-:W3:Y:S01]  /*db00*/  LDL.LU R150, [R1+0x3c] ;  /* 0x00003c0001967983 */ /* 0x000ee20000300800 */
[C---:B------:R-:W-:Y:S02]  /*db10*/  SEL R33, R113.reuse, R211, !P2 ;  /* 0x000000d371217207 */ /* 0x040fe40005000000 */
[----:B------:R-:W-:Y:S01]  /*db20*/  ISETP.GE.AND P3, PT, R178, RZ, PT ;  /* 0x000000ffb200720c */ /* 0x000fe20003f66270 */
[----:B------:R-:W3:Y:S01]  /*db30*/  LDL.LU R233, [R1+0x30] ;  /* 0x0000300001e97983 */ /* 0x000ee20000300800 */
[----:B------:R-:W-:Y:S01]  /*db40*/  IMAD R4, R4, UR28, RZ ;  /* 0x0000001c04047c24 */ /* 0x000fe2000f8e02ff */
[C---:B------:R-:W-:Y:S01]  /*db50*/  SEL R176, R113.reuse, R176, !P2 ;  /* 0x000000b071b07207 */ /* 0x040fe20005000000 */
[----:B------:R-:W-:Y:S01]  /*db60*/  IMAD R206, R206, UR27, RZ ;  /* 0x0000001bcece7c24 */ /* 0x000fe2000f8e02ff */
[----:B------:R-:W3:Y:S01]  /*db70*/  LDL.LU R177, [R1+0x8ac8] ;  /* 0x008ac80001b17983 */ /* 0x000ee20000300800 */
[----:B------:R-:W-:Y:S01]  /*db80*/  SEL R38, R113, R237, !P2 ;  /* 0x000000ed71267207 */ /* 0x000fe20005000000 */
[----:B------:R-:W-:-:S02]  /*db90*/  IMAD R11, R11, UR26, RZ ;  /* 0x0000001a0b0b7c24 */ /* 0x000fc4000f8e02ff */
[----:B------:R-:W-:Y:S01]  /*dba0*/  IMAD R207, R207, UR25, RZ ;  /* 0x00000019cfcf7c24 */ /* 0x000fe2000f8e02ff */
[----:B------:R-:W3:Y:S01]  /*dbb0*/  LDL.LU R235, [R1+0x2c] ;  /* 0x00002c0001eb7983 */ /* 0x000ee20000300800 */
[----:B------:R-:W-:Y:S01]  /*dbc0*/  SEL R44, R113, R239, !P2 ;  /* 0x000000ef712c7207 */ /* 0x000fe20005000000 */
[----:B------:R-:W-:Y:S01]  /*dbd0*/  @!P4 IMAD.MOV R23, RZ, RZ, -R23 ;  /* 0x000000ffff17c224 */ /* 0x000fe200078e0a17 */
[----:B------:R-:W-:Y:S01]  /*dbe0*/  ISETP.GE.AND P5, PT, R86, RZ, PT ;  /* 0x000000ff5600720c */ /* 0x000fe20003fa6270 */
[----:B------:R-:W3:Y:S01]  /*dbf0*/  LDL.LU R211, [R1+0x24] ;  /* 0x0000240001d37983 */ /* 0x000ee20000300800 */
[----:B------:R-:W-:Y:S01]  /*dc00*/  @!P1 IMAD.MOV R24, RZ, RZ, -R24 ;  /* 0x000000ffff189224 */ /* 0x000fe200078e0a18 */
[----:B------:R-:W-:Y:S01]  /*dc10*/  @!P3 IADD3 R25, PT, PT, -R25, RZ, RZ ;  /* 0x000000ff1919b210 */ /* 0x000fe20007ffe1ff */
[----:B------:R-:W1:Y:S01]  /*dc20*/  LDCU UR7, c[0x0][0x3b0] ;  /* 0x00007600ff0777ac */ /* 0x000e620008000800 */
[----:B------:R-:W3:Y:S01]  /*dc30*/  LDL.LU R237, [R1+0x18] ;  /* 0x0000180001ed7983 */ /* 0x000ee20000300800 */
[----:B------:R-:W-:-:S02]  /*dc40*/  SEL R20, R113, R20, !P2 ;  /* 0x0000001471147207 */ /* 0x000fc40005000000 */
[C---:B------:R-:W-:Y:S01]  /*dc50*/  SEL R89, R113.reuse, R89, !P2 ;  /* 0x0000005971597207 */ /* 0x040fe20005000000 */
[----:B------:R-:W3:Y:S01]  /*dc60*/  LDL.LU R87, [R1+0x8ac4] ;  /* 0x008ac40001577983 */ /* 0x000ee20000300800 */
[C---:B------:R-:W-:Y:S02]  /*dc70*/  SEL R175, R113.reuse, R175, !P2 ;  /* 0x000000af71af7207 */ /* 0x040fe40005000000 */
[----:B------:R-:W-:Y:S01]  /*dc80*/  SEL R156, R113, R156, !P2 ;  /* 0x0000009c719c7207 */ /* 0x000fe20005000000 */
[----:B------:R-:W3:Y:S01]  /*dc90*/  LDL.LU R239, [R1+0x14] ;  /* 0x0000140001ef7983 */ /* 0x000ee20000300800 */
[----:B------:R-:W-:Y:S02]  /*dca0*/  ISETP.GE.AND P4, PT, R179, RZ, PT ;  /* 0x000000ffb300720c */ /* 0x000fe40003f86270 */
[----:B------:R-:W-:Y:S01]  /*dcb0*/  SEL R19, R113, R19, !P2 ;  /* 0x0000001371137207 */ /* 0x000fe20005000000 */
[----:B------:R-:W-:Y:S01]  /*dcc0*/  IMAD R90, R90, UR43, RZ ;  /* 0x0000002b5a5a7c24 */ /* 0x000fe2000f8e02ff */
[----:B------:R-:W-:Y:S01]  /*dcd0*/  ISETP.GE.AND P1, PT, R252, RZ, PT ;  /* 0x000000fffc00720c */ /* 0x000fe20003f26270 */
[----:B------:R-:W-:Y:S01]  /*dce0*/  IMAD R174, R174, UR41, RZ ;  /* 0x00000029aeae7c24 */ /* 0x000fe2000f8e02ff */
[----:B------:R-:W-:Y:S01]  /*dcf0*/  ISETP.GE.AND P3, PT, R205, RZ, PT ;  /* 0x000000ffcd00720c */ /* 0x000fe20003f66270 */
[----:B------:R-:W-:Y:S01]  /*dd00*/  IMAD R91, R91, UR39, RZ ;  /* 0x000000275b5b7c24 */ /* 0x000fe2000f8e02ff */
[----:B------:R-:W2:Y:S01]  /*dd10*/  LDCU UR12, c[0x0][0x3b0] ;  /* 0x00007600ff0c77ac */ /* 0x000ea20008000800 */
[----:B------:R-:W-:-:S02]  /*dd20*/  IMAD R94, R94, UR38, RZ ;  /* 0x000000265e5e7c24 */ /* 0x000fc4000f8e02ff */
[----:B------:R-:W-:Y:S01]  /*dd30*/  IMAD R192, R192, UR36, RZ ;  /* 0x00000024c0c07c24 */ /* 0x000fe2000f8e02ff */
[----:B------:R-:W2:Y:S01]  /*dd40*/  LDCU UR13, c[0x0][0x3b0] ;  /* 0x00007600ff0d77ac */ /* 0x000ea20008000800 */
[----:B------:R-:W2:Y:S01]  /*dd50*/  LDCU UR14, c[0x0][0x3b0] ;  /* 0x00007600ff0e77ac */ /* 0x000ea20008000800 */
[----:B------:R-:W2:Y:S01]  /*dd60*/  LDCU UR15, c[0x0][0x3b0] ;  /* 0x00007600ff0f77ac */ /* 0x000ea20008000800 */
[----:B------:R-:W2:Y:S01]  /*dd70*/  LDCU UR16, c[0x0][0x3b0] ;  /* 0x00007600ff1077ac */ /* 0x000ea20008000800 */
[----:B------:R-:W2:Y:S01]  /*dd80*/  LDCU UR18, c[0x0][0x3b0] ;  /* 0x00007600ff1277ac */ /* 0x000ea20008000800 */
[----:B-1----:R-:W-:Y:S01]  /*dd90*/  IMAD R130, R130, UR17, RZ ;  /* 0x0000001182827c24 */ /* 0x002fe2000f8e02ff */
[----:B------:R-:W1:Y:S01]  /*dda0*/  LDCU UR30, c[0x0][0x3b0] ;  /* 0x00007600ff1e77ac */ /* 0x000e620008000800 */
[----:B------:R-:W1:Y:S01]  /*ddb0*/  LDCU UR31, c[0x0][0x3b0] ;  /* 0x00007600ff1f77ac */ /* 0x000e620008000800 */
[----:B------:R-:W-:Y:S02]  /*ddc0*/  IMAD R182, R182, UR24, RZ ;  /* 0x00000018b6b67c24 */ /* 0x000fe4000f8e02ff */
[----:B------:R-:W-:Y:S01]  /*ddd0*/  IMAD R9, R9, UR32, RZ ;  /* 0x0000002009097c24 */ /* 0x000fe2000f8e02ff */
[----:B------:R-:W1:Y:S01]  /*dde0*/  LDCU UR9, c[0x0][0x3b0] ;  /* 0x00007600ff0977ac */ /* 0x000e620008000800 */
[----:B------:R-:W-:-:S02]  /*ddf0*/  IMAD R8, R8, UR33, RZ ;  /* 0x0000002108087c24 */ /* 0x000fc4000f8e02ff */
[----:B------:R-:W-:Y:S01]  /*de00*/  IMAD R7, R7, UR34, RZ ;  /* 0x0000002207077c24 */ /* 0x000fe2000f8e02ff */
[----:B------:R-:W1:Y:S01]  /*de10*/  LDCU UR19, c[0x0][0x3b0] ;  /* 0x00007600ff1377ac */ /* 0x000e620008000800 */
[----:B------:R-:W-:Y:S01]  /*de20*/  IMAD R6, R6, UR35, RZ ;  /* 0x0000002306067c24 */ /* 0x000fe2000f8e02ff */
[----:B------:R-:W1:Y:S01]  /*de30*/  LDCU UR20, c[0x0][0x3b0] ;  /* 0x00007600ff1477ac */ /* 0x000e620008000800 */
[----:B------:R-:W1:Y:S01]  /*de40*/  LDCU UR23, c[0x0][0x3b0] ;  /* 0x00007600ff1777ac */ /* 0x000e620008000800 */
[----:B------:R-:W1:Y:S01]  /*de50*/  LDCU UR29, c[0x0][0x3b0] ;  /* 0x00007600ff1d77ac */ /* 0x000e620008000800 */
[C---:B--2---:R-:W-:Y:S02]  /*de60*/  SEL R85, R113.reuse, R241, !P2 ;  /* 0x000000f171557207 */ /* 0x044fe40005000000 */
[C---:B----4-:R-:W-:Y:S01]  /*de70*/  SEL R92, R113.reuse, R243, !P2 ;  /* 0x000000f3715c7207 */ /* 0x050fe20005000000 */
[----:B------:R-:W2:Y:S01]  /*de80*/  LDL.LU R241, [R1+0x4] ;  /* 0x0000040001f17983 */ /* 0x000ea20000300800 */
[----:B------:R-:W-:Y:S01]  /*de90*/  @!P5 IMAD.MOV R27, RZ, RZ, -R27 ;  /* 0x000000ffff1bd224 */ /* 0x000fe200078e0a1b */
[C---:B------:R-:W-:Y:S01]  /*dea0*/  SEL R88, R113.reuse, R88, !P2 ;  /* 0x0000005871587207 */ /* 0x040fe20005000000 */
[----:B------:R-:W-:Y:S01]  /*deb0*/  @!P4 IMAD.MOV R28, RZ, RZ, -R28 ;  /* 0x000000ffff1cc224 */ /* 0x000fe200078e0a1c */
[----:B------:R-:W4:Y:S01]  /*dec0*/  LDL.LU R178, [R1+0x8ac0] ;  /* 0x008ac00001b27983 */ /* 0x000f220000300800 */
[----:B------:R-:W-:Y:S01]  /*ded0*/  @!P1 IMAD.MOV R29, RZ, RZ, -R29 ;  /* 0x000000ffff1d9224 */ /* 0x000fe200078e0a1d */
[----:B------:R-:W-:Y:S01]  /*dee0*/  SEL R21, R113, R21, !P2 ;  /* 0x0000001571157207 */ /* 0x000fe20005000000 */
[----:B------:R-:W-:Y:S01]  /*def0*/  @!P3 IMAD.MOV R31, RZ, RZ, -R31 ;  /* 0x000000ffff1fb224 */ /* 0x000fe200078e0a1f */
[----:B------:R-:W2:Y:S01]  /*df00*/  LDL.LU R243, [R1] ;  /* 0x0000000001f37983 */ /* 0x000ea20000300800 */
[----:B------:R-:W-:Y:S01]  /*df10*/  ISETP.GE.AND P5, PT, R204, RZ, PT ;  /* 0x000000ffcc00720c */ /* 0x000fe20003fa6270 */
[----:B------:R-:W1:Y:S01]  /*df20*/  LDCU UR77, c[0x0][0x3b0] ;  /* 0x00007600ff4d77ac */ /* 0x000e620008000800 */
[----:B------:R-:W-:Y:S01]  /*df30*/  ISETP.GE.AND P4, PT, R203, RZ, PT ;  /* 0x000000ffcb00720c */ /* 0x000fe20003f86270 */
[----:B------:R-:W4:Y:S01]  /*df40*/  LDL.LU R86, [R1+0x8abc] ;  /* 0x008abc0001567983 */ /* 0x000f220000300800 */
[----:B------:R-:W-:-:S02]  /*df50*/  ISETP.GE.AND P1, PT, R202, RZ, PT ;  /* 0x000000ffca00720c */ /* 0x000fc40003f26270 */
[----:B---3--:R-:W-:Y:S01]  /*df60*/  SEL R181, R113, R233, !P2 ;  /* 0x000000e971b57207 */ /* 0x008fe20005000000 */
[----:B------:R-:W3:Y:S01]  /*df70*/  LDL.LU R179, [R1+0x8ab8] ;  /* 0x008ab80001b37983 */ /* 0x000ee20000300800 */
[----:B------:R-:W-:Y:S01]  /*df80*/  ISETP.GE.AND P3, PT, R201, RZ, PT ;  /* 0x000000ffc900720c */ /* 0x000fe20003f66270 */
[----:B------:R-:W-:Y:S01]  /*df90*/  IMAD R13, R13, UR75, RZ ;  /* 0x0000004b0d0d7c24 */ /* 0x000fe2000f8e02ff */
[----:B------:R-:W-:Y:S01]  /*dfa0*/  SEL R210, R113, R235, !P2 ;  /* 0x000000eb71d27207 */ /* 0x000fe20005000000 */
[----:B------:R-:W3:Y:S01]  /*dfb0*/  LDL.LU R252, [R1+0x8ab4] ;  /* 0x008ab40001fc7983 */ /* 0x000ee20000300800 */
[----:B------:R-:W1:Y:S01]  /*dfc0*/  LDCU UR75, c[0x0][0x3b0] ;  /* 0x00007600ff4b77ac */ /* 0x000e620008000800 */
[----:B------:R-:W-:Y:S02]  /*dfd0*/  @!P5 IADD3 R32, PT, PT, -R32, RZ, RZ ;  /* 0x000000ff2020d210 */ /* 0x000fe40007ffe1ff */
[----:B------:R-:W-:Y:S01]  /*dfe0*/  ISETP.GE.AND P5, PT, R200, RZ, PT ;  /* 0x000000ffc800720c */ /* 0x000fe20003fa6270 */
[----:B------:R-:W-:Y:S01]  /*dff0*/  @!P4 IMAD.MOV R158, RZ, RZ, -R158 ;  /* 0x000000ffff9ec224 */ /* 0x000fe200078e0a9e */
[----:B------:R-:W-:Y:S01]  /*e000*/  ISETP.GE.AND P4, PT, R199, RZ, PT ;  /* 0x000000ffc700720c */ /* 0x000fe20003f86270 */
[----:B------:R-:W-:Y:S01]  /*e010*/  @!P1 IMAD.MOV R34, RZ, RZ, -R34 ;  /* 0x000000ffff229224 */ /* 0x000fe200078e0a22 */
[----:B------:R-:W-:Y:S01]  /*e020*/  ISETP.GE.AND P1, PT, R198, RZ, PT ;  /* 0x000000ffc600720c */ /* 0x000fe20003f26270 */
[----:B------:R-:W3:Y:S01]  /*e030*/  LDL.LU R205, [R1+0x8ab0] ;  /* 0x008ab00001cd7983 */ /* 0x000ee20000300800 */
[----:B------:R-:W-:Y:S01]  /*e040*/  @!P3 IMAD.MOV R35, RZ, RZ, -R35 ;  /* 0x000000ffff23b224 */ /* 0x000fe200078e0a23 */
[----:B------:R-:W-:Y:S01]  /*e050*/  ISETP.GE.AND P3, PT, R197, RZ, PT ;  /* 0x000000ffc500720c */ /* 0x000fe20003f66270 */
[----:B------:R-:W-:Y:S01]  /*e060*/  IMAD R176, R176, UR64, RZ ;  /* 0x00000040b0b07c24 */ /* 0x000fe2000f8e02ff */
[----:B------:R-:W3:Y:S01]  /*e070*/  LDL.LU R204, [R1+0x8aac] ;  /* 0x008aac0001cc7983 */ /* 0x000ee20000300800 */
[----:B------:R-:W-:Y:S01]  /*e080*/  SEL R214, R113, R239, !P2 ;  /* 0x000000ef71d67207 */ /* 0x000fe20005000000 */
[----:B------:R-:W1:Y:S02]  /*e090*/  LDCU UR27, c[0x0][0x3b0] ;  /* 0x00007600ff1b77ac */ /* 0x000e640008000800 */
[----:B------:R-:W-:Y:S01]  /*e0a0*/  @!P5 IMAD.MOV R159, RZ, RZ, -R159 ;  /* 0x000000ffff9fd224 */ /* 0x000fe200078e0a9f */
[----:B------:R-:W-:Y:S01]  /*e0b0*/  ISETP.GE.AND P5, PT, R196, RZ, PT ;  /* 0x000000ffc400720c */ /* 0x000fe20003fa6270 */
[----:B------:R-:W4:Y:S01]  /*e0c0*/  LDL.LU R203, [R1+0x8aa8] ;  /* 0x008aa80001cb7983 */ /* 0x000f220000300800 */
[----:B------:R-:W-:Y:S01]  /*e0d0*/  @!P4 IADD3 R36, PT, PT, -R36, RZ, RZ ;  /* 0x000000ff2424c210 */ /* 0x000fe20007ffe1ff */
[----:B------:R-:W-:Y:S01]  /*e0e0*/  @!P1 IMAD.MOV R37, RZ, RZ, -R37 ;  /* 0x000000ffff259224 */ /* 0x000fe200078e0a25 */
[----:B------:R-:W-:Y:S01]  /*e0f0*/  ISETP.GE.AND P4, PT, R195, RZ, PT ;  /* 0x000000ffc300720c */ /* 0x000fe20003f86270 */
[----:B------:R-:W4:Y:S01]  /*e100*/  LDL.LU R202, [R1+0x8aa4] ;  /* 0x008aa40001ca7983 */ /* 0x000f220000300800 */
[----:B------:R-:W-:Y:S01]  /*e110*/  ISETP.GE.AND P1, PT, R194, RZ, PT ;  /* 0x000000ffc200720c */ /* 0x000fe20003f26270 */
[----:B------:R-:W-:Y:S01]  /*e120*/  @!P3 IMAD.MOV R39, RZ, RZ, -R39 ;  /* 0x000000ffff27b224 */ /* 0x000fe200078e0a27 */
[----:B------:R-:W-:Y:S01]  /*e130*/  ISETP.GE.AND P3, PT, R193, RZ, PT ;  /* 0x000000ffc100720c */ /* 0x000fe20003f66270 */
[----:B------:R-:W4:Y:S01]  /*e140*/  LDL.LU R201, [R1+0x8aa0] ;  /* 0x008aa00001c97983 */ /* 0x000f220000300800 */
[C---:B------:R-:W-:Y:S01]  /*e150*/  SEL R212, R113.reuse, R237, !P2 ;  /* 0x000000ed71d47207 */ /* 0x040fe20005000000 */
[----:B------:R-:W1:Y:S02]  /*e160*/  LDCU UR28, c[0x0][0x3b0] ;  /* 0x00007600ff1c77ac */ /* 0x000e640008000800 */
[----:B------:R-:W4:Y:S01]  /*e170*/  LDL.LU R200, [R1+0x8a9c] ;  /* 0x008a9c0001c87983 */ /* 0x000f220000300800 */
[----:B------:R-:W-:-:S02]  /*e180*/  SEL R211, R113, R211, !P2 ;  /* 0x000000d371d37207 */ /* 0x000fc40005000000 */
[C---:B------:R-:W-:Y:S01]  /*e190*/  SEL R150, R113.reuse, R150, !P2 ;  /* 0x0000009671967207 */ /* 0x040fe20005000000 */
[----:B------:R-:W4:Y:S01]  /*e1a0*/  LDL.LU R199, [R1+0x8a98] ;  /* 0x008a980001c77983 */ /* 0x000f220000300800 */
[C---:B------:R-:W-:Y:S02]  /*e1b0*/  SEL R87, R113.reuse, R87, !P2 ;  /* 0x0000005771577207 */ /* 0x040fe40005000000 */
[C---:B------:R-:W-:Y:S01]  /*e1c0*/  SEL R177, R113.reuse, R177, !P2 ;  /* 0x000000b171b17207 */ /* 0x040fe20005000000 */
[----:B------:R-:W4:Y:S01]  /*e1d0*/  LDL.LU R198, [R1+0x8a94] ;  /* 0x008a940001c67983 */ /* 0x000f220000300800 */
[----:B------:R-:W-:Y:S01]  /*e1e0*/  @!P5 IMAD.MOV R40, RZ, RZ, -R40 ;  /* 0x000000ffff28d224 */ /* 0x000fe200078e0a28 */
[----:B------:R-:W-:Y:S01]  /*e1f0*/  SEL R22, R113, R22, !P2 ;  /* 0x0000001671167207 */ /* 0x000fe20005000000 */
[----:B------:R-:W-:Y:S01]  /*e200*/  IMAD R38, R38, UR76, RZ ;  /* 0x0000004c26267c24 */ /* 0x000fe2000f8e02ff */
[----:B------:R-:W4:Y:S01]  /*e210*/  LDL.LU R197, [R1+0x8a90] ;  /* 0x008a900001c57983 */ /* 0x000f220000300800 */
[----:B------:R-:W-:Y:S01]  /*e220*/  ISETP.GE.AND P5, PT, R98, RZ, PT ;  /* 0x000000ff6200720c */ /* 0x000fe20003fa6270 */
[----:B------:R-:W-:Y:S01]  /*e230*/  @!P4 IMAD.MOV R41, RZ, RZ, -R41 ;  /* 0x000000ffff29c224 */ /* 0x000fe200078e0a29 */
[----:B------:R-:W-:Y:S01]  /*e240*/  @!P1 IADD3 R42, PT, PT, -R42, RZ, RZ ;  /* 0x000000ff2a2a9210 */ /* 0x000fe20007ffe1ff */
[----:B------:R-:W4:Y:S01]  /*e250*/  LDL.LU R196, [R1+0x8a8c] ;  /* 0x008a8c0001c47983 */ /* 0x000f220000300800 */
[----:B------:R-:W-:Y:S01]  /*e260*/  ISETP.GE.AND P4, PT, R191, RZ, PT ;  /* 0x000000ffbf00720c */ /* 0x000fe20003f86270 */
[----:B------:R-:W-:Y:S01]  /*e270*/  @!P3 IMAD.MOV R43, RZ, RZ, -R43 ;  /* 0x000000ffff2bb224 */ /* 0x000fe200078e0a2b */
[----:B------:R-:W-:Y:S01]  /*e280*/  SEL R23, R113, R23, !P2 ;  /* 0x0000001771177207 */ /* 0x000fe20005000000 */
[----:B------:R-:W4:Y:S01]  /*e290*/  LDL.LU R195, [R1+0x8a88] ;  /* 0x008a880001c37983 */ /* 0x000f220000300800 */
[----:B------:R-:W-:Y:S01]  /*e2a0*/  ISETP.GE.AND P1, PT, R190, RZ, PT ;  /* 0x000000ffbe00720c */ /* 0x000fe20003f26270 */
[----:B------:R-:W1:Y:S02]  /*e2b0*/  LDCU UR25, c[0x0][0x3b0] ;  /* 0x00007600ff1977ac */ /* 0x000e640008000800 */
[----:B------:R-:W4:Y:S01]  /*e2c0*/  LDL.LU R194, [R1+0x8a84] ;  /* 0x008a840001c27983 */ /* 0x000f220000300800 */
[----:B------:R-:W-:Y:S01]  /*e2d0*/  ISETP.GE.AND P3, PT, R189, RZ, PT ;  /* 0x000000ffbd00720c */ /* 0x000fe20003f66270 */
[----:B------:R-:W1:Y:S02]  /*e2e0*/  LDCU UR26, c[0x0][0x3b0] ;  /* 0x00007600ff1a77ac */ /* 0x000e640008000800 */
[----:B------:R-:W4:Y:S01]  /*e2f0*/  LDL.LU R193, [R1+0x8a80] ;  /* 0x008a800001c17983 */ /* 0x000f220000300800 */
[----:B------:R-:W-:-:S02]  /*e300*/  SEL R24, R113, R24, !P2 ;  /* 0x0000001871187207 */ /* 0x000fc40005000000 */
[----:B------:R-:W-:Y:S01]  /*e310*/  SEL R25, R113, R25, !P2 ;  /* 0x0000001971197207 */ /* 0x000fe20005000000 */
[----:B------:R-:W4:Y:S01]  /*e320*/  LDL.LU R98, [R1+0x8a7c] ;  /* 0x008a7c0001627983 */ /* 0x000f220000300800 */
[----:B------:R-:W-:Y:S01]  /*e330*/  IMAD R175, R175, UR45, RZ ;  /* 0x0000002dafaf7c24 */ /* 0x000fe2000f8e02ff */
[----:B------:R-:W2:Y:S02]  /*e340*/  LDCU UR17, c[0x0][0x3b0] ;  /* 0x00007600ff1177ac */ /* 0x000ea40008000800 */
        /* <DEDUP_REMOVED lines=8> */
[----:B------:R-:W2:Y:S01]  /*e3d0*/  LDCU UR33, c[0x0][0x3b0] ;  /* 0x00007600ff2177ac */ /* 0x000ea20008000800 */
[----:B------:R-:W-:-:S02]  /*e3e0*/  IMAD R126, R126, UR15, RZ ;  /* 0x0000000f7e7e7c24 */ /* 0x000fc4000f8e02ff */
[----:B------:R-:W-:Y:S01]  /*e3f0*/  IMAD R185, R185, UR18, RZ ;  /* 0x00000012b9b97c24 */ /* 0x000fe2000f8e02ff */
[----:B------:R-:W2:Y:S01]  /*e400*/  LDCU UR34, c[0x0][0x3b0] ;  /* 0x00007600ff2277ac */ /* 0x000ea20008000800 */
[----:B-1----:R-:W-:Y:S02]  /*e410*/  IMAD R251, R251, UR30, RZ ;  /* 0x0000001efbfb7c24 */ /* 0x002fe4000f8e02ff */
[----:B------:R-:W-:Y:S01]  /*e420*/  IMAD R228, R228, UR31, RZ ;  /* 0x0000001fe4e47c24 */ /* 0x000fe2000f8e02ff */
[----:B------:R-:W1:Y:S01]  /*e430*/  LDCU UR35, c[0x0][0x3b0] ;  /* 0x00007600ff2377ac */ /* 0x000e620008000800 */
[----:B------:R-:W1:Y:S01]  /*e440*/  LDCU UR36, c[0x0][0x3b0] ;  /* 0x00007600ff2477ac */ /* 0x000e620008000800 */
[----:B------:R-:W1:Y:S01]  /*e450*/  LDCU UR38, c[0x0][0x3b0] ;  /* 0x00007600ff2677ac */ /* 0x000e620008000800 */
[----:B------:R-:W1:Y:S01]  /*e460*/  LDCU UR39, c[0x0][0x3b0] ;  /* 0x00007600ff2777ac */ /* 0x000e620008000800 */
[----:B------:R-:W1:Y:S01]  /*e470*/  LDCU UR41, c[0x0][0x3b0] ;  /* 0x00007600ff2977ac */ /* 0x000e620008000800 */
[----:B------:R-:W1:Y:S01]  /*e480*/  LDCU UR43, c[0x0][0x3b0] ;  /* 0x00007600ff2b77ac */ /* 0x000e620008000800 */
[----:B--2---:R-:W-:Y:S01]  /*e490*/  SEL R218, R113, R243, !P2 ;  /* 0x000000f371da7207 */ /* 0x004fe20005000000 */
[----:B------:R-:W-:Y:S01]  /*e4a0*/  @!P5 IMAD.MOV R45, RZ, RZ, -R45 ;  /* 0x000000ffff2dd224 */ /* 0x000fe200078e0a2d */
[----:B------:R-:W2:Y:S01]  /*e4b0*/  LDL.LU R243, [R1+0x1b0] ;  /* 0x0001b00001f37983 */ /* 0x000ea20000300800 */
[----:B------:R-:W-:Y:S01]  /*e4c0*/  ISETP.GE.AND P5, PT, R188, RZ, PT ;  /* 0x000000ffbc00720c */ /* 0x000fe20003fa6270 */
[----:B------:R-:W-:Y:S01]  /*e4d0*/  @!P4 IMAD.MOV R46, RZ, RZ, -R46 ;  /* 0x000000ffff2ec224 */ /* 0x000fe200078e0a2e */
[----:B------:R-:W-:Y:S01]  /*e4e0*/  ISETP.GE.AND P4, PT, R187, RZ, PT ;  /* 0x000000ffbb00720c */ /* 0x000fe20003f86270 */
[----:B------:R-:W2:Y:S01]  /*e4f0*/  LDL.LU R188, [R1+0x8a6c] ;  /* 0x008a6c0001bc7983 */ /* 0x000ea20000300800 */
[----:B------:R-:W-:Y:S01]  /*e500*/  SEL R217, R113, R241, !P2 ;  /* 0x000000f171d97207 */ /* 0x000fe20005000000 */
[----:B------:R-:W-:Y:S01]  /*e510*/  @!P1 IMAD.MOV R47, RZ, RZ, -R47 ;  /* 0x000000ffff2f9224 */ /* 0x000fe200078e0a2f */
[----:B------:R-:W-:Y:S01]  /*e520*/  @!P3 IADD3 R48, PT, PT, -R48, RZ, RZ ;  /* 0x000000ff3030b210 */ /* 0x000fe20007ffe1ff */
[----:B------:R-:W2:Y:S01]  /*e530*/  LDL.LU R239, [R1+0x1b8] ;  /* 0x0001b80001ef7983 */ /* 0x000ea20000300800 */
[----:B------:R-:W-:Y:S01]  /*e540*/  IMAD R211, R211, UR73, RZ ;  /* 0x00000049d3d37c24 */ /* 0x000fe2000f8e02ff */
[----:B------:R-:W-:Y:S01]  /*e550*/  ISETP.GE.AND P1, PT, R186, RZ, PT ;  /* 0x000000ffba00720c */ /* 0x000fe20003f26270 */
[----:B------:R-:W1:Y:S01]  /*e560*/  LDCU UR73, c[0x0][0x3b0] ;  /* 0x00007600ff4977ac */ /* 0x000e620008000800 */
[----:B------:R-:W2:Y:S01]  /*e570*/  LDL.LU R187, [R1+0x8a68] ;  /* 0x008a680001bb7983 */ /* 0x000ea20000300800 */
[----:B------:R-:W-:-:S02]  /*e580*/  IMAD R212, R212, UR74, RZ ;  /* 0x0000004ad4d47c24 */ /* 0x000fc4000f8e02ff */
[----:B------:R-:W-:Y:S01]  /*e590*/  @!P5 IMAD.MOV R49, RZ, RZ, -R49 ;  /* 0x000000ffff31d224 */ /* 0x000fe200078e0a31 */
[----:B------:R-:W2:Y:S01]  /*e5a0*/  LDL.LU R241, [R1+0x1ec] ;  /* 0x0001ec0001f17983 */ /* 0x000ea20000300800 */
[----:B------:R-:W-:Y:S01]  /*e5b0*/  @!P4 IMAD.MOV R50, RZ, RZ, -R50 ;  /* 0x000000ffff32c224 */ /* 0x000fe200078e0a32 */
[----:B------:R-:W1:Y:S02]  /*e5c0*/  LDCU UR74, c[0x0][0x3b0] ;  /* 0x00007600ff4a77ac */ /* 0x000e640008000800 */
[----:B------:R-:W2:Y:S01]  /*e5d0*/  LDL.LU R186, [R1+0x8a64] ;  /* 0x008a640001ba7983 */ /* 0x000ea20000300800 */
[----:B------:R-:W-:Y:S02]  /*e5e0*/  IMAD R87, R87, UR58, RZ ;  /* 0x0000003a57577c24 */ /* 0x000fe4000f8e02ff */
[----:B------:R-:W-:Y:S01]  /*e5f0*/  IMAD R14, R14, UR75, RZ ;  /* 0x0000004b0e0e7c24 */ /* 0x000fe2000f8e02ff */
[----:B------:R-:W2:Y:S01]  /*e600*/  LDL.LU R237, [R1+0x1c0] ;  /* 0x0001c00001ed7983 */ /* 0x000ea20000300800 */
[----:B------:R-:W-:Y:S01]  /*e610*/  IMAD R210, R210, UR72, RZ ;  /* 0x00000048d2d27c24 */ /* 0x000fe2000f8e02ff */
[----:B------:R-:W1:Y:S01]  /*e620*/  LDCU UR75, c[0x0][0x3b0] ;  /* 0x00007600ff4b77ac */ /* 0x000e620008000800 */
[----:B------:R-:W-:Y:S01]  /*e630*/  IMAD R181, R181, UR71, RZ ;  /* 0x00000047b5b57c24 */ /* 0x000fe2000f8e02ff */
[----:B---3--:R-:W-:-:S02]  /*e640*/  SEL R252, R113, R252, !P2 ;  /* 0x000000fc71fc7207 */ /* 0x008fc40005000000 */
[C---:B------:R-:W-:Y:S01]  /*e650*/  SEL R205, R113.reuse, R205, !P2 ;  /* 0x000000cd71cd7207 */ /* 0x040fe20005000000 */
[----:B------:R-:W3:Y:S01]  /*e660*/  LDCU UR45, c[0x0][0x3b0] ;  /* 0x00007600ff2d77ac */ /* 0x000ee20008000800 */
[C---:B------:R-:W-:Y:S02]  /*e670*/  SEL R179, R113.reuse, R179, !P2 ;  /* 0x000000b371b37207 */ /* 0x040fe40005000000 */
[C---:B------:R-:W-:Y:S02]  /*e680*/  SEL R204, R113.reuse, R204, !P2 ;  /* 0x000000cc71cc7207 */ /* 0x040fe40005000000 */
[----:B------:R-:W-:Y:S01]  /*e690*/  SEL R27, R113, R27, !P2 ;  /* 0x0000001b711b7207 */ /* 0x000fe20005000000 */
[----:B------:R-:W-:Y:S01]  /*e6a0*/  IMAD R85, R85, UR68, RZ ;  /* 0x0000004455557c24 */ /* 0x000fe2000f8e02ff */
[----:B------:R-:W1:Y:S01]  /*e6b0*/  LDCU UR72, c[0x0][0x3b0] ;  /* 0x00007600ff4877ac */ /* 0x000e620008000800 */
[C---:B----4-:R-:W-:Y:S02]  /*e6c0*/  SEL R86, R113.reuse, R86, !P2 ;  /* 0x0000005671567207 */ /* 0x050fe40005000000 */
[C---:B------:R-:W-:Y:S01]  /*e6d0*/  SEL R203, R113.reuse, R203, !P2 ;  /* 0x000000cb71cb7207 */ /* 0x040fe20005000000 */
[----:B------:R-:W-:Y:S01]  /*e6e0*/  IMAD R92, R92, UR69, RZ ;  /* 0x000000455c5c7c24 */ /* 0x000fe2000f8e02ff */
[C---:B------:R-:W-:Y:S01]  /*e6f0*/  SEL R178, R113.reuse, R178, !P2 ;  /* 0x000000b271b27207 */ /* 0x040fe20005000000 */
[----:B------:R-:W-:Y:S01]  /*e700*/  IMAD R88, R88, UR62, RZ ;  /* 0x0000003e58587c24 */ /* 0x000fe2000f8e02ff */
[C---:B------:R-:W-:Y:S01]  /*e710*/  SEL R202, R113.reuse, R202, !P2 ;  /* 0x000000ca71ca7207 */ /* 0x040fe20005000000 */
[----:B------:R-:W4:Y:S01]  /*e720*/  LDCU UR64, c[0x0][0x3b0] ;  /* 0x00007600ff4077ac */ /* 0x000f220008000800 */
[----:B------:R-:W-:-:S02]  /*e730*/  SEL R201, R113, R201, !P2 ;  /* 0x000000c971c97207 */ /* 0x000fc40005000000 */
[C---:B------:R-:W-:Y:S02]  /*e740*/  SEL R200, R113.reuse, R200, !P2 ;  /* 0x000000c871c87207 */ /* 0x040fe40005000000 */
[C---:B------:R-:W-:Y:S02]  /*e750*/  SEL R199, R113.reuse, R199, !P2 ;  /* 0x000000c771c77207 */ /* 0x040fe40005000000 */
[C---:B------:R-:W-:Y:S02]  /*e760*/  SEL R28, R113.reuse, R28, !P2 ;  /* 0x0000001c711c7207 */ /* 0x040fe40005000000 */
[C---:B------:R-:W-:Y:S02]  /*e770*/  SEL R29, R113.reuse, R29, !P2 ;  /* 0x0000001d711d7207 */ /* 0x040fe40005000000 */
[C---:B------:R-:W-:Y:S02]  /*e780*/  SEL R31, R113.reuse, R31, !P2 ;  /* 0x0000001f711f7207 */ /* 0x040fe40005000000 */
[----:B------:R-:W-:-:S02]  /*e790*/  SEL R32, R113, R32, !P2 ;  /* 0x0000002071207207 */ /* 0x000fc40005000000 */
[C---:B------:R-:W-:Y:S02]  /*e7a0*/  SEL R158, R113.reuse, R158, !P2 ;  /* 0x0000009e719e7207 */ /* 0x040fe40005000000 */
[C---:B------:R-:W-:Y:S02]  /*e7b0*/  SEL R34, R113.reuse, R34, !P2 ;  /* 0x0000002271227207 */ /* 0x040fe40005000000 */
[C---:B------:R-:W-:Y:S02]  /*e7c0*/  SEL R35, R113.reuse, R35, !P2 ;  /* 0x0000002371237207 */ /* 0x040fe40005000000 */
[C---:B------:R-:W-:Y:S02]  /*e7d0*/  SEL R159, R113.reuse, R159, !P2 ;  /* 0x0000009f719f7207 */ /* 0x040fe40005000000 */
[C---:B------:R-:W-:Y:S02]  /*e7e0*/  SEL R36, R113.reuse, R36, !P2 ;  /* 0x0000002471247207 */ /* 0x040fe40005000000 */
[----:B------:R-:W-:-:S02]  /*e7f0*/  SEL R37, R113, R37, !P2 ;  /* 0x0000002571257207 */ /* 0x000fc40005000000 */
[C---:B------:R-:W-:Y:S01]  /*e800*/  SEL R39, R113.reuse, R39, !P2 ;  /* 0x0000002771277207 */ /* 0x040fe20005000000 */
[----:B------:R-:W-:Y:S01]  /*e810*/  IMAD R150, R150, UR70, RZ ;  /* 0x0000004696967c24 */ /* 0x000fe2000f8e02ff */
[C---:B------:R-:W-:Y:S01]  /*e820*/  SEL R196, R113.reuse, R196, !P2 ;  /* 0x000000c471c47207 */ /* 0x040fe20005000000 */
[----:B------:R-:W-:Y:S01]  /*e830*/  IMAD R214, R214, UR47, RZ ;  /* 0x0000002fd6d67c24 */ /* 0x000fe2000f8e02ff */
[----:B------:R-:W-:Y:S01]  /*e840*/  SEL R191, R113, R191, !P2 ;  /* 0x000000bf71bf7207 */ /* 0x000fe20005000000 */
[----:B------:R-:W-:Y:S01]  /*e850*/  IMAD R177, R177, UR60, RZ ;  /* 0x0000003cb1b17c24 */ /* 0x000fe2000f8e02ff */
[----:B------:R-:W-:Y:S01]  /*e860*/  SEL R198, R113, R198, !P2 ;  /* 0x000000c671c67207 */ /* 0x000fe20005000000 */
[----:B------:R-:W-:Y:S01]  /*e870*/  IMAD R247, R247, UR27, RZ ;  /* 0x0000001bf7f77c24 */ /* 0x000fe2000f8e02ff */
[C---:B------:R-:W-:Y:S01]  /*e880*/  SEL R197, R113.reuse, R197, !P2 ;  /* 0x000000c571c57207 */ /* 0x040fe20005000000 */
[----:B------:R-:W-:Y:S01]  /*e890*/  IMAD R248, R248, UR28, RZ ;  /* 0x0000001cf8f87c24 */ /* 0x000fe2000f8e02ff */
[C---:B------:R-:W-:Y:S01]  /*e8a0*/  SEL R195, R113.reuse, R195, !P2 ;  /* 0x000000c371c37207 */ /* 0x040fe20005000000 */
[----:B------:R-:W1:Y:S01]  /*e8b0*/  LDCU UR76, c[0x0][0x3b0] ;  /* 0x00007600ff4c77ac */ /* 0x000e620008000800 */
[----:B------:R-:W-:-:S02]  /*e8c0*/  SEL R194, R113, R194, !P2 ;  /* 0x000000c271c27207 */ /* 0x000fc40005000000 */
[C---:B------:R-:W-:Y:S02]  /*e8d0*/  SEL R193, R113.reuse, R193, !P2 ;  /* 0x000000c171c17207 */ /* 0x040fe40005000000 */
[C---:B------:R-:W-:Y:S02]  /*e8e0*/  SEL R40, R113.reuse, R40, !P2 ;  /* 0x0000002871287207 */ /* 0x040fe40005000000 */
[C---:B------:R-:W-:Y:S02]  /*e8f0*/  SEL R41, R113.reuse, R41, !P2 ;  /* 0x0000002971297207 */ /* 0x040fe40005000000 */
[C---:B------:R-:W-:Y:S02]  /*e900*/  SEL R42, R113.reuse, R42, !P2 ;  /* 0x0000002a712a7207 */ /* 0x040fe40005000000 */
[C---:B------:R-:W-:Y:S01]  /*e910*/  SEL R43, R113.reuse, R43, !P2 ;  /* 0x0000002b712b7207 */ /* 0x040fe20005000000 */
[----:B------:R-:W-:Y:S01]  /*e920*/  IMAD R84, R84, UR25, RZ ;  /* 0x0000001954547c24 */ /* 0x000fe2000f8e02ff */
[----:B------:R-:W-:Y:S01]  /*e930*/  SEL R98, R113, R98, !P2 ;  /* 0x0000006271627207 */ /* 0x000fe20005000000 */
[----:B------:R-:W-:Y:S01]  /*e940*/  IMAD R229, R229, UR26, RZ ;  /* 0x0000001ae5e57c24 */ /* 0x000fe2000f8e02ff */
[C---:B------:R-:W-:Y:S01]  /*e950*/  SEL R190, R113.reuse, R190, !P2 ;  /* 0x000000be71be7207 */ /* 0x040fe20005000000 */
[----:B------:R-:W1:Y:S01]  /*e960*/  LDCU UR46, c[0x0][0x3b0] ;  /* 0x00007600ff2e77ac */ /* 0x000e620008000800 */
[----:B------:R-:W-:Y:S01]  /*e970*/  SEL R189, R113, R189, !P2 ;  /* 0x000000bd71bd7207 */ /* 0x000fe20005000000 */
[----:B------:R-:W1:Y:S01]  /*e980*/  LDCU UR66, c[0x0][0x3b0] ;  /* 0x00007600ff4277ac */ /* 0x000e620008000800 */
[----:B------:R-:W1:Y:S01]  /*e990*/  LDCU UR13, c[0x0][0x3b0] ;  /* 0x00007600ff0d77ac */ /* 0x000e620008000800 */
[----:B------:R-:W1:Y:S01]  /*e9a0*/  LDCU UR15, c[0x0][0x3b0] ;  /* 0x00007600ff0f77ac */ /* 0x000e620008000800 */
[----:B------:R-:W1:Y:S01]  /*e9b0*/  LDCU UR18, c[0x0][0x3b0] ;  /* 0x00007600ff1277ac */ /* 0x000e620008000800 */
[----:B------:R-:W1:Y:S01]  /*e9c0*/  LDCU UR30, c[0x0][0x3b0] ;  /* 0x00007600ff1e77ac */ /* 0x000e620008000800 */
[----:B------:R-:W1:Y:S01]  /*e9d0*/  LDCU UR31, c[0x0][0x3b0] ;  /* 0x00007600ff1f77ac */ /* 0x000e620008000800 */
[----:B--2---:R-:W-:-:S02]  /*e9e0*/  ISETP.GE.AND P3, PT, R243, RZ, PT ;  /* 0x000000fff300720c */ /* 0x004fc40003f66270 */
[----:B------:R-:W-:Y:S01]  /*e9f0*/  ISETP.GE.AND P5, PT, R239, RZ, PT ;  /* 0x000000ffef00720c */ /* 0x000fe20003fa6270 */
[----:B------:R-:W2:Y:S01]  /*ea00*/  LDL.LU R243, [R1+0x1cc] ;  /* 0x0001cc0001f37983 */ /* 0x000ea20000300800 */
[----:B------:R-:W-:-:S03]  /*ea10*/  ISETP.GE.AND P4, PT, R241, RZ, PT ;  /* 0x000000fff100720c */ /* 0x000fc60003f86270 */
[----:B------:R-:W4:Y:S01]  /*ea20*/  LDL.LU R239, [R1+0x1e8] ;  /* 0x0001e80001ef7983 */ /* 0x000f220000300800 */
[----:B------:R-:W-:Y:S01]  /*ea30*/  @!P1 IMAD.MOV R51, RZ, RZ, -R51 ;  /* 0x000000ffff339224 */ /* 0x000fe200078e0a33 */
[----:B------:R-:W-:Y:S01]  /*ea40*/  SEL R50, R113, R50, !P2 ;  /* 0x0000003271327207 */ /* 0x000fe20005000000 */
[----:B-1----:R-:W-:Y:S01]  /*ea50*/  IMAD R16, R16, UR75, RZ ;  /* 0x0000004b10107c24 */ /* 0x002fe2000f8e02ff */
[----:B------:R-:W4:Y:S02]  /*ea60*/  LDL.LU R241, [R1+0x200] ;  /* 0x0002000001f17983 */ /* 0x000f240000300800 */
[----:B------:R-:W-:Y:S01]  /*ea70*/  @!P3 IMAD.MOV R52, RZ, RZ, -R52 ;  /* 0x000000ffff34b224 */ /* 0x000fe200078e0a34 */
[----:B------:R-:W1:Y:S01]  /*ea80*/  LDCU UR58, c[0x0][0x3b0] ;  /* 0x00007600ff3a77ac */ /* 0x000e620008000800 */
[----:B------:R-:W-:Y:S02]  /*ea90*/  ISETP.GE.AND P1, PT, R237, RZ, PT ;  /* 0x000000ffed00720c */ /* 0x000fe40003f26270 */
[----:B------:R-:W4:Y:S01]  /*eaa0*/  LDL.LU R237, [R1+0x20c] ;  /* 0x00020c0001ed7983 */ /* 0x000f220000300800 */
[----:B------:R-:W-:Y:S01]  /*eab0*/  @!P5 IADD3 R53, PT, PT, -R53, RZ, RZ ;  /* 0x000000ff3535d210 */ /* 0x000fe20007ffe1ff */
[----:B------:R-:W1:Y:S01]  /*eac0*/  LDCU UR75, c[0x0][0x3b0] ;  /* 0x00007600ff4b77ac */ /* 0x000e620008000800 */
[----:B------:R-:W-:-:S02]  /*ead0*/  IMAD R191, R191, UR6, RZ ;  /* 0x00000006bfbf7c24 */ /* 0x000fc4000f8e02ff */
[----:B------:R-:W-:Y:S01]  /*eae0*/  IMAD R196, R196, UR44, RZ ;  /* 0x0000002cc4c47c24 */ /* 0x000fe2000f8e02ff */
[----:B------:R-:W1:Y:S01]  /*eaf0*/  LDCU UR71, c[0x0][0x3b0] ;  /* 0x00007600ff4777ac */ /* 0x000e620008000800 */
[C---:B------:R-:W-:Y:S02]  /*eb00*/  SEL R188, R113.reuse, R188, !P2 ;  /* 0x000000bc71bc7207 */ /* 0x040fe40005000000 */
[C---:B------:R-:W-:Y:S01]  /*eb10*/  SEL R187, R113.reuse, R187, !P2 ;  /* 0x000000bb71bb7207 */ /* 0x040fe20005000000 */
[----:B------:R-:W-:Y:S01]  /*eb20*/  @!P4 IMAD.MOV R54, RZ, RZ, -R54 ;  /* 0x000000ffff36c224 */ /* 0x000fe200078e0a36 */
[C---:B------:R-:W-:Y:S02]  /*eb30*/  SEL R186, R113.reuse, R186, !P2 ;  /* 0x000000ba71ba7207 */ /* 0x040fe40005000000 */
[C---:B------:R-:W-:Y:S02]  /*eb40*/  SEL R45, R113.reuse, R45, !P2 ;  /* 0x0000002d712d7207 */ /* 0x040fe40005000000 */
[----:B------:R-:W-:-:S02]  /*eb50*/  SEL R46, R113, R46, !P2 ;  /* 0x0000002e712e7207 */ /* 0x000fc40005000000 */
[C---:B------:R-:W-:Y:S02]  /*eb60*/  SEL R47, R113.reuse, R47, !P2 ;  /* 0x0000002f712f7207 */ /* 0x040fe40005000000 */
[C---:B------:R-:W-:Y:S02]  /*eb70*/  SEL R48, R113.reuse, R48, !P2 ;  /* 0x0000003071307207 */ /* 0x040fe40005000000 */
[----:B------:R-:W-:Y:S01]  /*eb80*/  SEL R49, R113, R49, !P2 ;  /* 0x0000003171317207 */ /* 0x000fe20005000000 */
[----:B------:R-:W-:Y:S01]  /*eb90*/  IMAD R205, R205, UR51, RZ ;  /* 0x00000033cdcd7c24 */ /* 0x000fe2000f8e02ff */
[----:B------:R-:W1:Y:S01]  /*eba0*/  LDCU UR47, c[0x0][0x3b0] ;  /* 0x00007600ff2f77ac */ /* 0x000e620008000800 */
[----:B---3--:R-:W-:Y:S02]  /*ebb0*/  IMAD R165, R165, UR45, RZ ;  /* 0x0000002da5a57c24 */ /* 0x008fe4000f8e02ff */
[----:B------:R-:W-:Y:S01]  /*ebc0*/  IMAD R217, R217, UR48, RZ ;  /* 0x00000030d9d97c24 */ /* 0x000fe2000f8e02ff */
[----:B------:R-:W3:Y:S01]  /*ebd0*/  LDCU UR60, c[0x0][0x3b0] ;  /* 0x00007600ff3c77ac */ /* 0x000ee20008000800 */
        /* <DEDUP_REMOVED lines=18> */
[----:B------:R-:W-:Y:S01]  /*ed00*/  IMAD R197, R197, UR67, RZ ;  /* 0x00000043c5c57c24 */ /* 0x000fe2000f8e02ff */
[----:B------:R-:W1:Y:S01]  /*ed10*/  LDCU UR27, c[0x0][0x3b0] ;  /* 0x00007600ff1b77ac */ /* 0x000e620008000800 */
[----:B------:R-:W1:Y:S01]  /*ed20*/  LDCU UR28, c[0x0][0x3b0] ;  /* 0x00007600ff1c77ac */ /* 0x000e620008000800 */
[----:B--2---:R-:W-:-:S02]  /*ed30*/  ISETP.GE.AND P3, PT, R243, RZ, PT ;  /* 0x000000fff300720c */ /* 0x004fc40003f66270 */
[----:B----4-:R-:W-:Y:S01]  /*ed40*/  ISETP.GE.AND P5, PT, R239, RZ, PT ;  /* 0x000000ffef00720c */ /* 0x010fe20003fa6270 */
[----:B------:R-:W2:Y:S01]  /*ed50*/  LDL.LU R243, [R1+0x1d0] ;  /* 0x0001d00001f37983 */ /* 0x000ea20000300800 */
[----:B------:R-:W-:Y:S01]  /*ed60*/  @!P1 IMAD.MOV R55, RZ, RZ, -R55 ;  /* 0x000000ffff379224 */ /* 0x000fe200078e0a37 */
[C---:B------:R-:W-:Y:S02]  /*ed70*/  SEL R51, R113.reuse, R51, !P2 ;  /* 0x0000003371337207 */ /* 0x040fe40005000000 */
[----:B------:R-:W-:Y:S01]  /*ed80*/  SEL R52, R113, R52, !P2 ;  /* 0x0000003471347207 */ /* 0x000fe20005000000 */
[----:B------:R-:W4:Y:S01]  /*ed90*/  LDL.LU R239, [R1+0x1e4] ;  /* 0x0001e40001ef7983 */ /* 0x000f220000300800 */
[----:B------:R-:W-:Y:S01]  /*eda0*/  ISETP.GE.AND P4, PT, R241, RZ, PT ;  /* 0x000000fff100720c */ /* 0x000fe20003f86270 */
[----:B-1----:R-:W-:Y:S01]  /*edb0*/  IMAD R17, R17, UR75, RZ ;  /* 0x0000004b11117c24 */ /* 0x002fe2000f8e02ff */
[----:B------:R-:W1:Y:S01]  /*edc0*/  LDCU UR6, c[0x0][0x3b0] ;  /* 0x00007600ff0677ac */ /* 0x000e620008000800 */
[----:B------:R-:W3:Y:S01]  /*edd0*/  LDL.LU R241, [R1+0x1fc] ;  /* 0x0001fc0001f17983 */ /* 0x000ee20000300800 */
[----:B------:R-:W-:-:S02]  /*ede0*/  @!P3 IMAD.MOV R163, RZ, RZ, -R163 ;  /* 0x000000ffffa3b224 */ /* 0x000fc400078e0aa3 */
[----:B------:R-:W-:Y:S01]  /*edf0*/  @!P5 IMAD.MOV R56, RZ, RZ, -R56 ;  /* 0x000000ffff38d224 */ /* 0x000fe200078e0a38 */
[----:B------:R-:W-:Y:S01]  /*ee00*/  ISETP.GE.AND P1, PT, R237, RZ, PT ;  /* 0x000000ffed00720c */ /* 0x000fe20003f26270 */
[----:B------:R-:W-:Y:S01]  /*ee10*/  IMAD R51, R51, UR73, RZ ;  /* 0x0000004933337c24 */ /* 0x000fe2000f8e02ff */
[----:B------:R-:W1:Y:S04]  /*ee20*/  LDCU UR73, c[0x0][0x3a0] ;  /* 0x00007400ff4977ac */ /* 0x000e680008000800 */
[----:B------:R-:W-:Y:S01]  /*ee30*/  @!P4 IADD3 R57, PT, PT, -R57, RZ, RZ ;  /* 0x000000ff3939c210 */ /* 0x000fe20007ffe1ff */
[----:B------:R-:W-:Y:S01]  /*ee40*/  IMAD R52, R52, UR74, RZ ;  /* 0x0000004a34347c24 */ /* 0x000fe2000f8e02ff */
[----:B------:R-:W1:Y:S01]  /*ee50*/  LDCU UR74, c[0x0][0x3a0] ;  /* 0x00007400ff4a77ac */ /* 0x000e620008000800 */
[----:B------:R-:W-:Y:S01]  /*ee60*/  IMAD R50, R50, UR72, RZ ;  /* 0x0000004832327c24 */ /* 0x000fe2000f8e02ff */
[----:B------:R-:W1:Y:S01]  /*ee70*/  LDCU UR75, c[0x0][0x3b0] ;  /* 0x00007600ff4b77ac */ /* 0x000e620008000800 */
[----:B------:R-:W1:Y:S01]  /*ee80*/  LDCU UR44, c[0x0][0x3b0] ;  /* 0x00007600ff2c77ac */ /* 0x000e620008000800 */
[----:B------:R-:W-:-:S02]  /*ee90*/  SEL R53, R113, R53, !P2 ;  /* 0x0000003571357207 */ /* 0x000fc40005000000 */
[----:B------:R-:W-:Y:S01]  /*eea0*/  SEL R54, R113, R54, !P2 ;  /* 0x0000003671367207 */ /* 0x000fe20005000000 */
[----:B------:R-:W-:Y:S01]  /*eeb0*/  IMAD R35, R35, UR58, RZ ;  /* 0x0000003a23237c24 */ /* 0x000fe2000f8e02ff */
[----:B------:R-:W1:Y:S01]  /*eec0*/  LDCU UR51, c[0x0][0x3b0] ;  /* 0x00007600ff3377ac */ /* 0x000e620008000800 */
        /* <DEDUP_REMOVED lines=14> */
[----:B------:R-:W-:Y:S01]  /*efb0*/  IMAD R186, R186, UR16, RZ ;  /* 0x00000010baba7c24 */ /* 0x000fe2000f8e02ff */
[----:B------:R-:W1:Y:S01]  /*efc0*/  LDCU UR53, c[0x0][0x3b0] ;  /* 0x00007600ff3577ac */ /* 0x000e620008000800 */
[----:B------:R-:W-:Y:S01]  /*efd0*/  IMAD R21, R21, UR46, RZ ;  /* 0x0000002e15157c24 */ /* 0x000fe2000f8e02ff */
[----:B------:R-:W1:Y:S01]  /*efe0*/  LDCU UR54, c[0x0][0x3b0] ;  /* 0x00007600ff3677ac */ /* 0x000e620008000800 */
[----:B------:R-:W-:Y:S01]  /*eff0*/  IMAD R22, R22, UR47, RZ ;  /* 0x0000002f16167c24 */ /* 0x000fe2000f8e02ff */
[----:B------:R-:W1:Y:S01]  /*f000*/  LDCU UR55, c[0x0][0x3b0] ;  /* 0x00007600ff3777ac */ /* 0x000e620008000800 */
[----:B------:R-:W1:Y:S01]  /*f010*/  LDCU UR56, c[0x0][0x3b0] ;  /* 0x00007600ff3877ac */ /* 0x000e620008000800 */
[----:B------:R-:W1:Y:S01]  /*f020*/  LDCU UR57, c[0x0][0x3b0] ;  /* 0x00007600ff3977ac */ /* 0x000e620008000800 */
[----:B------:R-:W1:Y:S01]  /*f030*/  LDCU UR59, c[0x0][0x3b0] ;  /* 0x00007600ff3b77ac */ /* 0x000e620008000800 */
[----:B------:R-:W1:Y:S01]  /*f040*/  LDCU UR61, c[0x0][0x3b0] ;  /* 0x00007600ff3d77ac */ /* 0x000e620008000800 */
[----:B------:R-:W1:Y:S01]  /*f050*/  LDCU UR63, c[0x0][0x3b0] ;  /* 0x00007600ff3f77ac */ /* 0x000e620008000800 */
[----:B------:R-:W1:Y:S01]  /*f060*/  LDCU UR65, c[0x0][0x3b0] ;  /* 0x00007600ff4177ac */ /* 0x000e620008000800 */
[----:B------:R-:W1:Y:S01]  /*f070*/  LDCU UR67, c[0x0][0x3b0] ;  /* 0x00007600ff4377ac */ /* 0x000e620008000800 */
[----:B--2---:R-:W-:-:S02]  /*f080*/  ISETP.GE.AND P3, PT, R243, RZ, PT ;  /* 0x000000fff300720c */ /* 0x004fc40003f66270 */
[----:B----4-:R-:W-:Y:S01]  /*f090*/  ISETP.GE.AND P5, PT, R239, RZ, PT ;  /* 0x000000ffef00720c */ /* 0x010fe20003fa6270 */
[----:B------:R-:W2:Y:S01]  /*f0a0*/  LDL.LU R243, [R1+0x210] ;  /* 0x0002100001f37983 */ /* 0x000ea20000300800 */
[----:B---3--:R-:W-:-:S03]  /*f0b0*/  ISETP.GE.AND P4, PT, R241, RZ, PT ;  /* 0x000000fff100720c */ /* 0x008fc60003f86270 */
[----:B------:R-:W3:Y:S01]  /*f0c0*/  LDL.LU R239, [R1+0x1dc] ;  /* 0x0001dc0001ef7983 */ /* 0x000ee20000300800 */
[----:B------:R-:W-:Y:S01]  /*f0d0*/  @!P1 IMAD.MOV R58, RZ, RZ, -R58 ;  /* 0x000000ffff3a9224 */ /* 0x000fe200078e0a3a */
[C---:B------:R-:W-:Y:S01]  /*f0e0*/  SEL R56, R113.reuse, R56, !P2 ;  /* 0x0000003871387207 */ /* 0x040fe20005000000 */
[----:B-1----:R-:W-:Y:S01]  /*f0f0*/  IMAD R26, R26, UR75, RZ ;  /* 0x0000004b1a1a7c24 */ /* 0x002fe2000f8e02ff */
[----:B------:R-:W4:Y:S02]  /*f100*/  LDL.LU R241, [R1+0x1f8] ;  /* 0x0001f80001f17983 */ /* 0x000f240000300800 */
[----:B------:R-:W-:Y:S01]  /*f110*/  @!P3 IMAD.MOV R59, RZ, RZ, -R59 ;  /* 0x000000ffff3bb224 */ /* 0x000fe200078e0a3b */
[----:B------:R-:W1:Y:S01]  /*f120*/  LDCU UR75, c[0x0][0x3b0] ;  /* 0x00007600ff4b77ac */ /* 0x000e620008000800 */
[----:B------:R-:W-:Y:S01]  /*f130*/  @!P5 IMAD.MOV R60, RZ, RZ, -R60 ;  /* 0x000000ffff3cd224 */ /* 0x000fe200078e0a3c */
[C---:B------:R-:W-:Y:S01]  /*f140*/  SEL R55, R113.reuse, R55, !P2 ;  /* 0x0000003771377207 */ /* 0x040fe20005000000 */
[----:B------:R-:W1:Y:S01]  /*f150*/  LDCU UR58, c[0x0][0x3b0] ;  /* 0x00007600ff3a77ac */ /* 0x000e620008000800 */
[----:B------:R-:W-:-:S02]  /*f160*/  SEL R163, R113, R163, !P2 ;  /* 0x000000a371a37207 */ /* 0x000fc40005000000 */
[----:B------:R-:W-:Y:S01]  /*f170*/  SEL R57, R113, R57, !P2 ;  /* 0x0000003971397207 */ /* 0x000fe20005000000 */
        /* <DEDUP_REMOVED lines=26> */
[----:B------:R-:W1:Y:S01]  /*f320*/  LDCU UR46, c[0x0][0x3b0] ;  /* 0x00007600ff2e77ac */ /* 0x000e620008000800 */
[----:B------:R-:W1:Y:S01]  /*f330*/  LDCU UR47, c[0x0][0x3b0] ;  /* 0x00007600ff2f77ac */ /* 0x000e620008000800 */
[----:B------:R-:W1:Y:S01]  /*f340*/  LDCU UR72, c[0x0][0x3b0] ;  /* 0x00007600ff4877ac */ /* 0x000e620008000800 */
[----:B--2---:R-:W-:-:S02]  /*f350*/  ISETP.GE.AND P1, PT, R243, RZ, PT ;  /* 0x000000fff300720c */ /* 0x004fc40003f26270 */
[----:B---3--:R-:W-:Y:S01]  /*f360*/  ISETP.GE.AND P3, PT, R239, RZ, PT ;  /* 0x000000ffef00720c */ /* 0x008fe20003f66270 */
[----:B------:R-:W2:Y:S01]  /*f370*/  LDL.LU R243, [R1+0x208] ;  /* 0x0002080001f37983 */ /* 0x000ea20000300800 */
[----:B----4-:R-:W-:-:S03]  /*f380*/  ISETP.GE.AND P5, PT, R241, RZ, PT ;  /* 0x000000fff100720c */ /* 0x010fc60003fa6270 */
[----:B------:R-:W3:Y:S01]  /*f390*/  LDL.LU R237, [R1+0x1c4] ;  /* 0x0001c40001ed7983 */ /* 0x000ee20000300800 */
[----:B------:R-:W-:Y:S02]  /*f3a0*/  @!P4 IMAD.MOV R61, RZ, RZ, -R61 ;  /* 0x000000ffff3dc224 */ /* 0x000fe400078e0a3d */
[----:B-1----:R-:W-:Y:S01]  /*f3b0*/  IMAD R30, R30, UR75, RZ ;  /* 0x0000004b1e1e7c24 */ /* 0x002fe2000f8e02ff */
[----:B------:R-:W4:Y:S02]  /*f3c0*/  LDL.LU R239, [R1+0x1d8] ;  /* 0x0001d80001ef7983 */ /* 0x000f240000300800 */
[----:B------:R-:W-:Y:S01]  /*f3d0*/  @!P1 IADD3 R62, PT, PT, -R62, RZ, RZ ;  /* 0x000000ff3e3e9210 */ /* 0x000fe20007ffe1ff */
[----:B------:R-:W1:Y:S01]  /*f3e0*/  LDCU UR75, c[0x0][0x3b0] ;  /* 0x00007600ff4b77ac */ /* 0x000e620008000800 */
[----:B------:R-:W4:Y:S01]  /*f3f0*/  LDL.LU R241, [R1+0x1f4] ;  /* 0x0001f40001f17983 */ /* 0x000f220000300800 */
[----:B------:R-:W-:Y:S02]  /*f400*/  @!P3 IMAD.MOV R63, RZ, RZ, -R63 ;  /* 0x000000ffff3fb224 */ /* 0x000fe400078e0a3f */
[----:B------:R-:W-:Y:S01]  /*f410*/  IMAD R56, R56, UR6, RZ ;  /* 0x0000000638387c24 */ /* 0x000fe2000f8e02ff */
[C---:B------:R-:W-:Y:S01]  /*f420*/  SEL R58, R113.reuse, R58, !P2 ;  /* 0x0000003a713a7207 */ /* 0x040fe20005000000 */
[----:B------:R-:W-:Y:S01]  /*f430*/  @!P5 IMAD.MOV R64, RZ, RZ, -R64 ;  /* 0x000000ffff40d224 */ /* 0x000fe200078e0a40 */
[----:B------:R-:W-:-:S02]  /*f440*/  SEL R59, R113, R59, !P2 ;  /* 0x0000003b713b7207 */ /* 0x000fc40005000000 */
[----:B------:R-:W-:Y:S01]  /*f450*/  SEL R60, R113, R60, !P2 ;  /* 0x0000003c713c7207 */ /* 0x000fe20005000000 */
[----:B------:R-:W-:Y:S01]  /*f460*/  IMAD R57, R57, UR7, RZ ;  /* 0x0000000739397c24 */ /* 0x000fe2000f8e02ff */
[----:B------:R-:W1:Y:S01]  /*f470*/  LDCU UR51, c[0x0][0x3b0] ;  /* 0x00007600ff3377ac */ /* 0x000e620008000800 */
        /* <DEDUP_REMOVED lines=30> */
[----:B-1----:R-:W-:Y:S01]  /*f660*/  IMAD R33, R33, UR75, RZ ;  /* 0x0000004b21217c24 */ /* 0x002fe2000f8e02ff */
[----:B------:R-:W1:Y:S01]  /*f670*/  LDCU UR75, c[0x0][0x3b0] ;  /* 0x00007600ff4b77ac */ /* 0x000e620008000800 */
[----:B------:R-:W-:Y:S01]  /*f680*/  ISETP.GE.AND P5, PT, R241, RZ, PT ;  /* 0x000000fff100720c */ /* 0x000fe20003fa6270 */
[----:B------:R-:W4:Y:S01]  /*f690*/  LDL.LU R239, [R1+0x1f0] ;  /* 0x0001f00001ef7983 */ /* 0x000f220000300800 */
[C---:B------:R-:W-:Y:S01]  /*f6a0*/  SEL R61, R113.reuse, R61, !P2 ;  /* 0x0000003d713d7207 */ /* 0x040fe20005000000 */
[----:B------:R-:W1:Y:S02]  /*f6b0*/  LDCU UR6, c[0x0][0x3b0] ;  /* 0x00007600ff0677ac */ /* 0x000e640008000800 */
[----:B------:R-:W4:Y:S01]  /*f6c0*/  LDL.LU R241, [R1+0x1bc] ;  /* 0x0001bc0001f17983 */ /* 0x000f220000300800 */
[----:B------:R-:W-:Y:S01]  /*f6d0*/  @!P4 IMAD.MOV R65, RZ, RZ, -R65 ;  /* 0x000000ffff41c224 */ /* 0x000fe200078e0a41 */
[C---:B------:R-:W-:Y:S01]  /*f6e0*/  SEL R62, R113.reuse, R62, !P2 ;  /* 0x0000003e713e7207 */ /* 0x040fe20005000000 */
[----:B------:R-:W-:Y:S01]  /*f6f0*/  @!P1 IMAD.MOV R66, RZ, RZ, -R66 ;  /* 0x000000ffff429224 */ /* 0x000fe200078e0a42 */
[----:B------:R-:W-:-:S02]  /*f700*/  SEL R63, R113, R63, !P2 ;  /* 0x0000003f713f7207 */ /* 0x000fc40005000000 */
[----:B------:R-:W-:Y:S01]  /*f710*/  SEL R64, R113, R64, !P2 ;  /* 0x0000004071407207 */ /* 0x000fe20005000000 */
        /* <DEDUP_REMOVED lines=13> */
[----:B--2---:R-:W-:Y:S01]  /*f7f0*/  ISETP.GE.AND P4, PT, R243, RZ, PT ;  /* 0x000000fff300720c */ /* 0x004fe20003f86270 */
[----:B------:R-:W-:Y:S01]  /*f800*/  @!P5 IMAD.MOV R68, RZ, RZ, -R68 ;  /* 0x000000ffff44d224 */ /* 0x000fe200078e0a44 */
[----:B------:R-:W2:Y:S01]  /*f810*/  LDL.LU R243, [R1+0x1c8] ;  /* 0x0001c80001f37983 */ /* 0x000ea20000300800 */
[----:B---3--:R-:W-:-:S02]  /*f820*/  ISETP.GE.AND P1, PT, R237, RZ, PT ;  /* 0x000000ffed00720c */ /* 0x008fc40003f26270 */
[----:B------:R-:W-:Y:S01]  /*f830*/  @!P3 IADD3 R67, PT, PT, -R67, RZ, RZ ;  /* 0x000000ff4343b210 */ /* 0x000fe20007ffe1ff */
[----:B------:R-:W3:Y:S01]  /*f840*/  LDL.LU R237, [R1+0x1e0] ;  /* 0x0001e00001ed7983 */ /* 0x000ee20000300800 */
[----:B-1----:R-:W-:Y:S01]  /*f850*/  IMAD R20, R20, UR75, RZ ;  /* 0x0000004b14147c24 */ /* 0x002fe2000f8e02ff */
[----:B------:R-:W-:Y:S01]  /*f860*/  SEL R65, R113, R65, !P2 ;  /* 0x0000004171417207 */ /* 0x000fe20005000000 */
[----:B------:R-:W1:Y:S01]  /*f870*/  LDCU UR75, c[0x0][0x3a0] ;  /* 0x00007400ff4b77ac */ /* 0x000e620008000800 */
[----:B----4-:R-:W-:Y:S02]  /*f880*/  ISETP.GE.AND P5, PT, R241, RZ, PT ;  /* 0x000000fff100720c */ /* 0x010fe40003fa6270 */
[----:B------:R-:W4:Y:S01]  /*f890*/  LDL.LU R241, [R1+0x1b4] ;  /* 0x0001b40001f17983 */ /* 0x000f220000300800 */
[----:B------:R-:W-:Y:S01]  /*f8a0*/  @!P4 IMAD.MOV R69, RZ, RZ, -R69 ;  /* 0x000000ffff45c224 */ /* 0x000fe200078e0a45 */
[----:B------:R-:W-:Y:S01]  /*f8b0*/  ISETP.GE.AND P3, PT, R239, RZ, PT ;  /* 0x000000ffef00720c */ /* 0x000fe20003f66270 */
[----:B------:R-:W1:Y:S01]  /*f8c0*/  LDCU UR45, c[0x0][0x3b0] ;  /* 0x00007600ff2d77ac */ /* 0x000e620008000800 */
[----:B------:R-:W4:Y:S04]  /*f8d0*/  LDL R235, [R1+0x77ac] ;  /* 0x0077ac0001eb7983 */ /* 0x000f280000100800 */
[----:B------:R-:W4:Y:S01]  /*f8e0*/  LDL R239, [R1+0x8854] ;  /* 0x0088540001ef7983 */ /* 0x000f220000100800 */
[----:B------:R-:W-:-:S03]  /*f8f0*/  @!P1 IMAD.MOV R70, RZ, RZ, -R70 ;  /* 0x000000ffff469224 */ /* 0x000fc600078e0a46 */
[----:B------:R-:W4:Y:S04]  /*f900*/  LDL R232, [R1+0x8858] ;  /* 0x0088580001e87983 */ /* 0x000f280000100800 */
[----:B------:R-:W4:Y:S01]  /*f910*/  LDL R233, [R1+0x885c] ;  /* 0x00885c0001e97983 */ /* 0x000f220000100800 */
[----:B------:R-:W-:-:S03]  /*f920*/  @!P5 IADD3 R173, PT, PT, -R173, RZ, RZ ;  /* 0x000000ffadadd210 */ /* 0x000fc60007ffe1ff */
[----:B------:R-:W4:Y:S01]  /*f930*/  LDL R219, [R1+0x8870] ;  /* 0x0088700001db7983 */ /* 0x000f220000100800 */
[----:B--2---:R-:W-:-:S03]  /*f940*/  ISETP.GE.AND P4, PT, R243, RZ, PT ;  /* 0x000000fff300720c */ /* 0x004fc60003f86270 */
[----:B------:R-:W2:Y:S01]  /*f950*/  LDL R243, [R1+0x8850] ;  /* 0x0088500001f37983 */ /* 0x000ea20000100800 */
[----:B---3--:R-:W-:-:S03]  /*f960*/  ISETP.GE.AND P1, PT, R237, RZ, PT ;  /* 0x000000ffed00720c */ /* 0x008fc60003f26270 */
[----:B------:R-:W3:Y:S01]  /*f970*/  LDL R237, [R1+0x8864] ;  /* 0x0088640001ed7983 */ /* 0x000ee20000100800 */
[----:B------:R-:W-:Y:S01]  /*f980*/  @!P3 IMAD.MOV R71, RZ, RZ, -R71 ;  /* 0x000000ffff47b224 */ /* 0x000fe200078e0a47 */
[----:B----4-:R-:W-:Y:S02]  /*f990*/  ISETP.GE.AND P3, PT, R241, RZ, PT ;  /* 0x000000fff100720c */ /* 0x010fe40003f66270 */
[----:B------:R-:W4:Y:S06]  /*f9a0*/  LDL R241, [R1+0x886c] ;  /* 0x00886c0001f17983 */ /* 0x000f2c0000100800 */
[----:B------:R-:W-:Y:S01]  /*f9b0*/  @!P1 IMAD.MOV R93, RZ, RZ, -R93 ;  /* 0x000000ffff5d9224 */ /* 0x000fe200078e0a5d */
[----:B------:R-:W-:Y:S01]  /*f9c0*/  ISETP.GE.AND P5, PT, R235, RZ, PT ;  /* 0x000000ffeb00720c */ /* 0x000fe20003fa6270 */
[----:B------:R-:W-:Y:S01]  /*f9d0*/  @!P4 IMAD.MOV R72, RZ, RZ, -R72 ;  /* 0x000000ffff48c224 */ /* 0x000fe200078e0a48 */
[----:B------:R-:W-:Y:S01]  /*f9e0*/  ISETP.GE.AND P4, PT, R239, RZ, PT ;  /* 0x000000ffef00720c */ /* 0x000fe20003f86270 */
[----:B------:R-:W4:Y:S04]  /*f9f0*/  LDL R235, [R1+0x8874] ;  /* 0x0088740001eb7983 */ /* 0x000f280000100800 */
[----:B------:R-:W4:Y:S08]  /*fa00*/  LDL R239, [R1+0x8878] ;  /* 0x0088780001ef7983 */ /* 0x000f300000100800 */
[----:B------:R-:W-:-:S02]  /*fa10*/  @!P4 IADD3 R96, PT, PT, -R96, RZ, RZ ;  /* 0x000000ff6060c210 */ /* 0x000fc40007ffe1ff */
[----:B--2---:R-:W-:Y:S02]  /*fa20*/  ISETP.GE.AND P1, PT, R243, RZ, PT ;  /* 0x000000fff300720c */ /* 0x004fe40003f26270 */
[----:B------:R-:W2:Y:S01]  /*fa30*/  LDL R243, [R1+0x887c] ;  /* 0x00887c0001f37983 */ /* 0x000ea20000100800 */
[----:B---3--:R-:W-:-:S03]  /*fa40*/  ISETP.GE.AND P4, PT, R237, RZ, PT ;  /* 0x000000ffed00720c */ /* 0x008fc60003f86270 */
[----:B------:R-:W3:Y:S07]  /*fa50*/  LDL R237, [R1+0x8894] ;  /* 0x0088940001ed7983 */ /* 0x000eee0000100800 */
[----:B------:R-:W-:Y:S01]  /*fa60*/  @!P1 IMAD.MOV R97, RZ, RZ, -R97 ;  /* 0x000000ffff619224 */ /* 0x000fe200078e0a61 */
[----:B----4-:R-:W-:Y:S02]  /*fa70*/  ISETP.GE.AND P1, PT, R241, RZ, PT ;  /* 0x000000fff100720c */ /* 0x010fe40003f26270 */
[----:B------:R-:W4:Y:S11]  /*fa80*/  LDL R241, [R1+0x8890] ;  /* 0x0088900001f17983 */ /* 0x000f360000100800 */
[----:B------:R-:W-:Y:S01]  /*fa90*/  @!P1 IADD3 R101, PT, PT, -R101, RZ, RZ ;  /* 0x000000ff65659210 */ /* 0x000fe20007ffe1ff */
[----:B------:R-:W-:Y:S01]  /*faa0*/  @!P3 IMAD.MOV R95, RZ, RZ, -R95 ;  /* 0x000000ffff5fb224 */ /* 0x000fe200078e0a5f */
[----:B------:R-:W-:Y:S01]  /*fab0*/  ISETP.GE.AND P3, PT, R232, RZ, PT ;  /* 0x000000ffe800720c */ /* 0x000fe20003f66270 */
[----:B------:R-:W-:Y:S01]  /*fac0*/  @!P5 IMAD.MOV R73, RZ, RZ, -R73 ;  /* 0x000000ffff49d224 */ /* 0x000fe200078e0a49 */
[----:B------:R-:W-:Y:S01]  /*fad0*/  ISETP.GE.AND P5, PT, R233, RZ, PT ;  /* 0x000000ffe900720c */ /* 0x000fe20003fa6270 */
[----:B------:R-:W4:Y:S04]  /*fae0*/  LDL R232, [R1+0x8884] ;  /* 0x0088840001e87983 */ /* 0x000f280000100800 */
[----:B------:R-:W4:Y:S01]  /*faf0*/  LDL R233, [R1+0x888c] ;  /* 0x00888c0001e97983 */ /* 0x000f220000100800 */
[----:B------:R-:W-:Y:S01]  /*fb00*/  @!P4 IMAD.MOV R100, RZ, RZ, -R100 ;  /* 0x000000ffff64c224 */ /* 0x000fe200078e0a64 */
[----:B------:R-:W-:-:S02]  /*fb10*/  ISETP.GE.AND P4, PT, R239, RZ, PT ;  /* 0x000000ffef00720c */ /* 0x000fc40003f86270 */
[----:B------:R-:W4:Y:S04]  /*fb20*/  LDL R239, [R1+0x889c] ;  /* 0x00889c0001ef7983 */ /* 0x000f280000100800 */
[----:B------:R-:W-:Y:S01]  /*fb30*/  @!P5 IMAD.MOV R74, RZ, RZ, -R74 ;  /* 0x000000ffff4ad224 */ /* 0x000fe200078e0a4a */
[----:B------:R-:W-:Y:S02]  /*fb40*/  ISETP.GE.AND P5, PT, R235, RZ, PT ;  /* 0x000000ffeb00720c */ /* 0x000fe40003fa6270 */
[----:B------:R-:W4:Y:S04]  /*fb50*/  LDL R235, [R1+0x88a0] ;  /* 0x0088a00001eb7983 */ /* 0x000f280000100800 */
[----:B------:R-:W-:Y:S01]  /*fb60*/  @!P4 IMAD.MOV R104, RZ, RZ, -R104 ;  /* 0x000000ffff68c224 */ /* 0x000fe200078e0a68 */
[----:B--2---:R-:W-:-:S02]  /*fb70*/  ISETP.GE.AND P1, PT, R243, RZ, PT ;  /* 0x000000fff300720c */ /* 0x004fc40003f26270 */
[----:B------:R-:W2:Y:S01]  /*fb80*/  LDL R243, [R1+0x88a4] ;  /* 0x0088a40001f37983 */ /* 0x000ea20000100800 */
[----:B---3--:R-:W-:-:S03]  /*fb90*/  ISETP.GE.AND P4, PT, R237, RZ, PT ;  /* 0x000000ffed00720c */ /* 0x008fc60003f86270 */
[----:B------:R-:W3:Y:S07]  /*fba0*/  LDL R237, [R1+0x88b4] ;  /* 0x0088b40001ed7983 */ /* 0x000eee0000100800 */
[----:B------:R-:W-:Y:S01]  /*fbb0*/  @!P1 IMAD.MOV R105, RZ, RZ, -R105 ;  /* 0x000000ffff699224 */ /* 0x000fe200078e0a69 */
[----:B----4-:R-:W-:Y:S02]  /*fbc0*/  ISETP.GE.AND P1, PT, R241, RZ, PT ;  /* 0x000000fff100720c */ /* 0x010fe40003f26270 */
[----:B------:R-:W4:Y:S11]  /*fbd0*/  LDL R241, [R1+0x88b8] ;  /* 0x0088b80001f17983 */ /* 0x000f360000100800 */
[----:B------:R-:W-:-:S02]  /*fbe0*/  @!P1 IMAD.MOV R109, RZ, RZ, -R109 ;  /* 0x000000ffff6d9224 */ /* 0x000fc400078e0a6d */
[----:B------:R-:W-:Y:S01]  /*fbf0*/  @!P3 IMAD.MOV R99, RZ, RZ, -R99 ;  /* 0x000000ffff63b224 */ /* 0x000fe200078e0a63 */
[----:B------:R-:W-:Y:S02]  /*fc00*/  ISETP.GE.AND P3, PT, R219, RZ, PT ;  /* 0x000000ffdb00720c */ /* 0x000fe40003f66270 */
[----:B------:R-:W4:Y:S01]  /*fc10*/  LDL R219, [R1+0x8898] ;  /* 0x0088980001db7983 */ /* 0x000f220000100800 */
[----:B------:R-:W-:Y:S01]  /*fc20*/  @!P5 IMAD.MOV R75, RZ, RZ, -R75 ;  /* 0x000000ffff4bd224 */ /* 0x000fe200078e0a4b */
[----:B------:R-:W-:Y:S02]  /*fc30*/  ISETP.GE.AND P5, PT, R233, RZ, PT ;  /* 0x000000ffe900720c */ /* 0x000fe40003fa6270 */
[----:B------:R-:W4:Y:S07]  /*fc40*/  LDL R233, [R1+0x88b0] ;  /* 0x0088b00001e97983 */ /* 0x000f2e0000100800 */
[----:B------:R-:W-:Y:S01]  /*fc50*/  @!P3 IMAD.MOV R103, RZ, RZ, -R103 ;  /* 0x000000ffff67b224 */ /* 0x000fe200078e0a67 */
[----:B------:R-:W-:-:S02]  /*fc60*/  ISETP.GE.AND P3, PT, R232, RZ, PT ;  /* 0x000000ffe800720c */ /* 0x000fc40003f66270 */
[----:B------:R-:W4:Y:S01]  /*fc70*/  LDL R232, [R1+0x88a8] ;  /* 0x0088a80001e87983 */ /* 0x000f220000100800 */
[----:B------:R-:W-:Y:S01]  /*fc80*/  @!P5 IMAD.MOV R76, RZ, RZ, -R76 ;  /* 0x000000ffff4cd224 */ /* 0x000fe200078e0a4c */
[----:B------:R-:W-:Y:S01]  /*fc90*/  ISETP.GE.AND P5, PT, R235, RZ, PT ;  /* 0x000000ffeb00720c */ /* 0x000fe20003fa6270 */
[----:B------:R-:W-:Y:S01]  /*fca0*/  @!P4 IMAD.MOV R108, RZ, RZ, -R108 ;  /* 0x000000ffff6cc224 */ /* 0x000fe200078e0a6c */
[----:B------:R-:W-:Y:S01]  /*fcb0*/  ISETP.GE.AND P4, PT, R239, RZ, PT ;  /* 0x000000ffef00720c */ /* 0x000fe20003f86270 */
[----:B------:R-:W4:Y:S04]  /*fcc0*/  LDL R235, [R1+0x88bc] ;  /* 0x0088bc0001eb7983 */ /* 0x000f280000100800 */
[----:B------:R-:W4:Y:S08]  /*fcd0*/  LDL R239, [R1+0x88c8] ;  /* 0x0088c80001ef7983 */ /* 0x000f300000100800 */
        /* <DEDUP_REMOVED lines=8> */
[----:B------:R-:W-:Y:S01]  /*fd60*/  @!P1 IMAD.MOV R125, RZ, RZ, -R125 ;  /* 0x000000ffff7d9224 */ /* 0x000fe200078e0a7d */
[----:B------:R-:W-:-:S02]  /*fd70*/  @!P3 IADD3 R107, PT, PT, -R107, RZ, RZ ;  /* 0x000000ff6b6bb210 */ /* 0x000fc40007ffe1ff */
[----:B------:R-:W-:Y:S02]  /*fd80*/  ISETP.GE.AND P3, PT, R219, RZ, PT ;  /* 0x000000ffdb00720c */ /* 0x000fe40003f66270 */
[----:B------:R-:W4:Y:S01]  /*fd90*/  LDL R219, [R1+0x88c0] ;  /* 0x0088c00001db7983 */ /* 0x000f220000100800 */
[----:B------:R-:W-:Y:S02]  /*fda0*/  @!P5 IADD3 R77, PT, PT, -R77, RZ, RZ ;  /* 0x000000ff4d4dd210 */ /* 0x000fe40007ffe1ff */
[----:B------:R-:W-:Y:S02]  /*fdb0*/  ISETP.GE.AND P5, PT, R233, RZ, PT ;  /* 0x000000ffe900720c */ /* 0x000fe40003fa6270 */
[----:B------:R-:W4:Y:S06]  /*fdc0*/  LDL R233, [R1+0x88d4] ;  /* 0x0088d40001e97983 */ /* 0x000f2c0000100800 */
[----:B------:R-:W-:Y:S01]  /*fdd0*/  @!P3 IMAD.MOV R111, RZ, RZ, -R111 ;  /* 0x000000ffff6fb224 */ /* 0x000fe200078e0a6f */
[----:B------:R-:W-:-:S02]  /*fde0*/  ISETP.GE.AND P3, PT, R232, RZ, PT ;  /* 0x000000ffe800720c */ /* 0x000fc40003f66270 */
[----:B------:R-:W4:Y:S01]  /*fdf0*/  LDL R232, [R1+0x88d0] ;  /* 0x0088d00001e87983 */ /* 0x000f220000100800 */
[----:B------:R-:W-:Y:S01]  /*fe00*/  @!P4 IADD3 R171, PT, PT, -R171, RZ, RZ ;  /* 0x000000ffababc210 */ /* 0x000fe20007ffe1ff */
[----:B------:R-:W-:Y:S01]  /*fe10*/  @!P5 IMAD.MOV R78, RZ, RZ, -R78 ;  /* 0x000000ffff4ed224 */ /* 0x000fe200078e0a4e */
[----:B------:R-:W-:Y:S02]  /*fe20*/  ISETP.GE.AND P5, PT, R235, RZ, PT ;  /* 0x000000ffeb00720c */ /* 0x000fe40003fa6270 */
[----:B------:R-:W4:Y:S01]  /*fe30*/  LDL R235, [R1+0x88fc] ;  /* 0x0088fc0001eb7983 */ /* 0x000f220000100800 */
[----:B------:R-:W-:-:S03]  /*fe40*/  ISETP.GE.AND P4, PT, R239, RZ, PT ;  /* 0x000000ffef00720c */ /* 0x000fc60003f86270 */
[----:B------:R-:W4:Y:S10]  /*fe50*/  LDL R239, [R1+0x8908] ;  /* 0x0089080001ef7983 */ /* 0x000f340000100800 */
[----:B------:R-:W-:Y:S01]  /*fe60*/  @!P4 IMAD.MOV R128, RZ, RZ, -R128 ;  /* 0x000000ffff80c224 */ /* 0x000fe200078e0a80 */
[----:B--2---:R-:W-:-:S02]  /*fe70*/  ISETP.GE.AND P1, PT, R243, RZ, PT ;  /* 0x000000fff300720c */ /* 0x004fc40003f26270 */
[----:B------:R-:W2:Y:S01]  /*fe80*/  LDL R243, [R1+0x8910] ;  /* 0x0089100001f37983 */ /* 0x000ea20000100800 */
[----:B---3--:R-:W-:-:S03]  /*fe90*/  ISETP.GE.AND P4, PT, R237, RZ, PT ;  /* 0x000000ffed00720c */ /* 0x008fc60003f86270 */
[----:B------:R-:W3:Y:S07]  /*fea0*/  LDL R237, [R1+0x8930] ;  /* 0x0089300001ed7983 */ /* 0x000eee0000100800 */
[----:B------:R-:W-:Y:S02]  /*feb0*/  @!P1 IADD3 R129, PT, PT, -R129, RZ, RZ ;  /* 0x000000ff81819210 */ /* 0x000fe40007ffe1ff */
        /* <DEDUP_REMOVED lines=28> */
[----:B------:R-:W-:Y:S01]  /*10080*/  ISETP.GE.AND P3, PT, R219, RZ, PT ;  /* 0x000000ffdb00720c */ /* 0x000fe20003f66270 */
[----:B------:R-:W-:Y:S01]  /*10090*/  @!P4 IMAD.MOV R138, RZ, RZ, -R138 ;  /* 0x000000ffff8ac224 */ /* 0x000fe200078e0a8a */
[----:B------:R-:W-:Y:S01]  /*100a0*/  ISETP.GE.AND P4, PT, R0, RZ, PT ;  /* 0x000000ff0000720c */ /* 0x000fe20003f86270 */
[----:B------:R-:W-:Y:S01]  /*100b0*/  @!P5 IMAD.MOV R167, RZ, RZ, -R167 ;  /* 0x000000ffffa7d224 */ /* 0x000fe200078e0aa7 */
[----:B------:R-:W1:Y:S01]  /*100c0*/  S2R R0, SR_TID.X ;  /* 0x0000000000007919 */ /* 0x000e620000002100 */
[----:B------:R-:W-:Y:S01]  /*100d0*/  ISETP.GE.AND P5, PT, R233, RZ, PT ;  /* 0x000000ffe900720c */ /* 0x000fe20003fa6270 */
[----:B------:R-:W4:Y:S04]  /*100e0*/  LDL R219, [R1+0x890c] ;  /* 0x00890c0001db7983 */ /* 0x000f280000100800 */
[----:B------:R-:W4:Y:S03]  /*100f0*/  LDL R233, [R1+0x88f4] ;  /* 0x0088f40001e97983 */ /* 0x000f260000100800 */
[----:B------:R-:W-:-:S02]  /*10100*/  @!P3 IADD3 R134, PT, PT, -R134, RZ, RZ ;  /* 0x000000ff8686b210 */ /* 0x000fc40007ffe1ff */
[----:B------:R-:W-:Y:S02]  /*10110*/  ISETP.GE.AND P3, PT, R232, RZ, PT ;  /* 0x000000ffe800720c */ /* 0x000fe40003f66270 */
[----:B------:R-:W4:Y:S01]  /*10120*/  LDL R232, [R1+0x88f8] ;  /* 0x0088f80001e87983 */ /* 0x000f220000100800 */
[----:B------:R-:W-:Y:S02]  /*10130*/  @!P5 IADD3 R81, PT, PT, -R81, RZ, RZ ;  /* 0x000000ff5151d210 */ /* 0x000fe40007ffe1ff */
[----:B------:R-:W-:-:S08]  /*10140*/  ISETP.GE.AND P5, PT, R239, RZ, PT ;  /* 0x000000ffef00720c */ /* 0x000fd00003fa6270 */
[----:B------:R-:W-:Y:S01]  /*10150*/  @!P3 IMAD.MOV R137, RZ, RZ, -R137 ;  /* 0x000000ffff89b224 */ /* 0x000fe200078e0a89 */
[----:B------:R-:W-:Y:S02]  /*10160*/  ISETP.GE.AND P3, PT, R235, RZ, PT ;  /* 0x000000ffeb00720c */ /* 0x000fe40003f66270 */
[----:B------:R-:W4:Y:S01]  /*10170*/  LDL R235, [R1+0x88f0] ;  /* 0x0088f00001eb7983 */ /* 0x000f220000100800 */
[----:B-1----:R-:W-:-:S04]  /*10180*/  LOP3.LUT R239, R0, 0x1f, RZ, 0xc0, !PT ;  /* 0x0000001f00ef7812 */ /* 0x002fc800078ec0ff */
[----:B------:R-:W-:-:S06]  /*10190*/  LOP3.LUT R0, R239, 0x40, RZ, 0xfc, !PT ;  /* 0x00000040ef007812 */ /* 0x000fcc00078efcff */
[----:B------:R-:W-:Y:S01]  /*101a0*/  @!P3 IMAD.MOV R141, RZ, RZ, -R141 ;  /* 0x000000ffff8db224 */ /* 0x000fe200078e0a8d */
[----:B------:R-:W-:Y:S02]  /*101b0*/  ISETP.GE.AND P6, PT, R0, UR73, PT ;  /* 0x0000004900007c0c */ /* 0x000fe4000bfc6270 */
[----:B--2---:R-:W-:Y:S02]  /*101c0*/  ISETP.GE.AND P1, PT, R243, RZ, PT ;  /* 0x000000fff300720c */ /* 0x004fe40003f26270 */
[----:B------:R-:W-:Y:S01]  /*101d0*/  @!P4 IADD3 R142, PT, PT, -R142, RZ, RZ ;  /* 0x000000ff8e8ec210 */ /* 0x000fe20007ffe1ff */
[----:B------:R-:W2:Y:S01]  /*101e0*/  LDL R243, [R1+0x88ec] ;  /* 0x0088ec0001f37983 */ /* 0x000ea20000100800 */
[----:B---3--:R-:W-:Y:S01]  /*101f0*/  ISETP.GE.AND P3, PT, R237, RZ, PT ;  /* 0x000000ffed00720c */ /* 0x008fe20003f66270 */
[----:B------:R-:W-:Y:S02]  /*10200*/  @!P5 IMAD.MOV R152, RZ, RZ, -R152 ;  /* 0x000000ffff98d224 */ /* 0x000fe400078e0a98 */
[----:B------:R-:W3:Y:S01]  /*10210*/  LDL R237, [R1+0x88e0] ;  /* 0x0088e00001ed7983 */ /* 0x000ee20000100800 */
[----:B------:R-:W-:-:S02]  /*10220*/  SEL R66, R113, R66, !P2 ;  /* 0x0000004271427207 */ /* 0x000fc40005000000 */
[C---:B------:R-:W-:Y:S01]  /*10230*/  SEL R67, R113.reuse, R67, !P2 ;  /* 0x0000004371437207 */ /* 0x040fe20005000000 */
[----:B------:R-:W3:Y:S01]  /*10240*/  LDL.LU R0, [R1+0x8a60] ;  /* 0x008a600001007983 */ /* 0x000ee20000300800 */
[C---:B------:R-:W-:Y:S02]  /*10250*/  SEL R68, R113.reuse, R68, !P2 ;  /* 0x0000004471447207 */ /* 0x040fe40005000000 */
[----:B------:R-:W-:Y:S01]  /*10260*/  SEL R69, R113, R69, !P2 ;  /* 0x0000004571457207 */ /* 0x000fe20005000000 */
[----:B------:R-:W-:Y:S01]  /*10270*/  IMAD R161, R161, UR45, RZ ;  /* 0x0000002da1a17c24 */ /* 0x000fe2000f8e02ff */
[----:B----4-:R-:W-:Y:S01]  /*10280*/  ISETP.GE.AND P4, PT, R241, RZ, PT ;  /* 0x000000fff100720c */ /* 0x010fe20003f86270 */
[----:B------:R-:W-:Y:S01]  /*10290*/  @!P1 IMAD.MOV R143, RZ, RZ, -R143 ;  /* 0x000000ffff8f9224 */ /* 0x000fe200078e0a8f */
[----:B------:R-:W4:Y:S01]  /*102a0*/  LDL R241, [R1+0x88dc] ;  /* 0x0088dc0001f17983 */ /* 0x000f220000100800 */
[----:B------:R-:W-:Y:S01]  /*102b0*/  @!P3 IMAD.MOV R144, RZ, RZ, -R144 ;  /* 0x000000ffff90b224 */ /* 0x000fe200078e0a90 */
[C---:B------:R-:W-:Y:S01]  /*102c0*/  SEL R70, R113.reuse, R70, !P2 ;  /* 0x0000004671467207 */ /* 0x040fe20005000000 */
[----:B------:R-:W1:Y:S01]  /*102d0*/  LDCU UR45, c[0x0][0x3b0] ;  /* 0x00007600ff2d77ac */ /* 0x000e620008000800 */
[----:B------:R-:W-:-:S02]  /*102e0*/  SEL R71, R113, R71, !P2 ;  /* 0x0000004771477207 */ /* 0x000fc40005000000 */
[----:B------:R-:W-:Y:S01]  /*102f0*/  SEL R173, R113, R173, !P2 ;  /* 0x000000ad71ad7207 */ /* 0x000fe20005000000 */
[----:B------:R-:W-:Y:S01]  /*10300*/  IMAD R61, R61, UR11, RZ ;  /* 0x0000000b3d3d7c24 */ /* 0x000fe2000f8e02ff */
[C---:B------:R-:W-:Y:S01]  /*10310*/  SEL R72, R113.reuse, R72, !P2 ;  /* 0x0000004871487207 */ /* 0x040fe20005000000 */
[----:B------:R-:W-:Y:S01]  /*10320*/  IMAD R62, R62, UR12, RZ ;  /* 0x0000000c3e3e7c24 */ /* 0x000fe2000f8e02ff */
[C---:B------:R-:W-:Y:S01]  /*10330*/  SEL R93, R113.reuse, R93, !P2 ;  /* 0x0000005d715d7207 */ /* 0x040fe20005000000 */
[----:B------:R-:W-:Y:S01]  /*10340*/  @!P4 IMAD.MOV R146, RZ, RZ, -R146 ;  /* 0x000000ffff92c224 */ /* 0x000fe200078e0a92 */
[----:B------:R-:W-:Y:S01]  /*10350*/  SEL R95, R113, R95, !P2 ;  /* 0x0000005f715f7207 */ /* 0x000fe20005000000 */
[----:B------:R-:W-:Y:S01]  /*10360*/  IMAD R63, R63, UR13, RZ ;  /* 0x0000000d3f3f7c24 */ /* 0x000fe2000f8e02ff */
[C---:B------:R-:W-:Y:S01]  /*10370*/  SEL R73, R113.reuse, R73, !P2 ;  /* 0x0000004971497207 */ /* 0x040fe20005000000 */
[----:B------:R-:W-:Y:S01]  /*10380*/  IMAD R64, R64, UR14, RZ ;  /* 0x0000000e40407c24 */ /* 0x000fe2000f8e02ff */
[----:B------:R-:W-:Y:S01]  /*10390*/  SEL R96, R113, R96, !P2 ;  /* 0x0000006071607207 */ /* 0x000fe20005000000 */
[----:B------:R-:W-:Y:S01]  /*103a0*/  IMAD R65, R65, UR15, RZ ;  /* 0x0000000f41417c24 */ /* 0x000fe2000f8e02ff */
[----:B------:R-:W-:Y:S01]  /*103b0*/  SEL R97, R113, R97, !P2 ;  /* 0x0000006171617207 */ /* 0x000fe20005000000 */
[----:B------:R-:W1:Y:S01]  /*103c0*/  LDCU UR73, c[0x0][0x3b0] ;  /* 0x00007600ff4977ac */ /* 0x000e620008000800 */
[----:B------:R-:W-:-:S02]  /*103d0*/  ISETP.GE.AND P5, PT, R219, RZ, PT ;  /* 0x000000ffdb00720c */ /* 0x000fc40003fa6270 */
[----:B------:R-:W-:Y:S02]  /*103e0*/  ISETP.GE.AND P3, PT, R233, RZ, PT ;  /* 0x000000ffe900720c */ /* 0x000fe40003f66270 */
[----:B------:R-:W-:Y:S02]  /*103f0*/  ISETP.GE.AND P1, PT, R232, RZ, PT ;  /* 0x000000ffe800720c */ /* 0x000fe40003f26270 */
[----:B------:R-:W-:Y:S02]  /*10400*/  LOP3.LUT R232, R239, 0x20, RZ, 0xfc, !PT ;  /* 0x00000020efe87812 */ /* 0x000fe400078efcff */
[----:B--2---:R-:W-:Y:S02]  /*10410*/  ISETP.GE.AND P4, PT, R243, RZ, PT ;  /* 0x000000fff300720c */ /* 0x004fe40003f86270 */
[----:B------:R-:W2:Y:S01]  /*10420*/  LDL.LU R243, [R1+0x130] ;  /* 0x0001300001f37983 */ /* 0x000ea20000300800 */
[----:B---3--:R-:W-:Y:S02]  /*10430*/  SEL R219, R0, RZ, !P6 ;  /* 0x000000ff00db7207 */ /* 0x008fe40007000000 */
[----:B------:R-:W-:Y:S01]  /*10440*/  ISETP.GE.AND P6, PT, R232, UR74, PT ;  /* 0x0000004ae8007c0c */ /* 0x000fe2000bfc6270 */
[----:B------:R-:W-:-:S04]  /*10450*/  IMAD.WIDE R232, R13, 0x4, R118 ;  /* 0x000000040de87825 */ /* 0x000fc800078e0276 */
[----:B------:R-:W-:Y:S01]  /*10460*/  @!P5 IMAD.MOV R148, RZ, RZ, -R148 ;  /* 0x000000ffff94d224 */ /* 0x000fe200078e0a94 */
[----:B------:R3:W-:Y:S01]  /*10470*/  STL.64 [R1+0x1e68], R232 ;  /* 0x001e68e801007387 */ /* 0x0007e20000100a00 */
[----:B------:R-:W-:Y:S01]  /*10480*/  @!P1 IADD3 R147, PT, PT, -R147, RZ, RZ ;  /* 0x000000ff93939210 */ /* 0x000fe20007ffe1ff */
[----:B------:R-:W-:Y:S01]  /*10490*/  @!P4 IMAD.MOV R155, RZ, RZ, -R155 ;  /* 0x000000ffff9bc224 */ /* 0x000fe200078e0a9b */
[C---:B------:R-:W-:Y:S01]  /*104a0*/  SEL R99, R113.reuse, R99, !P2 ;  /* 0x0000006371637207 */ /* 0x040fe20005000000 */
[----:B------:R-:W-:Y:S01]  /*104b0*/  @!P3 IMAD.MOV R153, RZ, RZ, -R153 ;  /* 0x000000ffff99b224 */ /* 0x000fe200078e0a99 */
[C---:B------:R-:W-:Y:S02]  /*104c0*/  SEL R74, R113.reuse, R74, !P2 ;  /* 0x0000004a714a7207 */ /* 0x040fe40005000000 */
[C---:B------:R-:W-:Y:S02]  /*104d0*/  SEL R100, R113.reuse, R100, !P2 ;  /* 0x0000006471647207 */ /* 0x040fe40005000000 */
[----:B------:R-:W-:-:S02]  /*104e0*/  SEL R101, R113, R101, !P2 ;  /* 0x0000006571657207 */ /* 0x000fc40005000000 */
[----:B------:R-:W-:Y:S01]  /*104f0*/  SEL R103, R113, R103, !P2 ;  /* 0x0000006771677207 */ /* 0x000fe20005000000 */
[----:B---3--:R-:W-:Y:S01]  /*10500*/  IMAD.WIDE R232, R13, 0x4, R116 ;  /* 0x000000040de87825 */ /* 0x008fe200078e0274 */
[----:B------:R-:W-:Y:S01]  /*10510*/  SEL R75, R113, R75, !P2 ;  /* 0x0000004b714b7207 */ /* 0x000fe20005000000 */
[----:B------:R-:W3:Y:S03]  /*10520*/  LDCU UR74, c[0x0][0x3b0] ;  /* 0x00007600ff4a77ac */ /* 0x000ee60008000800 */
[----:B------:R1:W-:Y:S04]  /*10530*/  STL.64 [R1+0x1e60], R232 ;  /* 0x001e60e801007387 */ /* 0x0003e80000100a00 */
[----:B------:R-:W-:Y:S04]  /*10540*/  STL [R1+0x8a04], R114 ;  /* 0x008a047201007387 */ /* 0x000fe80000100800 */
[----:B------:R3:W-:Y:S01]  /*10550*/  STL [R1+0x8a00], R115 ;  /* 0x008a007301007387 */ /* 0x0007e20000100800 */
[----:B-1----:R-:W-:-:S05]  /*10560*/  IMAD.WIDE R232, R13, 0x4, R114 ;  /* 0x000000040de87825 */ /* 0x002fca00078e0272 */
[----:B------:R1:W-:Y:S01]  /*10570*/  STL.64 [R1+0x1e70], R232 ;  /* 0x001e70e801007387 */ /* 0x0003e20000100a00 */
[----:B---3--:R-:W-:-:S03]  /*10580*/  IMAD.WIDE R114, R12, 0x4, R118 ;  /* 0x000000040c727825 */ /* 0x008fc600078e0276 */
[----:B------:R3:W-:Y:S01]  /*10590*/  STL.64 [R1+0x89d8], R120 ;  /* 0x0089d87801007387 */ /* 0x0007e20000100a00 */
[----:B-1----:R-:W-:-:S04]  /*105a0*/  IMAD.WIDE R232, R13, 0x4, R120 ;  /* 0x000000040de87825 */ /* 0x002fc800078e0278 */
[--C-:B---3--:R-:W-:Y:S01]  /*105b0*/  IMAD.WIDE R120, R10, 0x4, R118.reuse ;  /* 0x000000040a787825 */ /* 0x108fe200078e0276 */
[----:B------:R1:W-:Y:S04]  /*105c0*/  STL.64 [R1+0x1e58], R232 ;  /* 0x001e58e801007387 */ /* 0x0003e80000100a00 */
[----:B------:R3:W-:Y:S04]  /*105d0*/  STL.64 [R1+0x1e28], R114 ;  /* 0x001e287201007387 */ /* 0x0007e80000100a00 */
[----:B------:R4:W-:Y:S01]  /*105e0*/  STL.64 [R1+0x2aa0], R120 ;  /* 0x002aa07801007387 */ /* 0x0009e20000100a00 */
[----:B-1----:R-:W-:-:S04]  /*105f0*/  IMAD.WIDE R232, R4, 0x4, R118 ;  /* 0x0000000404e87825 */ /* 0x002fc800078e0276 */
[--C-:B---3--:R-:W-:Y:S01]  /*10600*/  IMAD.WIDE R114, R206, 0x4, R118.reuse ;  /* 0x00000004ce727825 */ /* 0x108fe200078e0276 */
[----:B------:R1:W-:Y:S03]  /*10610*/  STL.64 [R1+0x2a98], R232 ;  /* 0x002a98e801007387 */ /* 0x0003e60000100a00 */
[--C-:B----4-:R-:W-:Y:S01]  /*10620*/  IMAD.WIDE R120, R87, 0x4, R118.reuse ;  /* 0x0000000457787825 */ /* 0x110fe200078e0276 */
        /* <DEDUP_REMOVED lines=24> */
[----:B------:R-:W-:Y:S04]  /*107b0*/  STL.64 [R1+0x2a60], R114 ;  /* 0x002a607201007387 */ /* 0x000fe80000100a00 */
[----:B------:R3:W-:Y:S01]  /*107c0*/  STL.64 [R1+0x2a58], R120 ;  /* 0x002a587801007387 */ /* 0x0007e20000100a00 */
[----:B-1----:R-:W-:-:S03]  /*107d0*/  IMAD.WIDE R232, R169, 0x4, R118 ;  /* 0x00000004a9e87825 */ /* 0x002fc600078e0276 */
[----:B---3--:R-:W3:Y:S04]  /*107e0*/  LDL R120, [R1+0x78] ;  /* 0x0000780001787983 */ /* 0x008ee80000100800 */
[----:B------:R-:W-:Y:S04]  /*107f0*/  STL.64 [R1+0x2a50], R232 ;  /* 0x002a50e801007387 */ /* 0x000fe80000100a00 */
[----:B------:R-:W4:Y:S01]  /*10800*/  LDL R121, [R1+0x7c] ;  /* 0x00007c0001797983 */ /* 0x000f220000100800 */
[----:B------:R-:W-:-:S05]  /*10810*/  IMAD.WIDE R114, R213, 0x4, R118 ;  /* 0x00000004d5727825 */ /* 0x000fca00078e0276 */
[----:B------:R1:W-:Y:S02]  /*10820*/  STL.64 [R1+0x2a48], R114 ;  /* 0x002a487201007387 */ /* 0x0003e40000100a00 */
[----:B-1----:R-:W-:-:S05]  /*10830*/  IMAD.WIDE R114, R50, 0x4, R118 ;  /* 0x0000000432727825 */ /* 0x002fca00078e0276 */
[----:B------:R1:W-:Y:S04]  /*10840*/  STL.64 [R1+0x2a40], R114 ;  /* 0x002a407201007387 */ /* 0x0003e80000100a00 */
[----:B-1----:R-:W3:Y:S04]  /*10850*/  LDL R114, [R1+0x80] ;  /* 0x0000800001727983 */ /* 0x002ee80000100800 */
[----:B------:R-:W3:Y:S01]  /*10860*/  LDL R115, [R1+0x84] ;  /* 0x0000840001737983 */ /* 0x000ee20000100800 */
[----:B------:R-:W-:Y:S01]  /*10870*/  ISETP.GE.AND P5, PT, R235, RZ, PT ;  /* 0x000000ffeb00720c */ /* 0x000fe20003fa6270 */
[----:B------:R-:W-:Y:S01]  /*10880*/  IMAD.WIDE R232, R56, 0x4, R118 ;  /* 0x0000000438e87825 */ /* 0x000fe200078e0276 */
[----:B------:R-:W-:-:S02]  /*10890*/  ISETP.NE.U32.AND P1, PT, R219, RZ, PT ;  /* 0x000000ffdb00720c */ /* 0x000fc40003f25070 */
[----:B------:R-:W-:Y:S02]  /*108a0*/  SEL R219, R0, RZ, !P6 ;  /* 0x000000ff00db7207 */ /* 0x000fe40007000000 */
[----:B------:R-:W-:Y:S01]  /*108b0*/  ISETP.GE.AND P6, PT, R237, RZ, PT ;  /* 0x000000ffed00720c */ /* 0x000fe20003fc6270 */
[----:B------:R1:W-:Y:S06]  /*108c0*/  STL.64 [R1+0x2a38], R232 ;  /* 0x002a38e801007387 */ /* 0x0003ec0000100a00 */
[----:B------:R-:W-:Y:S01]  /*108d0*/  @!P5 IMAD.MOV R149, RZ, RZ, -R149 ;  /* 0x000000ffff95d224 */ /* 0x000fe200078e0a95 */
[----:B------:R-:W-:Y:S01]  /*108e0*/  ISETP.GE.AND P5, PT, R241, RZ, PT ;  /* 0x000000fff100720c */ /* 0x000fe20003fa6270 */
[----:B-1----:R-:W-:Y:S01]  /*108f0*/  IMAD.WIDE R232, R170, 0x4, R118 ;  /* 0x00000004aae87825 */ /* 0x002fe200078e0276 */
[----:B------:R-:W-:Y:S01]  /*10900*/  ISETP.GE.AND P4, PT, R239, UR75, PT ;  /* 0x0000004bef007c0c */ /* 0x000fe2000bf86270 */
[----:B------:R-:W1:Y:S03]  /*10910*/  LDCU UR75, c[0x0][0x3b0] ;  /* 0x00007600ff4b77ac */ /* 0x000e660008000800 */
[----:B------:R1:W-:Y:S01]  /*10920*/  STL.64 [R1+0x2ad8], R232 ;  /* 0x002ad8e801007387 */ /* 0x0003e20000100a00 */
[----:B------:R-:W-:Y:S01]  /*10930*/  SEL R0, R0, RZ, !P4 ;  /* 0x000000ff00007207 */ /* 0x000fe20006000000 */
[----:B------:R-:W-:Y:S01]  /*10940*/  @!P6 IMAD.MOV R83, RZ, RZ, -R83 ;  /* 0x000000ffff53e224 */ /* 0x000fe200078e0a53 */
[----:B------:R-:W-:-:S04]  /*10950*/  ISETP.NE.U32.AND P3, PT, R219, RZ, PT ;  /* 0x000000ffdb00720c */ /* 0x000fc80003f65070 */
[----:B------:R-:W-:Y:S01]  /*10960*/  @!P5 IADD3 R145, PT, PT, -R145, RZ, RZ ;  /* 0x000000ff9191d210 */ /* 0x000fe20007ffe1ff */
[----:B------:R-:W3:Y:S01]  /*10970*/  LDL.LU R219, [R1+0x90] ;  /* 0x0000900001db7983 */ /* 0x000ee20000300800 */
[----:B-1----:R-:W-:Y:S01]  /*10980*/  IMAD.WIDE R232, R3, 0x4, R118 ;  /* 0x0000000403e87825 */ /* 0x002fe200078e0276 */
[----:B------:R-:W-:Y:S02]  /*10990*/  ISETP.NE.U32.AND P4, PT, R0, RZ, PT ;  /* 0x000000ff0000720c */ /* 0x000fe40003f85070 */
[C---:B------:R-:W-:Y:S02]  /*109a0*/  SEL R104, R113.reuse, R104, !P2 ;  /* 0x0000006871687207 */ /* 0x040fe40005000000 */
[----:B------:R1:W-:Y:S01]  /*109b0*/  STL.64 [R1+0x2ae0], R232 ;  /* 0x002ae0e801007387 */ /* 0x0003e20000100a00 */
[C---:B------:R-:W-:Y:S02]  /*109c0*/  SEL R105, R113.reuse, R105, !P2 ;  /* 0x0000006971697207 */ /* 0x040fe40005000000 */
[----:B------:R-:W-:-:S02]  /*109d0*/  SEL R107, R113, R107, !P2 ;  /* 0x0000006b716b7207 */ /* 0x000fc40005000000 */
[C---:B------:R-:W-:Y:S02]  /*109e0*/  SEL R76, R113.reuse, R76, !P2 ;  /* 0x0000004c714c7207 */ /* 0x040fe40005000000 */
[C---:B------:R-:W-:Y:S02]  /*109f0*/  SEL R108, R113.reuse, R108, !P2 ;  /* 0x0000006c716c7207 */ /* 0x040fe40005000000 */
[C---:B------:R-:W-:Y:S02]  /*10a00*/  SEL R109, R113.reuse, R109, !P2 ;  /* 0x0000006d716d7207 */ /* 0x040fe40005000000 */
[C---:B------:R-:W-:Y:S01]  /*10a10*/  SEL R111, R113.reuse, R111, !P2 ;  /* 0x0000006f716f7207 */ /* 0x040fe20005000000 */
[----:B-1----:R-:W-:Y:S01]  /*10a20*/  IMAD.WIDE R232, R82, 0x4, R118 ;  /* 0x0000000452e87825 */ /* 0x002fe200078e0276 */
        /* <DEDUP_REMOVED lines=14> */
[C---:B--2---:R-:W-:Y:S02]  /*10b10*/  SEL R0, R113.reuse, R243, !P2 ;  /* 0x000000f371007207 */ /* 0x044fe40005000000 */
        /* <DEDUP_REMOVED lines=21> */
[----:B------:R-:W-:Y:S02]  /*10c70*/  SEL R113, R113, R145, !P2 ;  /* 0x0000009171717207 */ /* 0x000fe40005000000 */
[----:B------:R-:W2:Y:S04]  /*10c80*/  LDL.LU R145, [R1+0x94] ;  /* 0x0000940001917983 */ /* 0x000ea80000300800 */
[----:B------:R-:W2:Y:S04]  /*10c90*/  LDL.LU R13, [R1+0x98] ;  /* 0x00009800010d7983 */ /* 0x000ea80000300800 */
[----:B------:R1:W-:Y:S01]  /*10ca0*/  STL.64 [R1+0x2ae8], R232 ;  /* 0x002ae8e801007387 */ /* 0x0003e20000100a00 */
[----:B------:R-:W-:-:S02]  /*10cb0*/  IMAD R122, R122, UR44, RZ ;  /* 0x0000002c7a7a7c24 */ /* 0x000fc4000f8e02ff */
[----:B-1----:R-:W-:-:S05]  /*10cc0*/  IMAD.WIDE R232, R2, 0x4, R118 ;  /* 0x0000000402e87825 */ /* 0x002fca00078e0276 */
[----:B------:R1:W-:Y:S02]  /*10cd0*/  STL.64 [R1+0x2af0], R232 ;  /* 0x002af0e801007387 */ /* 0x0003e40000100a00 */
[----:B-1----:R-:W-:-:S05]  /*10ce0*/  IMAD.WIDE R232, R151, 0x4, R118 ;  /* 0x0000000497e87825 */ /* 0x002fca00078e0276 */
[----:B------:R1:W-:Y:S01]  /*10cf0*/  STL.64 [R1+0x2a30], R232 ;  /* 0x002a30e801007387 */ /* 0x0003e20000100a00 */
[----:B------:R-:W-:Y:S02]  /*10d00*/  IMAD R167, R167, UR58, RZ ;  /* 0x0000003aa7a77c24 */ /* 0x000fe4000f8e02ff */
        /* <DEDUP_REMOVED lines=26> */
[----:B------:R1:W-:Y:S01]  /*10eb0*/  STL.64 [R1+0x41e0], R232 ;  /* 0x0041e0e801007387 */ /* 0x0003e20000100a00 */
[----:B------:R-:W-:-:S04]  /*10ec0*/  IMAD.WIDE R234, R234, 0x4, R118 ;  /* 0x00000004eaea7825 */ /* 0x000fc800078e0276 */
[----:B-1----:R-:W-:-:S05]  /*10ed0*/  IMAD.WIDE R232, R250, 0x4, R118 ;  /* 0x00000004fae87825 */ /* 0x002fca00078e0276 */
[----:B------:R1:W-:Y:S01]  /*10ee0*/  STL.64 [R1+0x41b0], R232 ;  /* 0x0041b0e801007387 */ /* 0x0003e20000100a00 */
[----:B------:R-:W-:-:S03]  /*10ef0*/  IMAD.WIDE R236, R236, 0x4, R118 ;  /* 0x00000004ecec7825 */ /* 0x000fc600078e0276 */
[----:B-1----:R-:W2:Y:S04]  /*10f00*/  LDL.LU.64 R232, [R1+0x8a58] ;  /* 0x008a580001e87983 */ /* 0x002ea80000300a00 */
[----:B------:R1:W-:Y:S04]  /*10f10*/  STL.64 [R1+0x41a8], R234 ;  /* 0x0041a8ea01007387 */ /* 0x0003e80000100a00 */
[----:B-1----:R-:W2:Y:S04]  /*10f20*/  LDL.LU.64 R234, [R1+0x8a50] ;  /* 0x008a500001ea7983 */ /* 0x002ea80000300a00 */
[----:B------:R1:W-:Y:S04]  /*10f30*/  STL.64 [R1+0x41a0], R236 ;  /* 0x0041a0ec01007387 */ /* 0x0003e80000100a00 */
[----:B-1----:R-:W2:Y:S01]  /*10f40*/  LDL.LU.64 R236, [R1+0x8a48] ;  /* 0x008a480001ec7983 */ /* 0x002ea20000300a00 */
[----:B------:R-:W-:-:S05]  /*10f50*/  IMAD.WIDE R238, R238, 0x4, R118 ;  /* 0x00000004eeee7825 */ /* 0x000fca00078e0276 */
[----:B------:R1:W-:Y:S04]  /*10f60*/  STL.64 [R1+0x4190], R238 ;  /* 0x004190ee01007387 */ /* 0x0003e80000100a00 */
[----:B-1----:R-:W2:Y:S01]  /*10f70*/  LDL.LU.64 R238, [R1+0x8a40] ;  /* 0x008a400001ee7983 */ /* 0x002ea20000300a00 */
[----:B------:R-:W-:-:S05]  /*10f80*/  IMAD.WIDE R240, R240, 0x4, R118 ;  /* 0x00000004f0f07825 */ /* 0x000fca00078e0276 */
[----:B------:R1:W-:Y:S01]  /*10f90*/  STL.64 [R1+0x4180], R240 ;  /* 0x004180f001007387 */ /* 0x0003e20000100a00 */
[----:B------:R-:W-:-:S03]  /*10fa0*/  IMAD.WIDE R242, R242, 0x4, R118 ;  /* 0x00000004f2f27825 */ /* 0x000fc600078e0276 */
[----:B-1----:R-:W2:Y:S04]  /*10fb0*/  LDL.LU.64 R240, [R1+0x8a38] ;  /* 0x008a380001f07983 */ /* 0x002ea80000300a00 */
[----:B------:R3:W-:Y:S02]  /*10fc0*/  STL.64 [R1+0x4170], R242 ;  /* 0x004170f201007387 */ /* 0x0007e40000100a00 */
[----:B---3--:R-:W-:-:S05]  /*10fd0*/  IMAD.WIDE R242, R120, 0x4, R118 ;  /* 0x0000000478f27825 */ /* 0x008fca00078e0276 */
[----:B------:R4:W-:Y:S02]  /*10fe0*/  STL.64 [R1+0x4160], R242 ;  /* 0x004160f201007387 */ /* 0x0009e40000100a00 */
[----:B----4-:R-:W-:-:S05]  /*10ff0*/  IMAD.WIDE R242, R121, 0x4, R118 ;  /* 0x0000000479f27825 */ /* 0x010fca00078e0276 */
[----:B------:R1:W-:Y:S04]  /*11000*/  STL.64 [R1+0x4158], R242 ;  /* 0x004158f201007387 */ /* 0x0003e80000100a00 */
[----:B-1----:R-:W3:Y:S04]  /*11010*/  LDL.LU.64 R242, [R1+0x8a30] ;  /* 0x008a300001f27983 */ /* 0x002ee80000300a00 */
[----:B------:R1:W-:Y:S02]  /*11020*/  STL.64 [R1+0x8a10], R120 ;  /* 0x008a107801007387 */ /* 0x0003e40000100a00 */
[----:B-1----:R-:W-:-:S05]  /*11030*/  IMAD.WIDE R120, R114, 0x4, R118 ;  /* 0x0000000472787825 */ /* 0x002fca00078e0276 */
[----:B------:R1:W-:Y:S04]  /*11040*/  STL.64 [R1+0x4150], R120 ;  /* 0x0041507801007387 */ /* 0x0003e80000100a00 */
[----:B------:R4:W-:Y:S01]  /*11050*/  STL.64 [R1+0x8a08], R114 ;  /* 0x008a087201007387 */ /* 0x0009e20000100a00 */
[----:B-1----:R-:W-:-:S04]  /*11060*/  IMAD.WIDE R120, R115, 0x4, R118 ;  /* 0x0000000473787825 */ /* 0x002fc800078e0276 */
[--C-:B----4-:R-:W-:Y:S01]  /*11070*/  IMAD.WIDE R114, R245, 0x4, R118.reuse ;  /* 0x00000004f5727825 */ /* 0x110fe200078e0276 */
[----:B------:R1:W-:Y:S04]  /*11080*/  STL.64 [R1+0x4140], R120 ;  /* 0x0041407801007387 */ /* 0x0003e80000100a00 */
[----:B------:R-:W4:Y:S01]  /*11090*/  LDL.LU R245, [R1+0x8a2c] ;  /* 0x008a2c0001f57983 */ /* 0x000f220000300800 */
[----:B-1----:R-:W-:-:S03]  /*110a0*/  IMAD.WIDE R120, R246, 0x4, R118 ;  /* 0x00000004f6787825 */ /* 0x002fc600078e0276 */
[----:B------:R-:W3:Y:S04]  /*110b0*/  LDL.LU R246, [R1+0x8a28] ;  /* 0x008a280001f67983 */ /* 0x000ee80000300800 */
[----:B------:R1:W-:Y:S04]  /*110c0*/  STL.64 [R1+0x4130], R114 ;  /* 0x0041307201007387 */ /* 0x0003e80000100a00 */
[----:B------:R1:W-:Y:S02]  /*110d0*/  STL.64 [R1+0x4120], R120 ;  /* 0x0041207801007387 */ /* 0x0003e40000100a00 */
[----:B-1----:R-:W-:-:S04]  /*110e0*/  IMAD.WIDE R114, R219, 0x4, R118 ;  /* 0x00000004db727825 */ /* 0x002fc800078e0276 */
[--C-:B------:R-:W-:Y:S01]  /*110f0*/  IMAD.WIDE R120, R57, 0x4, R118.reuse ;  /* 0x0000000439787825 */ /* 0x100fe200078e0276 */
[----:B------:R2:W-:Y:S04]  /*11100*/  STL.64 [R1+0x4110], R114 ;  /* 0x0041107201007387 */ /* 0x0005e80000100a00 */
[----:B------:R1:W-:Y:S01]  /*11110*/  STL.64 [R1+0x4100], R120 ;  /* 0x0041007801007387 */ /* 0x0003e20000100a00 */
[----:B--2---:R-:W-:-:S04]  /*11120*/  IMAD.WIDE R114, R145, 0x4, R118 ;  /* 0x0000000491727825 */ /* 0x004fc800078e0276 */
[--C-:B-1----:R-:W-:Y:S01]  /*11130*/  IMAD.WIDE R120, R13, 0x4, R118.reuse ;  /* 0x000000040d787825 */ /* 0x102fe200078e0276 */
[----:B------:R1:W-:Y:S04]  /*11140*/  STL.64 [R1+0x40f0], R114 ;  /* 0x0040f07201007387 */ /* 0x0003e80000100a00 */
[----:B------:R2:W-:Y:S04]  /*11150*/  STL.64 [R1+0x40e0], R120 ;  /* 0x0040e07801007387 */ /* 0x0005e80000100a00 */
[----:B------:R-:W-:Y:S01]  /*11160*/  STL.64 [R1+0x8a18], R230 ;  /* 0x008a18e601007387 */ /* 0x000fe20000100a00 */
[----:B-1----:R-:W-:-:S04]  /*11170*/  IMAD.WIDE R114, R230, 0x4, R118 ;  /* 0x00000004e6727825 */ /* 0x002fc800078e0276 */
[--C-:B--2---:R-:W-:Y:S01]  /*11180*/  IMAD.WIDE R120, R231, 0x4, R118.reuse ;  /* 0x00000004e7787825 */ /* 0x104fe200078e0276 */
[----:B------:R1:W-:Y:S03]  /*11190*/  STL.64 [R1+0x40d0], R114 ;  /* 0x0040d07201007387 */ /* 0x0003e60000100a00 */
[----:B------:R-:W-:Y:S01]  /*111a0*/  IMAD R128, R128, UR51, RZ ;  /* 0x0000003380807c24 */ /* 0x000fe2000f8e02ff */
[----:B------:R2:W-:Y:S01]  /*111b0*/  STL.64 [R1+0x40c0], R120 ;  /* 0x0040c07801007387 */ /* 0x0005e20000100a00 */
[----:B-1----:R-:W-:-:S03]  /*111c0*/  IMAD.WIDE R114, R232, 0x4, R118 ;  /* 0x00000004e8727825 */ /* 0x002fc600078e0276 */
[----:B------:R-:W-:Y:S01]  /*111d0*/  STL.64 [R1+0x8a20], R232 ;  /* 0x008a20e801007387 */ /* 0x000fe20000100a00 */
[----:B--2---:R-:W-:-:S03]  /*111e0*/  IMAD.WIDE R120, R233, 0x4, R118 ;  /* 0x00000004e9787825 */ /* 0x004fc600078e0276 */
[----:B------:R1:W-:Y:S04]  /*111f0*/  STL.64 [R1+0x40b0], R114 ;  /* 0x0040b07201007387 */ /* 0x0003e80000100a00 */
[----:B------:R2:W-:Y:S01]  /*11200*/  STL.64 [R1+0x40a0], R120 ;  /* 0x0040a07801007387 */ /* 0x0005e20000100a00 */
[----:B------:R-:W-:-:S04]  /*11210*/  IMAD.WIDE R230, R234, 0x4, R118 ;  /* 0x00000004eae67825 */ /* 0x000fc800078e0276 */
[----:B-1----:R-:W-:-:S04]  /*11220*/  IMAD.WIDE R114, R128, 0x4, R118 ;  /* 0x0000000480727825 */ /* 0x002fc800078e0276 */
[--C-:B--2---:R-:W-:Y:S01]  /*11230*/  IMAD.WIDE R120, R235, 0x4, R118.reuse ;  /* 0x00000004eb787825 */ /* 0x104fe200078e0276 */
[----:B------:R1:W-:Y:S04]  /*11240*/  STL.64 [R1+0x4090], R114 ;  /* 0x0040907201007387 */ /* 0x0003e80000100a00 */
[----:B------:R2:W-:Y:S04]  /*11250*/  STL.64 [R1+0x41e8], R230 ;  /* 0x0041e8e601007387 */ /* 0x0005e80000100a00 */
[----:B------:R2:W-:Y:S01]  /*11260*/  STL.64 [R1+0x41f0], R120 ;  /* 0x0041f07801007387 */ /* 0x0005e20000100a00 */
[----:B-1----:R-:W-:-:S04]  /*11270*/  IMAD.WIDE R114, R236, 0x4, R118 ;  /* 0x00000004ec727825 */ /* 0x002fc800078e0276 */
[--C-:B--2---:R-:W-:Y:S01]  /*11280*/  IMAD.WIDE R230, R14, 0x4, R118.reuse ;  /* 0x000000040ee67825 */ /* 0x104fe200078e0276 */
[----:B------:R1:W-:Y:S03]  /*11290*/  STL.64 [R1+0x41f8], R114 ;  /* 0x0041f87201007387 */ /* 0x0003e60000100a00 */
[--C-:B------:R-:W-:Y:S01]  /*112a0*/  IMAD.WIDE R120, R16, 0x4, R118.reuse ;  /* 0x0000000410787825 */ /* 0x100fe200078e0276 */
        /* <DEDUP_REMOVED lines=41> */
[--C-:B----4-:R-:W-:Y:S01]  /*11540*/  IMAD.WIDE R120, R179, 0x4, R118.reuse ;  /* 0x00000004b3787825 */ /* 0x110fe200078e0276 */
        /* <DEDUP_REMOVED lines=26> */
[----:B---3--:R-:W-:-:S04]  /*116f0*/  IMAD.WIDE R114, R242, 0x4, R118 ;  /* 0x00000004f2727825 */ /* 0x008fc800078e0276 */
[--C-:B-1----:R-:W-:Y:S01]  /*11700*/  IMAD.WIDE R230, R198, 0x4, R118.reuse ;  /* 0x00000004c6e67825 */ /* 0x102fe200078e0276 */
[----:B------:R1:W-:Y:S03]  /*11710*/  STL.64 [R1+0x4228], R114 ;  /* 0x0042287201007387 */ /* 0x0003e60000100a00 */
[--C-:B--2---:R-:W-:Y:S01]  /*11720*/  IMAD.WIDE R120, R89, 0x4, R118.reuse ;  /* 0x0000000459787825 */ /* 0x104fe200078e0276 */
[----:B------:R2:W-:Y:S04]  /*11730*/  STL.64 [R1+0x44e0], R230 ;  /* 0x0044e0e601007387 */ /* 0x0005e80000100a00 */
[----:B------:R3:W-:Y:S01]  /*11740*/  STL.64 [R1+0x4788], R120 ;  /* 0x0047887801007387 */ /* 0x0007e20000100a00 */
[----:B-1----:R-:W-:-:S04]  /*11750*/  IMAD.WIDE R114, R197, 0x4, R118 ;  /* 0x00000004c5727825 */ /* 0x002fc800078e0276 */
[--C-:B--2---:R-:W-:Y:S01]  /*11760*/  IMAD.WIDE R230, R175, 0x4, R118.reuse ;  /* 0x00000004afe67825 */ /* 0x104fe200078e0276 */
[----:B------:R1:W-:Y:S03]  /*11770*/  STL.64 [R1+0x4a58], R114 ;  /* 0x004a587201007387 */ /* 0x0003e60000100a00 */
[--C-:B---3--:R-:W-:Y:S01]  /*11780*/  IMAD.WIDE R120, R196, 0x4, R118.reuse ;  /* 0x00000004c4787825 */ /* 0x108fe200078e0276 */
        /* <DEDUP_REMOVED lines=18> */
[----:B------:R2:W-:Y:S03]  /*118b0*/  STL.64 [R1+0x44d0], R230 ;  /* 0x0044d0e601007387 */ /* 0x0005e60000100a00 */
[----:B------:R-:W-:Y:S01]  /*118c0*/  IMAD R160, R160, UR45, RZ ;  /* 0x0000002da0a07c24 */ /* 0x000fe2000f8e02ff */
[----:B------:R-:W3:Y:S01]  /*118d0*/  LDCU UR45, c[0x0][0x3b0] ;  /* 0x00007600ff2d77ac */ /* 0x000ee20008000800 */
        /* <DEDUP_REMOVED lines=17> */
[----:B------:R2:W-:Y:S03]  /*119f0*/  STL.64 [R1+0x4d10], R230 ;  /* 0x004d10e601007387 */ /* 0x0005e60000100a00 */
[----:B---3--:R-:W-:Y:S01]  /*11a00*/  IMAD R157, R157, UR45, RZ ;  /* 0x0000002d9d9d7c24 */ /* 0x008fe2000f8e02ff */
[----:B------:R3:W-:Y:S01]  /*11a10*/  STL.64 [R1+0x4fe0], R120 ;  /* 0x004fe07801007387 */ /* 0x0007e20000100a00 */
[----:B------:R-:W4:Y:S01]  /*11a20*/  LDCU UR45, c[0x0][0x3b0] ;  /* 0x00007600ff2d77ac */ /* 0x000f220008000800 */
        /* <DEDUP_REMOVED lines=17> */
[----:B----4-:R-:W-:Y:S01]  /*11b40*/  IMAD R156, R156, UR45, RZ ;  /* 0x0000002d9c9c7c24 */ /* 0x010fe2000f8e02ff */
        /* <DEDUP_REMOVED lines=20> */
[----:B----4-:R-:W-:Y:S01]  /*11c90*/  IMAD R18, R18, UR45, RZ ;  /* 0x0000002d12127c24 */ /* 0x010fe2000f8e02ff */
        /* <DEDUP_REMOVED lines=26> */
[----:B------:R-:W-:Y:S01]  /*11e40*/  IMAD R53, R53, UR75, RZ ;  /* 0x0000004b35357c24 */ /* 0x000fe2000f8e02ff */
[----:B------:R-:W4:Y:S01]  /*11e50*/  LDCU UR45, c[0x0][0x3b0] ;  /* 0x00007600ff2d77ac */ /* 0x000f220008000800 */
[--C-:B-1----:R-:W-:Y:S01]  /*11e60*/  IMAD.WIDE R114, R156, 0x4, R118.reuse ;  /* 0x000000049c727825 */ /* 0x102fe200078e0276 */
[----:B------:R-:W1:Y:S03]  /*11e70*/  LDCU UR75, c[0x0][0x3b0] ;  /* 0x00007600ff4b77ac */ /* 0x000e660008000800 */
[--C-:B--2---:R-:W-:Y:S01]  /*11e80*/  IMAD.WIDE R230, R18, 0x4, R118.reuse ;  /* 0x0000000412e67825 */ /* 0x104fe200078e0276 */
[----:B------:R2:W-:Y:S03]  /*11e90*/  STL.64 [R1+0x1de8], R114 ;  /* 0x001de87201007387 */ /* 0x0005e60000100a00 */
[--C-:B---3--:R-:W-:Y:S01]  /*11ea0*/  IMAD.WIDE R120, R19, 0x4, R118.reuse ;  /* 0x0000000413787825 */ /* 0x108fe200078e0276 */
[----:B------:R3:W-:Y:S04]  /*11eb0*/  STL.64 [R1+0x1de0], R230 ;  /* 0x001de0e601007387 */ /* 0x0007e80000100a00 */
[----:B------:R1:W-:Y:S01]  /*11ec0*/  STL.64 [R1+0x1ea8], R120 ;  /* 0x001ea87801007387 */ /* 0x0003e20000100a00 */
[----:B--2---:R-:W-:-:S04]  /*11ed0*/  IMAD.WIDE R114, R20, 0x4, R118 ;  /* 0x0000000414727825 */ /* 0x004fc800078e0276 */
[--C-:B---3--:R-:W-:Y:S01]  /*11ee0*/  IMAD.WIDE R230, R21, 0x4, R118.reuse ;  /* 0x0000000415e67825 */ /* 0x108fe200078e0276 */
[----:B------:R2:W-:Y:S03]  /*11ef0*/  STL.64 [R1+0x4a18], R114 ;  /* 0x004a187201007387 */ /* 0x0005e60000100a00 */
[--C-:B-1----:R-:W-:Y:S01]  /*11f00*/  IMAD.WIDE R120, R22, 0x4, R118.reuse ;  /* 0x0000000416787825 */ /* 0x102fe200078e0276 */
[----:B------:R1:W-:Y:S04]  /*11f10*/  STL.64 [R1+0x4ce8], R230 ;  /* 0x004ce8e601007387 */ /* 0x0003e80000100a00 */
[----:B------:R3:W-:Y:S01]  /*11f20*/  STL.64 [R1+0x4fb8], R120 ;  /* 0x004fb87801007387 */ /* 0x0007e20000100a00 */
[----:B--2---:R-:W-:-:S04]  /*11f30*/  IMAD.WIDE R114, R23, 0x4, R118 ;  /* 0x0000000417727825 */ /* 0x004fc800078e0276 */
[--C-:B-1----:R-:W-:Y:S01]  /*11f40*/  IMAD.WIDE R230, R24, 0x4, R118.reuse ;  /* 0x0000000418e67825 */ /* 0x102fe200078e0276 */
        /* <DEDUP_REMOVED lines=67> */
[----:B---3--:R-:W-:Y:S01]  /*12380*/  IMAD.WIDE R120, R63, 0x4, R118 ;  /* 0x000000043f787825 */ /* 0x008fe200078e0276 */
[----:B------:R2:W-:Y:S03]  /*12390*/  STL.64 [R1+0x4cb8], R230 ;  /* 0x004cb8e601007387 */ /* 0x0005e60000100a00 */
[----:B------:R-:W-:Y:S01]  /*123a0*/  IMAD R66, R66, UR16, RZ ;  /* 0x0000001042427c24 */ /* 0x000fe2000f8e02ff */
[----:B------:R3:W-:Y:S01]  /*123b0*/  STL.64 [R1+0x4f88], R120 ;  /* 0x004f887801007387 */ /* 0x0007e20000100a00 */
[----:B------:R-:W-:-:S02]  /*123c0*/  IMAD R67, R67, UR17, RZ ;  /* 0x0000001143437c24 */ /* 0x000fc4000f8e02ff */
[----:B-1----:R-:W-:-:S04]  /*123d0*/  IMAD.WIDE R114, R64, 0x4, R118 ;  /* 0x0000000440727825 */ /* 0x002fc800078e0276 */
[--C-:B--2---:R-:W-:Y:S01]  /*123e0*/  IMAD.WIDE R230, R65, 0x4, R118.reuse ;  /* 0x0000000441e67825 */ /* 0x104fe200078e0276 */
[----:B------:R1:W-:Y:S03]  /*123f0*/  STL.64 [R1+0x40e8], R114 ;  /* 0x0040e87201007387 */ /* 0x0003e60000100a00 */
[--C-:B---3--:R-:W-:Y:S01]  /*12400*/  IMAD.WIDE R120, R66, 0x4, R118.reuse ;  /* 0x0000000442787825 */ /* 0x108fe200078e0276 */
[----:B------:R2:W-:Y:S03]  /*12410*/  STL.64 [R1+0x4470], R230 ;  /* 0x004470e601007387 */ /* 0x0005e60000100a00 */
[----:B------:R-:W-:Y:S02]  /*12420*/  IMAD R68, R68, UR18, RZ ;  /* 0x0000001244447c24 */ /* 0x000fe4000f8e02ff */
[----:B------:R-:W-:Y:S01]  /*12430*/  IMAD R69, R69, UR19, RZ ;  /* 0x0000001345457c24 */ /* 0x000fe2000f8e02ff */
[----:B------:R3:W-:Y:S01]  /*12440*/  STL.64 [R1+0x4720], R120 ;  /* 0x0047207801007387 */ /* 0x0007e20000100a00 */
[----:B-1----:R-:W-:-:S04]  /*12450*/  IMAD.WIDE R114, R67, 0x4, R118 ;  /* 0x0000000443727825 */ /* 0x002fc800078e0276 */
[--C-:B--2---:R-:W-:Y:S01]  /*12460*/  IMAD.WIDE R230, R68, 0x4, R118.reuse ;  /* 0x0000000444e67825 */ /* 0x104fe200078e0276 */
[----:B------:R1:W-:Y:S03]  /*12470*/  STL.64 [R1+0x49e0], R114 ;  /* 0x0049e07201007387 */ /* 0x0003e60000100a00 */
[----:B------:R-:W-:Y:S02]  /*12480*/  IMAD R70, R70, UR20, RZ ;  /* 0x0000001446467c24 */ /* 0x000fe4000f8e02ff */
[----:B---3--:R-:W-:Y:S01]  /*12490*/  IMAD.WIDE R120, R69, 0x4, R118 ;  /* 0x0000000445787825 */ /* 0x008fe200078e0276 */
[----:B------:R2:W-:Y:S03]  /*124a0*/  STL.64 [R1+0x4cb0], R230 ;  /* 0x004cb0e601007387 */ /* 0x0005e60000100a00 */
[----:B------:R-:W-:-:S02]  /*124b0*/  IMAD R71, R71, UR21, RZ ;  /* 0x0000001547477c24 */ /* 0x000fc4000f8e02ff */
[----:B------:R-:W-:Y:S01]  /*124c0*/  IMAD R173, R173, UR22, RZ ;  /* 0x00000016adad7c24 */ /* 0x000fe2000f8e02ff */
[----:B------:R3:W-:Y:S01]  /*124d0*/  STL.64 [R1+0x4f80], R120 ;  /* 0x004f807801007387 */ /* 0x0007e20000100a00 */
[----:B-1----:R-:W-:-:S04]  /*124e0*/  IMAD.WIDE R114, R70, 0x4, R118 ;  /* 0x0000000446727825 */ /* 0x002fc800078e0276 */
[----:B------:R-:W-:Y:S02]  /*124f0*/  IMAD R72, R72, UR23, RZ ;  /* 0x0000001748487c24 */ /* 0x000fe4000f8e02ff */
[--C-:B--2---:R-:W-:Y:S01]  /*12500*/  IMAD.WIDE R230, R71, 0x4, R118.reuse ;  /* 0x0000000447e67825 */ /* 0x104fe200078e0276 */
[----:B------:R1:W-:Y:S03]  /*12510*/  STL.64 [R1+0x40d8], R114 ;  /* 0x0040d87201007387 */ /* 0x0003e60000100a00 */
[----:B------:R-:W-:Y:S02]  /*12520*/  IMAD R93, R93, UR24, RZ ;  /* 0x000000185d5d7c24 */ /* 0x000fe4000f8e02ff */
[--C-:B---3--:R-:W-:Y:S01]  /*12530*/  IMAD.WIDE R120, R173, 0x4, R118.reuse ;  /* 0x00000004ad787825 */ /* 0x108fe200078e0276 */
[----:B------:R2:W-:Y:S03]  /*12540*/  STL.64 [R1+0x4468], R230 ;  /* 0x004468e601007387 */ /* 0x0005e60000100a00 */
[----:B------:R-:W-:Y:S01]  /*12550*/  IMAD R95, R95, UR25, RZ ;  /* 0x000000195f5f7c24 */ /* 0x000fe2000f8e02ff */
[----:B------:R3:W-:Y:S01]  /*12560*/  STL.64 [R1+0x4718], R120 ;  /* 0x0047187801007387 */ /* 0x0007e20000100a00 */
[----:B-1----:R-:W-:-:S04]  /*12570*/  IMAD.WIDE R114, R72, 0x4, R118 ;  /* 0x0000000448727825 */ /* 0x002fc800078e0276 */
[----:B------:R-:W-:Y:S02]  /*12580*/  IMAD R73, R73, UR26, RZ ;  /* 0x0000001a49497c24 */ /* 0x000fe4000f8e02ff */
[--C-:B--2---:R-:W-:Y:S01]  /*12590*/  IMAD.WIDE R230, R93, 0x4, R118.reuse ;  /* 0x000000045de67825 */ /* 0x104fe200078e0276 */
[----:B------:R1:W-:Y:S03]  /*125a0*/  STL.64 [R1+0x49d8], R114 ;  /* 0x0049d87201007387 */ /* 0x0003e60000100a00 */
[----:B---3--:R-:W-:Y:S01]  /*125b0*/  IMAD.WIDE R120, R95, 0x4, R118 ;  /* 0x000000045f787825 */ /* 0x008fe200078e0276 */
[----:B------:R2:W-:Y:S03]  /*125c0*/  STL.64 [R1+0x4ca8], R230 ;  /* 0x004ca8e601007387 */ /* 0x0005e60000100a00 */
[----:B------:R-:W-:-:S02]  /*125d0*/  IMAD R96, R96, UR27, RZ ;  /* 0x0000001b60607c24 */ /* 0x000fc4000f8e02ff */
        /* <DEDUP_REMOVED lines=48> */
[----:B----4-:R-:W-:Y:S02]  /*128e0*/  IMAD R124, R124, UR45, RZ ;  /* 0x0000002d7c7c7c24 */ /* 0x010fe4000f8e02ff */
        /* <DEDUP_REMOVED lines=92> */
[--C-:B---3--:R-:W-:Y:S01]  /*12eb0*/  IMAD.WIDE R120, R113, 0x4, R118.reuse ;  /* 0x0000000471787825 */ /* 0x108fe200078e0276 */
[----:B------:R-:W-:Y:S04]  /*12ec0*/  STL.64 [R1+0x4998], R230 ;  /* 0x004998e601007387 */ /* 0x000fe80000100a00 */
[----:B------:R2:W-:Y:S01]  /*12ed0*/  STL.64 [R1+0x4c68], R120 ;  /* 0x004c687801007387 */ /* 0x0005e20000100a00 */
[----:B-1----:R-:W-:-:S04]  /*12ee0*/  IMAD.WIDE R114, R0, 0x4, R118 ;  /* 0x0000000400727825 */ /* 0x002fc800078e0276 */
[--C-:B------:R-:W-:Y:S01]  /*12ef0*/  IMAD.WIDE R118, R12, 0x4, R116.reuse ;  /* 0x000000040c767825 */ /* 0x100fe200078e0274 */
        /* <DEDUP_REMOVED lines=27> */
[----:B------:R-:W-:Y:S01]  /*130b0*/  STL.64 [R1+0x29a0], R120 ;  /* 0x0029a07801007387 */ /* 0x000fe20000100a00 */
[----:B-1----:R-:W-:-:S03]  /*130c0*/  IMAD.WIDE R114, R5, 0x4, R116 ;  /* 0x0000000405727825 */ /* 0x002fc600078e0274 */
[----:B------:R-:W3:Y:S01]  /*130d0*/  LDL R231, [R1+0x8] ;  /* 0x0000080001e77983 */ /* 0x000ee20000100800 */
[----:B--2---:R-:W-:-:S03]  /*130e0*/  IMAD.WIDE R118, R168, 0x4, R116 ;  /* 0x00000004a8767825 */ /* 0x004fc600078e0274 */
[----:B------:R1:W-:Y:S04]  /*130f0*/  STL.64 [R1+0x2998], R114 ;  /* 0x0029987201007387 */ /* 0x0003e80000100a00 */
[----:B-1----:R-:W2:Y:S04]  /*13100*/  LDL R114, [R1+0x1c] ;  /* 0x00001c0001727983 */ /* 0x002ea80000100800 */
[----:B------:R1:W-:Y:S04]  /*13110*/  STL.64 [R1+0x2990], R118 ;  /* 0x0029907601007387 */ /* 0x0003e80000100a00 */
[----:B------:R-:W4:Y:S04]  /*13120*/  LDL R120, [R1+0x20] ;  /* 0x0000200001787983 */ /* 0x000f280000100800 */
[----:B------:R-:W2:Y:S01]  /*13130*/  LDL R121, [R1+0x28] ;  /* 0x0000280001797983 */ /* 0x000ea20000100800 */
[----:B------:R-:W-:-:S03]  /*13140*/  IMAD.WIDE R232, R169, 0x4, R116 ;  /* 0x00000004a9e87825 */ /* 0x000fc600078e0274 */
[----:B------:R-:W2:Y:S01]  /*13150*/  LDL R115, [R1+0x74] ;  /* 0x0000740001737983 */ /* 0x000ea20000100800 */
[----:B-1----:R-:W-:-:S05]  /*13160*/  IMAD.WIDE R118, R216, 0x4, R116 ;  /* 0x00000004d8767825 */ /* 0x002fca00078e0274 */
[----:B------:R1:W-:Y:S04]  /*13170*/  STL.64 [R1+0x2988], R118 ;  /* 0x0029887601007387 */ /* 0x0003e80000100a00 */
[----:B------:R1:W-:Y:S02]  /*13180*/  STL.64 [R1+0x2980], R232 ;  /* 0x002980e801007387 */ /* 0x0003e40000100a00 */
[----:B-1----:R-:W-:-:S04]  /*13190*/  IMAD.WIDE R118, R213, 0x4, R116 ;  /* 0x00000004d5767825 */ /* 0x002fc800078e0274 */
[--C-:B------:R-:W-:Y:S01]  /*131a0*/  IMAD.WIDE R232, R50, 0x4, R116.reuse ;  /* 0x0000000432e87825 */ /* 0x100fe200078e0274 */
[----:B------:R1:W-:Y:S04]  /*131b0*/  STL.64 [R1+0x2978], R118 ;  /* 0x0029787601007387 */ /* 0x0003e80000100a00 */
[----:B-1----:R-:W2:Y:S04]  /*131c0*/  LDL.LU R118, [R1+0x88] ;  /* 0x0000880001767983 */ /* 0x002ea80000300800 */
[----:B------:R-:W2:Y:S04]  /*131d0*/  LDL.LU R119, [R1+0x8c] ;  /* 0x00008c0001777983 */ /* 0x000ea80000300800 */
        /* <DEDUP_REMOVED lines=37> */
[----:B---3--:R-:W-:-:S04]  /*13430*/  IMAD.WIDE R230, R231, 0x4, R116 ;  /* 0x00000004e7e67825 */ /* 0x008fc800078e0274 */
[----:B-1----:R-:W-:-:S05]  /*13440*/  IMAD.WIDE R232, R227, 0x4, R116 ;  /* 0x00000004e3e87825 */ /* 0x002fca00078e0274 */
[----:B------:R1:W-:Y:S02]  /*13450*/  STL.64 [R1+0x2e60], R232 ;  /* 0x002e60e801007387 */ /* 0x0003e40000100a00 */
[----:B-1----:R-:W-:-:S05]  /*13460*/  IMAD.WIDE R232, R250, 0x4, R116 ;  /* 0x00000004fae87825 */ /* 0x002fca00078e0274 */
[----:B------:R1:W-:Y:S04]  /*13470*/  STL.64 [R1+0x2e50], R232 ;  /* 0x002e50e801007387 */ /* 0x0003e80000100a00 */
[----:B-1----:R-:W3:Y:S04]  /*13480*/  LDL.LU.64 R232, [R1+0x8a20] ;  /* 0x008a200001e87983 */ /* 0x002ee80000300a00 */
[----:B------:R2:W-:Y:S02]  /*13490*/  STL.64 [R1+0x2e40], R230 ;  /* 0x002e40e601007387 */ /* 0x0005e40000100a00 */
[----:B--2---:R-:W-:-:S05]  /*134a0*/  IMAD.WIDE R230, R114, 0x4, R116 ;  /* 0x0000000472e67825 */ /* 0x004fca00078e0274 */
[----:B------:R4:W-:Y:S02]  /*134b0*/  STL.64 [R1+0x2e30], R230 ;  /* 0x002e30e601007387 */ /* 0x0009e40000100a00 */
[----:B----4-:R-:W-:-:S04]  /*134c0*/  IMAD.WIDE R230, R120, 0x4, R116 ;  /* 0x0000000478e67825 */ /* 0x010fc800078e0274 */
[--C-:B------:R-:W-:Y:S01]  /*134d0*/  IMAD.WIDE R120, R121, 0x4, R116.reuse ;  /* 0x0000000479787825 */ /* 0x100fe200078e0274 */
[----:B------:R1:W-:Y:S04]  /*134e0*/  STL.64 [R1+0x2e28], R230 ;  /* 0x002e28e601007387 */ /* 0x0003e80000100a00 */
[----:B-1----:R-:W2:Y:S04]  /*134f0*/  LDL.LU.64 R230, [R1+0x8a18] ;  /* 0x008a180001e67983 */ /* 0x002ea80000300a00 */
[----:B------:R1:W-:Y:S04]  /*13500*/  STL.64 [R1+0x2e18], R120 ;  /* 0x002e187801007387 */ /* 0x0003e80000100a00 */
[----:B-1----:R-:W4:Y:S01]  /*13510*/  LDL.LU.64 R120, [R1+0x8a10] ;  /* 0x008a100001787983 */ /* 0x002f220000300a00 */
[----:B------:R-:W-:-:S05]  /*13520*/  IMAD.WIDE R114, R115, 0x4, R116 ;  /* 0x0000000473727825 */ /* 0x000fca00078e0274 */
[----:B------:R4:W-:Y:S02]  /*13530*/  STL.64 [R1+0x2e08], R114 ;  /* 0x002e087201007387 */ /* 0x0009e40000100a00 */
[----:B----4-:R-:W-:-:S05]  /*13540*/  IMAD.WIDE R114, R120, 0x4, R116 ;  /* 0x0000000478727825 */ /* 0x010fca00078e0274 */
[----:B------:R1:W-:Y:S02]  /*13550*/  STL.64 [R1+0x2df8], R114 ;  /* 0x002df87201007387 */ /* 0x0003e40000100a00 */
[----:B-1----:R-:W-:-:S05]  /*13560*/  IMAD.WIDE R114, R121, 0x4, R116 ;  /* 0x0000000479727825 */ /* 0x002fca00078e0274 */
[----:B------:R1:W-:Y:S04]  /*13570*/  STL.64 [R1+0x2df0], R114 ;  /* 0x002df07201007387 */ /* 0x0003e80000100a00 */
[----:B-1----:R-:W4:Y:S04]  /*13580*/  LDL.LU.64 R114, [R1+0x8a08] ;  /* 0x008a080001727983 */ /* 0x002f280000300a00 */
[----:B------:R-:W-:Y:S04]  /*13590*/  STL [R1+0x89e0], R121 ;  /* 0x0089e07901007387 */ /* 0x000fe80000100800 */
[----:B------:R4:W-:Y:S02]  /*135a0*/  STL [R1+0x89e4], R120 ;  /* 0x0089e47801007387 */ /* 0x0009e40000100800 */
[----:B----4-:R-:W-:-:S02]  /*135b0*/  IMAD.WIDE R120, R114, 0x4, R116 ;  /* 0x0000000472787825 */ /* 0x010fc400078e0274 */
[----:B------:R-:W4:Y:S04]  /*135c0*/  LDL.LU R114, [R1+0x8a04] ;  /* 0x008a040001727983 */ /* 0x000f280000300800 */
[----:B------:R1:W-:Y:S02]  /*135d0*/  STL.64 [R1+0x2de8], R120 ;  /* 0x002de87801007387 */ /* 0x0003e40000100a00 */
[--C-:B-1----:R-:W-:Y:S02]  /*135e0*/  IMAD.WIDE R120, R115, 0x4, R116.reuse ;  /* 0x0000000473787825 */ /* 0x102fe400078e0274 */
[----:B------:R-:W4:Y:S04]  /*135f0*/  LDL.LU R115, [R1+0x8a00] ;  /* 0x008a000001737983 */ /* 0x000f280000300800 */
[----:B------:R1:W-:Y:S02]  /*13600*/  STL.64 [R1+0x2dd8], R120 ;  /* 0x002dd87801007387 */ /* 0x0003e40000100a00 */
[----:B-1----:R-:W-:-:S05]  /*13610*/  IMAD.WIDE R120, R118, 0x4, R116 ;  /* 0x0000000476787825 */ /* 0x002fca00078e0274 */
[----:B------:R1:W-:Y:S04]  /*13620*/  STL.64 [R1+0x2dc8], R120 ;  /* 0x002dc87801007387 */ /* 0x0003e80000100a00 */
[----:B------:R2:W-:Y:S01]  /*13630*/  STL.64 [R1+0x89e8], R118 ;  /* 0x0089e87601007387 */ /* 0x0005e20000100a00 */
[----:B-1----:R-:W-:-:S04]  /*13640*/  IMAD.WIDE R120, R119, 0x4, R116 ;  /* 0x0000000477787825 */ /* 0x002fc800078e0274 */
[--C-:B--2---:R-:W-:Y:S01]  /*13650*/  IMAD.WIDE R118, R219, 0x4, R116.reuse ;  /* 0x00000004db767825 */ /* 0x104fe200078e0274 */
        /* <DEDUP_REMOVED lines=9> */
[----:B------:R-:W-:Y:S04]  /*136f0*/  STL.64 [R1+0x89f0], R230 ;  /* 0x0089f0e601007387 */ /* 0x000fe80000100a00 */
[----:B------:R3:W-:Y:S01]  /*13700*/  STL.64 [R1+0x2d68], R118 ;  /* 0x002d687601007387 */ /* 0x0007e20000100a00 */
[----:B-1----:R-:W-:-:S05]  /*13710*/  IMAD.WIDE R120, R231, 0x4, R116 ;  /* 0x00000004e7787825 */ /* 0x002fca00078e0274 */
[----:B------:R1:W-:Y:S01]  /*13720*/  STL.64 [R1+0x2d58], R120 ;  /* 0x002d587801007387 */ /* 0x0003e20000100a00 */
[----:B---3--:R-:W-:-:S03]  /*13730*/  IMAD.WIDE R118, R232, 0x4, R116 ;  /* 0x00000004e8767825 */ /* 0x008fc600078e0274 */
[----:B------:R-:W-:Y:S04]  /*13740*/  STL.64 [R1+0x89f8], R232 ;  /* 0x0089f8e801007387 */ /* 0x000fe80000100a00 */
[----:B------:R2:W-:Y:S01]  /*13750*/  STL.64 [R1+0x2d48], R118 ;  /* 0x002d487601007387 */ /* 0x0005e20000100a00 */
[----:B-1----:R-:W-:-:S04]  /*13760*/  IMAD.WIDE R120, R233, 0x4, R116 ;  /* 0x00000004e9787825 */ /* 0x002fc800078e0274 */
[--C-:B------:R-:W-:Y:S01]  /*13770*/  IMAD.WIDE R230, R234, 0x4, R116.reuse ;  /* 0x00000004eae67825 */ /* 0x100fe200078e0274 */
[----:B------:R1:W-:Y:S03]  /*13780*/  STL.64 [R1+0x2d38], R120 ;  /* 0x002d387801007387 */ /* 0x0003e60000100a00 */
[----:B--2---:R-:W-:-:S05]  /*13790*/  IMAD.WIDE R118, R128, 0x4, R116 ;  /* 0x0000000480767825 */ /* 0x004fca00078e0274 */
[----:B------:R2:W-:Y:S01]  /*137a0*/  STL.64 [R1+0x2d28], R118 ;  /* 0x002d287601007387 */ /* 0x0005e20000100a00 */
[----:B-1----:R-:W-:-:S03]  /*137b0*/  IMAD.WIDE R120, R235, 0x4, R116 ;  /* 0x00000004eb787825 */ /* 0x002fc600078e0274 */
        /* <DEDUP_REMOVED lines=384> */
[----:B------:R-:W-:Y:S04]  /*14fc0*/  STL.64 [R1+0x48c0], R230 ;  /* 0x0048c0e601007387 */ /* 0x000fe80000100a00 */
[----:B------:R2:W-:Y:S01]  /*14fd0*/  STL.64 [R1+0x4b90], R120 ;  /* 0x004b907801007387 */ /* 0x0005e20000100a00 */
[----:B-1----:R-:W-:-:S04]  /*14fe0*/  IMAD.WIDE R118, R0, 0x4, R116 ;  /* 0x0000000400767825 */ /* 0x002fc800078e0274 */
[--C-:B----4-:R-:W-:Y:S01]  /*14ff0*/  IMAD.WIDE R116, R12, 0x4, R114.reuse ;  /* 0x000000040c747825 */ /* 0x110fe200078e0272 */
        /* <DEDUP_REMOVED lines=35> */
[----:B------:R-:W2:Y:S04]  /*15230*/  LDL R120, [R1+0x28] ;  /* 0x0000280001787983 */ /* 0x000ea80000100800 */
[----:B------:R-:W2:Y:S01]  /*15240*/  LDL R121, [R1+0x74] ;  /* 0x0000740001797983 */ /* 0x000ea20000100800 */
        /* <DEDUP_REMOVED lines=53> */
[----:B--2---:R-:W-:-:S04]  /*155a0*/  IMAD.WIDE R230, R118, 0x4, R114 ;  /* 0x0000000476e67825 */ /* 0x004fc800078e0272 */
[--C-:B----4-:R-:W-:Y:S01]  /*155b0*/  IMAD.WIDE R118, R119, 0x4, R114.reuse ;  /* 0x0000000477767825 */ /* 0x110fe200078e0272 */
[----:B------:R1:W-:Y:S04]  /*155c0*/  STL.64 [R1+0x2c20], R230 ;  /* 0x002c20e601007387 */ /* 0x0003e80000100a00 */
[----:B-1----:R-:W2:Y:S04]  /*155d0*/  LDL.LU.64 R230, [R1+0x89f0] ;  /* 0x0089f00001e67983 */ /* 0x002ea80000300a00 */
[----:B------:R1:W-:Y:S02]  /*155e0*/  STL.64 [R1+0x2c18], R118 ;  /* 0x002c187601007387 */ /* 0x0003e40000100a00 */
[----:B-1----:R-:W-:-:S04]  /*155f0*/  IMAD.WIDE R118, R120, 0x4, R114 ;  /* 0x0000000478767825 */ /* 0x002fc800078e0272 */
[--C-:B------:R-:W-:Y:S01]  /*15600*/  IMAD.WIDE R120, R121, 0x4, R114.reuse ;  /* 0x0000000479787825 */ /* 0x100fe200078e0272 */
[----:B------:R1:W-:Y:S04]  /*15610*/  STL.64 [R1+0x2c08], R118 ;  /* 0x002c087601007387 */ /* 0x0003e80000100a00 */
[----:B-1----:R-:W4:Y:S04]  /*15620*/  LDL.LU.64 R118, [R1+0x89e8] ;  /* 0x0089e80001767983 */ /* 0x002f280000300a00 */
[----:B------:R1:W-:Y:S04]  /*15630*/  STL.64 [R1+0x2bf8], R120 ;  /* 0x002bf87801007387 */ /* 0x0003e80000100a00 */
[----:B-1----:R-:W2:Y:S02]  /*15640*/  LDL.LU R120, [R1+0x89e4] ;  /* 0x0089e40001787983 */ /* 0x002ea40000300800 */
[----:B--2---:R-:W-:-:S05]  /*15650*/  IMAD.WIDE R120, R120, 0x4, R114 ;  /* 0x0000000478787825 */ /* 0x004fca00078e0272 */
[----:B------:R1:W-:Y:S04]  /*15660*/  STL.64 [R1+0x2be8], R120 ;  /* 0x002be87801007387 */ /* 0x0003e80000100a00 */
[----:B-1----:R-:W2:Y:S02]  /*15670*/  LDL.LU R121, [R1+0x89e0] ;  /* 0x0089e00001797983 */ /* 0x002ea40000300800 */
[----:B--2---:R-:W-:-:S05]  /*15680*/  IMAD.WIDE R120, R121, 0x4, R114 ;  /* 0x0000000479787825 */ /* 0x004fca00078e0272 */
[----:B------:R1:W-:Y:S02]  /*15690*/  STL.64 [R1+0x2be0], R120 ;  /* 0x002be07801007387 */ /* 0x0003e40000100a00 */
[----:B-1----:R-:W-:-:S05]  /*156a0*/  IMAD.WIDE R120, R116, 0x4, R114 ;  /* 0x0000000474787825 */ /* 0x002fca00078e0272 */
[----:B------:R1:W-:Y:S02]  /*156b0*/  STL.64 [R1+0x2bd8], R120 ;  /* 0x002bd87801007387 */ /* 0x0003e40000100a00 */
[----:B-1----:R-:W-:-:S05]  /*156c0*/  IMAD.WIDE R120, R117, 0x4, R114 ;  /* 0x0000000475787825 */ /* 0x002fca00078e0272 */
[----:B------:R4:W-:Y:S02]  /*156d0*/  STL.64 [R1+0x2bc8], R120 ;  /* 0x002bc87801007387 */ /* 0x0009e40000100a00 */
[----:B----4-:R-:W-:-:S05]  /*156e0*/  IMAD.WIDE R120, R118, 0x4, R114 ;  /* 0x0000000476787825 */ /* 0x010fca00078e0272 */
        /* <DEDUP_REMOVED lines=15> */
[----:B---3--:R-:W-:-:S05]  /*157e0*/  IMAD.WIDE R120, R232, 0x4, R114 ;  /* 0x00000004e8787825 */ /* 0x008fca00078e0272 */
        /* <DEDUP_REMOVED lines=392> */
[----:B------:R1:W-:Y:S04]  /*17070*/  STL.64 [R1+0x4ab8], R120 ;  /* 0x004ab87801007387 */ /* 0x0003e80000100a00 */
[----:B-1----:R-:W2:Y:S01]  /*17080*/  LDL.LU.64 R120, [R1+0x89d8] ;  /* 0x0089d80001787983 */ /* 0x002ea20000300a00 */
[----:B------:R-:W-:-:S05]  /*17090*/  IMAD.WIDE R114, R0, 0x4, R114 ;  /* 0x0000000400727825 */ /* 0x000fca00078e0272 */
[----:B------:R2:W-:Y:S02]  /*170a0*/  STL.64 [R1+0x4d88], R114 ;  /* 0x004d887201007387 */ /* 0x0005e40000100a00 */
[----:B--2---:R-:W-:-:S05]  /*170b0*/  IMAD.WIDE R114, R12, 0x4, R120 ;  /* 0x000000040c727825 */ /* 0x004fca00078e0278 */
        /* <DEDUP_REMOVED lines=9> */
[----:B------:R1:W-:Y:S02]  /*17150*/  STL.64 [R1+0x2600], R114 ;  /* 0x0026007201007387 */ /* 0x0003e40000100a00 */
[----:B-1----:R-:W-:-:S05]  /*17160*/  IMAD.WIDE R114, R176, 0x4, R120 ;  /* 0x00000004b0727825 */ /* 0x002fca00078e0278 */
        /* <DEDUP_REMOVED lines=11> */
[--C-:B---3--:R-:W-:Y:S01]  /*17220*/  IMAD.WIDE R206, R249, 0x4, R120.reuse ;  /* 0x00000004f9ce7825 */ /* 0x108fe200078e0278 */
[----:B------:R2:W-:Y:S01]  /*17230*/  STL.64 [R1+0x2588], R10 ;  /* 0x0025880a01007387 */ /* 0x0005e20000100a00 */
[----:B------:R-:W3:Y:S03]  /*17240*/  S2UR UR4, SR_CgaCtaId ;  /* 0x00000000000479c3 */ /* 0x000ee60000008800 */
[----:B------:R4:W-:Y:S01]  /*17250*/  STL.64 [R1+0x2578], R206 ;  /* 0x002578ce01007387 */ /* 0x0009e20000100a00 */
[--C-:B-1----:R-:W-:Y:S01]  /*17260*/  IMAD.WIDE R114, R166, 0x4, R120.reuse ;  /* 0x00000004a6727825 */ /* 0x102fe200078e0278 */
[----:B------:R-:W1:Y:S03]  /*17270*/  LDCU.64 UR28, c[0x0][0x358] ;  /* 0x00006b00ff1c77ac */ /* 0x000e660008000a00 */
[----:B------:R-:W1:Y:S01]  /*17280*/  LDC R249, c[0x0][0x3a0] ;  /* 0x0000e800fff97b82 */ /* 0x000e620000000800 */
[--C-:B--2---:R-:W-:Y:S01]  /*17290*/  IMAD.WIDE R10, R5, 0x4, R120.reuse ;  /* 0x00000004050a7825 */ /* 0x104fe200078e0278 */
[----:B------:R-:W-:Y:S03]  /*172a0*/  STL.64 [R1+0x2568], R114 ;  /* 0x0025687201007387 */ /* 0x000fe60000100a00 */
[--C-:B------:R-:W-:Y:S01]  /*172b0*/  IMAD.WIDE R4, R168, 0x4, R120.reuse ;  /* 0x00000004a8047825 */ /* 0x100fe200078e0278 */
[----:B------:R-:W2:Y:S04]  /*172c0*/  LDL.LU R87, [R1+0x8] ;  /* 0x0000080001577983 */ /* 0x000ea80000300800 */
[----:B------:R-:W-:Y:S04]  /*172d0*/  STL.64 [R1+0x2558], R10 ;  /* 0x0025580a01007387 */ /* 0x000fe80000100a00 */
[----:B----4-:R-:W4:Y:S04]  /*172e0*/  LDL.LU R206, [R1+0x1c] ;  /* 0x00001c0001ce7983 */ /* 0x010f280000300800 */
[----:B------:R3:W-:Y:S04]  /*172f0*/  STL.64 [R1+0x2548], R4 ;  /* 0x0025480401007387 */ /* 0x0007e80000100a00 */
[----:B---3--:R-:W3:Y:S04]  /*17300*/  LDL.LU R4, [R1+0x20] ;  /* 0x0000200001047983 */ /* 0x008ee80000300800 */
[----:B------:R-:W3:Y:S04]  /*17310*/  LDL.LU R10, [R1+0x28] ;  /* 0x00002800010a7983 */ /* 0x000ee80000300800 */
[----:B------:R-:W3:Y:S04]  /*17320*/  LDL.LU R12, [R1+0x74] ;  /* 0x00007400010c7983 */ /* 0x000ee80000300800 */
[----:B------:R-:W3:Y:S04]  /*17330*/  LDL.LU R114, [R1+0x78] ;  /* 0x0000780001727983 */ /* 0x000ee80000300800 */
[----:B------:R-:W3:Y:S01]  /*17340*/  LDL.LU R115, [R1+0x7c] ;  /* 0x00007c0001737983 */ /* 0x000ee20000300800 */
[----:B------:R-:W-:-:S05]  /*17350*/  IMAD.WIDE R208, R216, 0x4, R120 ;  /* 0x00000004d8d07825 */ /* 0x000fca00078e0278 */
[----:B------:R1:W-:Y:S02]  /*17360*/  STL.64 [R1+0x2538], R208 ;  /* 0x002538d001007387 */ /* 0x0003e40000100a00 */
[----:B-1----:R-:W-:-:S04]  /*17370*/  IMAD.WIDE R208, R169, 0x4, R120 ;  /* 0x00000004a9d07825 */ /* 0x002fc800078e0278 */
[--C-:B------:R-:W-:Y:S01]  /*17380*/  IMAD.WIDE R168, R213, 0x4, R120.reuse ;  /* 0x00000004d5a87825 */ /* 0x100fe200078e0278 */
[----:B------:R1:W-:Y:S04]  /*17390*/  STL.64 [R1+0x2528], R208 ;  /* 0x002528d001007387 */ /* 0x0003e80000100a00 */
        /* <DEDUP_REMOVED lines=11> */
[----:B------:R1:W-:Y:S03]  /*17450*/  STL.64 [R1+0x24c8], R208 ;  /* 0x0024c8d001007387 */ /* 0x0003e60000100a00 */
[--C-:B------:R-:W-:Y:S01]  /*17460*/  IMAD.WIDE R2, R122, 0x4, R120.reuse ;  /* 0x000000047a027825 */ /* 0x100fe200078e0278 */
[----:B------:R1:W-:Y:S03]  /*17470*/  STL.64 [R1+0x24c0], R168 ;  /* 0x0024c0a801007387 */ /* 0x0003e60000100a00 */
[----:B-1----:R-:W-:-:S04]  /*17480*/  IMAD.WIDE R208, R151, 0x4, R120 ;  /* 0x0000000497d07825 */ /* 0x002fc800078e0278 */
[--C-:B------:R-:W-:Y:S01]  /*17490*/  IMAD.WIDE R168, R215, 0x4, R120.reuse ;  /* 0x00000004d7a87825 */ /* 0x100fe200078e0278 */
[----:B------:R-:W-:Y:S03]  /*174a0*/  STL.64 [R1+0x24b8], R208 ;  /* 0x0024b8d001007387 */ /* 0x000fe60000100a00 */
[--C-:B------:R-:W-:Y:S01]  /*174b0*/  IMAD.WIDE R166, R167, 0x4, R120.reuse ;  /* 0x00000004a7a67825 */ /* 0x100fe200078e0278 */
[----:B------:R1:W-:Y:S04]  /*174c0*/  STL.64 [R1+0x24b0], R2 ;  /* 0x0024b00201007387 */ /* 0x0003e80000100a00 */
[----:B------:R1:W-:Y:S04]  /*174d0*/  STL.64 [R1+0x24a8], R168 ;  /* 0x0024a8a801007387 */ /* 0x0003e80000100a00 */
[----:B------:R1:W-:Y:S02]  /*174e0*/  STL.64 [R1+0x2498], R166 ;  /* 0x002498a601007387 */ /* 0x0003e40000100a00 */
[----:B-1----:R-:W-:-:S04]  /*174f0*/  IMAD.WIDE R2, R220, 0x4, R120 ;  /* 0x00000004dc027825 */ /* 0x002fc800078e0278 */
[--C-:B------:R-:W-:Y:S01]  /*17500*/  IMAD.WIDE R168, R146, 0x4, R120.reuse ;  /* 0x0000000492a87825 */ /* 0x100fe200078e0278 */
[----:B------:R1:W-:Y:S03]  /*17510*/  STL.64 [R1+0x2490], R2 ;  /* 0x0024900201007387 */ /* 0x0003e60000100a00 */
[--C-:B------:R-:W-:Y:S01]  /*17520*/  IMAD.WIDE R166, R221, 0x4, R120.reuse ;  /* 0x00000004dda67825 */ /* 0x100fe200078e0278 */
        /* <DEDUP_REMOVED lines=13> */
[----:B------:R2:W-:Y:S01]  /*17600*/  STL.64 [R1+0x25b0], R166 ;  /* 0x0025b0a601007387 */ /* 0x0005e20000100a00 */
[----:B-1----:R-:W-:-:S04]  /*17610*/  IMAD.WIDE R2, R227, 0x4, R120 ;  /* 0x00000004e3027825 */ /* 0x002fc800078e0278 */
[--C-:B------:R-:W-:Y:S01]  /*17620*/  IMAD.WIDE R168, R250, 0x4, R120.reuse ;  /* 0x00000004faa87825 */ /* 0x100fe200078e0278 */
[----:B------:R4:W-:Y:S04]  /*17630*/  STL.64 [R1+0x25a0], R2 ;  /* 0x0025a00201007387 */ /* 0x0009e80000100a00 */
[----:B------:R-:W-:Y:S01]  /*17640*/  STL.64 [R1+0x2590], R168 ;  /* 0x002590a801007387 */ /* 0x000fe20000100a00 */
[----:B--2---:R-:W-:-:S04]  /*17650*/  IMAD.WIDE R166, R87, 0x4, R120 ;  /* 0x0000000457a67825 */ /* 0x004fc800078e0278 */
[--C-:B----4-:R-:W-:Y:S01]  /*17660*/  IMAD.WIDE R2, R206, 0x4, R120.reuse ;  /* 0x00000004ce027825 */ /* 0x110fe200078e0278 */
[----:B------:R-:W-:Y:S04]  /*17670*/  STL.64 [R1+0x2580], R166 ;  /* 0x002580a601007387 */ /* 0x000fe80000100a00 */
[----:B------:R1:W-:Y:S01]  /*17680*/  STL.64 [R1+0x2570], R2 ;  /* 0x0025700201007387 */ /* 0x0003e20000100a00 */
[----:B---3--:R-:W-:-:S04]  /*17690*/  IMAD.WIDE R4, R4, 0x4, R120 ;  /* 0x0000000404047825 */ /* 0x008fc800078e0278 */
[--C-:B------:R-:W-:Y:S01]  /*176a0*/  IMAD.WIDE R10, R10, 0x4, R120.reuse ;  /* 0x000000040a0a7825 */ /* 0x100fe200078e0278 */
        /* <DEDUP_REMOVED lines=16> */
[----:B-1----:R-:W-:-:S02]  /*177b0*/  IMAD.WIDE R4, R219, 0x4, R120 ;  /* 0x00000004db047825 */ /* 0x002fc400078e0278 */
[----:B------:R-:W1:Y:S02]  /*177c0*/  LDC R219, c[0x0][0x3a0] ;  /* 0x0000e800ffdb7b82 */ /* 0x000e640000000800 */
[--C-:B--2---:R-:W-:Y:S01]  /*177d0*/  IMAD.WIDE R10, R145, 0x4, R120.reuse ;  /* 0x00000004910a7825 */ /* 0x104fe200078e0278 */
[----:B------:R2:W-:Y:S03]  /*177e0*/  STL.64 [R1+0x24d0], R4 ;  /* 0x0024d00401007387 */ /* 0x0005e60000100a00 */
[--C-:B---3--:R-:W-:Y:S02]  /*177f0*/  IMAD.WIDE R2, R57, 0x4, R120.reuse ;  /* 0x0000000439027825 */ /* 0x108fe400078e0278 */
[----:B------:R-:W3:Y:S03]  /*17800*/  LDC R145, c[0x0][0x3a0] ;  /* 0x0000e800ff917b82 */ /* 0x000ee60000000800 */
[----:B------:R4:W-:Y:S01]  /*17810*/  STL.64 [R1+0x24a0], R2 ;  /* 0x0024a00201007387 */ /* 0x0009e20000100a00 */
[----:B--2---:R-:W-:-:S03]  /*17820*/  IMAD.WIDE R4, R13, 0x4, R120 ;  /* 0x000000040d047825 */ /* 0x004fc600078e0278 */
[----:B------:R2:W-:Y:S01]  /*17830*/  STL.64 [R1+0x2480], R10 ;  /* 0x0024800a01007387 */ /* 0x0005e20000100a00 */
[----:B------:R-:W1:Y:S01]  /*17840*/  LDC R13, c[0x0][0x3a0] ;  /* 0x0000e800ff0d7b82 */ /* 0x000e620000000800 */
[--C-:B----4-:R-:W-:Y:S02]  /*17850*/  IMAD.WIDE R2, R230, 0x4, R120.reuse ;  /* 0x00000004e6027825 */ /* 0x110fe400078e0278 */
[----:B------:R-:W4:Y:S04]  /*17860*/  LDL.LU R230, [R1+0x89d0] ;  /* 0x0089d00001e67983 */ /* 0x000f280000300800 */
[----:B------:R2:W-:Y:S02]  /*17870*/  STL.64 [R1+0x2478], R4 ;  /* 0x0024780401007387 */ /* 0x0005e40000100a00 */
[----:B--2---:R-:W-:-:S04]  /*17880*/  IMAD.WIDE R10, R233, 0x4, R120 ;  /* 0x00000004e90a7825 */ /* 0x004fc800078e0278 */
[--C-:B------:R-:W-:Y:S02]  /*17890*/  IMAD.WIDE R4, R231, 0x4, R120.reuse ;  /* 0x00000004e7047825 */ /* 0x100fe400078e0278 */
[----:B------:R-:W4:Y:S04]  /*178a0*/  LDL.LU R231, [R1+0x89cc] ;  /* 0x0089cc0001e77983 */ /* 0x000f280000300800 */
[----:B------:R2:W-:Y:S02]  /*178b0*/  STL.64 [R1+0x2468], R2 ;  /* 0x0024680201007387 */ /* 0x0005e40000100a00 */
[--C-:B--2---:R-:W-:Y:S02]  /*178c0*/  IMAD.WIDE R2, R232, 0x4, R120.reuse ;  /* 0x00000004e8027825 */ /* 0x104fe400078e0278 */
[----:B------:R-:W2:Y:S04]  /*178d0*/  LDL.LU R232, [R1+0x89c8] ;  /* 0x0089c80001e87983 */ /* 0x000ea80000300800 */
[----:B------:R1:W-:Y:S04]  /*178e0*/  STL.64 [R1+0x2458], R4 ;  /* 0x0024580401007387 */ /* 0x0003e80000100a00 */
[----:B------:R-:W2:Y:S04]  /*178f0*/  LDL.LU R233, [R1+0x89c4] ;  /* 0x0089c40001e97983 */ /* 0x000ea80000300800 */
[----:B------:R3:W-:Y:S01]  /*17900*/  STL.64 [R1+0x2450], R2 ;  /* 0x0024500201007387 */ /* 0x0007e20000100a00 */
[----:B-1----:R-:W-:-:S03]  /*17910*/  IMAD.WIDE R4, R234, 0x4, R120 ;  /* 0x00000004ea047825 */ /* 0x002fc600078e0278 */
[----:B------:R1:W-:Y:S04]  /*17920*/  STL.64 [R1+0x2448], R10 ;  /* 0x0024480a01007387 */ /* 0x0003e80000100a00 */
[----:B------:R-:W2:Y:S01]  /*17930*/  LDL.LU R234, [R1+0x89c0] ;  /* 0x0089c00001ea7983 */ /* 0x000ea20000300800 */
[----:B---3--:R-:W-:-:S05]  /*17940*/  IMAD.WIDE R2, R128, 0x4, R120 ;  /* 0x0000000480027825 */ /* 0x008fca00078e0278 */
[----:B------:R3:W-:Y:S01]  /*17950*/  STL.64 [R1+0x2430], R2 ;  /* 0x0024300201007387 */ /* 0x0007e20000100a00 */
[----:B-1----:R-:W-:-:S04]  /*17960*/  IMAD.WIDE R10, R14, 0x4, R120 ;  /* 0x000000040e0a7825 */ /* 0x002fc800078e0278 */
[--C-:B---3--:R-:W-:Y:S02]  /*17970*/  IMAD.WIDE R2, R235, 0x4, R120.reuse ;  /* 0x00000004eb027825 */ /* 0x108fe400078e0278 */
[----:B------:R-:W2:Y:S04]  /*17980*/  LDL.LU R235, [R1+0x89bc] ;  /* 0x0089bc0001eb7983 */ /* 0x000ea80000300800 */
[----:B------:R1:W-:Y:S02]  /*17990*/  STL.64 [R1+0x2428], R4 ;  /* 0x0024280401007387 */ /* 0x0003e40000100a00 */
[--C-:B-1----:R-:W-:Y:S02]  /*179a0*/  IMAD.WIDE R4, R236, 0x4, R120.reuse ;  /* 0x00000004ec047825 */ /* 0x102fe400078e0278 */
[----:B------:R-:W3:Y:S04]  /*179b0*/  LDL.LU R236, [R1+0x89b8] ;  /* 0x0089b80001ec7983 */ /* 0x000ee80000300800 */
        /* <DEDUP_REMOVED lines=10> */
[--C-:B------:R-:W-:Y:S02]  /*17a60*/  IMAD.WIDE R4, R237, 0x4, R120.reuse ;  /* 0x00000004ed047825 */ /* 0x100fe400078e0278 */
[----:B------:R-:W3:Y:S02]  /*17a70*/  LDL.LU R237, [R1+0x89b4] ;  /* 0x0089b40001ed7983 */ /* 0x000ee40000300800 */
[--C-:B------:R-:W-:Y:S02]  /*17a80*/  IMAD.WIDE R10, R38, 0x4, R120.reuse ;  /* 0x00000004260a7825 */ /* 0x100fe400078e0278 */
        /* <DEDUP_REMOVED lines=11> */
[----:B------:R-:W2:Y:S02]  /*17b40*/  LDL.LU R238, [R1+0x89b0] ;  /* 0x0089b00001ee7983 */ /* 0x000ea40000300800 */
        /* <DEDUP_REMOVED lines=19> */
[----:B------:R1:W-:Y:S01]  /*17c80*/  STL.64 [R1+0x23a0], R2 ;  /* 0x0023a00201007387 */ /* 0x0003e20000100a00 */
[----:B------:R-:W-:Y:S01]  /*17c90*/  UMOV UR6, 0x400 ;  /* 0x0000040000067882 */ /* 0x000fe20000000000 */
[----:B------:R-:W2:Y:S01]  /*17ca0*/  LDC R252, c[0x0][0x3a0] ;  /* 0x0000e800fffc7b82 */ /* 0x000ea20000000800 */
        /* <DEDUP_REMOVED lines=22> */
[----:B------:R4:W-:Y:S01]  /*17e10*/  STL.64 [R1+0x2368], R10 ;  /* 0x0023680a01007387 */ /* 0x0009e20000100a00 */
[----:B-1----:R-:W-:-:S04]  /*17e20*/  IMAD.WIDE R2, R177, 0x4, R120 ;  /* 0x00000004b1027825 */ /* 0x002fc800078e0278 */
[--C-:B------:R-:W-:Y:S01]  /*17e30*/  IMAD.WIDE R4, R200, 0x4, R120.reuse ;  /* 0x00000004c8047825 */ /* 0x100fe200078e0278 */
[----:B------:R1:W-:Y:S03]  /*17e40*/  STL.64 [R1+0x2358], R2 ;  /* 0x0023580201007387 */ /* 0x0003e60000100a00 */
[--C-:B----4-:R-:W-:Y:S01]  /*17e50*/  IMAD.WIDE R10, R88, 0x4, R120.reuse ;  /* 0x00000004580a7825 */ /* 0x110fe200078e0278 */
[----:B------:R4:W-:Y:S04]  /*17e60*/  STL.64 [R1+0x2350], R4 ;  /* 0x0023500401007387 */ /* 0x0009e80000100a00 */
[----:B------:R4:W-:Y:S01]  /*17e70*/  STL.64 [R1+0x2348], R10 ;  /* 0x0023480a01007387 */ /* 0x0009e20000100a00 */
[----:B-1----:R-:W-:-:S04]  /*17e80*/  IMAD.WIDE R2, R199, 0x4, R120 ;  /* 0x00000004c7027825 */ /* 0x002fc800078e0278 */
[--C-:B----4-:R-:W-:Y:S02]  /*17e90*/  IMAD.WIDE R4, R242, 0x4, R120.reuse ;  /* 0x00000004f2047825 */ /* 0x110fe400078e0278 */
[----:B------:R-:W4:Y:S02]  /*17ea0*/  LDL.LU R242, [R1+0x89a0] ;  /* 0x0089a00001f27983 */ /* 0x000f240000300800 */
        /* <DEDUP_REMOVED lines=33> */
[--C-:B---3--:R-:W-:Y:S01]  /*180c0*/  IMAD.WIDE R10, R98, 0x4, R120.reuse ;  /* 0x00000004620a7825 */ /* 0x108fe200078e0278 */
[----:B------:R3:W-:Y:S04]  /*180d0*/  STL.64 [R1+0x22c8], R4 ;  /* 0x0022c80401007387 */ /* 0x0007e80000100a00 */
[----:B------:R3:W-:Y:S01]  /*180e0*/  STL.64 [R1+0x22c0], R10 ;  /* 0x0022c00a01007387 */ /* 0x0007e20000100a00 */
[----:B-1----:R-:W-:-:S04]  /*180f0*/  IMAD.WIDE R2, R191, 0x4, R120 ;  /* 0x00000004bf027825 */ /* 0x002fc800078e0278 */
[--C-:B---3--:R-:W-:Y:S02]  /*18100*/  IMAD.WIDE R4, R245, 0x4, R120.reuse ;  /* 0x00000004f5047825 */ /* 0x108fe400078e0278 */
[----:B------:R-:W2:Y:S02]  /*18110*/  LDL.LU R245, [R1+0x8994] ;  /* 0x0089940001f57983 */ /* 0x000ea40000300800 */
[--C-:B------:R-:W-:Y:S02]  /*18120*/  IMAD.WIDE R10, R102, 0x4, R120.reuse ;  /* 0x00000004660a7825 */ /* 0x100fe400078e0278 */
[----:B------:R1:W-:Y:S04]  /*18130*/  STL.64 [R1+0x22b8], R2 ;  /* 0x0022b80201007387 */ /* 0x0003e80000100a00 */
[----:B------:R3:W-:Y:S04]  /*18140*/  STL.64 [R1+0x22b0], R4 ;  /* 0x0022b00401007387 */ /* 0x0007e80000100a00 */
[----:B------:R3:W-:Y:S01]  /*18150*/  STL.64 [R1+0x22a8], R10 ;  /* 0x0022a80a01007387 */ /* 0x0007e20000100a00 */
[----:B-1----:R-:W-:-:S04]  /*18160*/  IMAD.WIDE R2, R190, 0x4, R120 ;  /* 0x00000004be027825 */ /* 0x002fc800078e0278 */
[--C-:B---3--:R-:W-:Y:S01]  /*18170*/  IMAD.WIDE R4, R106, 0x4, R120.reuse ;  /* 0x000000046a047825 */ /* 0x108fe200078e0278 */
[----:B------:R1:W-:Y:S03]  /*18180*/  STL.64 [R1+0x22a0], R2 ;  /* 0x0022a00201007387 */ /* 0x0003e60000100a00 */
[--C-:B------:R-:W-:Y:S01]  /*18190*/  IMAD.WIDE R10, R189, 0x4, R120.reuse ;  /* 0x00000004bd0a7825 */ /* 0x100fe200078e0278 */
[----:B------:R3:W-:Y:S04]  /*181a0*/  STL.64 [R1+0x2298], R4 ;  /* 0x0022980401007387 */ /* 0x0007e80000100a00 */
[----:B------:R3:W-:Y:S01]  /*181b0*/  STL.64 [R1+0x2290], R10 ;  /* 0x0022900a01007387 */ /* 0x0007e20000100a00 */
[----:B-1----:R-:W-:-:S04]  /*181c0*/  IMAD.WIDE R2, R110, 0x4, R120 ;  /* 0x000000046e027825 */ /* 0x002fc800078e0278 */
[--C-:B---3--:R-:W-:Y:S02]  /*181d0*/  IMAD.WIDE R4, R246, 0x4, R120.reuse ;  /* 0x00000004f6047825 */ /* 0x108fe400078e0278 */
[----:B------:R-:W3:Y:S02]  /*181e0*/  LDL.LU R246, [R1+0x8990] ;  /* 0x0089900001f67983 */ /* 0x000ee40000300800 */
[--C-:B------:R-:W-:Y:S02]  /*181f0*/  IMAD.WIDE R10, R123, 0x4, R120.reuse ;  /* 0x000000047b0a7825 */ /* 0x100fe400078e0278 */
[----:B------:R1:W-:Y:S04]  /*18200*/  STL.64 [R1+0x2288], R2 ;  /* 0x0022880201007387 */ /* 0x0003e80000100a00 */
[----:B------:R1:W-:Y:S02]  /*18210*/  STL.64 [R1+0x2280], R4 ;  /* 0x0022800401007387 */ /* 0x0003e40000100a00 */
[----:B-1----:R-:W-:-:S04]  /*18220*/  IMAD.WIDE R2, R188, 0x4, R120 ;  /* 0x00000004bc027825 */ /* 0x002fc800078e0278 */
        /* <DEDUP_REMOVED lines=38> */
[----:B------:R-:W-:Y:S04]  /*18490*/  STL.64 [R1+0x21e0], R10 ;  /* 0x0021e00a01007387 */ /* 0x000fe80000100a00 */
        /* <DEDUP_REMOVED lines=20> */
[--C-:B----4-:R-:W-:Y:S01]  /*185e0*/  IMAD.WIDE R6, R19, 0x4, R120.reuse ;  /* 0x0000000413067825 */ /* 0x110fe200078e0278 */
        /* <DEDUP_REMOVED lines=193> */
[----:B----4-:R-:W-:Y:S01]  /*19200*/  IMAD.WIDE R4, R83, 0x4, R120 ;  /* 0x0000000453047825 */ /* 0x010fe200078e0278 */
[----:B------:R2:W-:Y:S04]  /*19210*/  STL.64 [R1+0x1ed0], R6 ;  /* 0x001ed00601007387 */ /* 0x0005e80000100a00 */
[----:B------:R4:W-:Y:S01]  /*19220*/  STL.64 [R1+0x1ec8], R4 ;  /* 0x001ec80401007387 */ /* 0x0009e20000100a00 */
[----:B------:R-:W-:-:S02]  /*19230*/  VIADD R145, R145, 0xffffffff ;  /* 0xffffffff91917836 */ /* 0x000fc40000000000 */
[----:B-1----:R-:W-:Y:S01]  /*19240*/  IMAD.WIDE R2, R113, 0x4, R120 ;  /* 0x0000000471027825 */ /* 0x002fe200078e0278 */
[----:B------:R-:W-:-:S03]  /*19250*/  ULEA UR4, UR4, UR6, 0x18 ;  /* 0x0000000604047291 */ /* 0x000fc6000f8ec0ff */
[----:B------:R-:W-:Y:S01]  /*19260*/  VIADD R219, R219, 0xfffffffb ;  /* 0xfffffffbdbdb7836 */ /* 0x000fe20000000000 */
[----:B--2---:R-:W1:Y:S01]  /*19270*/  LDC R6, c[0x0][0x3a0] ;  /* 0x0000e800ff067b82 */ /* 0x004e620000000800 */
[----:B----4-:R-:W-:-:S04]  /*19280*/  IMAD.WIDE R4, R0, 0x4, R120 ;  /* 0x0000000400047825 */ /* 0x010fc800078e0278 */
[----:B------:R-:W-:-:S03]  /*19290*/  VIADD R0, R13, 0xfffffff7 ;  /* 0xfffffff70d007836 */ /* 0x000fc60000000000 */
[----:B------:R-:W2:Y:S01]  /*192a0*/  LDC R7, c[0x0][0x3a0] ;  /* 0x0000e800ff077b82 */ /* 0x000ea20000000800 */
[----:B------:R-:W4:Y:S01]  /*192b0*/  S2R R13, SR_TID.X ;  /* 0x00000000000d7919 */ /* 0x000f220000002100 */
[----:B------:R-:W-:Y:S01]  /*192c0*/  ISETP.GE.U32.AND P5, PT, R145, 0x7fffff80, PT ;  /* 0x7fffff809100780c */ /* 0x000fe20003fa6070 */
[----:B------:R3:W-:Y:S04]  /*192d0*/  STL.64 [R1+0x1ec0], R2 ;  /* 0x001ec00201007387 */ /* 0x0007e80000100a00 */
[----:B------:R3:W-:Y:S02]  /*192e0*/  STL.64 [R1+0x1eb8], R4 ;  /* 0x001eb80401007387 */ /* 0x0007e40000100a00 */
[----:B---3--:R-:W-:Y:S01]  /*192f0*/  IMAD.WIDE R2, R147, 0x4, R120 ;  /* 0x0000000493027825 */ /* 0x008fe200078e0278 */
[----:B------:R-:W-:-:S02]  /*19300*/  ISETP.GE.U32.AND P6, PT, R219, 0x7fffff7c, PT ;  /* 0x7fffff7cdb00780c */ /* 0x000fc40003fc6070 */
[----:B------:R-:W-:Y:S01]  /*19310*/  ISETP.GE.U32.AND P2, PT, R0, 0x7fffff78, PT ;  /* 0x7fffff780000780c */ /* 0x000fe20003f46070 */
[----:B------:R-:W3:Y:S01]  /*19320*/  LDC R4, c[0x0][0x3a0] ;  /* 0x0000e800ff047b82 */ /* 0x000ee20000000800 */
[----:B----4-:R-:W-:-:S07]  /*19330*/  LOP3.LUT R119, R13, 0x1f, RZ, 0xc0, !PT ;  /* 0x0000001f0d777812 */ /* 0x010fce00078ec0ff */
[----:B------:R-:W4:Y:S01]  /*19340*/  LDC R13, c[0x0][0x3a0] ;  /* 0x0000e800ff0d7b82 */ /* 0x000f220000000800 */
[----:B------:R1:W-:Y:S01]  /*19350*/  STL.64 [R1+0x1eb0], R2 ;  /* 0x001eb00201007387 */ /* 0x0003e20000100a00 */
[----:B------:R-:W-:Y:S01]  /*19360*/  SHF.L.U32 R0, R246, 0x2, RZ ;  /* 0x00000002f6007819 */ /* 0x000fe200000006ff */
[----:B-1----:R-:W-:-:S04]  /*19370*/  IMAD.SHL.U32 R3, R119, 0x4, RZ ;  /* 0x0000000477037824 */ /* 0x002fc800078e00ff */
[----:B------:R-:W-:-:S05]  /*19380*/  VIADD R5, R3, UR4 ;  /* 0x0000000403057c36 */ /* 0x000fca0008000000 */
[----:B------:R-:W-:Y:S01]  /*19390*/  @!PT LDS RZ, [RZ] ;  /* 0x00000000fffff984 */ /* 0x000fe20000000800 */
[----:B------:R-:W-:Y:S01]  /*193a0*/  @!PT LDS RZ, [RZ] ;  /* 0x00000000fffff984 */ /* 0x000fe20000000800 */
[----:B------:R-:W-:Y:S01]  /*193b0*/  @!PT LDS RZ, [RZ] ;  /* 0x00000000fffff984 */ /* 0x000fe20000000800 */
[----:B------:R-:W-:Y:S01]  /*193c0*/  LDGSTS.E [R5], desc[UR28][R244.64], !P5 ;  /* 0x00000000f4057fae */ /* 0x000fe2000e9a101c */
[----:B----4-:R-:W-:-:S03]  /*193d0*/  VIADD R2, R13, 0xfffffff3 ;  /* 0xfffffff30d027836 */ /* 0x010fc60000000000 */
[----:B------:R-:W-:Y:S01]  /*193e0*/  LDGSTS.E [R5+0x80], desc[UR28][R242.64], !P5 ;  /* 0x00080000f2057fae */ /* 0x000fe2000e9a101c */
[----:B------:R-:W-:-:S03]  /*193f0*/  IMAD.WIDE R22, R0, 0x4, R244 ;  /* 0x0000000400167825 */ /* 0x000fc600078e02f4 */
        /* <DEDUP_REMOVED lines=11> */
[----:B------:R-:W-:Y:S01]  /*194b0*/  ISETP.GE.U32.AND P5, PT, R2, 0x7fffff74, PT ;  /* 0x7fffff740200780c */ /* 0x000fe20003fa6070 */
[----:B------:R-:W-:Y:S02]  /*194c0*/  IMAD.SHL.U32 R2, R246, 0x8, RZ ;  /* 0x00000008f6027824 */ /* 0x000fe400078e00ff */
[----:B------:R1:W-:Y:S01]  /*194d0*/  LDGSTS.E [R5+0x1000], desc[UR28][R22.64], !P6 ;  /* 0x0100000016057fae */ /* 0x0003e2000f1a101c */
[----:B------:R-:W-:-:S03]  /*194e0*/  IMAD.WIDE R10, R0, 0x4, R232 ;  /* 0x00000004000a7825 */ /* 0x000fc600078e02e8 */
[----:B------:R4:W-:Y:S01]  /*194f0*/  LDGSTS.E [R5+0x1080], desc[UR28][R20.64], !P6 ;  /* 0x0108000014057fae */ /* 0x0009e2000f1a101c */
[----:B------:R-:W-:-:S03]  /*19500*/  IMAD.WIDE R8, R0, 0x4, R230 ;  /* 0x0000000400087825 */ /* 0x000fc600078e02e6 */
[----:B------:R1:W-:Y:S01]  /*19510*/  LDGSTS.E [R5+0x1100], desc[UR28][R18.64], !P6 ;  /* 0x0110000012057fae */ /* 0x0003e2000f1a101c */
[----:B------:R-:W-:-:S03]  /*19520*/  IMAD.WIDE R24, R2, 0x4, R244 ;  /* 0x0000000402187825 */ /* 0x000fc600078e02f4 */
[----:B------:R1:W-:Y:S04]  /*19530*/  STL.64 [R1+0x1600], R22 ;  /* 0x0016001601007387 */ /* 0x0003e80000100a00 */
[----:B------:R2:W-:Y:S04]  /*19540*/  LDGSTS.E [R5+0x1180], desc[UR28][R16.64], !P6 ;  /* 0x0118000010057fae */ /* 0x0005e8000f1a101c */
[----:B------:R4:W-:Y:S04]  /*19550*/  STL.64 [R1+0x15f8], R20 ;  /* 0x0015f81401007387 */ /* 0x0009e80000100a00 */
[----:B------:R2:W-:Y:S01]  /*19560*/  LDGSTS.E [R5+0x1200], desc[UR28][R14.64], !P6 ;  /* 0x012000000e057fae */ /* 0x0005e2000f1a101c */
[----:B-1----:R-:W-:-:S03]  /*19570*/  IMAD.WIDE R22, R2, 0x4, R242 ;  /* 0x0000000402167825 */ /* 0x002fc600078e02f2 */
[----:B------:R1:W-:Y:S04]  /*19580*/  STL.64 [R1+0x15f0], R18 ;  /* 0x0015f01201007387 */ /* 0x0003e80000100a00 */
[----:B------:R2:W-:Y:S01]  /*19590*/  LDGSTS.E [R5+0x1280], desc[UR28][R12.64], !P6 ;  /* 0x012800000c057fae */ /* 0x0005e2000f1a101c */
[----:B----4-:R-:W-:-:S03]  /*195a0*/  IMAD.WIDE R20, R2, 0x4, R240 ;  /* 0x0000000402147825 */ /* 0x010fc600078e02f0 */
[----:B------:R2:W-:Y:S04]  /*195b0*/  STL.64 [R1+0x15e8], R16 ;  /* 0x0015e81001007387 */ /* 0x0005e80000100a00 */
[----:B------:R4:W-:Y:S01]  /*195c0*/  LDGSTS.E [R5+0x1300], desc[UR28][R10.64], !P6 ;  /* 0x013000000a057fae */ /* 0x0009e2000f1a101c */
[----:B-1----:R-:W-:-:S03]  /*195d0*/  IMAD.WIDE R18, R2, 0x4, R238 ;  /* 0x0000000402127825 */ /* 0x002fc600078e02ee */
[----:B------:R1:W-:Y:S04]  /*195e0*/  STL.64 [R1+0x15e0], R14 ;  /* 0x0015e00e01007387 */ /* 0x0003e80000100a00 */
[----:B------:R3:W-:Y:S01]  /*195f0*/  LDGSTS.E [R5+0x1380], desc[UR28][R8.64], !P6 ;  /* 0x0138000008057fae */ /* 0x0007e2000f1a101c */
[----:B--2---:R-:W-:-:S03]  /*19600*/  IMAD.WIDE R16, R2, 0x4, R236 ;  /* 0x0000000402107825 */ /* 0x004fc600078e02ec */
[----:B------:R2:W-:Y:S01]  /*19610*/  STL.64 [R1+0x15d8], R12 ;  /* 0x0015d80c01007387 */ /* 0x0005e20000100a00 */
[----:B-1----:R-:W-:-:S03]  /*19620*/  IMAD.WIDE R14, R2, 0x4, R234 ;  /* 0x00000004020e7825 */ /* 0x002fc600078e02ea */
[----:B------:R1:W-:Y:S01]  /*19630*/  LDGSTS.E [R5+0x2000], desc[UR28][R24.64], !P2 ;  /* 0x0200000018057fae */ /* 0x0003e2000d1a101c */
[----:B------:R-:W-:Y:S01]  /*19640*/  IADD3 R0, PT, PT, R6, -0x15, RZ ;  /* 0xffffffeb06007810 */ /* 0x000fe20007ffe0ff */
[----:B---3--:R-:W-:Y:S02]  /*19650*/  VIADD R4, R4, 0xffffffef ;  /* 0xffffffef04047836 */ /* 0x008fe40000000000 */
[----:B------:R4:W-:Y:S01]  /*19660*/  STL.64 [R1+0x15d0], R10 ;  /* 0x0015d00a01007387 */ /* 0x0009e20000100a00 */
[----:B------:R-:W3:Y:S01]  /*19670*/  LDC R6, c[0x0][0x3a0] ;  /* 0x0000e800ff067b82 */ /* 0x000ee20000000800 */
[C---:B--2---:R-:W-:Y:S02]  /*19680*/  IMAD.WIDE R12, R2.reuse, 0x4, R232 ;  /* 0x00000004020c7825 */ /* 0x044fe400078e02e8 */
[----:B------:R2:W-:Y:S04]  /*19690*/  LDGSTS.E [R5+0x2080], desc[UR28][R22.64], !P2 ;  /* 0x0208000016057fae */ /* 0x0005e8000d1a101c */
[----:B------:R1:W-:Y:S01]  /*196a0*/  LDGSTS.E [R5+0x2100], desc[UR28][R20.64], !P2 ;  /* 0x0210000014057fae */ /* 0x0003e2000d1a101c */
[----:B----4-:R-:W-:-:S03]  /*196b0*/  IMAD.WIDE R10, R2, 0x4, R230 ;  /* 0x00000004020a7825 */ /* 0x010fc600078e02e6 */
[----:B------:R4:W-:Y:S04]  /*196c0*/  LDGSTS.E [R5+0x2180], desc[UR28][R18.64], !P2 ;  /* 0x0218000012057fae */ /* 0x0009e8000d1a101c */
[----:B------:R1:W-:Y:S04]  /*196d0*/  STL.64 [R1+0x15c8], R8 ;  /* 0x0015c80801007387 */ /* 0x0003e80000100a00 */
[----:B------:R2:W-:Y:S04]  /*196e0*/  LDGSTS.E [R5+0x2200], desc[UR28][R16.64], !P2 ;  /* 0x0220000010057fae */ /* 0x0005e8000d1a101c */
[----:B------:R2:W-:Y:S01]  /*196f0*/  LDGSTS.E [R5+0x2280], desc[UR28][R14.64], !P2 ;  /* 0x022800000e057fae */ /* 0x0005e2000d1a101c */
[----:B-1----:R-:W1:Y:S03]  /*19700*/  LDC R8, c[0x0][0x3a0] ;  /* 0x0000e800ff087b82 */ /* 0x002e660000000800 */
[----:B------:R1:W-:Y:S04]  /*19710*/  LDGSTS.E [R5+0x2300], desc[UR28][R12.64], !P2 ;  /* 0x023000000c057fae */ /* 0x0003e8000d1a101c */
[----:B------:R1:W-:Y:S01]  /*19720*/  LDGSTS.E [R5+0x2380], desc[UR28][R10.64], !P2 ;  /* 0x023800000a057fae */ /* 0x0003e2000d1a101c */
[----:B------:R-:W-:Y:S01]  /*19730*/  ISETP.GE.U32.AND P2, PT, R0, 0x7fffff6c, PT ;  /* 0x7fffff6c0000780c */ /* 0x000fe20003f46070 */
[----:B------:R-:W-:Y:S01]  /*19740*/  IMAD R0, R246, 0xc, RZ ;  /* 0x0000000cf6007824 */ /* 0x000fe200078e02ff */
[----:B------:R-:W-:Y:S01]  /*19750*/  ISETP.GE.U32.AND P6, PT, R4, 0x7fffff70, PT ;  /* 0x7fffff700400780c */ /* 0x000fe20003fc6070 */
[----:B------:R2:W-:Y:S04]  /*19760*/  STL.64 [R1+0x1500], R24 ;  /* 0x0015001801007387 */ /* 0x0005e80000100a00 */
[----:B------:R3:W-:Y:S01]  /*19770*/  STL.64 [R1+0x14f8], R22 ;  /* 0x0014f81601007387 */ /* 0x0007e20000100a00 */
[----:B------:R-:W-:-:S03]  /*19780*/  IMAD.SHL.U32 R2, R246, 0x10, RZ ;  /* 0x00000010f6027824 */ /* 0x000fc600078e00ff */
[----:B------:R4:W-:Y:S01]  /*19790*/  STL.64 [R1+0x14f0], R20 ;  /* 0x0014f01401007387 */ /* 0x0009e20000100a00 */
[----:B--2---:R-:W-:-:S03]  /*197a0*/  IMAD.WIDE R24, R0, 0x4, R244 ;  /* 0x0000000400187825 */ /* 0x004fc600078e02f4 */
[----:B------:R2:W-:Y:S01]  /*197b0*/  STL.64 [R1+0x14e8], R18 ;  /* 0x0014e81201007387 */ /* 0x0005e20000100a00 */
[----:B---3--:R-:W-:-:S03]  /*197c0*/  IMAD.WIDE R22, R0, 0x4, R242 ;  /* 0x0000000400167825 */ /* 0x008fc600078e02f2 */
[----:B------:R3:W-:Y:S01]  /*197d0*/  STL.64 [R1+0x14e0], R16 ;  /* 0x0014e01001007387 */ /* 0x0007e20000100a00 */
[----:B----4-:R-:W-:-:S03]  /*197e0*/  IMAD.WIDE R20, R0, 0x4, R240 ;  /* 0x0000000400147825 */ /* 0x010fc600078e02f0 */
[----:B------:R4:W-:Y:S01]  /*197f0*/  STL.64 [R1+0x14d8], R14 ;  /* 0x0014d80e01007387 */ /* 0x0009e20000100a00 */
[----:B--2---:R-:W-:-:S03]  /*19800*/  IMAD.WIDE R18, R0, 0x4, R238 ;  /* 0x0000000400127825 */ /* 0x004fc600078e02ee */
[----:B------:R1:W-:Y:S01]  /*19810*/  STL.64 [R1+0x14d0], R12 ;  /* 0x0014d00c01007387 */ /* 0x0003e20000100a00 */
[----:B---3--:R-:W-:-:S03]  /*19820*/  IMAD.WIDE R16, R0, 0x4, R236 ;  /* 0x0000000400107825 */ /* 0x008fc600078e02ec */
[----:B------:R2:W-:Y:S01]  /*19830*/  LDGSTS.E [R5+0x3000], desc[UR28][R24.64], !P5 ;  /* 0x0300000018057fae */ /* 0x0005e2000e9a101c */
[----:B----4-:R-:W-:-:S03]  /*19840*/  IMAD.WIDE R14, R0, 0x4, R234 ;  /* 0x00000004000e7825 */ /* 0x010fc600078e02ea */
[----:B------:R3:W-:Y:S01]  /*19850*/  STL.64 [R1+0x14c8], R10 ;  /* 0x0014c80a01007387 */ /* 0x0007e20000100a00 */
[----:B-1----:R-:W-:-:S03]  /*19860*/  IMAD.WIDE R12, R0, 0x4, R232 ;  /* 0x00000004000c7825 */ /* 0x002fc600078e02e8 */
[----:B------:R1:W-:Y:S04]  /*19870*/  LDGSTS.E [R5+0x3080], desc[UR28][R22.64], !P5 ;  /* 0x0308000016057fae */ /* 0x0003e8000e9a101c */
[----:B------:R2:W-:Y:S01]  /*19880*/  STL.64 [R1+0x1400], R24 ;  /* 0x0014001801007387 */ /* 0x0005e20000100a00 */
[----:B---3--:R-:W-:-:S03]  /*19890*/  IMAD.WIDE R10, R0, 0x4, R230 ;  /* 0x00000004000a7825 */ /* 0x008fc600078e02e6 */
[----:B------:R3:W-:Y:S04]  /*198a0*/  LDGSTS.E [R5+0x3100], desc[UR28][R20.64], !P5 ;  /* 0x0310000014057fae */ /* 0x0007e8000e9a101c */
[----:B------:R1:W-:Y:S04]  /*198b0*/  STL.64 [R1+0x13f8], R22 ;  /* 0x0013f81601007387 */ /* 0x0003e80000100a00 */
[----:B------:R4:W-:Y:S01]  /*198c0*/  LDGSTS.E [R5+0x3180], desc[UR28][R18.64], !P5 ;  /* 0x0318000012057fae */ /* 0x0009e2000e9a101c */
[----:B--2---:R-:W-:-:S03]  /*198d0*/  IMAD.WIDE R24, R2, 0x4, R244 ;  /* 0x0000000402187825 */ /* 0x004fc600078e02f4 */
[----:B------:R3:W-:Y:S04]  /*198e0*/  STL.64 [R1+0x13f0], R20 ;  /* 0x0013f01401007387 */ /* 0x0007e80000100a00 */
[----:B------:R2:W-:Y:S01]  /*198f0*/  LDGSTS.E [R5+0x3200], desc[UR28][R16.64], !P5 ;  /* 0x0320000010057fae */ /* 0x0005e2000e9a101c */
[----:B-1----:R-:W-:-:S03]  /*19900*/  IMAD.WIDE R22, R2, 0x4, R242 ;  /* 0x0000000402167825 */ /* 0x002fc600078e02f2 */
[----:B------:R4:W-:Y:S04]  /*19910*/  STL.64 [R1+0x13e8], R18 ;  /* 0x0013e81201007387 */ /* 0x0009e80000100a00 */
[----:B------:R1:W-:Y:S01]  /*19920*/  LDGSTS.E [R5+0x3280], desc[UR28][R14.64], !P5 ;  /* 0x032800000e057fae */ /* 0x0003e2000e9a101c */
[----:B---3--:R-:W-:-:S03]  /*19930*/  IMAD.WIDE R20, R2, 0x4, R240 ;  /* 0x0000000402147825 */ /* 0x008fc600078e02f0 */
[----:B------:R2:W-:Y:S04]  /*19940*/  STL.64 [R1+0x13e0], R16 ;  /* 0x0013e01001007387 */ /* 0x0005e80000100a00 */
[----:B------:R3:W-:Y:S01]  /*19950*/  LDGSTS.E [R5+0x3300], desc[UR28][R12.64], !P5 ;  /* 0x033000000c057fae */ /* 0x0007e2000e9a101c */
[----:B----4-:R-:W-:-:S03]  /*19960*/  IMAD.WIDE R18, R2, 0x4, R238 ;  /* 0x0000000402127825 */ /* 0x010fc600078e02ee */
[----:B------:R1:W-:Y:S04]  /*19970*/  STL.64 [R1+0x13d8], R14 ;  /* 0x0013d80e01007387 */ /* 0x0003e80000100a00 */
[----:B------:R4:W-:Y:S01]  /*19980*/  LDGSTS.E [R5+0x3380], desc[UR28][R10.64], !P5 ;  /* 0x033800000a057fae */ /* 0x0009e2000e9a101c */
[----:B--2---:R-:W-:-:S03]  /*19990*/  IMAD.WIDE R16, R2, 0x4, R236 ;  /* 0x0000000402107825 */ /* 0x004fc600078e02ec */
[----:B------:R3:W-:Y:S01]  /*199a0*/  STL.64 [R1+0x13d0], R12 ;  /* 0x0013d00c01007387 */ /* 0x0007e20000100a00 */
[----:B------:R-:W-:Y:S02]  /*199b0*/  VIADD R0, R8, 0xffffffe3 ;  /* 0xffffffe308007836 */ /* 0x000fe40000000000 */
[----:B------:R-:W-:Y:S01]  /*199c0*/  VIADD R4, R7, 0xffffffe7 ;  /* 0xffffffe707047836 */ /* 0x000fe20000000000 */
[----:B------:R2:W-:Y:S01]  /*199d0*/  LDGSTS.E [R5+0x4000], desc[UR28][R24.64], !P6 ;  /* 0x0400000018057fae */ /* 0x0005e2000f1a101c */
[C---:B-1----:R-:W-:Y:S01]  /*199e0*/  IMAD.WIDE R14, R2.reuse, 0x4, R234 ;  /* 0x00000004020e7825 */ /* 0x042fe200078e02ea */
[----:B------:R-:W1:Y:S02]  /*199f0*/  LDC R7, c[0x0][0x3a0] ;  /* 0x0000e800ff077b82 */ /* 0x000e640000000800 */
[----:B------:R4:W-:Y:S01]  /*19a00*/  STL.64 [R1+0x13c8], R10 ;  /* 0x0013c80a01007387 */ /* 0x0009e20000100a00 */
[----:B---3--:R-:W-:-:S03]  /*19a10*/  IMAD.WIDE R12, R2, 0x4, R232 ;  /* 0x00000004020c7825 */ /* 0x008fc600078e02e8 */
[----:B------:R3:W-:Y:S02]  /*19a20*/  LDGSTS.E [R5+0x4080], desc[UR28][R22.64], !P6 ;  /* 0x0408000016057fae */ /* 0x0007e4000f1a101c */
[----:B------:R-:W1:Y:S02]  /*19a30*/  LDC R8, c[0x0][0x3a0] ;  /* 0x0000e800ff087b82 */ /* 0x000e640000000800 */
[----:B------:R2:W-:Y:S01]  /*19a40*/  LDGSTS.E [R5+0x4100], desc[UR28][R20.64], !P6 ;  /* 0x0410000014057fae */ /* 0x0005e2000f1a101c */
[----:B----4-:R-:W-:-:S03]  /*19a50*/  IMAD.WIDE R10, R2, 0x4, R230 ;  /* 0x00000004020a7825 */ /* 0x010fc600078e02e6 */
[----:B------:R4:W-:Y:S04]  /*19a60*/  LDGSTS.E [R5+0x4180], desc[UR28][R18.64], !P6 ;  /* 0x0418000012057fae */ /* 0x0009e8000f1a101c */
[----:B------:R1:W-:Y:S04]  /*19a70*/  LDGSTS.E [R5+0x4200], desc[UR28][R16.64], !P6 ;  /* 0x0420000010057fae */ /* 0x0003e8000f1a101c */
[----:B------:R1:W-:Y:S04]  /*19a80*/  LDGSTS.E [R5+0x4280], desc[UR28][R14.64], !P6 ;  /* 0x042800000e057fae */ /* 0x0003e8000f1a101c */
[----:B------:R1:W-:Y:S04]  /*19a90*/  LDGSTS.E [R5+0x4300], desc[UR28][R12.64], !P6 ;  /* 0x043000000c057fae */ /* 0x0003e8000f1a101c */
[----:B------:R1:W-:Y:S01]  /*19aa0*/  LDGSTS.E [R5+0x4380], desc[UR28][R10.64], !P6 ;  /* 0x043800000a057fae */ /* 0x0003e2000f1a101c */
[----:B------:R-:W-:Y:S01]  /*19ab0*/  ISETP.GE.U32.AND P6, PT, R0, 0x7fffff64, PT ;  /* 0x7fffff640000780c */ /* 0x000fe20003fc6070 */
[----:B------:R-:W-:Y:S01]  /*19ac0*/  IMAD R0, R246, 0x14, RZ ;  /* 0x00000014f6007824 */ /* 0x000fe200078e02ff */
[----:B------:R-:W-:Y:S01]  /*19ad0*/  ISETP.GE.U32.AND P5, PT, R4, 0x7fffff68, PT ;  /* 0x7fffff680400780c */ /* 0x000fe20003fa6070 */
[----:B------:R2:W-:Y:S04]  /*19ae0*/  STL.64 [R1+0x1300], R24 ;  /* 0x0013001801007387 */ /* 0x0005e80000100a00 */
[----:B------:R3:W-:Y:S01]  /*19af0*/  STL.64 [R1+0x12f8], R22 ;  /* 0x0012f81601007387 */ /* 0x0007e20000100a00 */
[----:B------:R-:W-:-:S03]  /*19b00*/  IMAD R2, R246, 0x18, RZ ;  /* 0x00000018f6027824 */ /* 0x000fc600078e02ff */
        /* <DEDUP_REMOVED lines=9> */
[----:B-1----:R-:W-:-:S03]  /*19ba0*/  IMAD.WIDE R16, R0, 0x4, R236 ;  /* 0x0000000400107825 */ /* 0x002fc600078e02ec */
[----:B------:R1:W-:Y:S01]  /*19bb0*/  LDGSTS.E [R5+0x5000], desc[UR28][R24.64], !P2 ;  /* 0x0500000018057fae */ /* 0x0003e2000d1a101c */
[----:B---3--:R-:W-:-:S03]  /*19bc0*/  IMAD.WIDE R14, R0, 0x4, R234 ;  /* 0x00000004000e7825 */ /* 0x008fc600078e02ea */
[----:B------:R3:W-:Y:S01]  /*19bd0*/  STL.64 [R1+0x12c8], R10 ;  /* 0x0012c80a01007387 */ /* 0x0007e20000100a00 */
[----:B--2---:R-:W-:-:S03]  /*19be0*/  IMAD.WIDE R12, R0, 0x4, R232 ;  /* 0x00000004000c7825 */ /* 0x004fc600078e02e8 */
[----:B------:R2:W-:Y:S04]  /*19bf0*/  LDGSTS.E [R5+0x5080], desc[UR28][R22.64], !P2 ;  /* 0x0508000016057fae */ /* 0x0005e8000d1a101c */
[----:B------:R1:W-:Y:S01]  /*19c00*/  STL.64 [R1+0x1200], R24 ;  /* 0x0012001801007387 */ /* 0x0003e20000100a00 */
[----:B---3--:R-:W-:-:S03]  /*19c10*/  IMAD.WIDE R10, R0, 0x4, R230 ;  /* 0x00000004000a7825 */ /* 0x008fc600078e02e6 */
[----:B------:R3:W-:Y:S04]  /*19c20*/  LDGSTS.E [R5+0x5100], desc[UR28][R20.64], !P2 ;  /* 0x0510000014057fae */ /* 0x0007e8000d1a101c */
[----:B------:R2:W-:Y:S04]  /*19c30*/  STL.64 [R1+0x11f8], R22 ;  /* 0x0011f81601007387 */ /* 0x0005e80000100a00 */
[----:B------:R4:W-:Y:S01]  /*19c40*/  LDGSTS.E [R5+0x5180], desc[UR28][R18.64], !P2 ;  /* 0x0518000012057fae */ /* 0x0009e2000d1a101c */
[----:B-1----:R-:W-:-:S03]  /*19c50*/  IMAD.WIDE R24, R2, 0x4, R244 ;  /* 0x0000000402187825 */ /* 0x002fc600078e02f4 */
[----:B------:R3:W-:Y:S04]  /*19c60*/  STL.64 [R1+0x11f0], R20 ;  /* 0x0011f01401007387 */ /* 0x0007e80000100a00 */
[----:B------:R1:W-:Y:S01]  /*19c70*/  LDGSTS.E [R5+0x5200], desc[UR28][R16.64], !P2 ;  /* 0x0520000010057fae */ /* 0x0003e2000d1a101c */
[----:B--2---:R-:W-:-:S03]  /*19c80*/  IMAD.WIDE R22, R2, 0x4, R242 ;  /* 0x0000000402167825 */ /* 0x004fc600078e02f2 */
        /* <DEDUP_REMOVED lines=8> */
[----:B-1----:R-:W-:-:S03]  /*19d10*/  IMAD.WIDE R16, R2, 0x4, R236 ;  /* 0x0000000402107825 */ /* 0x002fc600078e02ec */
[----:B------:R3:W-:Y:S01]  /*19d20*/  STL.64 [R1+0x11d0], R12 ;  /* 0x0011d00c01007387 */ /* 0x0007e20000100a00 */
[----:B--2---:R-:W-:-:S03]  /*19d30*/  IMAD.WIDE R14, R2, 0x4, R234 ;  /* 0x00000004020e7825 */ /* 0x004fc600078e02ea */
[----:B------:R1:W-:Y:S01]  /*19d40*/  LDGSTS.E [R5+0x6000], desc[UR28][R24.64], !P5 ;  /* 0x0600000018057fae */ /* 0x0003e2000e9a101c */
[----:B------:R-:W-:Y:S01]  /*19d50*/  IADD3 R0, PT, PT, R7, -0x25, RZ ;  /* 0xffffffdb07007810 */ /* 0x000fe20007ffe0ff */
[----:B------:R-:W-:Y:S02]  /*19d60*/  VIADD R4, R6, 0xffffffdf ;  /* 0xffffffdf06047836 */ /* 0x000fe40000000000 */
[----:B------:R4:W-:Y:S01]  /*19d70*/  STL.64 [R1+0x11c8], R10 ;  /* 0x0011c80a01007387 */ /* 0x0009e20000100a00 */
[----:B------:R-:W2:Y:S01]  /*19d80*/  LDC R6, c[0x0][0x3a0] ;  /* 0x0000e800ff067b82 */ /* 0x000ea20000000800 */
[C---:B---3--:R-:W-:Y:S02]  /*19d90*/  IMAD.WIDE R12, R2.reuse, 0x4, R232 ;  /* 0x00000004020c7825 */ /* 0x048fe400078e02e8 */
[----:B------:R3:W-:Y:S04]  /*19da0*/  LDGSTS.E [R5+0x6080], desc[UR28][R22.64], !P5 ;  /* 0x0608000016057fae */ /* 0x0007e8000e9a101c */
[----:B------:R1:W-:Y:S01]  /*19db0*/  LDGSTS.E [R5+0x6100], desc[UR28][R20.64], !P5 ;  /* 0x0610000014057fae */ /* 0x0003e2000e9a101c */
[----:B------:R-:W2:Y:S01]  /*19dc0*/  LDC R7, c[0x0][0x3a0] ;  /* 0x0000e800ff077b82 */ /* 0x000ea20000000800 */
[----:B----4-:R-:W-:-:S02]  /*19dd0*/  IMAD.WIDE R10, R2, 0x4, R230 ;  /* 0x00000004020a7825 */ /* 0x010fc400078e02e6 */
        /* <DEDUP_REMOVED lines=12> */
[----:B-1----:R-:W-:-:S03]  /*19ea0*/  IMAD.WIDE R24, R0, 0x4, R244 ;  /* 0x0000000400187825 */ /* 0x002fc600078e02f4 */
[----:B------:R1:W-:Y:S01]  /*19eb0*/  STL.64 [R1+0x10e8], R18 ;  /* 0x0010e81201007387 */ /* 0x0003e20000100a00 */
[----:B---3--:R-:W-:-:S03]  /*19ec0*/  IMAD.WIDE R22, R0, 0x4, R242 ;  /* 0x0000000400167825 */ /* 0x008fc600078e02f2 */
[----:B------:R3:W-:Y:S01]  /*19ed0*/  STL.64 [R1+0x10e0], R16 ;  /* 0x0010e01001007387 */ /* 0x0007e20000100a00 */
[----:B----4-:R-:W-:-:S03]  /*19ee0*/  IMAD.WIDE R20, R0, 0x4, R240 ;  /* 0x0000000400147825 */ /* 0x010fc600078e02f0 */
[----:B------:R4:W-:Y:S01]  /*19ef0*/  STL.64 [R1+0x10d8], R14 ;  /* 0x0010d80e01007387 */ /* 0x0009e20000100a00 */
[----:B-1----:R-:W-:-:S03]  /*19f00*/  IMAD.WIDE R18, R0, 0x4, R238 ;  /* 0x0000000400127825 */ /* 0x002fc600078e02ee */
        /* <DEDUP_REMOVED lines=8> */
[----:B----4-:R-:W-:-:S03]  /*19f90*/  IMAD.WIDE R10, R0, 0x4, R230 ;  /* 0x00000004000a7825 */ /* 0x010fc600078e02e6 */
[----:B------:R4:W-:Y:S04]  /*19fa0*/  LDGSTS.E [R5+0x7100], desc[UR28][R20.64], !P6 ;  /* 0x0710000014057fae */ /* 0x0009e8000f1a101c */
[----:B------:R1:W-:Y:S04]  /*19fb0*/  STL.64 [R1+0xff8], R22 ;  /* 0x000ff81601007387 */ /* 0x0003e80000100a00 */
[----:B------:R2:W-:Y:S01]  /*19fc0*/  LDGSTS.E [R5+0x7180], desc[UR28][R18.64], !P6 ;  /* 0x0718000012057fae */ /* 0x0005e2000f1a101c */
[----:B---3--:R-:W-:-:S03]  /*19fd0*/  IMAD.WIDE R24, R2, 0x4, R244 ;  /* 0x0000000402187825 */ /* 0x008fc600078e02f4 */
        /* <DEDUP_REMOVED lines=8> */
[----:B--2---:R-:W-:-:S03]  /*1a060*/  IMAD.WIDE R18, R2, 0x4, R238 ;  /* 0x0000000402127825 */ /* 0x004fc600078e02ee */
[----:B------:R1:W-:Y:S04]  /*1a070*/  STL.64 [R1+0xfd8], R14 ;  /* 0x000fd80e01007387 */ /* 0x0003e80000100a00 */
[----:B------:R2:W-:Y:S01]  /*1a080*/  LDGSTS.E [R5+0x7380], desc[UR28][R10.64], !P6 ;  /* 0x073800000a057fae */ /* 0x0005e2000f1a101c */
[----:B---3--:R-:W-:-:S03]  /*1a090*/  IMAD.WIDE R16, R2, 0x4, R236 ;  /* 0x0000000402107825 */ /* 0x008fc600078e02ec */
[----:B------:R4:W-:Y:S01]  /*1a0a0*/  STL.64 [R1+0xfd0], R12 ;  /* 0x000fd00c01007387 */ /* 0x0009e20000100a00 */
[----:B------:R-:W-:Y:S02]  /*1a0b0*/  VIADD R0, R6, 0xffffffd3 ;  /* 0xffffffd306007836 */ /* 0x000fe40000000000 */
[----:B------:R-:W-:Y:S01]  /*1a0c0*/  VIADD R4, R8, 0xffffffd7 ;  /* 0xffffffd708047836 */ /* 0x000fe20000000000 */
[----:B------:R3:W-:Y:S01]  /*1a0d0*/  LDGSTS.E [R5+0x8000], desc[UR28][R24.64], !P2 ;  /* 0x0800000018057fae */ /* 0x0007e2000d1a101c */
[C---:B-1----:R-:W-:Y:S01]  /*1a0e0*/  IMAD.WIDE R14, R2.reuse, 0x4, R234 ;  /* 0x00000004020e7825 */ /* 0x042fe200078e02ea */
[----:B------:R-:W1:Y:S02]  /*1a0f0*/  LDC R8, c[0x0][0x3a0] ;  /* 0x0000e800ff087b82 */ /* 0x000e640000000800 */
[----:B------:R2:W-:Y:S01]  /*1a100*/  STL.64 [R1+0xfc8], R10 ;  /* 0x000fc80a01007387 */ /* 0x0005e20000100a00 */
[----:B----4-:R-:W-:-:S03]  /*1a110*/  IMAD.WIDE R12, R2, 0x4, R232 ;  /* 0x00000004020c7825 */ /* 0x010fc600078e02e8 */
[----:B------:R4:W-:Y:S02]  /*1a120*/  LDGSTS.E [R5+0x8080], desc[UR28][R22.64], !P2 ;  /* 0x0808000016057fae */ /* 0x0009e4000d1a101c */
[----:B------:R-:W1:Y:S02]  /*1a130*/  LDC R6, c[0x0][0x3a0] ;  /* 0x0000e800ff067b82 */ /* 0x000e640000000800 */
[----:B------:R3:W-:Y:S01]  /*1a140*/  LDGSTS.E [R5+0x8100], desc[UR28][R20.64], !P2 ;  /* 0x0810000014057fae */ /* 0x0007e2000d1a101c */
[----:B--2---:R-:W-:-:S03]  /*1a150*/  IMAD.WIDE R10, R2, 0x4, R230 ;  /* 0x00000004020a7825 */ /* 0x004fc600078e02e6 */
        /* <DEDUP_REMOVED lines=19> */
[----:B------:R3:W-:Y:S01]  /*1a290*/  STL.64 [R1+0xed0], R12 ;  /* 0x000ed00c01007387 */ /* 0x0007e20000100a00 */
[----:B-1----:R-:W-:-:S03]  /*1a2a0*/  IMAD.WIDE R16, R0, 0x4, R236 ;  /* 0x0000000400107825 */ /* 0x002fc600078e02ec */
[----:B------:R1:W-:Y:S01]  /*1a2b0*/  LDGSTS.E [R5+0x9000], desc[UR28][R24.64], !P5 ;  /* 0x0900000018057fae */ /* 0x0003e2000e9a101c */
[----:B--2---:R-:W-:-:S03]  /*1a2c0*/  IMAD.WIDE R14, R0, 0x4, R234 ;  /* 0x00000004000e7825 */ /* 0x004fc600078e02ea */
[----:B------:R2:W-:Y:S01]  /*1a2d0*/  STL.64 [R1+0xec8], R10 ;  /* 0x000ec80a01007387 */ /* 0x0005e20000100a00 */
[----:B---3--:R-:W-:-:S03]  /*1a2e0*/  IMAD.WIDE R12, R0, 0x4, R232 ;  /* 0x00000004000c7825 */ /* 0x008fc600078e02e8 */
[----:B------:R3:W-:Y:S04]  /*1a2f0*/  LDGSTS.E [R5+0x9080], desc[UR28][R22.64], !P5 ;  /* 0x0908000016057fae */ /* 0x0007e8000e9a101c */
[----:B------:R1:W-:Y:S01]  /*1a300*/  STL.64 [R1+0xe00], R24 ;  /* 0x000e001801007387 */ /* 0x0003e20000100a00 */
[----:B--2---:R-:W-:-:S03]  /*1a310*/  IMAD.WIDE R10, R0, 0x4, R230 ;  /* 0x00000004000a7825 */ /* 0x004fc600078e02e6 */
[----:B------:R2:W-:Y:S04]  /*1a320*/  LDGSTS.E [R5+0x9100], desc[UR28][R20.64], !P5 ;  /* 0x0910000014057fae */ /* 0x0005e8000e9a101c */
        /* <DEDUP_REMOVED lines=8> */
[----:B--2---:R-:W-:-:S03]  /*1a3b0*/  IMAD.WIDE R20, R2, 0x4, R240 ;  /* 0x0000000402147825 */ /* 0x004fc600078e02f0 */
[----:B------:R1:W-:Y:S04]  /*1a3c0*/  STL.64 [R1+0xde0], R16 ;  /* 0x000de01001007387 */ /* 0x0003e80000100a00 */
[----:B------:R2:W-:Y:S01]  /*1a3d0*/  LDGSTS.E [R5+0x9300], desc[UR28][R12.64], !P5 ;  /* 0x093000000c057fae */ /* 0x0005e2000e9a101c */
[----:B----4-:R-:W-:-:S03]  /*1a3e0*/  IMAD.WIDE R18, R2, 0x4, R238 ;  /* 0x0000000402127825 */ /* 0x010fc600078e02ee */
[----:B------:R3:W-:Y:S04]  /*1a3f0*/  STL.64 [R1+0xdd8], R14 ;  /* 0x000dd80e01007387 */ /* 0x0007e80000100a00 */
[----:B------:R4:W-:Y:S01]  /*1a400*/  LDGSTS.E [R5+0x9380], desc[UR28][R10.64], !P5 ;  /* 0x093800000a057fae */ /* 0x0009e2000e9a101c */
[----:B-1----:R-:W-:-:S03]  /*1a410*/  IMAD.WIDE R16, R2, 0x4, R236 ;  /* 0x0000000402107825 */ /* 0x002fc600078e02ec */
[----:B------:R2:W-:Y:S01]  /*1a420*/  STL.64 [R1+0xdd0], R12 ;  /* 0x000dd00c01007387 */ /* 0x0005e20000100a00 */
[----:B---3--:R-:W-:-:S03]  /*1a430*/  IMAD.WIDE R14, R2, 0x4, R234 ;  /* 0x00000004020e7825 */ /* 0x008fc600078e02ea */
[----:B------:R1:W-:Y:S01]  /*1a440*/  LDGSTS.E [R5+0xa000], desc[UR28][R24.64], !P6 ;  /* 0x0a00000018057fae */ /* 0x0003e2000f1a101c */
[----:B------:R-:W-:Y:S01]  /*1a450*/  IADD3 R0, PT, PT, R8, -0x35, RZ ;  /* 0xffffffcb08007810 */ /* 0x000fe20007ffe0ff */
[----:B------:R-:W-:Y:S02]  /*1a460*/  VIADD R4, R7, 0xffffffcf ;  /* 0xffffffcf07047836 */ /* 0x000fe40000000000 */
[----:B------:R4:W-:Y:S01]  /*1a470*/  STL.64 [R1+0xdc8], R10 ;  /* 0x000dc80a01007387 */ /* 0x0009e20000100a00 */
[----:B------:R-:W3:Y:S01]  /*1a480*/  LDC R7, c[0x0][0x3a0] ;  /* 0x0000e800ff077b82 */ /* 0x000ee20000000800 */
[C---:B--2---:R-:W-:Y:S02]  /*1a490*/  IMAD.WIDE R12, R2.reuse, 0x4, R232 ;  /* 0x00000004020c7825 */ /* 0x044fe400078e02e8 */
[----:B------:R2:W-:Y:S04]  /*1a4a0*/  LDGSTS.E [R5+0xa080], desc[UR28][R22.64], !P6 ;  /* 0x0a08000016057fae */ /* 0x0005e8000f1a101c */
[----:B------:R1:W-:Y:S01]  /*1a4b0*/  LDGSTS.E [R5+0xa100], desc[UR28][R20.64], !P6 ;  /* 0x0a10000014057fae */ /* 0x0003e2000f1a101c */
[----:B------:R-:W3:Y:S01]  /*1a4c0*/  LDC R8, c[0x0][0x3a0] ;  /* 0x0000e800ff087b82 */ /* 0x000ee20000000800 */
        /* <DEDUP_REMOVED lines=13> */
[----:B-1----:R-:W-:-:S03]  /*1a5a0*/  IMAD.WIDE R24, R0, 0x4, R244 ;  /* 0x0000000400187825 */ /* 0x002fc600078e02f4 */
[----:B------:R1:W-:Y:S01]  /*1a5b0*/  STL.64 [R1+0xce8], R18 ;  /* 0x000ce81201007387 */ /* 0x0003e20000100a00 */
[----:B--2---:R-:W-:-:S03]  /*1a5c0*/  IMAD.WIDE R22, R0, 0x4, R242 ;  /* 0x0000000400167825 */ /* 0x004fc600078e02f2 */
[----:B------:R2:W-:Y:S01]  /*1a5d0*/  STL.64 [R1+0xce0], R16 ;  /* 0x000ce01001007387 */ /* 0x0005e20000100a00 */
[----:B----4-:R-:W-:-:S03]  /*1a5e0*/  IMAD.WIDE R20, R0, 0x4, R240 ;  /* 0x0000000400147825 */ /* 0x010fc600078e02f0 */
[----:B------:R4:W-:Y:S01]  /*1a5f0*/  STL.64 [R1+0xcd8], R14 ;  /* 0x000cd80e01007387 */ /* 0x0009e20000100a00 */
[----:B-1----:R-:W-:-:S03]  /*1a600*/  IMAD.WIDE R18, R0, 0x4, R238 ;  /* 0x0000000400127825 */ /* 0x002fc600078e02ee */
[----:B------:R1:W-:Y:S01]  /*1a610*/  STL.64 [R1+0xcd0], R12 ;  /* 0x000cd00c01007387 */ /* 0x0003e20000100a00 */
[----:B--2---:R-:W-:-:S03]  /*1a620*/  IMAD.WIDE R16, R0, 0x4, R236 ;  /* 0x0000000400107825 */ /* 0x004fc600078e02ec */
        /* <DEDUP_REMOVED lines=19> */
[----:B---3--:R-:W-:-:S03]  /*1a760*/  IMAD.WIDE R18, R2, 0x4, R238 ;  /* 0x0000000402127825 */ /* 0x008fc600078e02ee */
        /* <DEDUP_REMOVED lines=14> */
[----:B---3--:R-:W-:-:S03]  /*1a850*/  IMAD.WIDE R10, R2, 0x4, R230 ;  /* 0x00000004020a7825 */ /* 0x008fc600078e02e6 */
[----:B------:R3:W-:Y:S04]  /*1a860*/  LDGSTS.E [R5+0xc180], desc[UR28][R18.64], !P5 ;  /* 0x0c18000012057fae */ /* 0x0007e8000e9a101c */
[----:B------:R1:W-:Y:S04]  /*1a870*/  LDGSTS.E [R5+0xc200], desc[UR28][R16.64], !P5 ;  /* 0x0c20000010057fae */ /* 0x0003e8000e9a101c */
[----:B------:R1:W-:Y:S04]  /*1a880*/  LDGSTS.E [R5+0xc280], desc[UR28][R14.64], !P5 ;  /* 0x0c2800000e057fae */ /* 0x0003e8000e9a101c */
[----:B------:R1:W-:Y:S04]  /*1a890*/  LDGSTS.E [R5+0xc300], desc[UR28][R12.64], !P5 ;  /* 0x0c3000000c057fae */ /* 0x0003e8000e9a101c */
[----:B------:R1:W-:Y:S01]  /*1a8a0*/  LDGSTS.E [R5+0xc380], desc[UR28][R10.64], !P5 ;  /* 0x0c3800000a057fae */ /* 0x0003e2000e9a101c */
[----:B------:R-:W-:Y:S01]  /*1a8b0*/  ISETP.GE.U32.AND P5, PT, R0, 0x7fffff44, PT ;  /* 0x7fffff440000780c */ /* 0x000fe20003fa6070 */
[----:B------:R-:W-:-:S02]  /*1a8c0*/  IMAD R0, R246, 0x34, RZ ;  /* 0x00000034f6007824 */ /* 0x000fc400078e02ff */
[----:B------:R2:W-:Y:S01]  /*1a8d0*/  STL.64 [R1+0xb70], R24 ;  /* 0x000b701801007387 */ /* 0x0005e20000100a00 */
[----:B------:R-:W-:-:S03]  /*1a8e0*/  ISETP.GE.U32.AND P2, PT, R4, 0x7fffff48, PT ;  /* 0x7fffff480400780c */ /* 0x000fc60003f46070 */
[----:B------:R4:W-:Y:S04]  /*1a8f0*/  STL.64 [R1+0xb68], R22 ;  /* 0x000b681601007387 */ /* 0x0009e80000100a00 */
[----:B------:R3:W-:Y:S01]  /*1a900*/  STL.64 [R1+0xb60], R20 ;  /* 0x000b601401007387 */ /* 0x0007e20000100a00 */
[----:B--2---:R-:W-:-:S03]  /*1a910*/  IMAD.WIDE R24, R0, 0x4, R244 ;  /* 0x0000000400187825 */ /* 0x004fc600078e02f4 */
[----:B------:R2:W-:Y:S01]  /*1a920*/  STL.64 [R1+0xb58], R18 ;  /* 0x000b581201007387 */ /* 0x0005e20000100a00 */
[----:B----4-:R-:W-:-:S03]  /*1a930*/  IMAD.WIDE R22, R0, 0x4, R242 ;  /* 0x0000000400167825 */ /* 0x010fc600078e02f2 */
[----:B------:R1:W-:Y:S01]  /*1a940*/  STL.64 [R1+0xb50], R16 ;  /* 0x000b501001007387 */ /* 0x0003e20000100a00 */
[----:B---3--:R-:W-:-:S03]  /*1a950*/  IMAD.WIDE R20, R0, 0x4, R240 ;  /* 0x0000000400147825 */ /* 0x008fc600078e02f0 */
[----:B------:R3:W-:Y:S01]  /*1a960*/  STL.64 [R1+0xb48], R14 ;  /* 0x000b480e01007387 */ /* 0x0007e20000100a00 */
[----:B------:R-:W-:-:S03]  /*1a970*/  IMAD R2, R246, 0x38, RZ ;  /* 0x00000038f6027824 */ /* 0x000fc600078e02ff */
[----:B------:R4:W-:Y:S01]  /*1a980*/  STL.64 [R1+0xb40], R12 ;  /* 0x000b400c01007387 */ /* 0x0009e20000100a00 */
[----:B--2---:R-:W-:-:S03]  /*1a990*/  IMAD.WIDE R18, R0, 0x4, R238 ;  /* 0x0000000400127825 */ /* 0x004fc600078e02ee */
[----:B------:R2:W-:Y:S01]  /*1a9a0*/  STL.64 [R1+0xb38], R10 ;  /* 0x000b380a01007387 */ /* 0x0005e20000100a00 */
[----:B-1----:R-:W-:-:S03]  /*1a9b0*/  IMAD.WIDE R16, R0, 0x4, R236 ;  /* 0x0000000400107825 */ /* 0x002fc600078e02ec */
[----:B------:R-:W-:Y:S01]  /*1a9c0*/  LDGSTS.E [R5+0xd000], desc[UR28][R24.64], !P6 ;  /* 0x0d00000018057fae */ /* 0x000fe2000f1a101c */
[----:B---3--:R-:W-:-:S03]  /*1a9d0*/  IMAD.WIDE R14, R0, 0x4, R234 ;  /* 0x00000004000e7825 */ /* 0x008fc600078e02ea */
[----:B------:R-:W-:Y:S01]  /*1a9e0*/  STL.64 [R1+0xab0], R24 ;  /* 0x000ab01801007387 */ /* 0x000fe20000100a00 */
[----:B----4-:R-:W-:-:S03]  /*1a9f0*/  IMAD.WIDE R12, R0, 0x4, R232 ;  /* 0x00000004000c7825 */ /* 0x010fc600078e02e8 */
[----:B------:R1:W-:Y:S01]  /*1aa00*/  LDGSTS.E [R5+0xd080], desc[UR28][R22.64], !P6 ;  /* 0x0d08000016057fae */ /* 0x0003e2000f1a101c */
[----:B--2---:R-:W-:-:S03]  /*1aa10*/  IMAD.WIDE R10, R0, 0x4, R230 ;  /* 0x00000004000a7825 */ /* 0x004fc600078e02e6 */
[----:B------:R1:W-:Y:S04]  /*1aa20*/  STL.64 [R1+0xaa8], R22 ;  /* 0x000aa81601007387 */ /* 0x0003e80000100a00 */
        /* <DEDUP_REMOVED lines=10> */
[----:B------:R2:W-:Y:S01]  /*1aad0*/  STL.64 [R1+0xa88], R14 ;  /* 0x000a880e01007387 */ /* 0x0005e20000100a00 */
[----:B------:R-:W-:-:S03]  /*1aae0*/  VIADD R4, R8, 0xffffffbf ;  /* 0xffffffbf08047836 */ /* 0x000fc60000000000 */
[----:B------:R3:W-:Y:S01]  /*1aaf0*/  LDGSTS.E [R5+0xd300], desc[UR28][R12.64], !P6 ;  /* 0x0d3000000c057fae */ /* 0x0007e2000f1a101c */
[----:B-1----:R-:W-:-:S03]  /*1ab00*/  IMAD.WIDE R16, R2, 0x4, R238 ;  /* 0x0000000402107825 */ /* 0x002fc600078e02ee */
[----:B------:R3:W-:Y:S01]  /*1ab10*/  STL.64 [R1+0xa80], R12 ;  /* 0x000a800c01007387 */ /* 0x0007e20000100a00 */
[----:B------:R-:W-:-:S03]  /*1ab20*/  IMAD.WIDE R8, R2, 0x4, R230 ;  /* 0x0000000402087825 */ /* 0x000fc600078e02e6 */
[----:B------:R1:W-:Y:S01]  /*1ab30*/  LDGSTS.E [R5+0xd380], desc[UR28][R10.64], !P6 ;  /* 0x0d3800000a057fae */ /* 0x0003e2000f1a101c */
[----:B--2---:R-:W-:-:S03]  /*1ab40*/  IMAD.WIDE R14, R2, 0x4, R236 ;  /* 0x00000004020e7825 */ /* 0x004fc600078e02ec */
[----:B------:R1:W-:Y:S01]  /*1ab50*/  STL.64 [R1+0xa78], R10 ;  /* 0x000a780a01007387 */ /* 0x0003e20000100a00 */
[----:B------:R-:W-:Y:S02]  /*1ab60*/  VIADD R0, R6, 0xffffffbb ;  /* 0xffffffbb06007836 */ /* 0x000fe40000000000 */
[----:B------:R-:W2:Y:S01]  /*1ab70*/  LDC R6, c[0x0][0x3a0] ;  /* 0x0000e800ff067b82 */ /* 0x000ea20000000800 */
[C---:B---3--:R-:W-:Y:S01]  /*1ab80*/  IMAD.WIDE R12, R2.reuse, 0x4, R234 ;  /* 0x00000004020c7825 */ /* 0x048fe200078e02ea */
[----:B------:R3:W-:Y:S04]  /*1ab90*/  LDGSTS.E [R5+0xe000], desc[UR28][R22.64], !P2 ;  /* 0x0e00000016057fae */ /* 0x0007e8000d1a101c */
[----:B------:R4:W-:Y:S01]  /*1aba0*/  LDGSTS.E [R5+0xe080], desc[UR28][R20.64], !P2 ;  /* 0x0e08000014057fae */ /* 0x0009e2000d1a101c */
[----:B-1----:R-:W-:-:S03]  /*1abb0*/  IMAD.WIDE R10, R2, 0x4, R232 ;  /* 0x00000004020a7825 */ /* 0x002fc600078e02e8 */
[----:B------:R1:W-:Y:S04]  /*1abc0*/  LDGSTS.E [R5+0xe100], desc[UR28][R18.64], !P2 ;  /* 0x0e10000012057fae */ /* 0x0003e8000d1a101c */
[----:B------:R1:W-:Y:S04]  /*1abd0*/  LDGSTS.E [R5+0xe180], desc[UR28][R16.64], !P2 ;  /* 0x0e18000010057fae */ /* 0x0003e8000d1a101c */
[----:B------:R-:W-:Y:S04]  /*1abe0*/  LDGSTS.E [R5+0xe200], desc[UR28][R14.64], !P2 ;  /* 0x0e2000000e057fae */ /* 0x000fe8000d1a101c */
[----:B------:R3:W-:Y:S04]  /*1abf0*/  STL.64 [R1+0x9f0], R22 ;  /* 0x0009f01601007387 */ /* 0x0007e80000100a00 */
[----:B------:R-:W-:Y:S04]  /*1ac00*/  LDGSTS.E [R5+0xe280], desc[UR28][R12.64], !P2 ;  /* 0x0e2800000c057fae */ /* 0x000fe8000d1a101c */
[----:B------:R4:W-:Y:S04]  /*1ac10*/  STL.64 [R1+0x9e8], R20 ;  /* 0x0009e81401007387 */ /* 0x0009e80000100a00 */
[----:B------:R-:W-:Y:S04]  /*1ac20*/  LDGSTS.E [R5+0xe300], desc[UR28][R10.64], !P2 ;  /* 0x0e3000000a057fae */ /* 0x000fe8000d1a101c */
[----:B------:R1:W-:Y:S04]  /*1ac30*/  STL.64 [R1+0x9e0], R18 ;  /* 0x0009e01201007387 */ /* 0x0003e80000100a00 */
[----:B------:R1:W-:Y:S01]  /*1ac40*/  LDGSTS.E [R5+0xe380], desc[UR28][R8.64], !P2 ;  /* 0x0e38000008057fae */ /* 0x0003e2000d1a101c */
[----:B------:R-:W-:Y:S01]  /*1ac50*/  ISETP.GE.U32.AND P2, PT, R0, 0x7fffff3c, PT ;  /* 0x7fffff3c0000780c */ /* 0x000fe20003f46070 */
[----:B------:R-:W-:-:S02]  /*1ac60*/  IMAD R0, R246, 0x3c, RZ ;  /* 0x0000003cf6007824 */ /* 0x000fc400078e02ff */
[----:B------:R1:W-:Y:S04]  /*1ac70*/  STL.64 [R1+0x9d8], R16 ;  /* 0x0009d81001007387 */ /* 0x0003e80000100a00 */
[----:B------:R-:W-:Y:S01]  /*1ac80*/  STL.64 [R1+0x9d0], R14 ;  /* 0x0009d00e01007387 */ /* 0x000fe20000100a00 */
[----:B------:R-:W-:-:S03]  /*1ac90*/  ISETP.GE.U32.AND P6, PT, R4, 0x7fffff40, PT ;  /* 0x7fffff400400780c */ /* 0x000fc60003fc6070 */
[----:B------:R-:W-:Y:S01]  /*1aca0*/  STL.64 [R1+0x9c8], R12 ;  /* 0x0009c80c01007387 */ /* 0x000fe20000100a00 */
[----:B------:R-:W-:-:S03]  /*1acb0*/  IMAD.WIDE R24, R0, 0x4, R244 ;  /* 0x0000000400187825 */ /* 0x000fc600078e02f4 */
[----:B------:R-:W-:Y:S01]  /*1acc0*/  STL.64 [R1+0x9c0], R10 ;  /* 0x0009c00a01007387 */ /* 0x000fe20000100a00 */
[----:B---3--:R-:W-:-:S03]  /*1acd0*/  IMAD.WIDE R22, R0, 0x4, R242 ;  /* 0x0000000400167825 */ /* 0x008fc600078e02f2 */
[----:B------:R3:W-:Y:S01]  /*1ace0*/  STL.64 [R1+0x9b8], R8 ;  /* 0x0009b80801007387 */ /* 0x0007e20000100a00 */
[----:B----4-:R-:W-:Y:S01]  /*1acf0*/  IMAD.WIDE R20, R0, 0x4, R240 ;  /* 0x0000000400147825 */ /* 0x010fe200078e02f0 */
[----:B------:R-:W-:-:S03]  /*1ad00*/  SHF.L.U32 R2, R246, 0x6, RZ ;  /* 0x00000006f6027819 */ /* 0x000fc600000006ff */
[C---:B-1----:R-:W-:Y:S01]  /*1ad10*/  IMAD.WIDE R18, R0.reuse, 0x4, R238 ;  /* 0x0000000400127825 */ /* 0x042fe200078e02ee */
[----:B------:R1:W-:Y:S03]  /*1ad20*/  STL.64 [R1+0x930], R24 ;  /* 0x0009301801007387 */ /* 0x0003e60000100a00 */
[C---:B------:R-:W-:Y:S01]  /*1ad30*/  IMAD.WIDE R16, R0.reuse, 0x4, R236 ;  /* 0x0000000400107825 */ /* 0x040fe200078e02ec */
[----:B------:R1:W-:Y:S01]  /*1ad40*/  LDGSTS.E [R5+0xf000], desc[UR28][R24.64], !P5 ;  /* 0x0f00000018057fae */ /* 0x0003e2000e9a101c */
[----:B---3--:R-:W3:Y:S02]  /*1ad50*/  LDC R8, c[0x0][0x3a0] ;  /* 0x0000e800ff087b82 */ /* 0x008ee40000000800 */
[C---:B------:R-:W-:Y:S01]  /*1ad60*/  IMAD.WIDE R14, R0.reuse, 0x4, R234 ;  /* 0x00000004000e7825 */ /* 0x040fe200078e02ea */
[----:B------:R4:W-:Y:S03]  /*1ad70*/  STL.64 [R1+0x928], R22 ;  /* 0x0009281601007387 */ /* 0x0009e60000100a00 */
[C---:B------:R-:W-:Y:S01]  /*1ad80*/  IMAD.WIDE R12, R0.reuse, 0x4, R232 ;  /* 0x00000004000c7825 */ /* 0x040fe200078e02e8 */
[----:B------:R4:W-:Y:S03]  /*1ad90*/  LDGSTS.E [R5+0xf080], desc[UR28][R22.64], !P5 ;  /* 0x0f08000016057fae */ /* 0x0009e6000e9a101c */
[----:B------:R-:W-:Y:S01]  /*1ada0*/  IMAD.WIDE R10, R0, 0x4, R230 ;  /* 0x00000004000a7825 */ /* 0x000fe200078e02e6 */
[----:B------:R2:W-:Y:S03]  /*1adb0*/  STL.64 [R1+0x920], R20 ;  /* 0x0009201401007387 */ /* 0x0005e60000100a00 */
[C---:B-1----:R-:W-:Y:S01]  /*1adc0*/  IMAD.WIDE R24, R2.reuse, 0x4, R244 ;  /* 0x0000000402187825 */ /* 0x042fe200078e02f4 */
[----:B------:R2:W-:Y:S04]  /*1add0*/  LDGSTS.E [R5+0xf100], desc[UR28][R20.64], !P5 ;  /* 0x0f10000014057fae */ /* 0x0005e8000e9a101c */
[----:B------:R1:W-:Y:S01]  /*1ade0*/  STL.64 [R1+0x918], R18 ;  /* 0x0009181201007387 */ /* 0x0003e20000100a00 */
[----:B----4-:R-:W-:-:S03]  /*1adf0*/  IMAD.WIDE R22, R2, 0x4, R242 ;  /* 0x0000000402167825 */ /* 0x010fc600078e02f2 */
[----:B------:R1:W-:Y:S01]  /*1ae00*/  LDGSTS.E [R5+0xf180], desc[UR28][R18.64], !P5 ;  /* 0x0f18000012057fae */ /* 0x0003e2000e9a101c */
[----:B------:R-:W-:Y:S02]  /*1ae10*/  VIADD R4, R7, 0xffffffb7 ;  /* 0xffffffb707047836 */ /* 0x000fe40000000000 */
[----:B------:R-:W-:Y:S01]  /*1ae20*/  IMAD R0, R246, 0x44, RZ ;  /* 0x00000044f6007824 */ /* 0x000fe200078e02ff */
[----:B------:R4:W-:Y:S01]  /*1ae30*/  STL.64 [R1+0x910], R16 ;  /* 0x0009101001007387 */ /* 0x0009e20000100a00 */
[C---:B--2---:R-:W-:Y:S01]  /*1ae40*/  IMAD.WIDE R20, R2.reuse, 0x4, R240 ;  /* 0x0000000402147825 */ /* 0x044fe200078e02f0 */
[----:B------:R-:W2:Y:S02]  /*1ae50*/  LDC R7, c[0x0][0x3a0] ;  /* 0x0000e800ff077b82 */ /* 0x000ea40000000800 */
[----:B------:R4:W-:Y:S04]  /*1ae60*/  LDGSTS.E [R5+0xf200], desc[UR28][R16.64], !P5 ;  /* 0x0f20000010057fae */ /* 0x0009e8000e9a101c */
[----:B------:R3:W-:Y:S01]  /*1ae70*/  STL.64 [R1+0x908], R14 ;  /* 0x0009080e01007387 */ /* 0x0007e20000100a00 */
[----:B-1----:R-:W-:-:S03]  /*1ae80*/  IMAD.WIDE R18, R2, 0x4, R238 ;  /* 0x0000000402127825 */ /* 0x002fc600078e02ee */
[----:B------:R3:W-:Y:S04]  /*1ae90*/  LDGSTS.E [R5+0xf280], desc[UR28][R14.64], !P5 ;  /* 0x0f2800000e057fae */ /* 0x0007e8000e9a101c */
[----:B------:R1:W-:Y:S01]  /*1aea0*/  STL.64 [R1+0x900], R12 ;  /* 0x0009000c01007387 */ /* 0x0003e20000100a00 */
[----:B----4-:R-:W-:-:S03]  /*1aeb0*/  IMAD.WIDE R16, R2, 0x4, R236 ;  /* 0x0000000402107825 */ /* 0x010fc600078e02ec */
[----:B------:R1:W-:Y:S04]  /*1aec0*/  LDGSTS.E [R5+0xf300], desc[UR28][R12.64], !P5 ;  /* 0x0f3000000c057fae */ /* 0x0003e8000e9a101c */
[----:B------:R4:W-:Y:S01]  /*1aed0*/  STL.64 [R1+0x8f8], R10 ;  /* 0x0008f80a01007387 */ /* 0x0009e20000100a00 */
[----:B---3--:R-:W-:-:S03]  /*1aee0*/  IMAD.WIDE R14, R2, 0x4, R234 ;  /* 0x00000004020e7825 */ /* 0x008fc600078e02ea */
[----:B------:R4:W-:Y:S04]  /*1aef0*/  LDGSTS.E [R5+0xf380], desc[UR28][R10.64], !P5 ;  /* 0x0f3800000a057fae */ /* 0x0009e8000e9a101c */
[----:B------:R3:W-:Y:S01]  /*1af00*/  STL.64 [R1+0x870], R24 ;  /* 0x0008701801007387 */ /* 0x0007e20000100a00 */
[----:B-1----:R-:W-:-:S03]  /*1af10*/  IMAD.WIDE R12, R2, 0x4, R232 ;  /* 0x00000004020c7825 */ /* 0x002fc600078e02e8 */
[----:B------:R3:W-:Y:S01]  /*1af20*/  LDGSTS.E [R5+0x10000], desc[UR28][R24.64], !P6 ;  /* 0x1000000018057fae */ /* 0x0007e2000f1a101c */
[----:B------:R-:W-:-:S03]  /*1af30*/  ISETP.GE.U32.AND P5, PT, R4, 0x7fffff38, PT ;  /* 0x7fffff380400780c */ /* 0x000fc60003fa6070 */
[----:B------:R1:W-:Y:S01]  /*1af40*/  STL.64 [R1+0x868], R22 ;  /* 0x0008681601007387 */ /* 0x0003e20000100a00 */
[----:B----4-:R-:W-:-:S03]  /*1af50*/  IMAD.WIDE R10, R2, 0x4, R230 ;  /* 0x00000004020a7825 */ /* 0x010fc600078e02e6 */
[----:B------:R1:W-:Y:S01]  /*1af60*/  LDGSTS.E [R5+0x10080], desc[UR28][R22.64], !P6 ;  /* 0x1008000016057fae */ /* 0x0003e2000f1a101c */
[----:B------:R-:W-:Y:S02]  /*1af70*/  VIADD R4, R6, 0xffffffb3 ;  /* 0xffffffb306047836 */ /* 0x000fe40000000000 */
[----:B------:R-:W4:Y:S01]  /*1af80*/  LDC R6, c[0x0][0x3a0] ;  /* 0x0000e800ff067b82 */ /* 0x000f220000000800 */
[----:B------:R2:W-:Y:S01]  /*1af90*/  STL.64 [R1+0x860], R20 ;  /* 0x0008601401007387 */ /* 0x0005e20000100a00 */
[----:B---3--:R-:W-:-:S03]  /*1afa0*/  IMAD.WIDE R24, R0, 0x4, R244 ;  /* 0x0000000400187825 */ /* 0x008fc600078e02f4 */
[----:B------:R2:W-:Y:S04]  /*1afb0*/  LDGSTS.E [R5+0x10100], desc[UR28][R20.64], !P6 ;  /* 0x1010000014057fae */ /* 0x0005e8000f1a101c */
[----:B------:R3:W-:Y:S01]  /*1afc0*/  STL.64 [R1+0x858], R18 ;  /* 0x0008581201007387 */ /* 0x0007e20000100a00 */
[----:B-1----:R-:W-:-:S03]  /*1afd0*/  IMAD.WIDE R22, R0, 0x4, R242 ;  /* 0x0000000400167825 */ /* 0x002fc600078e02f2 */
[----:B------:R3:W-:Y:S04]  /*1afe0*/  LDGSTS.E [R5+0x10180], desc[UR28][R18.64], !P6 ;  /* 0x1018000012057fae */ /* 0x0007e8000f1a101c */
[----:B------:R1:W-:Y:S01]  /*1aff0*/  STL.64 [R1+0x850], R16 ;  /* 0x0008501001007387 */ /* 0x0003e20000100a00 */
[----:B--2---:R-:W-:-:S03]  /*1b000*/  IMAD.WIDE R20, R0, 0x4, R240 ;  /* 0x0000000400147825 */ /* 0x004fc600078e02f0 */
[----:B------:R1:W-:Y:S04]  /*1b010*/  LDGSTS.E [R5+0x10200], desc[UR28][R16.64], !P6 ;  /* 0x1020000010057fae */ /* 0x0003e8000f1a101c */
        /* <DEDUP_REMOVED lines=8> */
[----:B------:R1:W-:Y:S01]  /*1b0a0*/  LDGSTS.E [R5+0x10380], desc[UR28][R10.64], !P6 ;  /* 0x103800000a057fae */ /* 0x0003e2000f1a101c */
[----:B------:R-:W-:Y:S02]  /*1b0b0*/  VIADD R2, R8, 0xffffffaf ;  /* 0xffffffaf08027836 */ /* 0x000fe40000000000 */
[----:B---3--:R-:W-:Y:S01]  /*1b0c0*/  IMAD.WIDE R12, R0, 0x4, R232 ;  /* 0x00000004000c7825 */ /* 0x008fe200078e02e8 */
[----:B------:R2:W-:Y:S01]  /*1b0d0*/  LDGSTS.E [R5+0x11000], desc[UR28][R24.64], !P2 ;  /* 0x1100000018057fae */ /* 0x0005e2000d1a101c */
[----:B------:R-:W-:Y:S01]  /*1b0e0*/  ISETP.GE.U32.AND P6, PT, R4, 0x7fffff34, PT ;  /* 0x7fffff340400780c */ /* 0x000fe20003fc6070 */
[----:B------:R-:W3:Y:S02]  /*1b0f0*/  LDC R8, c[0x0][0x3a0] ;  /* 0x0000e800ff087b82 */ /* 0x000ee40000000800 */
[----:B------:R2:W-:Y:S01]  /*1b100*/  LDGSTS.E [R5+0x11080], desc[UR28][R22.64], !P2 ;  /* 0x1108000016057fae */ /* 0x0005e2000d1a101c */
[----:B-1----:R-:W-:-:S03]  /*1b110*/  IMAD.WIDE R10, R0, 0x4, R230 ;  /* 0x00000004000a7825 */ /* 0x002fc600078e02e6 */
[----:B------:R1:W-:Y:S01]  /*1b120*/  LDGSTS.E [R5+0x11100], desc[UR28][R20.64], !P2 ;  /* 0x1110000014057fae */ /* 0x0003e2000d1a101c */
[----:B------:R-:W-:-:S03]  /*1b130*/  IMAD R0, R246, 0x48, RZ ;  /* 0x00000048f6007824 */ /* 0x000fc600078e02ff */
[----:B------:R1:W-:Y:S04]  /*1b140*/  LDGSTS.E [R5+0x11180], desc[UR28][R18.64], !P2 ;  /* 0x1118000012057fae */ /* 0x0003e8000d1a101c */
[----:B------:R2:W-:Y:S04]  /*1b150*/  STL.64 [R1+0x6f0], R24 ;  /* 0x0006f01801007387 */ /* 0x0005e80000100a00 */
        /* <DEDUP_REMOVED lines=9> */
[----:B--2---:R-:W-:Y:S01]  /*1b1f0*/  IMAD.WIDE R20, R0, 0x4, R240 ;  /* 0x0000000400147825 */ /* 0x004fe200078e02f0 */
[----:B------:R-:W-:Y:S02]  /*1b200*/  ISETP.GE.U32.AND P2, PT, R2, 0x7fffff30, PT ;  /* 0x7fffff300200780c */ /* 0x000fe40003f46070 */
[----:B------:R2:W-:Y:S01]  /*1b210*/  STL.64 [R1+0x6d0], R16 ;  /* 0x0006d01001007387 */ /* 0x0005e20000100a00 */
[----:B------:R-:W-:Y:S02]  /*1b220*/  IMAD R2, R246, 0x4c, RZ ;  /* 0x0000004cf6027824 */ /* 0x000fe400078e02ff */
[C---:B-1----:R-:W-:Y:S01]  /*1b230*/  IMAD.WIDE R18, R0.reuse, 0x4, R238 ;  /* 0x0000000400127825 */ /* 0x042fe200078e02ee */
[----:B------:R3:W-:Y:S04]  /*1b240*/  STL.64 [R1+0x6c8], R14 ;  /* 0x0006c80e01007387 */ /* 0x0007e80000100a00 */
[----:B------:R1:W-:Y:S01]  /*1b250*/  STL.64 [R1+0x6c0], R12 ;  /* 0x0006c00c01007387 */ /* 0x0003e20000100a00 */
[----:B--2---:R-:W-:-:S03]  /*1b260*/  IMAD.WIDE R16, R0, 0x4, R236 ;  /* 0x0000000400107825 */ /* 0x004fc600078e02ec */
[----:B------:R2:W-:Y:S01]  /*1b270*/  LDGSTS.E [R5+0x12000], desc[UR28][R24.64], !P5 ;  /* 0x1200000018057fae */ /* 0x0005e2000e9a101c */
[----:B---3--:R-:W-:-:S03]  /*1b280*/  IMAD.WIDE R14, R0, 0x4, R234 ;  /* 0x00000004000e7825 */ /* 0x008fc600078e02ea */
[----:B------:R3:W-:Y:S01]  /*1b290*/  STL.64 [R1+0x6b8], R10 ;  /* 0x0006b80a01007387 */ /* 0x0007e20000100a00 */
[----:B-1----:R-:W-:-:S03]  /*1b2a0*/  IMAD.WIDE R12, R0, 0x4, R232 ;  /* 0x00000004000c7825 */ /* 0x002fc600078e02e8 */
[----:B------:R1:W-:Y:S04]  /*1b2b0*/  LDGSTS.E [R5+0x12080], desc[UR28][R22.64], !P5 ;  /* 0x1208000016057fae */ /* 0x0003e8000e9a101c */
        /* <DEDUP_REMOVED lines=17> */
[----:B---3--:R-:W-:-:S03]  /*1b3d0*/  IMAD.WIDE R16, R2, 0x4, R236 ;  /* 0x0000000402107825 */ /* 0x008fc600078e02ec */
[----:B------:R3:W-:Y:S01]  /*1b3e0*/  STL.64 [R1+0x568], R12 ;  /* 0x0005680c01007387 */ /* 0x0007e20000100a00 */
[----:B-1----:R-:W-:-:S03]  /*1b3f0*/  IMAD.WIDE R14, R2, 0x4, R234 ;  /* 0x00000004020e7825 */ /* 0x002fc600078e02ea */
[----:B------:R1:W-:Y:S01]  /*1b400*/  LDGSTS.E [R5+0x13000], desc[UR28][R24.64], !P6 ;  /* 0x1300000018057fae */ /* 0x0003e2000f1a101c */
[----:B----4-:R-:W-:Y:S01]  /*1b410*/  IADD3 R0, PT, PT, R6, -0x59, RZ ;  /* 0xffffffa706007810 */ /* 0x010fe20007ffe0ff */
[----:B------:R-:W-:Y:S02]  /*1b420*/  VIADD R4, R7, 0xffffffab ;  /* 0xffffffab07047836 */ /* 0x000fe40000000000 */
[----:B------:R2:W-:Y:S01]  /*1b430*/  STL.64 [R1+0x560], R10 ;  /* 0x0005600a01007387 */ /* 0x0005e20000100a00 */
[----:B------:R-:W4:Y:S01]  /*1b440*/  LDC R7, c[0x0][0x3a0] ;  /* 0x0000e800ff077b82 */ /* 0x000f220000000800 */
[C---:B---3--:R-:W-:Y:S02]  /*1b450*/  IMAD.WIDE R12, R2.reuse, 0x4, R232 ;  /* 0x00000004020c7825 */ /* 0x048fe400078e02e8 */
[----:B------:R3:W-:Y:S04]  /*1b460*/  LDGSTS.E [R5+0x13080], desc[UR28][R22.64], !P6 ;  /* 0x1308000016057fae */ /* 0x0007e8000f1a101c */
[----:B------:R1:W-:Y:S01]  /*1b470*/  LDGSTS.E [R5+0x13100], desc[UR28][R20.64], !P6 ;  /* 0x1310000014057fae */ /* 0x0003e2000f1a101c */
[----:B------:R-:W4:Y:S01]  /*1b480*/  LDC R6, c[0x0][0x3a0] ;  /* 0x0000e800ff067b82 */ /* 0x000f220000000800 */
[----:B--2---:R-:W-:-:S02]  /*1b490*/  IMAD.WIDE R10, R2, 0x4, R230 ;  /* 0x00000004020a7825 */ /* 0x004fc400078e02e6 */
        /* <DEDUP_REMOVED lines=14> */
[----:B---3--:R-:W-:-:S03]  /*1b580*/  IMAD.WIDE R22, R0, 0x4, R242 ;  /* 0x0000000400167825 */ /* 0x008fc600078e02f2 */
[----:B------:R3:W-:Y:S01]  /*1b590*/  STL.64 [R1+0x4d0], R16 ;  /* 0x0004d01001007387 */ /* 0x0007e20000100a00 */
[----:B--2---:R-:W-:-:S03]  /*1b5a0*/  IMAD.WIDE R20, R0, 0x4, R240 ;  /* 0x0000000400147825 */ /* 0x004fc600078e02f0 */
[----:B------:R2:W-:Y:S01]  /*1b5b0*/  STL.64 [R1+0x4c8], R14 ;  /* 0x0004c80e01007387 */ /* 0x0005e20000100a00 */
[----:B-1----:R-:W-:-:S03]  /*1b5c0*/  IMAD.WIDE R18, R0, 0x4, R238 ;  /* 0x0000000400127825 */ /* 0x002fc600078e02ee */
[----:B------:R1:W-:Y:S01]  /*1b5d0*/  STL.64 [R1+0x4c0], R12 ;  /* 0x0004c00c01007387 */ /* 0x0003e20000100a00 */
[----:B---3--:R-:W-:-:S03]  /*1b5e0*/  IMAD.WIDE R16, R0, 0x4, R236 ;  /* 0x0000000400107825 */ /* 0x008fc600078e02ec */
[----:B------:R3:W-:Y:S01]  /*1b5f0*/  LDGSTS.E [R5+0x14000], desc[UR28][R24.64], !P2 ;  /* 0x1400000018057fae */ /* 0x0007e2000d1a101c */
[----:B--2---:R-:W-:-:S03]  /*1b600*/  IMAD.WIDE R14, R0, 0x4, R234 ;  /* 0x00000004000e7825 */ /* 0x004fc600078e02ea */
[----:B------:R2:W-:Y:S01]  /*1b610*/  STL.64 [R1+0x4b8], R10 ;  /* 0x0004b80a01007387 */ /* 0x0005e20000100a00 */
[----:B-1----:R-:W-:-:S03]  /*1b620*/  IMAD.WIDE R12, R0, 0x4, R232 ;  /* 0x00000004000c7825 */ /* 0x002fc600078e02e8 */
[----:B------:R1:W-:Y:S04]  /*1b630*/  LDGSTS.E [R5+0x14080], desc[UR28][R22.64], !P2 ;  /* 0x1408000016057fae */ /* 0x0003e8000d1a101c */
[----:B------:R3:W-:Y:S01]  /*1b640*/  STL.64 [R1+0x450], R24 ;  /* 0x0004501801007387 */ /* 0x0007e20000100a00 */
[----:B--2---:R-:W-:-:S03]  /*1b650*/  IMAD.WIDE R10, R0, 0x4, R230 ;  /* 0x00000004000a7825 */ /* 0x004fc600078e02e6 */
        /* <DEDUP_REMOVED lines=16> */
[----:B------:R2:W-:Y:S01]  /*1b760*/  STL.64 [R1+0x420], R12 ;  /* 0x0004200c01007387 */ /* 0x0005e20000100a00 */
[----:B----4-:R-:W-:Y:S02]  /*1b770*/  VIADD R0, R7, 0xffffff9f ;  /* 0xffffff9f07007836 */ /* 0x010fe40000000000 */
[----:B------:R-:W-:Y:S01]  /*1b780*/  VIADD R4, R8, 0xffffffa3 ;  /* 0xffffffa308047836 */ /* 0x000fe20000000000 */
[----:B------:R3:W-:Y:S01]  /*1b790*/  LDGSTS.E [R5+0x15000], desc[UR28][R24.64], !P5 ;  /* 0x1500000018057fae */ /* 0x0007e2000e9a101c */
[C---:B-1----:R-:W-:Y:S01]  /*1b7a0*/  IMAD.WIDE R14, R2.reuse, 0x4, R234 ;  /* 0x00000004020e7825 */ /* 0x042fe200078e02ea */
[----:B------:R-:W1:Y:S02]  /*1b7b0*/  LDC R8, c[0x0][0x3a0] ;  /* 0x0000e800ff087b82 */ /* 0x000e640000000800 */
[----:B------:R4:W-:Y:S01]  /*1b7c0*/  STL.64 [R1+0x418], R10 ;  /* 0x0004180a01007387 */ /* 0x0009e20000100a00 */
[----:B--2---:R-:W-:-:S03]  /*1b7d0*/  IMAD.WIDE R12, R2, 0x4, R232 ;  /* 0x00000004020c7825 */ /* 0x004fc600078e02e8 */
        /* <DEDUP_REMOVED lines=18> */
[----:B--2---:R-:W-:-:S03]  /*1b900*/  IMAD.WIDE R22, R0, 0x4, R242 ;  /* 0x0000000400167825 */ /* 0x004fc600078e02f2 */
[----:B------:R1:W-:Y:S01]  /*1b910*/  STL.64 [R1+0x380], R16 ;  /* 0x0003801001007387 */ /* 0x0003e20000100a00 */
[----:B----4-:R-:W-:-:S03]  /*1b920*/  IMAD.WIDE R20, R0, 0x4, R240 ;  /* 0x0000000400147825 */ /* 0x010fc600078e02f0 */
        /* <DEDUP_REMOVED lines=28> */
[----:B------:R-:W-:Y:S02]  /*1baf0*/  VIADD R0, R8, 0xffffff97 ;  /* 0xffffff9708007836 */ /* 0x000fe40000000000 */
[----:B------:R-:W-:Y:S01]  /*1bb00*/  VIADD R4, R6, 0xffffff9b ;  /* 0xffffff9b06047836 */ /* 0x000fe20000000000 */
[----:B------:R1:W-:Y:S01]  /*1bb10*/  LDGSTS.E [R5+0x17000], desc[UR28][R24.64], !P2 ;  /* 0x1700000018057fae */ /* 0x0003e2000d1a101c */
[C---:B---3--:R-:W-:Y:S01]  /*1bb20*/  IMAD.WIDE R14, R2.reuse, 0x4, R234 ;  /* 0x00000004020e7825 */ /* 0x048fe200078e02ea */
[----:B------:R-:W3:Y:S02]  /*1bb30*/  LDC R6, c[0x0][0x3a0] ;  /* 0x0000e800ff067b82 */ /* 0x000ee40000000800 */
[----:B------:R4:W-:Y:S01]  /*1bb40*/  STL.64 [R1+0x2b0], R10 ;  /* 0x0002b00a01007387 */ /* 0x0009e20000100a00 */
[----:B--2---:R-:W-:-:S03]  /*1bb50*/  IMAD.WIDE R12, R2, 0x4, R232 ;  /* 0x00000004020c7825 */ /* 0x004fc600078e02e8 */
[----:B------:R2:W-:Y:S02]  /*1bb60*/  LDGSTS.E [R5+0x17080], desc[UR28][R22.64], !P2 ;  /* 0x1708000016057fae */ /* 0x0005e4000d1a101c */
[----:B------:R-:W3:Y:S02]  /*1bb70*/  LDC R8, c[0x0][0x3a0] ;  /* 0x0000e800ff087b82 */ /* 0x000ee40000000800 */
        /* <DEDUP_REMOVED lines=40> */
[----:B------:R2:W-:Y:S01]  /*1be00*/  STL.64 [R1+0x180], R16 ;  /* 0x0001801001007387 */ /* 0x0005e20000100a00 */
[----:B------:R-:W-:Y:S01]  /*1be10*/  IADD3 R4, PT, PT, R7, -0x6d, RZ ;  /* 0xffffff9307047810 */ /* 0x000fe20007ffe0ff */
[----:B---3--:R-:W-:Y:S01]  /*1be20*/  VIADD R0, R6, 0xffffff8f ;  /* 0xffffff8f06007836 */ /* 0x008fe20000000000 */
[----:B------:R-:W3:Y:S01]  /*1be30*/  LDC R7, c[0x0][0x3a0] ;  /* 0x0000e800ff077b82 */ /* 0x000ee20000000800 */
[----:B------:R4:W-:Y:S01]  /*1be40*/  LDGSTS.E [R5+0x18300], desc[UR28][R12.64], !P5 ;  /* 0x183000000c057fae */ /* 0x0009e2000e9a101c */
[----:B-1----:R-:W-:-:S03]  /*1be50*/  IMAD.WIDE R18, R2, 0x4, R238 ;  /* 0x0000000402127825 */ /* 0x002fc600078e02ee */
[----:B------:R1:W-:Y:S03]  /*1be60*/  STL.64 [R1+0x178], R14 ;  /* 0x0001780e01007387 */ /* 0x0003e60000100a00 */
[----:B------:R-:W3:Y:S01]  /*1be70*/  LDC R6, c[0x0][0x3a0] ;  /* 0x0000e800ff067b82 */ /* 0x000ee20000000800 */
[----:B------:R4:W-:Y:S01]  /*1be80*/  LDGSTS.E [R5+0x18380], desc[UR28][R10.64], !P5 ;  /* 0x183800000a057fae */ /* 0x0009e2000e9a101c */
[----:B--2---:R-:W-:-:S03]  /*1be90*/  IMAD.WIDE R16, R2, 0x4, R236 ;  /* 0x0000000402107825 */ /* 0x004fc600078e02ec */
[----:B------:R4:W-:Y:S01]  /*1bea0*/  STL.64 [R1+0x170], R12 ;  /* 0x0001700c01007387 */ /* 0x0009e20000100a00 */
[----:B-1----:R-:W-:-:S03]  /*1beb0*/  IMAD.WIDE R14, R2, 0x4, R234 ;  /* 0x00000004020e7825 */ /* 0x002fc600078e02ea */
[----:B------:R1:W-:Y:S04]  /*1bec0*/  LDGSTS.E [R5+0x19000], desc[UR28][R24.64], !P6 ;  /* 0x1900000018057fae */ /* 0x0003e8000f1a101c */
[----:B------:R2:W-:Y:S01]  /*1bed0*/  STL.64 [R1+0x168], R10 ;  /* 0x0001680a01007387 */ /* 0x0005e20000100a00 */
[----:B----4-:R-:W-:-:S03]  /*1bee0*/  IMAD.WIDE R12, R2, 0x4, R232 ;  /* 0x00000004020c7825 */ /* 0x010fc600078e02e8 */
[----:B------:R4:W-:Y:S04]  /*1bef0*/  LDGSTS.E [R5+0x19080], desc[UR28][R22.64], !P6 ;  /* 0x1908000016057fae */ /* 0x0009e8000f1a101c */
[----:B------:R1:W-:Y:S01]  /*1bf00*/  LDGSTS.E [R5+0x19100], desc[UR28][R20.64], !P6 ;  /* 0x1910000014057fae */ /* 0x0003e2000f1a101c */
[----:B--2---:R-:W-:-:S03]  /*1bf10*/  IMAD.WIDE R10, R2, 0x4, R230 ;  /* 0x00000004020a7825 */ /* 0x004fc600078e02e6 */
[----:B------:R2:W-:Y:S01]  /*1bf20*/  LDGSTS.E [R5+0x19180], desc[UR28][R18.64], !P6 ;  /* 0x1918000012057fae */ /* 0x0005e2000f1a101c */
[----:B------:R-:W-:Y:S02]  /*1bf30*/  ISETP.GE.U32.AND P5, PT, R4, 0x7fffff14, PT ;  /* 0x7fffff140400780c */ /* 0x000fe40003fa6070 */
[----:B------:R-:W3:Y:S01]  /*1bf40*/  LDC R4, c[0x0][0x3a0] ;  /* 0x0000e800ff047b82 */ /* 0x000ee20000000800 */
[----:B------:R1:W-:Y:S04]  /*1bf50*/  LDGSTS.E [R5+0x19200], desc[UR28][R16.64], !P6 ;  /* 0x1920000010057fae */ /* 0x0003e8000f1a101c */
[----:B------:R1:W-:Y:S04]  /*1bf60*/  LDGSTS.E [R5+0x19280], desc[UR28][R14.64], !P6 ;  /* 0x192800000e057fae */ /* 0x0003e8000f1a101c */
[----:B------:R1:W-:Y:S04]  /*1bf70*/  LDGSTS.E [R5+0x19300], desc[UR28][R12.64], !P6 ;  /* 0x193000000c057fae */ /* 0x0003e8000f1a101c */
[----:B------:R1:W-:Y:S01]  /*1bf80*/  LDGSTS.E [R5+0x19380], desc[UR28][R10.64], !P6 ;  /* 0x193800000a057fae */ /* 0x0003e2000f1a101c */
[----:B------:R-:W-:Y:S01]  /*1bf90*/  ISETP.GE.U32.AND P6, PT, R0, 0x7fffff10, PT ;  /* 0x7fffff100000780c */ /* 0x000fe20003fc6070 */
[----:B------:R-:W-:-:S02]  /*1bfa0*/  IMAD R0, R246, 0x68, RZ ;  /* 0x00000068f6007824 */ /* 0x000fc400078e02ff */
[----:B------:R1:W-:Y:S04]  /*1bfb0*/  STL.64 [R1+0xe8], R24 ;  /* 0x0000e81801007387 */ /* 0x0003e80000100a00 */
[----:B------:R4:W-:Y:S04]  /*1bfc0*/  STL.64 [R1+0xe0], R22 ;  /* 0x0000e01601007387 */ /* 0x0009e80000100a00 */
[----:B------:R2:W-:Y:S01]  /*1bfd0*/  STL.64 [R1+0xd8], R20 ;  /* 0x0000d81401007387 */ /* 0x0005e20000100a00 */
[----:B-1----:R-:W-:-:S03]  /*1bfe0*/  IMAD.WIDE R24, R0, 0x4, R244 ;  /* 0x0000000400187825 */ /* 0x002fc600078e02f4 */
[----:B------:R1:W-:Y:S01]  /*1bff0*/  STL.64 [R1+0xd0], R18 ;  /* 0x0000d01201007387 */ /* 0x0003e20000100a00 */
[----:B----4-:R-:W-:-:S03]  /*1c000*/  IMAD.WIDE R22, R0, 0x4, R242 ;  /* 0x0000000400167825 */ /* 0x010fc600078e02f2 */
[----:B------:R4:W-:Y:S01]  /*1c010*/  STL.64 [R1+0xc8], R16 ;  /* 0x0000c81001007387 */ /* 0x0009e20000100a00 */
[----:B--2---:R-:W-:-:S03]  /*1c020*/  IMAD.WIDE R20, R0, 0x4, R240 ;  /* 0x0000000400147825 */ /* 0x004fc600078e02f0 */
[----:B------:R2:W-:Y:S01]  /*1c030*/  STL.64 [R1+0xc0], R14 ;  /* 0x0000c00e01007387 */ /* 0x0005e20000100a00 */
[----:B-1----:R-:W-:-:S03]  /*1c040*/  IMAD.WIDE R18, R0, 0x4, R238 ;  /* 0x0000000400127825 */ /* 0x002fc600078e02ee */
[----:B------:R1:W-:Y:S01]  /*1c050*/  STL.64 [R1+0xb8], R12 ;  /* 0x0000b80c01007387 */ /* 0x0003e20000100a00 */
[----:B----4-:R-:W-:-:S03]  /*1c060*/  IMAD.WIDE R16, R0, 0x4, R236 ;  /* 0x0000000400107825 */ /* 0x010fc600078e02ec */
[----:B------:R-:W-:Y:S01]  /*1c070*/  LDGSTS.E [R5+0x1a000], desc[UR28][R24.64], !P2 ;  /* 0x1a00000018057fae */ /* 0x000fe2000d1a101c */
[----:B--2---:R-:W-:-:S03]  /*1c080*/  IMAD.WIDE R14, R0, 0x4, R234 ;  /* 0x00000004000e7825 */ /* 0x004fc600078e02ea */
[----:B------:R2:W-:Y:S01]  /*1c090*/  STL.64 [R1+0xb0], R10 ;  /* 0x0000b00a01007387 */ /* 0x0005e20000100a00 */
[----:B------:R-:W-:-:S03]  /*1c0a0*/  IMAD R214, R246, 0x6c, RZ ;  /* 0x0000006cf6d67824 */ /* 0x000fc600078e02ff */
[----:B------:R4:W-:Y:S01]  /*1c0b0*/  LDGSTS.E [R5+0x1a080], desc[UR28][R22.64], !P2 ;  /* 0x1a08000016057fae */ /* 0x0009e2000d1a101c */
[----:B-1----:R-:W-:-:S03]  /*1c0c0*/  IMAD.WIDE R12, R0, 0x4, R232 ;  /* 0x00000004000c7825 */ /* 0x002fc600078e02e8 */
[----:B------:R1:W-:Y:S01]  /*1c0d0*/  LDGSTS.E [R5+0x1a100], desc[UR28][R20.64], !P2 ;  /* 0x1a10000014057fae */ /* 0x0003e2000d1a101c */
[----:B------:R-:W-:Y:S02]  /*1c0e0*/  VIADD R2, R8, 0xffffff8b ;  /* 0xffffff8b08027836 */ /* 0x000fe40000000000 */
[----:B--2---:R-:W-:Y:S01]  /*1c0f0*/  IMAD.WIDE R10, R0, 0x4, R230 ;  /* 0x00000004000a7825 */ /* 0x004fe200078e02e6 */
[----:B------:R2:W-:Y:S03]  /*1c100*/  LDGSTS.E [R5+0x1a180], desc[UR28][R18.64], !P2 ;  /* 0x1a18000012057fae */ /* 0x0005e6000d1a101c */
[C---:B------:R-:W-:Y:S01]  /*1c110*/  IMAD.WIDE R228, R214.reuse, 0x4, R244 ;  /* 0x00000004d6e47825 */ /* 0x040fe200078e02f4 */
[----:B------:R1:W-:Y:S03]  /*1c120*/  LDGSTS.E [R5+0x1a200], desc[UR28][R16.64], !P2 ;  /* 0x1a20000010057fae */ /* 0x0003e6000d1a101c */
[C---:B------:R-:W-:Y:S01]  /*1c130*/  IMAD.WIDE R226, R214.reuse, 0x4, R242 ;  /* 0x00000004d6e27825 */ /* 0x040fe200078e02f2 */
[----:B------:R1:W-:Y:S03]  /*1c140*/  LDGSTS.E [R5+0x1a280], desc[UR28][R14.64], !P2 ;  /* 0x1a2800000e057fae */ /* 0x0003e6000d1a101c */
[C---:B------:R-:W-:Y:S01]  /*1c150*/  IMAD.WIDE R224, R214.reuse, 0x4, R240 ;  /* 0x00000004d6e07825 */ /* 0x040fe200078e02f0 */
[----:B------:R1:W-:Y:S03]  /*1c160*/  LDGSTS.E [R5+0x1a300], desc[UR28][R12.64], !P2 ;  /* 0x1a3000000c057fae */ /* 0x0003e6000d1a101c */
[----:B------:R-:W-:Y:S01]  /*1c170*/  IMAD.WIDE R222, R214, 0x4, R238 ;  /* 0x00000004d6de7825 */ /* 0x000fe200078e02ee */
[----:B------:R1:W-:Y:S01]  /*1c180*/  LDGSTS.E [R5+0x1a380], desc[UR28][R10.64], !P2 ;  /* 0x1a3800000a057fae */ /* 0x0003e2000d1a101c */
[----:B------:R-:W-:-:S02]  /*1c190*/  ISETP.GE.U32.AND P2, PT, R2, 0x7fffff0c, PT ;  /* 0x7fffff0c0200780c */ /* 0x000fc40003f46070 */
[----:B------:R-:W1:Y:S01]  /*1c1a0*/  LDC R2, c[0x0][0x3a0] ;  /* 0x0000e800ff027b82 */ /* 0x000e620000000800 */
[C---:B------:R-:W-:Y:S01]  /*1c1b0*/  IMAD.WIDE R220, R214.reuse, 0x4, R236 ;  /* 0x00000004d6dc7825 */ /* 0x040fe200078e02ec */
[----:B------:R-:W-:Y:S03]  /*1c1c0*/  LDGSTS.E [R5+0x1b000], desc[UR28][R228.64], !P5 ;  /* 0x1b000000e4057fae */ /* 0x000fe6000e9a101c */
[----:B------:R-:W-:Y:S01]  /*1c1d0*/  IMAD.WIDE R218, R214, 0x4, R234 ;  /* 0x00000004d6da7825 */ /* 0x000fe200078e02ea */
[----:B------:R-:W-:Y:S03]  /*1c1e0*/  LDGSTS.E [R5+0x1b080], desc[UR28][R226.64], !P5 ;  /* 0x1b080000e2057fae */ /* 0x000fe6000e9a101c */
[----:B------:R-:W-:Y:S01]  /*1c1f0*/  IMAD R198, R246, 0x70, RZ ;  /* 0x00000070f6c67824 */ /* 0x000fe200078e02ff */
[----:B------:R-:W-:Y:S01]  /*1c200*/  LDGSTS.E [R5+0x1b100], desc[UR28][R224.64], !P5 ;  /* 0x1b100000e0057fae */ /* 0x000fe2000e9a101c */
[----:B------:R-:W-:-:S03]  /*1c210*/  IMAD.WIDE R216, R214, 0x4, R232 ;  /* 0x00000004d6d87825 */ /* 0x000fc600078e02e8 */
[----:B------:R-:W-:Y:S01]  /*1c220*/  LDGSTS.E [R5+0x1b180], desc[UR28][R222.64], !P5 ;  /* 0x1b180000de057fae */ /* 0x000fe2000e9a101c */
[----:B------:R-:W-:-:S03]  /*1c230*/  IMAD.WIDE R214, R214, 0x4, R230 ;  /* 0x00000004d6d67825 */ /* 0x000fc600078e02e6 */
[----:B------:R-:W-:Y:S01]  /*1c240*/  LDGSTS.E [R5+0x1b200], desc[UR28][R220.64], !P5 ;  /* 0x1b200000dc057fae */ /* 0x000fe2000e9a101c */
[----:B---3--:R-:W-:Y:S02]  /*1c250*/  VIADD R0, R4, 0xffffff87 ;  /* 0xffffff8704007836 */ /* 0x008fe40000000000 */
[----:B------:R-:W3:Y:S01]  /*1c260*/  LDC R4, c[0x0][0x3a0] ;  /* 0x0000e800ff047b82 */ /* 0x000ee20000000800 */
[C---:B------:R-:W-:Y:S01]  /*1c270*/  IMAD.WIDE R212, R198.reuse, 0x4, R244 ;  /* 0x00000004c6d47825 */ /* 0x040fe200078e02f4 */
[----:B------:R-:W-:Y:S03]  /*1c280*/  LDGSTS.E [R5+0x1b280], desc[UR28][R218.64], !P5 ;  /* 0x1b280000da057fae */ /* 0x000fe6000e9a101c */
[C---:B------:R-:W-:Y:S01]  /*1c290*/  IMAD.WIDE R210, R198.reuse, 0x4, R242 ;  /* 0x00000004c6d27825 */ /* 0x040fe200078e02f2 */
[----:B------:R-:W-:Y:S03]  /*1c2a0*/  LDGSTS.E [R5+0x1b300], desc[UR28][R216.64], !P5 ;  /* 0x1b300000d8057fae */ /* 0x000fe6000e9a101c */
[----:B------:R-:W-:Y:S01]  /*1c2b0*/  IMAD.WIDE R208, R198, 0x4, R240 ;  /* 0x00000004c6d07825 */ /* 0x000fe200078e02f0 */
[----:B------:R-:W-:Y:S01]  /*1c2c0*/  LDGSTS.E [R5+0x1b380], desc[UR28][R214.64], !P5 ;  /* 0x1b380000d6057fae */ /* 0x000fe2000e9a101c */
[----:B------:R-:W-:-:S02]  /*1c2d0*/  ISETP.GE.U32.AND P5, PT, R0, 0x7fffff08, PT ;  /* 0x7fffff080000780c */ /* 0x000fc40003fa6070 */
[----:B------:R-:W-:Y:S01]  /*1c2e0*/  IMAD.WIDE R206, R198, 0x4, R238 ;  /* 0x00000004c6ce7825 */ /* 0x000fe200078e02ee */
[----:B------:R-:W-:Y:S03]  /*1c2f0*/  LDGSTS.E [R5+0x1c000], desc[UR28][R212.64], !P6 ;  /* 0x1c000000d4057fae */ /* 0x000fe6000f1a101c */
[----:B------:R-:W-:Y:S01]  /*1c300*/  IMAD R184, R246, 0x74, RZ ;  /* 0x00000074f6b87824 */ /* 0x000fe200078e02ff */
[----:B------:R-:W-:Y:S01]  /*1c310*/  LDGSTS.E [R5+0x1c080], desc[UR28][R210.64], !P6 ;  /* 0x1c080000d2057fae */ /* 0x000fe2000f1a101c */
[----:B------:R-:W-:-:S03]  /*1c320*/  IMAD.WIDE R204, R198, 0x4, R236 ;  /* 0x00000004c6cc7825 */ /* 0x000fc600078e02ec */
[----:B------:R-:W-:Y:S01]  /*1c330*/  LDGSTS.E [R5+0x1c100], desc[UR28][R208.64], !P6 ;  /* 0x1c100000d0057fae */ /* 0x000fe2000f1a101c */
[----:B------:R-:W-:Y:S02]  /*1c340*/  VIADD R0, R6, 0xffffff83 ;  /* 0xffffff8306007836 */ /* 0x000fe40000000000 */
[C---:B------:R-:W-:Y:S01]  /*1c350*/  IMAD.WIDE R202, R198.reuse, 0x4, R234 ;  /* 0x00000004c6ca7825 */ /* 0x040fe200078e02ea */
[----:B------:R-:W2:Y:S01]  /*1c360*/  LDC R6, c[0x0][0x3a0] ;  /* 0x0000e800ff067b82 */ /* 0x000ea20000000800 */
[----:B------:R-:W-:Y:S02]  /*1c370*/  LDGSTS.E [R5+0x1c180], desc[UR28][R206.64], !P6 ;  /* 0x1c180000ce057fae */ /* 0x000fe4000f1a101c */
[C---:B------:R-:W-:Y:S02]  /*1c380*/  IMAD.WIDE R200, R198.reuse, 0x4, R232 ;  /* 0x00000004c6c87825 */ /* 0x040fe400078e02e8 */
[----:B------:R-:W-:Y:S02]  /*1c390*/  LDGSTS.E [R5+0x1c200], desc[UR28][R204.64], !P6 ;  /* 0x1c200000cc057fae */ /* 0x000fe4000f1a101c */
[----:B------:R-:W-:-:S02]  /*1c3a0*/  IMAD.WIDE R198, R198, 0x4, R230 ;  /* 0x00000004c6c67825 */ /* 0x000fc400078e02e6 */
[----:B------:R-:W-:Y:S02]  /*1c3b0*/  LDGSTS.E [R5+0x1c280], desc[UR28][R202.64], !P6 ;  /* 0x1c280000ca057fae */ /* 0x000fe4000f1a101c */
[C---:B------:R-:W-:Y:S02]  /*1c3c0*/  IMAD.WIDE R196, R184.reuse, 0x4, R244 ;  /* 0x00000004b8c47825 */ /* 0x040fe400078e02f4 */
[----:B------:R-:W-:Y:S02]  /*1c3d0*/  LDGSTS.E [R5+0x1c300], desc[UR28][R200.64], !P6 ;  /* 0x1c300000c8057fae */ /* 0x000fe4000f1a101c */
[C---:B------:R-:W-:Y:S02]  /*1c3e0*/  IMAD.WIDE R194, R184.reuse, 0x4, R242 ;  /* 0x00000004b8c27825 */ /* 0x040fe400078e02f2 */
[----:B------:R-:W-:Y:S02]  /*1c3f0*/  LDGSTS.E [R5+0x1c380], desc[UR28][R198.64], !P6 ;  /* 0x1c380000c6057fae */ /* 0x000fe4000f1a101c */
[----:B------:R-:W-:-:S02]  /*1c400*/  IMAD.WIDE R192, R184, 0x4, R240 ;  /* 0x00000004b8c07825 */ /* 0x000fc400078e02f0 */
[----:B------:R-:W-:Y:S02]  /*1c410*/  LDGSTS.E [R5+0x1d000], desc[UR28][R196.64], !P2 ;  /* 0x1d000000c4057fae */ /* 0x000fe4000d1a101c */
[C---:B------:R-:W-:Y:S02]  /*1c420*/  IMAD.WIDE R8, R184.reuse, 0x4, R238 ;  /* 0x00000004b8087825 */ /* 0x040fe400078e02ee */
[----:B------:R-:W-:Y:S02]  /*1c430*/  LDGSTS.E [R5+0x1d080], desc[UR28][R194.64], !P2 ;  /* 0x1d080000c2057fae */ /* 0x000fe4000d1a101c */
[----:B------:R-:W-:Y:S02]  /*1c440*/  IMAD.WIDE R190, R184, 0x4, R236 ;  /* 0x00000004b8be7825 */ /* 0x000fe400078e02ec */
[----:B------:R-:W-:Y:S02]  /*1c450*/  LDGSTS.E [R5+0x1d100], desc[UR28][R192.64], !P2 ;  /* 0x1d100000c0057fae */ /* 0x000fe4000d1a101c */
[----:B------:R-:W-:-:S02]  /*1c460*/  IMAD R168, R246, 0x78, RZ ;  /* 0x00000078f6a87824 */ /* 0x000fc400078e02ff */
[C---:B------:R-:W-:Y:S01]  /*1c470*/  IMAD.WIDE R188, R184.reuse, 0x4, R234 ;  /* 0x00000004b8bc7825 */ /* 0x040fe200078e02ea */
[----:B------:R1:W-:Y:S03]  /*1c480*/  LDGSTS.E [R5+0x1d180], desc[UR28][R8.64], !P2 ;  /* 0x1d18000008057fae */ /* 0x0003e6000d1a101c */
[C---:B------:R-:W-:Y:S01]  /*1c490*/  IMAD.WIDE R186, R184.reuse, 0x4, R232 ;  /* 0x00000004b8ba7825 */ /* 0x040fe200078e02e8 */
[----:B------:R-:W-:Y:S03]  /*1c4a0*/  LDGSTS.E [R5+0x1d200], desc[UR28][R190.64], !P2 ;  /* 0x1d200000be057fae */ /* 0x000fe6000d1a101c */
[----:B------:R-:W-:Y:S01]  /*1c4b0*/  IMAD.WIDE R184, R184, 0x4, R230 ;  /* 0x00000004b8b87825 */ /* 0x000fe200078e02e6 */
[----:B------:R-:W-:Y:S01]  /*1c4c0*/  ISETP.GE.U32.AND P6, PT, R0, 0x7fffff04, PT ;  /* 0x7fffff040000780c */ /* 0x000fe20003fc6070 */
[----:B------:R-:W-:Y:S02]  /*1c4d0*/  LDGSTS.E [R5+0x1d280], desc[UR28][R188.64], !P2 ;  /* 0x1d280000bc057fae */ /* 0x000fe4000d1a101c */
[----:B------:R-:W-:Y:S01]  /*1c4e0*/  IMAD.WIDE R182, R168, 0x4, R244 ;  /* 0x00000004a8b67825 */ /* 0x000fe200078e02f4 */
[----:B-1----:R-:W-:Y:S01]  /*1c4f0*/  IADD3 R0, PT, PT, R2, -0x2, RZ ;  /* 0xfffffffe02007810 */ /* 0x002fe20007ffe0ff */
[----:B------:R-:W-:Y:S01]  /*1c500*/  LDGSTS.E [R5+0x1d300], desc[UR28][R186.64], !P2 ;  /* 0x1d300000ba057fae */ /* 0x000fe2000d1a101c */
[----:B------:R-:W1:Y:S01]  /*1c510*/  LDC R2, c[0x0][0x3a0] ;  /* 0x0000e800ff027b82 */ /* 0x000e620000000800 */
[----:B------:R-:W-:-:S02]  /*1c520*/  IMAD.WIDE R180, R168, 0x4, R242 ;  /* 0x00000004a8b47825 */ /* 0x000fc400078e02f2 */
[----:B------:R-:W-:Y:S02]  /*1c530*/  LDGSTS.E [R5+0x1d380], desc[UR28][R184.64], !P2 ;  /* 0x1d380000b8057fae */ /* 0x000fe4000d1a101c */
[C---:B------:R-:W-:Y:S02]  /*1c540*/  IMAD.WIDE R178, R168.reuse, 0x4, R240 ;  /* 0x00000004a8b27825 */ /* 0x040fe400078e02f0 */
[----:B------:R-:W-:Y:S02]  /*1c550*/  LDGSTS.E [R5+0x1e000], desc[UR28][R182.64], !P5 ;  /* 0x1e000000b6057fae */ /* 0x000fe4000e9a101c */
[----:B------:R-:W-:Y:S01]  /*1c560*/  IMAD.WIDE R176, R168, 0x4, R238 ;  /* 0x00000004a8b07825 */ /* 0x000fe200078e02ee */
[----:B------:R-:W-:Y:S01]  /*1c570*/  ISETP.GE.U32.AND P2, PT, R0, 0x7fffff7f, PT ;  /* 0x7fffff7f0000780c */ /* 0x000fe20003f46070 */
[----:B------:R-:W-:Y:S02]  /*1c580*/  STL.64 [R1+0x40], R24 ;  /* 0x0000401801007387 */ /* 0x000fe40000100a00 */
[----:B------:R-:W-:-:S02]  /*1c590*/  IMAD.WIDE R174, R168, 0x4, R236 ;  /* 0x00000004a8ae7825 */ /* 0x000fc400078e02ec */
[----:B------:R-:W-:Y:S02]  /*1c5a0*/  LDGSTS.E [R5+0x1e080], desc[UR28][R180.64], !P5 ;  /* 0x1e080000b4057fae */ /* 0x000fe4000e9a101c */
[C---:B------:R-:W-:Y:S02]  /*1c5b0*/  IMAD.WIDE R172, R168.reuse, 0x4, R234 ;  /* 0x00000004a8ac7825 */ /* 0x040fe400078e02ea */
[----:B------:R4:W-:Y:S02]  /*1c5c0*/  STL.64 [R1+0x2b8], R22 ;  /* 0x0002b81601007387 */ /* 0x0009e40000100a00 */
[----:B------:R-:W-:Y:S02]  /*1c5d0*/  IMAD.WIDE R170, R168, 0x4, R232 ;  /* 0x00000004a8aa7825 */ /* 0x000fe400078e02e8 */
[----:B------:R-:W-:Y:S02]  /*1c5e0*/  LDGSTS.E [R5+0x1e100], desc[UR28][R178.64], !P5 ;  /* 0x1e100000b2057fae */ /* 0x000fe4000e9a101c */
[----:B------:R-:W-:-:S02]  /*1c5f0*/  IMAD R152, R246, 0x7c, RZ ;  /* 0x0000007cf6987824 */ /* 0x000fc400078e02ff */
[----:B------:R-:W-:Y:S01]  /*1c600*/  IMAD.WIDE R168, R168, 0x4, R230 ;  /* 0x00000004a8a87825 */ /* 0x000fe200078e02e6 */
[----:B------:R1:W-:Y:S03]  /*1c610*/  STL.64 [R1+0x38], R20 ;  /* 0x0000381401007387 */ /* 0x0003e60000100a00 */
[----:B---3--:R-:W-:Y:S01]  /*1c620*/  VIADD R0, R4, 0xfffffffa ;  /* 0xfffffffa04007836 */ /* 0x008fe20000000000 */
[----:B------:R-:W-:Y:S01]  /*1c630*/  LDGSTS.E [R5+0x1e180], desc[UR28][R176.64], !P5 ;  /* 0x1e180000b0057fae */ /* 0x000fe2000e9a101c */
[----:B------:R-:W-:-:S03]  /*1c640*/  IMAD.WIDE R166, R152, 0x4, R244 ;  /* 0x0000000498a67825 */ /* 0x000fc600078e02f4 */
[----:B------:R3:W-:Y:S01]  /*1c650*/  STL.64 [R1+0x30], R18 ;  /* 0x0000301201007387 */ /* 0x0007e20000100a00 */
[----:B------:R-:W-:-:S03]  /*1c660*/  IMAD.WIDE R164, R152, 0x4, R242 ;  /* 0x0000000498a47825 */ /* 0x000fc600078e02f2 */
[----:B------:R-:W-:Y:S01]  /*1c670*/  LDGSTS.E [R5+0x1e200], desc[UR28][R174.64], !P5 ;  /* 0x1e200000ae057fae */ /* 0x000fe2000e9a101c */
[----:B------:R-:W-:-:S03]  /*1c680*/  IMAD.WIDE R162, R152, 0x4, R240 ;  /* 0x0000000498a27825 */ /* 0x000fc600078e02f0 */
[----:B------:R1:W-:Y:S04]  /*1c690*/  STL.64 [R1+0x28], R16 ;  /* 0x0000281001007387 */ /* 0x0003e80000100a00 */
[----:B------:R-:W-:Y:S01]  /*1c6a0*/  LDGSTS.E [R5+0x1e280], desc[UR28][R172.64], !P5 ;  /* 0x1e280000ac057fae */ /* 0x000fe2000e9a101c */
[----:B------:R-:W-:-:S03]  /*1c6b0*/  IMAD.WIDE R160, R152, 0x4, R238 ;  /* 0x0000000498a07825 */ /* 0x000fc600078e02ee */
[----:B------:R1:W-:Y:S01]  /*1c6c0*/  STL.64 [R1+0x20], R14 ;  /* 0x0000200e01007387 */ /* 0x0003e20000100a00 */
[----:B------:R-:W-:-:S03]  /*1c6d0*/  LOP3.LUT R4, R3, 0x20, RZ, 0x3c, !PT ;  /* 0x0000002003047812 */ /* 0x000fc600078e3cff */
[----:B------:R-:W-:Y:S01]  /*1c6e0*/  LDGSTS.E [R5+0x1e300], desc[UR28][R170.64], !P5 ;  /* 0x1e300000aa057fae */ /* 0x000fe2000e9a101c */
[----:B------:R-:W-:-:S03]  /*1c6f0*/  IMAD.WIDE R158, R152, 0x4, R236 ;  /* 0x00000004989e7825 */ /* 0x000fc600078e02ec */
[----:B------:R1:W-:Y:S04]  /*1c700*/  STL.64 [R1+0x18], R12 ;  /* 0x0000180c01007387 */ /* 0x0003e80000100a00 */
[----:B------:R-:W-:Y:S01]  /*1c710*/  LDGSTS.E [R5+0x1e380], desc[UR28][R168.64], !P5 ;  /* 0x1e380000a8057fae */ /* 0x000fe2000e9a101c */
[----:B------:R-:W-:Y:S01]  /*1c720*/  ISETP.GE.U32.AND P5, PT, R0, 0x7fffff7b, PT ;  /* 0x7fffff7b0000780c */ /* 0x000fe20003fa6070 */
[----:B--2---:R-:W-:Y:S02]  /*1c730*/  VIADD R0, R6, 0xfffffff6 ;  /* 0xfffffff606007836 */ /* 0x004fe40000000000 */
[----:B------:R2:W-:Y:S01]  /*1c740*/  STL.64 [R1+0x10], R10 ;  /* 0x0000100a01007387 */ /* 0x0005e20000100a00 */
[----:B------:R-:W2:Y:S01]  /*1c750*/  LDC R6, c[0x0][0x3a0] ;  /* 0x0000e800ff067b82 */ /* 0x000ea20000000800 */
[----:B------:R-:W-:-:S02]  /*1c760*/  IMAD.WIDE R156, R152, 0x4, R234 ;  /* 0x00000004989c7825 */ /* 0x000fc400078e02ea */
[----:B------:R-:W-:Y:S02]  /*1c770*/  STL.64 [R1+0x8948], R228 ;  /* 0x008948e401007387 */ /* 0x000fe40000100a00 */
[C---:B------:R-:W-:Y:S02]  /*1c780*/  IMAD.WIDE R154, R152.reuse, 0x4, R232 ;  /* 0x00000004989a7825 */ /* 0x040fe400078e02e8 */
[----:B------:R-:W-:Y:S02]  /*1c790*/  STL.64 [R1+0x8950], R226 ;  /* 0x008950e201007387 */ /* 0x000fe40000100a00 */
[----:B------:R-:W-:Y:S02]  /*1c7a0*/  IMAD.WIDE R152, R152, 0x4, R230 ;  /* 0x0000000498987825 */ /* 0x000fe400078e02e6 */
[----:B------:R-:W-:Y:S04]  /*1c7b0*/  STL.64 [R1+0x8958], R224 ;  /* 0x008958e001007387 */ /* 0x000fe80000100a00 */
[----:B------:R-:W-:Y:S01]  /*1c7c0*/  LDGSTS.E [R5+0x1f000], desc[UR28][R166.64], !P6 ;  /* 0x1f000000a6057fae */ /* 0x000fe2000f1a101c */
[----:B------:R-:W-:-:S03]  /*1c7d0*/  VIADD R4, R4, UR4 ;  /* 0x0000000404047c36 */ /* 0x000fc60008000000 */
[----:B------:R-:W-:Y:S01]  /*1c7e0*/  STL.64 [R1+0x8960], R222 ;  /* 0x008960de01007387 */ /* 0x000fe20000100a00 */
[----:B----4-:R-:W-:-:S03]  /*1c7f0*/  IMAD.WIDE R22, R246, 0x4, R244 ;  /* 0x00000004f6167825 */ /* 0x010fc600078e02f4 */
[----:B------:R-:W-:Y:S01]  /*1c800*/  LDGSTS.E [R5+0x1f080], desc[UR28][R164.64], !P6 ;  /* 0x1f080000a4057fae */ /* 0x000fe2000f1a101c */
[----:B-1----:R-:W-:-:S03]  /*1c810*/  IMAD.WIDE R20, R246, 0x4, R242 ;  /* 0x00000004f6147825 */ /* 0x002fc600078e02f2 */
[----:B------:R-:W-:Y:S01]  /*1c820*/  STL.64 [R1+0x8968], R220 ;  /* 0x008968dc01007387 */ /* 0x000fe20000100a00 */
[----:B---3--:R-:W-:-:S03]  /*1c830*/  IMAD.WIDE R18, R246, 0x4, R240 ;  /* 0x00000004f6127825 */ /* 0x008fc600078e02f0 */
[----:B------:R-:W-:Y:S01]  /*1c840*/  LDGSTS.E [R5+0x1f100], desc[UR28][R162.64], !P6 ;  /* 0x1f100000a2057fae */ /* 0x000fe2000f1a101c */
[----:B------:R-:W-:-:S03]  /*1c850*/  IMAD.WIDE R16, R246, 0x4, R238 ;  /* 0x00000004f6107825 */ /* 0x000fc600078e02ee */
[----:B------:R-:W-:Y:S04]  /*1c860*/  STL.64 [R1+0x8970], R218 ;  /* 0x008970da01007387 */ /* 0x000fe80000100a00 */
[----:B------:R-:W-:Y:S01]  /*1c870*/  LDGSTS.E [R5+0x1f180], desc[UR28][R160.64], !P6 ;  /* 0x1f180000a0057fae */ /* 0x000fe2000f1a101c */
[----:B------:R-:W-:-:S03]  /*1c880*/  IMAD.WIDE R14, R246, 0x4, R236 ;  /* 0x00000004f60e7825 */ /* 0x000fc600078e02ec */
[----:B------:R-:W-:Y:S04]  /*1c890*/  STL.64 [R1+0x8978], R216 ;  /* 0x008978d801007387 */ /* 0x000fe80000100a00 */
[----:B------:R-:W-:Y:S01]  /*1c8a0*/  LDGSTS.E [R5+0x1f200], desc[UR28][R158.64], !P6 ;  /* 0x1f2000009e057fae */ /* 0x000fe2000f1a101c */
[----:B------:R-:W-:-:S03]  /*1c8b0*/  IMAD.WIDE R12, R246, 0x4, R234 ;  /* 0x00000004f60c7825 */ /* 0x000fc600078e02ea */
[----:B------:R-:W-:Y:S04]  /*1c8c0*/  STL.64 [R1+0x8980], R214 ;  /* 0x008980d601007387 */ /* 0x000fe80000100a00 */
[----:B------:R-:W-:Y:S01]  /*1c8d0*/  LDGSTS.E [R5+0x1f280], desc[UR28][R156.64], !P6 ;  /* 0x1f2800009c057fae */ /* 0x000fe2000f1a101c */
[----:B--2---:R-:W-:-:S03]  /*1c8e0*/  IMAD.WIDE R10, R246, 0x4, R232 ;  /* 0x00000004f60a7825 */ /* 0x004fc600078e02e8 */
[----:B------:R-:W-:Y:S04]  /*1c8f0*/  STL.64 [R1+0x8988], R212 ;  /* 0x008988d401007387 */ /* 0x000fe80000100a00 */
[----:B------:R-:W-:Y:S04]  /*1c900*/  LDGSTS.E [R5+0x1f300], desc[UR28][R154.64], !P6 ;  /* 0x1f3000009a057fae */ /* 0x000fe8000f1a101c */
[----:B------:R1:W-:Y:S04]  /*1c910*/  STL.64 [R1+0x2c8], R8 ;  /* 0x0002c80801007387 */ /* 0x0003e80000100a00 */
[----:B------:R-:W-:Y:S01]  /*1c920*/  LDGSTS.E [R5+0x1f380], desc[UR28][R152.64], !P6 ;  /* 0x1f38000098057fae */ /* 0x000fe2000f1a101c */
[----:B------:R-:W-:Y:S01]  /*1c930*/  ISETP.GE.U32.AND P6, PT, R0, 0x7fffff77, PT ;  /* 0x7fffff770000780c */ /* 0x000fe20003fc6070 */
[----:B------:R-:W-:-:S02]  /*1c940*/  IMAD R0, R246, 0x5, RZ ;  /* 0x00000005f6007824 */ /* 0x000fc400078e02ff */
[----:B------:R2:W-:Y:S04]  /*1c950*/  STL.64 [R1+0x16c0], R22 ;  /* 0x0016c01601007387 */ /* 0x0005e80000100a00 */
[----:B------:R2:W-:Y:S01]  /*1c960*/  LDGSTS.E [R4+0x400], desc[UR28][R22.64], !P2 ;  /* 0x0040000016047fae */ /* 0x0005e2000d1a101c */
[----:B-1----:R-:W-:-:S03]  /*1c970*/  IMAD.WIDE R8, R246, 0x4, R230 ;  /* 0x00000004f6087825 */ /* 0x002fc600078e02e6 */
[----:B------:R1:W-:Y:S04]  /*1c980*/  STL.64 [R1+0x16b8], R20 ;  /* 0x0016b81401007387 */ /* 0x0003e80000100a00 */
[----:B------:R1:W-:Y:S04]  /*1c990*/  LDGSTS.E [R4+0x480], desc[UR28][R20.64], !P2 ;  /* 0x0048000014047fae */ /* 0x0003e8000d1a101c */
[----:B------:R3:W-:Y:S04]  /*1c9a0*/  STL.64 [R1+0x16b0], R18 ;  /* 0x0016b01201007387 */ /* 0x0007e80000100a00 */
[----:B------:R3:W-:Y:S01]  /*1c9b0*/  LDGSTS.E [R4+0x500], desc[UR28][R18.64], !P2 ;  /* 0x0050000012047fae */ /* 0x0007e2000d1a101c */
[----:B------:R-:W-:-:S03]  /*1c9c0*/  IMAD.WIDE R24, R0, 0x4, R244 ;  /* 0x0000000400187825 */ /* 0x000fc600078e02f4 */
        /* <DEDUP_REMOVED lines=8> */
[----:B------:R-:W-:-:S03]  /*1ca50*/  VIADD R2, R2, 0xfffffff2 ;  /* 0xfffffff202027836 */ /* 0x000fc60000000000 */
[----:B------:R1:W-:Y:S01]  /*1ca60*/  STL.64 [R1+0x1690], R10 ;  /* 0x0016900a01007387 */ /* 0x0003e20000100a00 */
[----:B---3--:R-:W-:-:S03]  /*1ca70*/  IMAD.WIDE R18, R0, 0x4, R238 ;  /* 0x0000000400127825 */ /* 0x008fc600078e02ee */
[----:B------:R3:W-:Y:S01]  /*1ca80*/  LDGSTS.E [R4+0x700], desc[UR28][R10.64], !P2 ;  /* 0x007000000a047fae */ /* 0x0007e2000d1a101c */
[----:B----4-:R-:W-:-:S03]  /*1ca90*/  IMAD.WIDE R16, R0, 0x4, R236 ;  /* 0x0000000400107825 */ /* 0x010fc600078e02ec */
[----:B------:R4:W-:Y:S04]  /*1caa0*/  STL.64 [R1+0x1688], R8 ;  /* 0x0016880801007387 */ /* 0x0009e80000100a00 */
[----:B------:R4:W-:Y:S01]  /*1cab0*/  LDGSTS.E [R4+0x780], desc[UR28][R8.64], !P2 ;  /* 0x0078000008047fae */ /* 0x0009e2000d1a101c */
[----:B--2---:R-:W-:-:S03]  /*1cac0*/  IMAD.WIDE R14, R0, 0x4, R234 ;  /* 0x00000004000e7825 */ /* 0x004fc600078e02ea */
[----:B------:R2:W-:Y:S01]  /*1cad0*/  LDGSTS.E [R4+0x1400], desc[UR28][R24.64], !P5 ;  /* 0x0140000018047fae */ /* 0x0005e2000e9a101c */
[----:B-1----:R-:W-:Y:S01]  /*1cae0*/  IMAD.WIDE R12, R0, 0x4, R232 ;  /* 0x00000004000c7825 */ /* 0x002fe200078e02e8 */
[----:B------:R-:W-:Y:S02]  /*1caf0*/  ISETP.GE.U32.AND P2, PT, R2, 0x7fffff73, PT ;  /* 0x7fffff730200780c */ /* 0x000fe40003f46070 */
[----:B------:R1:W-:Y:S01]  /*1cb00*/  LDGSTS.E [R4+0x1480], desc[UR28][R22.64], !P5 ;  /* 0x0148000016047fae */ /* 0x0003e2000e9a101c */
[----:B---3--:R-:W-:Y:S01]  /*1cb10*/  IMAD.WIDE R10, R0, 0x4, R230 ;  /* 0x00000004000a7825 */ /* 0x008fe200078e02e6 */
[----:B----4-:R-:W3:Y:S03]  /*1cb20*/  LDC R8, c[0x0][0x3a0] ;  /* 0x0000e800ff087b82 */ /* 0x010ee60000000800 */
[----:B------:R-:W-:Y:S01]  /*1cb30*/  IMAD R0, R246, 0x9, RZ ;  /* 0x00000009f6007824 */ /* 0x000fe200078e02ff */
[----:B------:R4:W-:Y:S01]  /*1cb40*/  LDGSTS.E [R4+0x1500], desc[UR28][R20.64], !P5 ;  /* 0x0150000014047fae */ /* 0x0009e2000e9a101c */
[----:B------:R-:W-:-:S03]  /*1cb50*/  IADD3 R2, PT, PT, R6, -0x12, RZ ;  /* 0xffffffee06027810 */ /* 0x000fc60007ffe0ff */
[----:B------:R1:W-:Y:S01]  /*1cb60*/  LDGSTS.E [R4+0x1580], desc[UR28][R18.64], !P5 ;  /* 0x0158000012047fae */ /* 0x0003e2000e9a101c */
[----:B------:R-:W3:Y:S03]  /*1cb70*/  LDC R9, c[0x0][0x3a0] ;  /* 0x0000e800ff097b82 */ /* 0x000ee60000000800 */
        /* <DEDUP_REMOVED lines=10> */
[----:B----4-:R-:W-:Y:S01]  /*1cc20*/  IMAD.WIDE R20, R0, 0x4, R240 ;  /* 0x0000000400147825 */ /* 0x010fe200078e02f0 */
[----:B------:R-:W-:Y:S02]  /*1cc30*/  ISETP.GE.U32.AND P5, PT, R2, 0x7fffff6f, PT ;  /* 0x7fffff6f0200780c */ /* 0x000fe40003fa6070 */
[----:B------:R4:W-:Y:S01]  /*1cc40*/  STL.64 [R1+0x15a0], R16 ;  /* 0x0015a01001007387 */ /* 0x0009e20000100a00 */
[----:B------:R-:W-:Y:S02]  /*1cc50*/  IMAD R2, R246, 0xd, RZ ;  /* 0x0000000df6027824 */ /* 0x000fe400078e02ff */
[C---:B-1----:R-:W-:Y:S01]  /*1cc60*/  IMAD.WIDE R18, R0.reuse, 0x4, R238 ;  /* 0x0000000400127825 */ /* 0x042fe200078e02ee */
[----:B------:R3:W-:Y:S04]  /*1cc70*/  STL.64 [R1+0x1598], R14 ;  /* 0x0015980e01007387 */ /* 0x0007e80000100a00 */
[----:B------:R2:W-:Y:S01]  /*1cc80*/  STL.64 [R1+0x1590], R12 ;  /* 0x0015900c01007387 */ /* 0x0005e20000100a00 */
[----:B----4-:R-:W-:-:S03]  /*1cc90*/  IMAD.WIDE R16, R0, 0x4, R236 ;  /* 0x0000000400107825 */ /* 0x010fc600078e02ec */
        /* <DEDUP_REMOVED lines=23> */
[----:B------:R3:W-:Y:S01]  /*1ce10*/  STL.64 [R1+0x1490], R12 ;  /* 0x0014900c01007387 */ /* 0x0007e20000100a00 */
[----:B------:R-:W-:Y:S02]  /*1ce20*/  VIADD R0, R8, 0xffffffe6 ;  /* 0xffffffe608007836 */ /* 0x000fe40000000000 */
[----:B------:R-:W-:Y:S01]  /*1ce30*/  VIADD R6, R7, 0xffffffea ;  /* 0xffffffea07067836 */ /* 0x000fe20000000000 */
[----:B------:R4:W-:Y:S01]  /*1ce40*/  LDGSTS.E [R4+0x3400], desc[UR28][R24.64], !P2 ;  /* 0x0340000018047fae */ /* 0x0009e2000d1a101c */
[C---:B--2---:R-:W-:Y:S01]  /*1ce50*/  IMAD.WIDE R14, R2.reuse, 0x4, R234 ;  /* 0x00000004020e7825 */ /* 0x044fe200078e02ea */
[----:B------:R-:W2:Y:S02]  /*1ce60*/  LDC R7, c[0x0][0x3a0] ;  /* 0x0000e800ff077b82 */ /* 0x000ea40000000800 */
[----:B------:R1:W-:Y:S01]  /*1ce70*/  STL.64 [R1+0x1488], R10 ;  /* 0x0014880a01007387 */ /* 0x0003e20000100a00 */
[----:B---3--:R-:W-:-:S03]  /*1ce80*/  IMAD.WIDE R12, R2, 0x4, R232 ;  /* 0x00000004020c7825 */ /* 0x008fc600078e02e8 */
[----:B------:R3:W-:Y:S02]  /*1ce90*/  LDGSTS.E [R4+0x3480], desc[UR28][R22.64], !P2 ;  /* 0x0348000016047fae */ /* 0x0007e4000d1a101c */
[----:B------:R-:W2:Y:S02]  /*1cea0*/  LDC R8, c[0x0][0x3a0] ;  /* 0x0000e800ff087b82 */ /* 0x000ea40000000800 */
[----:B------:R3:W-:Y:S01]  /*1ceb0*/  LDGSTS.E [R4+0x3500], desc[UR28][R20.64], !P2 ;  /* 0x0350000014047fae */ /* 0x0007e2000d1a101c */
[----:B-1----:R-:W-:-:S03]  /*1cec0*/  IMAD.WIDE R10, R2, 0x4, R230 ;  /* 0x00000004020a7825 */ /* 0x002fc600078e02e6 */
        /* <DEDUP_REMOVED lines=12> */
[----:B----4-:R-:W-:-:S03]  /*1cf90*/  IMAD.WIDE R24, R0, 0x4, R244 ;  /* 0x0000000400187825 */ /* 0x010fc600078e02f4 */
[----:B------:R4:W-:Y:S01]  /*1cfa0*/  STL.64 [R1+0x13a8], R18 ;  /* 0x0013a81201007387 */ /* 0x0009e20000100a00 */
[----:B---3--:R-:W-:-:S03]  /*1cfb0*/  IMAD.WIDE R22, R0, 0x4, R242 ;  /* 0x0000000400167825 */ /* 0x008fc600078e02f2 */
[----:B------:R3:W-:Y:S01]  /*1cfc0*/  STL.64 [R1+0x13a0], R16 ;  /* 0x0013a01001007387 */ /* 0x0007e20000100a00 */
[----:B-1----:R-:W-:-:S03]  /*1cfd0*/  IMAD.WIDE R20, R0, 0x4, R240 ;  /* 0x0000000400147825 */ /* 0x002fc600078e02f0 */
[----:B------:R1:W-:Y:S01]  /*1cfe0*/  STL.64 [R1+0x1398], R14 ;  /* 0x0013980e01007387 */ /* 0x0003e20000100a00 */
[----:B----4-:R-:W-:-:S03]  /*1cff0*/  IMAD.WIDE R18, R0, 0x4, R238 ;  /* 0x0000000400127825 */ /* 0x010fc600078e02ee */
[----:B------:R4:W-:Y:S01]  /*1d000*/  STL.64 [R1+0x1390], R12 ;  /* 0x0013900c01007387 */ /* 0x0009e20000100a00 */
[----:B---3--:R-:W-:-:S03]  /*1d010*/  IMAD.WIDE R16, R0, 0x4, R236 ;  /* 0x0000000400107825 */ /* 0x008fc600078e02ec */
[----:B------:R3:W-:Y:S01]  /*1d020*/  LDGSTS.E [R4+0x4400], desc[UR28][R24.64], !P5 ;  /* 0x0440000018047fae */ /* 0x0007e2000e9a101c */
[----:B-1----:R-:W-:-:S03]  /*1d030*/  IMAD.WIDE R14, R0, 0x4, R234 ;  /* 0x00000004000e7825 */ /* 0x002fc600078e02ea */
[----:B------:R1:W-:Y:S01]  /*1d040*/  STL.64 [R1+0x1388], R10 ;  /* 0x0013880a01007387 */ /* 0x0003e20000100a00 */
[----:B----4-:R-:W-:-:S03]  /*1d050*/  IMAD.WIDE R12, R0, 0x4, R232 ;  /* 0x00000004000c7825 */ /* 0x010fc600078e02e8 */
[----:B------:R4:W-:Y:S04]  /*1d060*/  LDGSTS.E [R4+0x4480], desc[UR28][R22.64], !P5 ;  /* 0x0448000016047fae */ /* 0x0009e8000e9a101c */
[----:B------:R3:W-:Y:S01]  /*1d070*/  STL.64 [R1+0x12c0], R24 ;  /* 0x0012c01801007387 */ /* 0x0007e20000100a00 */
[----:B-1----:R-:W-:-:S03]  /*1d080*/  IMAD.WIDE R10, R0, 0x4, R230 ;  /* 0x00000004000a7825 */ /* 0x002fc600078e02e6 */
[----:B------:R1:W-:Y:S04]  /*1d090*/  LDGSTS.E [R4+0x4500], desc[UR28][R20.64], !P5 ;  /* 0x0450000014047fae */ /* 0x0003e8000e9a101c */
        /* <DEDUP_REMOVED lines=15> */
[----:B------:R1:W-:Y:S01]  /*1d190*/  STL.64 [R1+0x1290], R12 ;  /* 0x0012900c01007387 */ /* 0x0003e20000100a00 */
[----:B--2---:R-:W-:Y:S02]  /*1d1a0*/  VIADD R0, R7, 0xffffffde ;  /* 0xffffffde07007836 */ /* 0x004fe40000000000 */
[----:B------:R-:W-:Y:S01]  /*1d1b0*/  VIADD R6, R9, 0xffffffe2 ;  /* 0xffffffe209067836 */ /* 0x000fe20000000000 */
[----:B------:R2:W-:Y:S01]  /*1d1c0*/  LDGSTS.E [R4+0x5400], desc[UR28][R24.64], !P6 ;  /* 0x0540000018047fae */ /* 0x0005e2000f1a101c */
[C---:B----4-:R-:W-:Y:S01]  /*1d1d0*/  IMAD.WIDE R14, R2.reuse, 0x4, R234 ;  /* 0x00000004020e7825 */ /* 0x050fe200078e02ea */
[----:B------:R-:W3:Y:S02]  /*1d1e0*/  LDC R9, c[0x0][0x3a0] ;  /* 0x0000e800ff097b82 */ /* 0x000ee40000000800 */
[----:B------:R4:W-:Y:S01]  /*1d1f0*/  STL.64 [R1+0x1288], R10 ;  /* 0x0012880a01007387 */ /* 0x0009e20000100a00 */
[----:B-1----:R-:W-:-:S03]  /*1d200*/  IMAD.WIDE R12, R2, 0x4, R232 ;  /* 0x00000004020c7825 */ /* 0x002fc600078e02e8 */
        /* <DEDUP_REMOVED lines=25> */
[----:B------:R1:W-:Y:S01]  /*1d3a0*/  LDGSTS.E [R4+0x6400], desc[UR28][R24.64], !P2 ;  /* 0x0640000018047fae */ /* 0x0003e2000d1a101c */
[----:B----4-:R-:W-:-:S03]  /*1d3b0*/  IMAD.WIDE R14, R0, 0x4, R234 ;  /* 0x00000004000e7825 */ /* 0x010fc600078e02ea */
[----:B------:R4:W-:Y:S01]  /*1d3c0*/  STL.64 [R1+0x1188], R10 ;  /* 0x0011880a01007387 */ /* 0x0009e20000100a00 */
[----:B--2---:R-:W-:-:S03]  /*1d3d0*/  IMAD.WIDE R12, R0, 0x4, R232 ;  /* 0x00000004000c7825 */ /* 0x004fc600078e02e8 */
[----:B------:R2:W-:Y:S04]  /*1d3e0*/  LDGSTS.E [R4+0x6480], desc[UR28][R22.64], !P2 ;  /* 0x0648000016047fae */ /* 0x0005e8000d1a101c */
[----:B------:R1:W-:Y:S01]  /*1d3f0*/  STL.64 [R1+0x10c0], R24 ;  /* 0x0010c01801007387 */ /* 0x0003e20000100a00 */
[----:B----4-:R-:W-:-:S03]  /*1d400*/  IMAD.WIDE R10, R0, 0x4, R230 ;  /* 0x00000004000a7825 */ /* 0x010fc600078e02e6 */
        /* <DEDUP_REMOVED lines=15> */
[----:B-1----:R-:W-:-:S03]  /*1d500*/  IMAD.WIDE R16, R2, 0x4, R236 ;  /* 0x0000000402107825 */ /* 0x002fc600078e02ec */
[----:B------:R4:W-:Y:S01]  /*1d510*/  STL.64 [R1+0x1090], R12 ;  /* 0x0010900c01007387 */ /* 0x0009e20000100a00 */
[----:B------:R-:W-:Y:S01]  /*1d520*/  VIADD R0, R9, 0xffffffd6 ;  /* 0xffffffd609007836 */ /* 0x000fe20000000000 */
[----:B------:R-:W-:Y:S01]  /*1d530*/  IADD3 R6, PT, PT, R8, -0x26, RZ ;  /* 0xffffffda08067810 */ /* 0x000fe20007ffe0ff */
[----:B------:R-:W1:Y:S01]  /*1d540*/  LDC R9, c[0x0][0x3a0] ;  /* 0x0000e800ff097b82 */ /* 0x000e620000000800 */
[C---:B--2---:R-:W-:Y:S01]  /*1d550*/  IMAD.WIDE R14, R2.reuse, 0x4, R234 ;  /* 0x00000004020e7825 */ /* 0x044fe200078e02ea */
[----:B------:R2:W-:Y:S04]  /*1d560*/  LDGSTS.E [R4+0x7400], desc[UR28][R24.64], !P5 ;  /* 0x0740000018047fae */ /* 0x0005e8000e9a101c */
[----:B------:R3:W-:Y:S02]  /*1d570*/  STL.64 [R1+0x1088], R10 ;  /* 0x0010880a01007387 */ /* 0x0007e40000100a00 */
[----:B------:R-:W1:Y:S01]  /*1d580*/  LDC R8, c[0x0][0x3a0] ;  /* 0x0000e800ff087b82 */ /* 0x000e620000000800 */
[C---:B----4-:R-:W-:Y:S01]  /*1d590*/  IMAD.WIDE R12, R2.reuse, 0x4, R232 ;  /* 0x00000004020c7825 */ /* 0x050fe200078e02e8 */
[----:B------:R4:W-:Y:S04]  /*1d5a0*/  LDGSTS.E [R4+0x7480], desc[UR28][R22.64], !P5 ;  /* 0x0748000016047fae */ /* 0x0009e8000e9a101c */
        /* <DEDUP_REMOVED lines=16> */
[----:B----4-:R-:W-:-:S03]  /*1d6b0*/  IMAD.WIDE R22, R0, 0x4, R242 ;  /* 0x0000000400167825 */ /* 0x010fc600078e02f2 */
[----:B------:R2:W-:Y:S01]  /*1d6c0*/  STL.64 [R1+0xfa0], R16 ;  /* 0x000fa01001007387 */ /* 0x0005e20000100a00 */
[----:B-1----:R-:W-:-:S03]  /*1d6d0*/  IMAD.WIDE R20, R0, 0x4, R240 ;  /* 0x0000000400147825 */ /* 0x002fc600078e02f0 */
[----:B------:R1:W-:Y:S01]  /*1d6e0*/  STL.64 [R1+0xf98], R14 ;  /* 0x000f980e01007387 */ /* 0x0003e20000100a00 */
[----:B---3--:R-:W-:-:S03]  /*1d6f0*/  IMAD.WIDE R18, R0, 0x4, R238 ;  /* 0x0000000400127825 */ /* 0x008fc600078e02ee */
[----:B------:R3:W-:Y:S01]  /*1d700*/  STL.64 [R1+0xf90], R12 ;  /* 0x000f900c01007387 */ /* 0x0007e20000100a00 */
[----:B--2---:R-:W-:-:S03]  /*1d710*/  IMAD.WIDE R16, R0, 0x4, R236 ;  /* 0x0000000400107825 */ /* 0x004fc600078e02ec */
[----:B------:R2:W-:Y:S01]  /*1d720*/  LDGSTS.E [R4+0x8400], desc[UR28][R24.64], !P6 ;  /* 0x0840000018047fae */ /* 0x0005e2000f1a101c */
[----:B-1----:R-:W-:-:S03]  /*1d730*/  IMAD.WIDE R14, R0, 0x4, R234 ;  /* 0x00000004000e7825 */ /* 0x002fc600078e02ea */
        /* <DEDUP_REMOVED lines=25> */
[C---:B---3--:R-:W-:Y:S01]  /*1d8d0*/  IMAD.WIDE R14, R2.reuse, 0x4, R234 ;  /* 0x00000004020e7825 */ /* 0x048fe200078e02ea */
        /* <DEDUP_REMOVED lines=58> */
[C---:B----4-:R-:W-:Y:S02]  /*1dc80*/  IMAD.WIDE R12, R2.reuse, 0x4, R232 ;  /* 0x00000004020c7825 */ /* 0x050fe400078e02e8 */
[----:B------:R4:W-:Y:S04]  /*1dc90*/  LDGSTS.E [R4+0xb480], desc[UR28][R22.64], !P6 ;  /* 0x0b48000016047fae */ /* 0x0009e8000f1a101c */
[----:B------:R1:W-:Y:S01]  /*1dca0*/  LDGSTS.E [R4+0xb500], desc[UR28][R20.64], !P6 ;  /* 0x0b50000014047fae */ /* 0x0003e2000f1a101c */
[----:B------:R-:W2:Y:S01]  /*1dcb0*/  LDC R7, c[0x0][0x3a0] ;  /* 0x0000e800ff077b82 */ /* 0x000ea20000000800 */
[----:B---3--:R-:W-:-:S02]  /*1dcc0*/  IMAD.WIDE R10, R2, 0x4, R230 ;  /* 0x00000004020a7825 */ /* 0x008fc400078e02e6 */
        /* <DEDUP_REMOVED lines=72> */
[----:B--2---:R-:W-:-:S03]  /*1e150*/  IMAD.WIDE R20, R0, 0x4, R240 ;  /* 0x0000000400147825 */ /* 0x004fc600078e02f0 */
[----:B------:R2:W-:Y:S01]  /*1e160*/  STL.64 [R1+0xa48], R14 ;  /* 0x000a480e01007387 */ /* 0x0005e20000100a00 */
[----:B----4-:R-:W-:-:S03]  /*1e170*/  IMAD.WIDE R18, R0, 0x4, R238 ;  /* 0x0000000400127825 */ /* 0x010fc600078e02ee */
        /* <DEDUP_REMOVED lines=82> */
[----:B------:R-:W-:Y:S01]  /*1e6a0*/  VIADD R0, R7, 0xffffffae ;  /* 0xffffffae07007836 */ /* 0x000fe20000000000 */
[----:B------:R-:W-:Y:S01]  /*1e6b0*/  IADD3 R6, PT, PT, R9, -0x4e, RZ ;  /* 0xffffffb209067810 */ /* 0x000fe20007ffe0ff */
[----:B------:R-:W2:Y:S01]  /*1e6c0*/  LDC R7, c[0x0][0x3a0] ;  /* 0x0000e800ff077b82 */ /* 0x000ea20000000800 */
[C---:B-1----:R-:W-:Y:S01]  /*1e6d0*/  IMAD.WIDE R14, R2.reuse, 0x4, R234 ;  /* 0x00000004020e7825 */ /* 0x042fe200078e02ea */
[----:B------:R1:W-:Y:S04]  /*1e6e0*/  LDGSTS.E [R4+0x11400], desc[UR28][R24.64], !P6 ;  /* 0x1140000018047fae */ /* 0x0003e8000f1a101c */
[----:B------:R3:W-:Y:S02]  /*1e6f0*/  STL.64 [R1+0x798], R10 ;  /* 0x0007980a01007387 */ /* 0x0007e40000100a00 */
[----:B------:R-:W2:Y:S01]  /*1e700*/  LDC R9, c[0x0][0x3a0] ;  /* 0x0000e800ff097b82 */ /* 0x000ea20000000800 */
        /* <DEDUP_REMOVED lines=105> */
[----:B-1----:R-:W-:-:S03]  /*1eda0*/  IMAD.WIDE R14, R2, 0x4, R234 ;  /* 0x00000004020e7825 */ /* 0x002fc600078e02ea */
        /* <DEDUP_REMOVED lines=76> */
[----:B------:R2:W-:Y:S04]  /*1f270*/  STL.64 [R1+0x1f8], R20 ;  /* 0x0001f81401007387 */ /* 0x0005e80000100a00 */
[----:B------:R1:W-:Y:S01]  /*1f280*/  STL.64 [R1+0x5d8], R18 ;  /* 0x0005d81201007387 */ /* 0x0003e20000100a00 */
[----:B----4-:R-:W-:-:S03]  /*1f290*/  IMAD.WIDE R24, R0, 0x4, R244 ;  /* 0x0000000400187825 */ /* 0x010fc600078e02f4 */
[----:B------:R4:W-:Y:S01]  /*1f2a0*/  STL.64 [R1+0x1f0], R16 ;  /* 0x0001f01001007387 */ /* 0x0009e20000100a00 */
[----:B---3--:R-:W-:-:S03]  /*1f2b0*/  IMAD.WIDE R22, R0, 0x4, R242 ;  /* 0x0000000400167825 */ /* 0x008fc600078e02f2 */
[----:B------:R3:W-:Y:S01]  /*1f2c0*/  STL.64 [R1+0x1e8], R14 ;  /* 0x0001e80e01007387 */ /* 0x0007e20000100a00 */
[----:B--2---:R-:W-:-:S03]  /*1f2d0*/  IMAD.WIDE R20, R0, 0x4, R240 ;  /* 0x0000000400147825 */ /* 0x004fc600078e02f0 */
[----:B------:R2:W-:Y:S01]  /*1f2e0*/  STL.64 [R1+0x1e0], R12 ;  /* 0x0001e00c01007387 */ /* 0x0005e20000100a00 */
[----:B-1----:R-:W-:-:S03]  /*1f2f0*/  IMAD.WIDE R18, R0, 0x4, R238 ;  /* 0x0000000400127825 */ /* 0x002fc600078e02ee */
[----:B------:R1:W-:Y:S01]  /*1f300*/  STL.64 [R1+0x1d8], R10 ;  /* 0x0001d80a01007387 */ /* 0x0003e20000100a00 */
[----:B------:R-:W-:Y:S02]  /*1f310*/  IMAD R2, R246, 0x65, RZ ;  /* 0x00000065f6027824 */ /* 0x000fe400078e02ff */
[C---:B----4-:R-:W-:Y:S01]  /*1f320*/  IMAD.WIDE R16, R0.reuse, 0x4, R236 ;  /* 0x0000000400107825 */ /* 0x050fe200078e02ec */
[----:B------:R4:W-:Y:S03]  /*1f330*/  STL.64 [R1+0x160], R24 ;  /* 0x0001601801007387 */ /* 0x0009e60000100a00 */
[C---:B---3--:R-:W-:Y:S01]  /*1f340*/  IMAD.WIDE R14, R0.reuse, 0x4, R234 ;  /* 0x00000004000e7825 */ /* 0x048fe200078e02ea */
[----:B------:R4:W-:Y:S03]  /*1f350*/  LDGSTS.E [R4+0x18400], desc[UR28][R24.64], !P2 ;  /* 0x1840000018047fae */ /* 0x0009e6000d1a101c */
[C---:B--2---:R-:W-:Y:S01]  /*1f360*/  IMAD.WIDE R12, R0.reuse, 0x4, R232 ;  /* 0x00000004000c7825 */ /* 0x044fe200078e02e8 */
[----:B------:R2:W-:Y:S03]  /*1f370*/  STL.64 [R1+0x158], R22 ;  /* 0x0001581601007387 */ /* 0x0005e60000100a00 */
[----:B-1----:R-:W-:Y:S01]  /*1f380*/  IMAD.WIDE R10, R0, 0x4, R230 ;  /* 0x00000004000a7825 */ /* 0x002fe200078e02e6 */
[----:B------:R2:W-:Y:S04]  /*1f390*/  LDGSTS.E [R4+0x18480], desc[UR28][R22.64], !P2 ;  /* 0x1848000016047fae */ /* 0x0005e8000d1a101c */
[----:B------:R1:W-:Y:S01]  /*1f3a0*/  STL.64 [R1+0x150], R20 ;  /* 0x0001501401007387 */ /* 0x0003e20000100a00 */
[----:B----4-:R-:W-:-:S03]  /*1f3b0*/  IMAD.WIDE R24, R2, 0x4, R244 ;  /* 0x0000000402187825 */ /* 0x010fc600078e02f4 */
[----:B------:R1:W-:Y:S01]  /*1f3c0*/  LDGSTS.E [R4+0x18500], desc[UR28][R20.64], !P2 ;  /* 0x1850000014047fae */ /* 0x0003e2000d1a101c */
[----:B------:R-:W-:-:S03]  /*1f3d0*/  VIADD R6, R8, 0xffffff92 ;  /* 0xffffff9208067836 */ /* 0x000fc60000000000 */
[----:B------:R3:W-:Y:S01]  /*1f3e0*/  STL.64 [R1+0x148], R18 ;  /* 0x0001481201007387 */ /* 0x0007e20000100a00 */
[----:B--2---:R-:W-:-:S03]  /*1f3f0*/  IMAD.WIDE R22, R2, 0x4, R242 ;  /* 0x0000000402167825 */ /* 0x004fc600078e02f2 */
[----:B------:R3:W-:Y:S04]  /*1f400*/  LDGSTS.E [R4+0x18580], desc[UR28][R18.64], !P2 ;  /* 0x1858000012047fae */ /* 0x0007e8000d1a101c */
        /* <DEDUP_REMOVED lines=8> */
[----:B------:R3:W-:Y:S01]  /*1f490*/  LDGSTS.E [R4+0x18700], desc[UR28][R12.64], !P2 ;  /* 0x187000000c047fae */ /* 0x0007e2000d1a101c */
[----:B------:R-:W-:-:S03]  /*1f4a0*/  IMAD R146, R246, 0x69, RZ ;  /* 0x00000069f6927824 */ /* 0x000fc600078e02ff */
[----:B------:R2:W-:Y:S01]  /*1f4b0*/  STL.64 [R1+0x128], R10 ;  /* 0x0001280a01007387 */ /* 0x0005e20000100a00 */
[----:B-1----:R-:W-:-:S03]  /*1f4c0*/  IMAD.WIDE R14, R2, 0x4, R234 ;  /* 0x00000004020e7825 */ /* 0x002fc600078e02ea */
[----:B------:R2:W-:Y:S01]  /*1f4d0*/  LDGSTS.E [R4+0x18780], desc[UR28][R10.64], !P2 ;  /* 0x187800000a047fae */ /* 0x0005e2000d1a101c */
[----:B------:R-:W-:Y:S02]  /*1f4e0*/  ISETP.GE.U32.AND P2, PT, R6, 0x7fffff13, PT ;  /* 0x7fffff130600780c */ /* 0x000fe40003f46070 */
[----:B------:R-:W1:Y:S01]  /*1f4f0*/  LDC R6, c[0x0][0x3a0] ;  /* 0x0000e800ff067b82 */ /* 0x000e620000000800 */
[----:B------:R-:W-:Y:S01]  /*1f500*/  STL.64 [R1+0x5e8], R24 ;  /* 0x0005e81801007387 */ /* 0x000fe20000100a00 */
[----:B---3--:R-:W-:-:S03]  /*1f510*/  IMAD.WIDE R12, R2, 0x4, R232 ;  /* 0x00000004020c7825 */ /* 0x008fc600078e02e8 */
[----:B------:R-:W-:Y:S04]  /*1f520*/  LDGSTS.E [R4+0x19400], desc[UR28][R24.64], !P5 ;  /* 0x1940000018047fae */ /* 0x000fe8000e9a101c */
[----:B------:R-:W-:Y:S01]  /*1f530*/  STL.64 [R1+0xa8], R22 ;  /* 0x0000a81601007387 */ /* 0x000fe20000100a00 */
[----:B--2---:R-:W-:Y:S02]  /*1f540*/  IMAD.WIDE R10, R2, 0x4, R230 ;  /* 0x00000004020a7825 */ /* 0x004fe400078e02e6 */
[----:B------:R-:W2:Y:S01]  /*1f550*/  LDC R2, c[0x0][0x3a0] ;  /* 0x0000e800ff027b82 */ /* 0x000ea20000000800 */
[----:B------:R-:W-:Y:S04]  /*1f560*/  LDGSTS.E [R4+0x19480], desc[UR28][R22.64], !P5 ;  /* 0x1948000016047fae */ /* 0x000fe8000e9a101c */
[----:B------:R-:W-:Y:S04]  /*1f570*/  STL.64 [R1+0xa0], R20 ;  /* 0x0000a01401007387 */ /* 0x000fe80000100a00 */
[----:B------:R-:W-:Y:S04]  /*1f580*/  LDGSTS.E [R4+0x19500], desc[UR28][R20.64], !P5 ;  /* 0x1950000014047fae */ /* 0x000fe8000e9a101c */
[----:B------:R-:W-:Y:S04]  /*1f590*/  STL.64 [R1+0x98], R18 ;  /* 0x0000981201007387 */ /* 0x000fe80000100a00 */
[----:B------:R-:W-:Y:S04]  /*1f5a0*/  LDGSTS.E [R4+0x19580], desc[UR28][R18.64], !P5 ;  /* 0x1958000012047fae */ /* 0x000fe8000e9a101c */
[----:B------:R-:W-:Y:S04]  /*1f5b0*/  STL.64 [R1+0x5f0], R16 ;  /* 0x0005f01001007387 */ /* 0x000fe80000100a00 */
[----:B------:R-:W-:Y:S04]  /*1f5c0*/  LDGSTS.E [R4+0x19600], desc[UR28][R16.64], !P5 ;  /* 0x1960000010047fae */ /* 0x000fe8000e9a101c */
[----:B------:R3:W-:Y:S04]  /*1f5d0*/  STL.64 [R1+0x90], R14 ;  /* 0x0000900e01007387 */ /* 0x0007e80000100a00 */
[----:B------:R3:W-:Y:S01]  /*1f5e0*/  LDGSTS.E [R4+0x19680], desc[UR28][R14.64], !P5 ;  /* 0x196800000e047fae */ /* 0x0007e2000e9a101c */
[----:B------:R-:W-:-:S03]  /*1f5f0*/  VIADD R0, R9, 0xffffff8e ;  /* 0xffffff8e09007836 */ /* 0x000fc60000000000 */
[----:B------:R4:W-:Y:S01]  /*1f600*/  STL.64 [R1+0x88], R12 ;  /* 0x0000880c01007387 */ /* 0x0009e20000100a00 */
[----:B------:R-:W-:-:S03]  /*1f610*/  IMAD.WIDE R250, R146, 0x4, R238 ;  /* 0x0000000492fa7825 */ /* 0x000fc600078e02ee */
[----:B------:R4:W-:Y:S01]  /*1f620*/  LDGSTS.E [R4+0x19700], desc[UR28][R12.64], !P5 ;  /* 0x197000000c047fae */ /* 0x0009e2000e9a101c */
[----:B---3--:R-:W-:-:S03]  /*1f630*/  IMAD.WIDE R14, R146, 0x4, R244 ;  /* 0x00000004920e7825 */ /* 0x008fc600078e02f4 */
[----:B------:R3:W-:Y:S04]  /*1f640*/  STL.64 [R1+0x80], R10 ;  /* 0x0000800a01007387 */ /* 0x0007e80000100a00 */
[----:B------:R3:W-:Y:S01]  /*1f650*/  LDGSTS.E [R4+0x19780], desc[UR28][R10.64], !P5 ;  /* 0x197800000a047fae */ /* 0x0007e2000e9a101c */
[----:B----4-:R-:W-:-:S03]  /*1f660*/  IMAD.WIDE R12, R146, 0x4, R242 ;  /* 0x00000004920c7825 */ /* 0x010fc600078e02f2 */
[----:B------:R-:W-:Y:S01]  /*1f670*/  LDGSTS.E [R4+0x1a400], desc[UR28][R14.64], !P6 ;  /* 0x1a4000000e047fae */ /* 0x000fe2000f1a101c */
[----:B------:R-:W-:-:S03]  /*1f680*/  IMAD.WIDE R8, R146, 0x4, R236 ;  /* 0x0000000492087825 */ /* 0x000fc600078e02ec */
[----:B------:R-:W-:Y:S01]  /*1f690*/  STL.64 [R1+0x5f8], R14 ;  /* 0x0005f80e01007387 */ /* 0x000fe20000100a00 */
[----:B---3--:R-:W-:-:S03]  /*1f6a0*/  IMAD.WIDE R10, R146, 0x4, R240 ;  /* 0x00000004920a7825 */ /* 0x008fc600078e02f0 */
[----:B------:R-:W-:Y:S01]  /*1f6b0*/  LDGSTS.E [R4+0x1a480], desc[UR28][R12.64], !P6 ;  /* 0x1a4800000c047fae */ /* 0x000fe2000f1a101c */
[----:B------:R-:W-:-:S03]  /*1f6c0*/  IMAD R132, R246, 0x6d, RZ ;  /* 0x0000006df6847824 */ /* 0x000fc600078e02ff */
[----:B------:R-:W-:Y:S01]  /*1f6d0*/  STL.64 [R1+0x8], R12 ;  /* 0x0000080c01007387 */ /* 0x000fe20000100a00 */
[----:B------:R-:W-:-:S03]  /*1f6e0*/  IMAD.WIDE R150, R146, 0x4, R234 ;  /* 0x0000000492967825 */ /* 0x000fc600078e02ea */
[----:B------:R-:W-:Y:S01]  /*1f6f0*/  LDGSTS.E [R4+0x1a500], desc[UR28][R10.64], !P6 ;  /* 0x1a5000000a047fae */ /* 0x000fe2000f1a101c */
[----:B------:R-:W-:Y:S01]  /*1f700*/  IMAD.WIDE R148, R146, 0x4, R232 ;  /* 0x0000000492947825 */ /* 0x000fe200078e02e8 */
[----:B------:R-:W-:Y:S02]  /*1f710*/  ISETP.GE.U32.AND P5, PT, R0, 0x7fffff0f, PT ;  /* 0x7fffff0f0000780c */ /* 0x000fe40003fa6070 */
[----:B------:R-:W-:Y:S01]  /*1f720*/  STL.64 [R1], R10 ;  /* 0x0000000a01007387 */ /* 0x000fe20000100a00 */
[----:B------:R-:W-:-:S03]  /*1f730*/  IMAD.WIDE R146, R146, 0x4, R230 ;  /* 0x0000000492927825 */ /* 0x000fc600078e02e6 */
[----:B------:R-:W-:Y:S01]  /*1f740*/  LDGSTS.E [R4+0x1a580], desc[UR28][R250.64], !P6 ;  /* 0x1a580000fa047fae */ /* 0x000fe2000f1a101c */
[----:B------:R-:W-:-:S03]  /*1f750*/  IMAD.WIDE R144, R132, 0x4, R242 ;  /* 0x0000000484907825 */ /* 0x000fc600078e02f2 */
[----:B------:R3:W-:Y:S01]  /*1f760*/  STL.64 [R1+0x600], R8 ;  /* 0x0006000801007387 */ /* 0x0007e20000100a00 */
[----:B------:R-:W-:-:S03]  /*1f770*/  IMAD.WIDE R142, R132, 0x4, R240 ;  /* 0x00000004848e7825 */ /* 0x000fc600078e02f0 */
[----:B------:R3:W-:Y:S01]  /*1f780*/  LDGSTS.E [R4+0x1a600], desc[UR28][R8.64], !P6 ;  /* 0x1a60000008047fae */ /* 0x0007e2000f1a101c */
[C---:B------:R-:W-:Y:S01]  /*1f790*/  IMAD.WIDE R140, R132.reuse, 0x4, R238 ;  /* 0x00000004848c7825 */ /* 0x040fe200078e02ee */
[----:B------:R-:W-:Y:S02]  /*1f7a0*/  IADD3 R0, PT, PT, R7, -0x76, RZ ;  /* 0xffffff8a07007810 */ /* 0x000fe40007ffe0ff */
[----:B------:R-:W-:Y:S01]  /*1f7b0*/  LDGSTS.E [R4+0x1a680], desc[UR28][R150.64], !P6 ;  /* 0x1a68000096047fae */ /* 0x000fe2000f1a101c */
[C---:B------:R-:W-:Y:S01]  /*1f7c0*/  IMAD.WIDE R138, R132.reuse, 0x4, R236 ;  /* 0x00000004848a7825 */ /* 0x040fe200078e02ec */
[----:B------:R-:W4:Y:S02]  /*1f7d0*/  LDC R7, c[0x0][0x3a0] ;  /* 0x0000e800ff077b82 */ /* 0x000f240000000800 */
[----:B------:R-:W-:Y:S01]  /*1f7e0*/  LDGSTS.E [R4+0x1a700], desc[UR28][R148.64], !P6 ;  /* 0x1a70000094047fae */ /* 0x000fe2000f1a101c */
[----:B---3--:R-:W-:-:S03]  /*1f7f0*/  IMAD.WIDE R8, R132, 0x4, R244 ;  /* 0x0000000484087825 */ /* 0x008fc600078e02f4 */
[----:B------:R-:W-:Y:S01]  /*1f800*/  LDGSTS.E [R4+0x1a780], desc[UR28][R146.64], !P6 ;  /* 0x1a78000092047fae */ /* 0x000fe2000f1a101c */
[----:B------:R-:W-:-:S03]  /*1f810*/  IMAD R118, R246, 0x71, RZ ;  /* 0x00000071f6767824 */ /* 0x000fc600078e02ff */
[----:B------:R3:W-:Y:S01]  /*1f820*/  LDGSTS.E [R4+0x1b400], desc[UR28][R8.64], !P2 ;  /* 0x1b40000008047fae */ /* 0x0007e2000d1a101c */
[----:B------:R-:W-:Y:S01]  /*1f830*/  IMAD.WIDE R136, R132, 0x4, R234 ;  /* 0x0000000484887825 */ /* 0x000fe200078e02ea */
[----:B------:R-:W-:Y:S02]  /*1f840*/  ISETP.GE.U32.AND P6, PT, R0, 0x7fffff0b, PT ;  /* 0x7fffff0b0000780c */ /* 0x000fe40003fc6070 */
        /* <DEDUP_REMOVED lines=11> */
[----:B-1----:R-:W-:Y:S02]  /*1f900*/  VIADD R0, R6, 0xffffff86 ;  /* 0xffffff8606007836 */ /* 0x002fe40000000000 */
[----:B------:R-:W-:Y:S01]  /*1f910*/  IMAD.WIDE R124, R118, 0x4, R238 ;  /* 0x00000004767c7825 */ /* 0x000fe200078e02ee */
[----:B------:R3:W-:Y:S01]  /*1f920*/  STL.64 [R1+0x608], R8 ;  /* 0x0006080801007387 */ /* 0x0007e20000100a00 */
[----:B------:R-:W1:Y:S02]  /*1f930*/  LDC R6, c[0x0][0x3a0] ;  /* 0x0000e800ff067b82 */ /* 0x000e640000000800 */
[----:B------:R-:W-:Y:S01]  /*1f940*/  IMAD R106, R246, 0x75, RZ ;  /* 0x00000075f66a7824 */ /* 0x000fe200078e02ff */
[----:B------:R-:W-:Y:S01]  /*1f950*/  LDGSTS.E [R4+0x1b780], desc[UR28][R132.64], !P2 ;  /* 0x1b78000084047fae */ /* 0x000fe2000d1a101c */
[----:B------:R-:W-:-:S03]  /*1f960*/  IMAD.WIDE R122, R118, 0x4, R236 ;  /* 0x00000004767a7825 */ /* 0x000fc600078e02ec */
[----:B------:R-:W-:Y:S01]  /*1f970*/  LDGSTS.E [R4+0x1c400], desc[UR28][R130.64], !P5 ;  /* 0x1c40000082047fae */ /* 0x000fe2000e9a101c */
[----:B------:R-:W-:Y:S01]  /*1f980*/  IMAD.WIDE R120, R118, 0x4, R232 ;  /* 0x0000000476787825 */ /* 0x000fe200078e02e8 */
[----:B------:R-:W-:Y:S02]  /*1f990*/  ISETP.GE.U32.AND P2, PT, R0, 0x7fffff07, PT ;  /* 0x7fffff070000780c */ /* 0x000fe40003f46070 */
[----:B------:R-:W-:Y:S01]  /*1f9a0*/  LDGSTS.E [R4+0x1c480], desc[UR28][R128.64], !P5 ;  /* 0x1c48000080047fae */ /* 0x000fe2000e9a101c */
[----:B---3--:R-:W-:-:S03]  /*1f9b0*/  IMAD.WIDE R8, R118, 0x4, R234 ;  /* 0x0000000476087825 */ /* 0x008fc600078e02ea */
[----:B------:R-:W-:Y:S01]  /*1f9c0*/  LDGSTS.E [R4+0x1c500], desc[UR28][R126.64], !P5 ;  /* 0x1c5000007e047fae */ /* 0x000fe2000e9a101c */
[----:B------:R-:W-:-:S03]  /*1f9d0*/  IMAD.WIDE R118, R118, 0x4, R230 ;  /* 0x0000000476767825 */ /* 0x000fc600078e02e6 */
[----:B------:R-:W-:Y:S01]  /*1f9e0*/  LDGSTS.E [R4+0x1c580], desc[UR28][R124.64], !P5 ;  /* 0x1c5800007c047fae */ /* 0x000fe2000e9a101c */
[----:B------:R-:W-:-:S03]  /*1f9f0*/  IMAD.WIDE R116, R106, 0x4, R244 ;  /* 0x000000046a747825 */ /* 0x000fc600078e02f4 */
[----:B------:R-:W-:Y:S01]  /*1fa00*/  LDGSTS.E [R4+0x1c600], desc[UR28][R122.64], !P5 ;  /* 0x1c6000007a047fae */ /* 0x000fe2000e9a101c */
[----:B------:R-:W-:-:S03]  /*1fa10*/  IMAD.WIDE R10, R106, 0x4, R242 ;  /* 0x000000046a0a7825 */ /* 0x000fc600078e02f2 */
[----:B------:R3:W-:Y:S01]  /*1fa20*/  LDGSTS.E [R4+0x1c680], desc[UR28][R8.64], !P5 ;  /* 0x1c68000008047fae */ /* 0x0007e2000e9a101c */
[----:B--2---:R-:W-:Y:S02]  /*1fa30*/  VIADD R0, R2, 0xffffff82 ;  /* 0xffffff8202007836 */ /* 0x004fe40000000000 */
[C---:B------:R-:W-:Y:S01]  /*1fa40*/  IMAD.WIDE R114, R106.reuse, 0x4, R240 ;  /* 0x000000046a727825 */ /* 0x040fe200078e02f0 */
[----:B------:R-:W-:Y:S01]  /*1fa50*/  LDGSTS.E [R4+0x1c700], desc[UR28][R120.64], !P5 ;  /* 0x1c70000078047fae */ /* 0x000fe2000e9a101c */
[----:B------:R-:W2:Y:S02]  /*1fa60*/  LDC R2, c[0x0][0x3a0] ;  /* 0x0000e800ff027b82 */ /* 0x000ea40000000800 */
[C---:B------:R-:W-:Y:S01]  /*1fa70*/  IMAD.WIDE R112, R106.reuse, 0x4, R238 ;  /* 0x000000046a707825 */ /* 0x040fe200078e02ee */
[----:B------:R3:W-:Y:S03]  /*1fa80*/  STL.64 [R1+0x610], R8 ;  /* 0x0006100801007387 */ /* 0x0007e60000100a00 */
[----:B------:R-:W-:Y:S01]  /*1fa90*/  IMAD.WIDE R110, R106, 0x4, R236 ;  /* 0x000000046a6e7825 */ /* 0x000fe200078e02ec */
[----:B------:R-:W-:Y:S03]  /*1faa0*/  LDGSTS.E [R4+0x1c780], desc[UR28][R118.64], !P5 ;  /* 0x1c78000076047fae */ /* 0x000fe6000e9a101c */
[----:B------:R-:W-:Y:S01]  /*1fab0*/  IMAD R94, R246, 0x79, RZ ;  /* 0x00000079f65e7824 */ /* 0x000fe200078e02ff */
[----:B------:R-:W-:Y:S01]  /*1fac0*/  LDGSTS.E [R4+0x1d400], desc[UR28][R116.64], !P6 ;  /* 0x1d40000074047fae */ /* 0x000fe2000f1a101c */
[----:B------:R-:W-:-:S03]  /*1fad0*/  IMAD.WIDE R108, R106, 0x4, R232 ;  /* 0x000000046a6c7825 */ /* 0x000fc600078e02e8 */
[----:B------:R1:W-:Y:S01]  /*1fae0*/  LDGSTS.E [R4+0x1d480], desc[UR28][R10.64], !P6 ;  /* 0x1d4800000a047fae */ /* 0x0003e2000f1a101c */
[----:B---3--:R-:W-:-:S03]  /*1faf0*/  IMAD.WIDE R8, R106, 0x4, R234 ;  /* 0x000000046a087825 */ /* 0x008fc600078e02ea */
[----:B------:R-:W-:Y:S01]  /*1fb00*/  LDGSTS.E [R4+0x1d500], desc[UR28][R114.64], !P6 ;  /* 0x1d50000072047fae */ /* 0x000fe2000f1a101c */
[----:B------:R-:W-:Y:S01]  /*1fb10*/  IMAD.WIDE R106, R106, 0x4, R230 ;  /* 0x000000046a6a7825 */ /* 0x000fe200078e02e6 */
[----:B------:R-:W-:Y:S02]  /*1fb20*/  ISETP.GE.U32.AND P5, PT, R0, 0x7fffff03, PT ;  /* 0x7fffff030000780c */ /* 0x000fe40003fa6070 */
[----:B------:R1:W-:Y:S01]  /*1fb30*/  STL.64 [R1+0x618], R10 ;  /* 0x0006180a01007387 */ /* 0x0003e20000100a00 */
[----:B------:R-:W-:-:S03]  /*1fb40*/  IMAD.WIDE R104, R94, 0x4, R244 ;  /* 0x000000045e687825 */ /* 0x000fc600078e02f4 */
[----:B------:R-:W-:Y:S01]  /*1fb50*/  LDGSTS.E [R4+0x1d580], desc[UR28][R112.64], !P6 ;  /* 0x1d58000070047fae */ /* 0x000fe2000f1a101c */
[----:B------:R-:W-:-:S03]  /*1fb60*/  IMAD.WIDE R102, R94, 0x4, R240 ;  /* 0x000000045e667825 */ /* 0x000fc600078e02f0 */
[----:B------:R-:W-:Y:S01]  /*1fb70*/  LDGSTS.E [R4+0x1d600], desc[UR28][R110.64], !P6 ;  /* 0x1d6000006e047fae */ /* 0x000fe2000f1a101c */
[----:B------:R-:W-:-:S03]  /*1fb80*/  IMAD.WIDE R100, R94, 0x4, R238 ;  /* 0x000000045e647825 */ /* 0x000fc600078e02ee */
[----:B------:R3:W-:Y:S01]  /*1fb90*/  LDGSTS.E [R4+0x1d680], desc[UR28][R8.64], !P6 ;  /* 0x1d68000008047fae */ /* 0x0007e2000f1a101c */
[----:B-1----:R-:W-:-:S03]  /*1fba0*/  IMAD.WIDE R10, R94, 0x4, R242 ;  /* 0x000000045e0a7825 */ /* 0x002fc600078e02f2 */
[----:B------:R-:W-:Y:S01]  /*1fbb0*/  LDGSTS.E [R4+0x1d700], desc[UR28][R108.64], !P6 ;  /* 0x1d7000006c047fae */ /* 0x000fe2000f1a101c */
[----:B------:R-:W-:-:S03]  /*1fbc0*/  IMAD.WIDE R98, R94, 0x4, R236 ;  /* 0x000000045e627825 */ /* 0x000fc600078e02ec */
[----:B------:R3:W-:Y:S01]  /*1fbd0*/  STL.64 [R1+0x620], R8 ;  /* 0x0006200801007387 */ /* 0x0007e20000100a00 */
[----:B------:R-:W-:-:S03]  /*1fbe0*/  IMAD R80, R246, 0x7d, RZ ;  /* 0x0000007df6507824 */ /* 0x000fc600078e02ff */
[----:B------:R-:W-:Y:S01]  /*1fbf0*/  LDGSTS.E [R4+0x1d780], desc[UR28][R106.64], !P6 ;  /* 0x1d7800006a047fae */ /* 0x000fe2000f1a101c */
[----:B----4-:R-:W-:Y:S02]  /*1fc00*/  VIADD R0, R7, 0xfffffffd ;  /* 0xfffffffd07007836 */ /* 0x010fe40000000000 */
[C---:B------:R-:W-:Y:S01]  /*1fc10*/  IMAD.WIDE R96, R94.reuse, 0x4, R232 ;  /* 0x000000045e607825 */ /* 0x040fe200078e02e8 */
[----:B------:R-:W-:Y:S01]  /*1fc20*/  LDGSTS.E [R4+0x1e400], desc[UR28][R104.64], !P2 ;  /* 0x1e40000068047fae */ /* 0x000fe2000d1a101c */
[----:B------:R-:W1:Y:S02]  /*1fc30*/  LDC R7, c[0x0][0x3a0] ;  /* 0x0000e800ff077b82 */ /* 0x000e640000000800 */
[C---:B---3--:R-:W-:Y:S01]  /*1fc40*/  IMAD.WIDE R8, R94.reuse, 0x4, R234 ;  /* 0x000000045e087825 */ /* 0x048fe200078e02ea */
[----:B------:R-:W-:Y:S04]  /*1fc50*/  LDGSTS.E [R4+0x1e480], desc[UR28][R10.64], !P2 ;  /* 0x1e4800000a047fae */ /* 0x000fe8000d1a101c */
[----:B------:R-:W-:Y:S01]  /*1fc60*/  LDGSTS.E [R4+0x1e500], desc[UR28][R102.64], !P2 ;  /* 0x1e50000066047fae */ /* 0x000fe2000d1a101c */
[----:B------:R-:W-:-:S03]  /*1fc70*/  IMAD.WIDE R94, R94, 0x4, R230 ;  /* 0x000000045e5e7825 */ /* 0x000fc600078e02e6 */
[----:B------:R-:W-:Y:S01]  /*1fc80*/  LDGSTS.E [R4+0x1e580], desc[UR28][R100.64], !P2 ;  /* 0x1e58000064047fae */ /* 0x000fe2000d1a101c */
[----:B------:R-:W-:-:S03]  /*1fc90*/  IMAD.WIDE R92, R80, 0x4, R244 ;  /* 0x00000004505c7825 */ /* 0x000fc600078e02f4 */
[----:B------:R-:W-:Y:S01]  /*1fca0*/  STL.64 [R1+0x628], R10 ;  /* 0x0006280a01007387 */ /* 0x000fe20000100a00 */
[----:B------:R-:W-:-:S03]  /*1fcb0*/  ISETP.GE.U32.AND P6, PT, R0, 0x7fffff7e, PT ;  /* 0x7fffff7e0000780c */ /* 0x000fc60003fc6070 */
[----:B------:R-:W-:Y:S01]  /*1fcc0*/  LDGSTS.E [R4+0x1e600], desc[UR28][R98.64], !P2 ;  /* 0x1e60000062047fae */ /* 0x000fe2000d1a101c */
[----:B------:R-:W-:-:S03]  /*1fcd0*/  IMAD.WIDE R90, R80, 0x4, R240 ;  /* 0x00000004505a7825 */ /* 0x000fc600078e02f0 */
[----:B------:R3:W-:Y:S01]  /*1fce0*/  STL.64 [R1+0x630], R8 ;  /* 0x0006300801007387 */ /* 0x0007e20000100a00 */
[----:B------:R-:W-:-:S03]  /*1fcf0*/  VIADD R0, R6, 0xfffffff9 ;  /* 0xfffffff906007836 */ /* 0x000fc60000000000 */
[----:B------:R3:W-:Y:S01]  /*1fd00*/  LDGSTS.E [R4+0x1e680], desc[UR28][R8.64], !P2 ;  /* 0x1e68000008047fae */ /* 0x0007e2000d1a101c */
[----:B------:R-:W-:-:S03]  /*1fd10*/  IMAD.WIDE R88, R80, 0x4, R238 ;  /* 0x0000000450587825 */ /* 0x000fc600078e02ee */
[----:B------:R-:W-:Y:S01]  /*1fd20*/  LDGSTS.E [R4+0x1e700], desc[UR28][R96.64], !P2 ;  /* 0x1e70000060047fae */ /* 0x000fe2000d1a101c */
[----:B------:R-:W-:-:S03]  /*1fd30*/  IMAD.WIDE R86, R80, 0x4, R236 ;  /* 0x0000000450567825 */ /* 0x000fc600078e02ec */
[----:B------:R-:W-:Y:S01]  /*1fd40*/  LDGSTS.E [R4+0x1e780], desc[UR28][R94.64], !P2 ;  /* 0x1e7800005e047fae */ /* 0x000fe2000d1a101c */
[----:B---3--:R-:W-:-:S03]  /*1fd50*/  IMAD.WIDE R8, R80, 0x4, R242 ;  /* 0x0000000450087825 */ /* 0x008fc600078e02f2 */
[----:B------:R-:W-:Y:S01]  /*1fd60*/  LDGSTS.E [R4+0x1f400], desc[UR28][R92.64], !P5 ;  /* 0x1f4000005c047fae */ /* 0x000fe2000e9a101c */
[----:B------:R-:W-:-:S03]  /*1fd70*/  IMAD.WIDE R84, R80, 0x4, R234 ;  /* 0x0000000450547825 */ /* 0x000fc600078e02ea */
[----:B------:R3:W-:Y:S01]  /*1fd80*/  LDGSTS.E [R4+0x1f480], desc[UR28][R8.64], !P5 ;  /* 0x1f48000008047fae */ /* 0x0007e2000e9a101c */
[----:B------:R-:W-:Y:S01]  /*1fd90*/  ISETP.GE.U32.AND P2, PT, R0, 0x7fffff7a, PT ;  /* 0x7fffff7a0000780c */ /* 0x000fe20003f46070 */
[----:B------:R-:W-:Y:S02]  /*1fda0*/  IMAD.WIDE R82, R80, 0x4, R232 ;  /* 0x0000000450527825 */ /* 0x000fe400078e02e8 */
[----:B------:R-:W-:Y:S01]  /*1fdb0*/  LDGSTS.E [R4+0x1f500], desc[UR28][R90.64], !P5 ;  /* 0x1f5000005a047fae */ /* 0x000fe2000e9a101c */
[----:B--2---:R-:W-:Y:S01]  /*1fdc0*/  IADD3 R0, PT, PT, R2, -0xb, RZ ;  /* 0xfffffff502007810 */ /* 0x004fe20007ffe0ff */
[----:B------:R-:W-:Y:S02]  /*1fdd0*/  IMAD.WIDE R80, R80, 0x4, R230 ;  /* 0x0000000450507825 */ /* 0x000fe400078e02e6 */
[----:B------:R-:W-:Y:S04]  /*1fde0*/  LDGSTS.E [R4+0x1f580], desc[UR28][R88.64], !P5 ;  /* 0x1f58000058047fae */ /* 0x000fe8000e9a101c */
[----:B------:R-:W-:Y:S01]  /*1fdf0*/  LDGSTS.E [R4+0x1f600], desc[UR28][R86.64], !P5 ;  /* 0x1f60000056047fae */ /* 0x000fe2000e9a101c */
[----:B------:R-:W-:-:S03]  /*1fe00*/  LOP3.LUT R2, R3, 0x40, RZ, 0x3c, !PT ;  /* 0x0000004003027812 */ /* 0x000fc600078e3cff */
[----:B------:R-:W-:Y:S04]  /*1fe10*/  LDGSTS.E [R4+0x1f680], desc[UR28][R84.64], !P5 ;  /* 0x1f68000054047fae */ /* 0x000fe8000e9a101c */
[----:B------:R-:W-:Y:S04]  /*1fe20*/  LDGSTS.E [R4+0x1f700], desc[UR28][R82.64], !P5 ;  /* 0x1f70000052047fae */ /* 0x000fe8000e9a101c */
[----:B------:R-:W-:Y:S01]  /*1fe30*/  LDGSTS.E [R4+0x1f780], desc[UR28][R80.64], !P5 ;  /* 0x1f78000050047fae */ /* 0x000fe2000e9a101c */
[----:B------:R-:W-:Y:S01]  /*1fe40*/  ISETP.GE.U32.AND P5, PT, R0, 0x7fffff76, PT ;  /* 0x7fffff760000780c */ /* 0x000fe20003fa6070 */
[----:B------:R-:W-:-:S02]  /*1fe50*/  IMAD.SHL.U32 R0, R246, 0x2, RZ ;  /* 0x00000002f6007824 */ /* 0x000fc400078e00ff */
[----:B------:R-:W-:Y:S02]  /*1fe60*/  VIADD R2, R2, UR4 ;  /* 0x0000000402027c36 */ /* 0x000fe40008000000 */
[C---:B------:R-:W-:Y:S01]  /*1fe70*/  IMAD.WIDE R24, R0.reuse, 0x4, R244 ;  /* 0x0000000400187825 */ /* 0x040fe200078e02f4 */
[----:B------:R3:W-:Y:S03]  /*1fe80*/  STL.64 [R1+0x640], R8 ;  /* 0x0006400801007387 */ /* 0x0007e60000100a00 */
[C---:B------:R-:W-:Y:S01]  /*1fe90*/  IMAD.WIDE R22, R0.reuse, 0x4, R242 ;  /* 0x0000000400167825 */ /* 0x040fe200078e02f2 */
[----:B------:R2:W-:Y:S03]  /*1fea0*/  LDGSTS.E [R2+0x800], desc[UR28][R24.64], !P6 ;  /* 0x0080000018027fae */ /* 0x0005e6000f1a101c */
[C---:B------:R-:W-:Y:S01]  /*1feb0*/  IMAD.WIDE R20, R0.reuse, 0x4, R240 ;  /* 0x0000000400147825 */ /* 0x040fe200078e02f0 */
[----:B------:R4:W-:Y:S03]  /*1fec0*/  LDGSTS.E [R2+0x880], desc[UR28][R22.64], !P6 ;  /* 0x0088000016027fae */ /* 0x0009e6000f1a101c */
[C---:B------:R-:W-:Y:S01]  /*1fed0*/  IMAD.WIDE R18, R0.reuse, 0x4, R238 ;  /* 0x0000000400127825 */ /* 0x040fe200078e02ee */
[----:B---3--:R-:W3:Y:S01]  /*1fee0*/  LDC R8, c[0x0][0x3a0] ;  /* 0x0000e800ff087b82 */ /* 0x008ee20000000800 */
[----:B------:R1:W-:Y:S02]  /*1fef0*/  LDGSTS.E [R2+0x900], desc[UR28][R20.64], !P6 ;  /* 0x0090000014027fae */ /* 0x0003e4000f1a101c */
[----:B------:R-:W-:-:S02]  /*1ff00*/  IMAD.WIDE R16, R0, 0x4, R236 ;  /* 0x0000000400107825 */ /* 0x000fc400078e02ec */
[----:B------:R1:W-:Y:S03]  /*1ff10*/  LDGSTS.E [R2+0x980], desc[UR28][R18.64], !P6 ;  /* 0x0098000012027fae */ /* 0x0003e6000f1a101c */
[----:B------:R-:W3:Y:S01]  /*1ff20*/  LDC R9, c[0x0][0x3a0] ;  /* 0x0000e800ff097b82 */ /* 0x000ee20000000800 */
[----:B------:R-:W-:-:S04]  /*1ff30*/  IMAD.WIDE R14, R0, 0x4, R234 ;  /* 0x00000004000e7825 */ /* 0x000fc800078e02ea */
[----:B------:R-:W-:-:S04]  /*1ff40*/  IMAD.WIDE R12, R0, 0x4, R232 ;  /* 0x00000004000c7825 */ /* 0x000fc800078e02e8 */
[----:B------:R-:W-:Y:S01]  /*1ff50*/  IMAD.WIDE R10, R0, 0x4, R230 ;  /* 0x00000004000a7825 */ /* 0x000fe200078e02e6 */
[----:B------:R2:W-:Y:S03]  /*1ff60*/  STL.64 [R1+0x1680], R24 ;  /* 0x0016801801007387 */ /* 0x0005e60000100a00 */
[----:B------:R-:W-:Y:S01]  /*1ff70*/  IMAD R0, R246, 0x6, RZ ;  /* 0x00000006f6007824 */ /* 0x000fe200078e02ff */
[----:B------:R3:W-:Y:S01]  /*1ff80*/  LDGSTS.E [R2+0xa00], desc[UR28][R16.64], !P6 ;  /* 0x00a0000010027fae */ /* 0x0007e2000f1a101c */
[----:B-1----:R-:W-:Y:S02]  /*1ff90*/  VIADD R6, R7, 0xfffffff1 ;  /* 0xfffffff107067836 */ /* 0x002fe40000000000 */
[C---:B------:R-:W-:Y:S01]  /*1ffa0*/  IMAD.WIDE R26, R0.reuse, 0x4, R244 ;  /* 0x00000004001a7825 */ /* 0x040fe200078e02f4 */
[----:B------:R4:W-:Y:S04]  /*1ffb0*/  STL.64 [R1+0x1678], R22 ;  /* 0x0016781601007387 */ /* 0x0009e80000100a00 */
[----:B------:R1:W-:Y:S01]  /*1ffc0*/  LDGSTS.E [R2+0xa80], desc[UR28][R14.64], !P6 ;  /* 0x00a800000e027fae */ /* 0x0003e2000f1a101c */
[----:B--2---:R-:W-:-:S03]  /*1ffd0*/  IMAD.WIDE R24, R0, 0x4, R242 ;  /* 0x0000000400187825 */ /* 0x004fc600078e02f2 */
[----:B------:R2:W-:Y:S04]  /*1ffe0*/  STL.64 [R1+0x1670], R20 ;  /* 0x0016701401007387 */ /* 0x0005e80000100a00 */
[----:B------:R1:W-:Y:S01]  /*1fff0*/  LDGSTS.E [R2+0xb00], desc[UR28][R12.64], !P6 ;  /* 0x00b000000c027fae */ /* 0x0003e2000f1a101c */
[----:B----4-:R-:W-:-:S03]  /*20000*/  IMAD.WIDE R22, R0, 0x4, R240 ;  /* 0x0000000400167825 */ /* 0x010fc600078e02f0 */
[----:B------:R4:W-:Y:S04]  /*20010*/  STL.64 [R1+0x1668], R18 ;  /* 0x0016681201007387 */ /* 0x0009e80000100a00 */
[----:B------:R-:W-:Y:S01]  /*20020*/  LDGSTS.E [R2+0xb80], desc[UR28][R10.64], !P6 ;  /* 0x00b800000a027fae */ /* 0x000fe2000f1a101c */
[----:B------:R-:W-:Y:S01]  /*20030*/  ISETP.GE.U32.AND P6, PT, R6, 0x7fffff72, PT ;  /* 0x7fffff720600780c */ /* 0x000fe20003fc6070 */
[----:B--2---:R-:W-:Y:S02]  /*20040*/  IMAD.WIDE R20, R0, 0x4, R238 ;  /* 0x0000000400147825 */ /* 0x004fe400078e02ee */
[----:B------:R3:W-:Y:S02]  /*20050*/  STL.64 [R1+0x1660], R16 ;  /* 0x0016601001007387 */ /* 0x0007e40000100a00 */
[----:B------:R-:W-:-:S02]  /*20060*/  IMAD R6, R246, 0xa, RZ ;  /* 0x0000000af6067824 */ /* 0x000fc400078e02ff */
[----:B------:R1:W-:Y:S01]  /*20070*/  STL.64 [R1+0x1658], R14 ;  /* 0x0016580e01007387 */ /* 0x0003e20000100a00 */
[----:B----4-:R-:W-:-:S03]  /*20080*/  IMAD.WIDE R18, R0, 0x4, R236 ;  /* 0x0000000400127825 */ /* 0x010fc600078e02ec */
[----:B------:R2:W-:Y:S01]  /*20090*/  STL.64 [R1+0x1650], R12 ;  /* 0x0016500c01007387 */ /* 0x0005e20000100a00 */
[----:B---3--:R-:W-:-:S03]  /*200a0*/  IMAD.WIDE R16, R0, 0x4, R234 ;  /* 0x0000000400107825 */ /* 0x008fc600078e02ea */
[----:B------:R3:W-:Y:S01]  /*200b0*/  LDGSTS.E [R2+0x1800], desc[UR28][R26.64], !P2 ;  /* 0x018000001a027fae */ /* 0x0007e2000d1a101c */
[----:B-1----:R-:W-:-:S03]  /*200c0*/  IMAD.WIDE R14, R0, 0x4, R232 ;  /* 0x00000004000e7825 */ /* 0x002fc600078e02e8 */
[----:B------:R-:W-:Y:S01]  /*200d0*/  STL.64 [R1+0x1648], R10 ;  /* 0x0016480a01007387 */ /* 0x000fe20000100a00 */
[----:B--2---:R-:W-:-:S03]  /*200e0*/  IMAD.WIDE R12, R0, 0x4, R230 ;  /* 0x00000004000c7825 */ /* 0x004fc600078e02e6 */
[----:B------:R1:W-:Y:S04]  /*200f0*/  LDGSTS.E [R2+0x1880], desc[UR28][R24.64], !P2 ;  /* 0x0188000018027fae */ /* 0x0003e8000d1a101c */
[----:B------:R3:W-:Y:S04]  /*20100*/  STL.64 [R1+0x1580], R26 ;  /* 0x0015801a01007387 */ /* 0x0007e80000100a00 */
[----:B------:R2:W-:Y:S01]  /*20110*/  LDGSTS.E [R2+0x1900], desc[UR28][R22.64], !P2 ;  /* 0x0190000016027fae */ /* 0x0005e2000d1a101c */
[----:B------:R-:W-:Y:S01]  /*20120*/  VIADD R7, R8, 0xffffffed ;  /* 0xffffffed08077836 */ /* 0x000fe20000000000 */
[----:B------:R-:W-:Y:S01]  /*20130*/  IADD3 R0, PT, PT, R9, -0x17, RZ ;  /* 0xffffffe909007810 */ /* 0x000fe20007ffe0ff */
[----:B------:R-:W4:Y:S01]  /*20140*/  LDC R8, c[0x0][0x3a0] ;  /* 0x0000e800ff087b82 */ /* 0x000f220000000800 */
[----:B------:R1:W-:Y:S04]  /*20150*/  STL.64 [R1+0x1578], R24 ;  /* 0x0015781801007387 */ /* 0x0003e80000100a00 */
[----:B------:R2:W-:Y:S01]  /*20160*/  LDGSTS.E [R2+0x1980], desc[UR28][R20.64], !P2 ;  /* 0x0198000014027fae */ /* 0x0005e2000d1a101c */
[----:B---3--:R-:W-:-:S02]  /*20170*/  IMAD.WIDE R26, R6, 0x4, R244 ;  /* 0x00000004061a7825 */ /* 0x008fc400078e02f4 */
[----:B------:R-:W3:Y:S01]  /*20180*/  LDC R10, c[0x0][0x3a0] ;  /* 0x0000e800ff0a7b82 */ /* 0x000ee20000000800 */
[----:B------:R2:W-:Y:S04]  /*20190*/  STL.64 [R1+0x1570], R22 ;  /* 0x0015701601007387 */ /* 0x0005e80000100a00 */
[----:B------:R2:W-:Y:S01]  /*201a0*/  LDGSTS.E [R2+0x1a00], desc[UR28][R18.64], !P2 ;  /* 0x01a0000012027fae */ /* 0x0005e2000d1a101c */
[C---:B-1----:R-:W-:Y:S02]  /*201b0*/  IMAD.WIDE R24, R6.reuse, 0x4, R242 ;  /* 0x0000000406187825 */ /* 0x042fe400078e02f2 */
[----:B------:R-:W1:Y:S01]  /*201c0*/  LDC R9, c[0x0][0x3a0] ;  /* 0x0000e800ff097b82 */ /* 0x000e620000000800 */
[----:B------:R2:W-:Y:S04]  /*201d0*/  STL.64 [R1+0x1568], R20 ;  /* 0x0015681401007387 */ /* 0x0005e80000100a00 */
[----:B------:R4:W-:Y:S01]  /*201e0*/  LDGSTS.E [R2+0x1a80], desc[UR28][R16.64], !P2 ;  /* 0x01a8000010027fae */ /* 0x0009e2000d1a101c */
[----:B--2---:R-:W-:-:S03]  /*201f0*/  IMAD.WIDE R22, R6, 0x4, R240 ;  /* 0x0000000406167825 */ /* 0x004fc600078e02f0 */
[----:B------:R2:W-:Y:S04]  /*20200*/  STL.64 [R1+0x1560], R18 ;  /* 0x0015601201007387 */ /* 0x0005e80000100a00 */
[----:B------:R4:W-:Y:S01]  /*20210*/  LDGSTS.E [R2+0x1b00], desc[UR28][R14.64], !P2 ;  /* 0x01b000000e027fae */ /* 0x0009e2000d1a101c */
[----:B------:R-:W-:-:S03]  /*20220*/  IMAD.WIDE R20, R6, 0x4, R238 ;  /* 0x0000000406147825 */ /* 0x000fc600078e02ee */
[----:B------:R4:W-:Y:S04]  /*20230*/  STL.64 [R1+0x1558], R16 ;  /* 0x0015581001007387 */ /* 0x0009e80000100a00 */
[----:B------:R1:W-:Y:S01]  /*20240*/  LDGSTS.E [R2+0x1b80], desc[UR28][R12.64], !P2 ;  /* 0x01b800000c027fae */ /* 0x0003e2000d1a101c */
[----:B--2---:R-:W-:-:S03]  /*20250*/  IMAD.WIDE R18, R6, 0x4, R236 ;  /* 0x0000000406127825 */ /* 0x004fc600078e02ec */
[----:B------:R2:W-:Y:S01]  /*20260*/  STL.64 [R1+0x1550], R14 ;  /* 0x0015500e01007387 */ /* 0x0005e20000100a00 */
[----:B----4-:R-:W-:-:S03]  /*20270*/  IMAD.WIDE R16, R6, 0x4, R234 ;  /* 0x0000000406107825 */ /* 0x010fc600078e02ea */
[----:B------:R4:W-:Y:S04]  /*20280*/  LDGSTS.E [R2+0x2800], desc[UR28][R26.64], !P5 ;  /* 0x028000001a027fae */ /* 0x0009e8000e9a101c */
[----:B------:R1:W-:Y:S01]  /*20290*/  STL.64 [R1+0x1548], R12 ;  /* 0x0015480c01007387 */ /* 0x0003e20000100a00 */
[----:B--2---:R-:W-:-:S03]  /*202a0*/  IMAD.WIDE R14, R6, 0x4, R232 ;  /* 0x00000004060e7825 */ /* 0x004fc600078e02e8 */
[----:B------:R2:W-:Y:S04]  /*202b0*/  LDGSTS.E [R2+0x2880], desc[UR28][R24.64], !P5 ;  /* 0x0288000018027fae */ /* 0x0005e8000e9a101c */
        /* <DEDUP_REMOVED lines=8> */
[C---:B------:R-:W-:Y:S01]  /*20340*/  IMAD R0, R246.reuse, 0xe, RZ ;  /* 0x0000000ef6007824 */ /* 0x040fe200078e02ff */
[----:B------:R-:W-:Y:S01]  /*20350*/  ISETP.GE.U32.AND P2, PT, R7, 0x7fffff6e, PT ;  /* 0x7fffff6e0700780c */ /* 0x000fe20003f46070 */
[----:B------:R4:W-:Y:S04]  /*20360*/  STL.64 [R1+0x1480], R26 ;  /* 0x0014801a01007387 */ /* 0x0009e80000100a00 */
[----:B------:R2:W-:Y:S01]  /*20370*/  STL.64 [R1+0x1478], R24 ;  /* 0x0014781801007387 */ /* 0x0005e20000100a00 */
[----:B------:R-:W-:-:S03]  /*20380*/  IMAD R6, R246, 0x12, RZ ;  /* 0x00000012f6067824 */ /* 0x000fc600078e02ff */
        /* <DEDUP_REMOVED lines=35> */
[----:B---3--:R-:W-:Y:S01]  /*205c0*/  VIADD R7, R10, 0xffffffe5 ;  /* 0xffffffe50a077836 */ /* 0x008fe20000000000 */
        /* <DEDUP_REMOVED lines=54> */
[----:B------:R-:W-:Y:S02]  /*20930*/  VIADD R0, R10, 0xffffffd9 ;  /* 0xffffffd90a007836 */ /* 0x000fe40000000000 */
[----:B------:R-:W-:Y:S01]  /*20940*/  VIADD R7, R9, 0xffffffdd ;  /* 0xffffffdd09077836 */ /* 0x000fe20000000000 */
[----:B------:R1:W-:Y:S01]  /*20950*/  LDGSTS.E [R2+0x6800], desc[UR28][R26.64], !P6 ;  /* 0x068000001a027fae */ /* 0x0003e2000f1a101c */
[C---:B--2---:R-:W-:Y:S01]  /*20960*/  IMAD.WIDE R16, R6.reuse, 0x4, R234 ;  /* 0x0000000406107825 */ /* 0x044fe200078e02ea */
[----:B------:R-:W2:Y:S02]  /*20970*/  LDC R9, c[0x0][0x3a0] ;  /* 0x0000e800ff097b82 */ /* 0x000ea40000000800 */
[----:B------:R3:W-:Y:S01]  /*20980*/  STL.64 [R1+0x1148], R12 ;  /* 0x0011480c01007387 */ /* 0x0007e20000100a00 */
[----:B----4-:R-:W-:-:S03]  /*20990*/  IMAD.WIDE R14, R6, 0x4, R232 ;  /* 0x00000004060e7825 */ /* 0x010fc600078e02e8 */
[----:B------:R4:W-:Y:S02]  /*209a0*/  LDGSTS.E [R2+0x6880], desc[UR28][R24.64], !P6 ;  /* 0x0688000018027fae */ /* 0x0009e4000f1a101c */
[----:B------:R-:W2:Y:S02]  /*209b0*/  LDC R10, c[0x0][0x3a0] ;  /* 0x0000e800ff0a7b82 */ /* 0x000ea40000000800 */
        /* <DEDUP_REMOVED lines=47> */
[----:B------:R-:W-:Y:S01]  /*20cb0*/  VIADD R0, R9, 0xffffffd1 ;  /* 0xffffffd109007836 */ /* 0x000fe20000000000 */
[----:B------:R-:W-:Y:S01]  /*20cc0*/  IADD3 R7, PT, PT, R8, -0x2b, RZ ;  /* 0xffffffd508077810 */ /* 0x000fe20007ffe0ff */
[----:B------:R-:W4:Y:S01]  /*20cd0*/  LDC R9, c[0x0][0x3a0] ;  /* 0x0000e800ff097b82 */ /* 0x000f220000000800 */
[C---:B-1----:R-:W-:Y:S01]  /*20ce0*/  IMAD.WIDE R16, R6.reuse, 0x4, R234 ;  /* 0x0000000406107825 */ /* 0x042fe200078e02ea */
[----:B------:R1:W-:Y:S04]  /*20cf0*/  LDGSTS.E [R2+0x8800], desc[UR28][R26.64], !P5 ;  /* 0x088000001a027fae */ /* 0x0003e8000e9a101c */
[----:B------:R2:W-:Y:S02]  /*20d00*/  STL.64 [R1+0xf48], R12 ;  /* 0x000f480c01007387 */ /* 0x0005e40000100a00 */
[----:B------:R-:W4:Y:S01]  /*20d10*/  LDC R8, c[0x0][0x3a0] ;  /* 0x0000e800ff087b82 */ /* 0x000f220000000800 */
[C---:B---3--:R-:W-:Y:S01]  /*20d20*/  IMAD.WIDE R14, R6.reuse, 0x4, R232 ;  /* 0x00000004060e7825 */ /* 0x048fe200078e02e8 */
[----:B------:R3:W-:Y:S04]  /*20d30*/  LDGSTS.E [R2+0x8880], desc[UR28][R24.64], !P5 ;  /* 0x0888000018027fae */ /* 0x0007e8000e9a101c */
        /* <DEDUP_REMOVED lines=271> */
[----:B------:R-:W-:Y:S01]  /*21e30*/  VIADD R0, R10, 0xffffffa9 ;  /* 0xffffffa90a007836 */ /* 0x000fe20000000000 */
[----:B------:R-:W-:Y:S01]  /*21e40*/  IADD3 R7, PT, PT, R9, -0x53, RZ ;  /* 0xffffffad09077810 */ /* 0x000fe20007ffe0ff */
[----:B------:R-:W3:Y:S01]  /*21e50*/  LDC R10, c[0x0][0x3a0] ;  /* 0x0000e800ff0a7b82 */ /* 0x000ee20000000800 */
[C---:B-1----:R-:W-:Y:S01]  /*21e60*/  IMAD.WIDE R16, R6.reuse, 0x4, R234 ;  /* 0x0000000406107825 */ /* 0x042fe200078e02ea */
[----:B------:R1:W-:Y:S04]  /*21e70*/  LDGSTS.E [R2+0x12800], desc[UR28][R26.64], !P6 ;  /* 0x128000001a027fae */ /* 0x0003e8000f1a101c */
[----:B------:R2:W-:Y:S02]  /*21e80*/  STL.64 [R1+0x638], R12 ;  /* 0x0006380c01007387 */ /* 0x0005e40000100a00 */
[----:B------:R-:W3:Y:S01]  /*21e90*/  LDC R9, c[0x0][0x3a0] ;  /* 0x0000e800ff097b82 */ /* 0x000ee20000000800 */
[C---:B----4-:R-:W-:Y:S01]  /*21ea0*/  IMAD.WIDE R14, R6.reuse, 0x4, R232 ;  /* 0x00000004060e7825 */ /* 0x050fe200078e02e8 */
        /* <DEDUP_REMOVED lines=48> */
[----:B---3--:R-:W-:Y:S02]  /*221b0*/  VIADD R0, R9, 0xffffffa1 ;  /* 0xffffffa109007836 */ /* 0x008fe40000000000 */
        /* <DEDUP_REMOVED lines=113> */
[----:B------:R-:W-:Y:S01]  /*228d0*/  LDGSTS.E [R2+0x18800], desc[UR28][R26.64], !P6 ;  /* 0x188000001a027fae */ /* 0x000fe2000f1a101c */
[C---:B-1----:R-:W-:Y:S01]  /*228e0*/  IMAD.WIDE R16, R6.reuse, 0x4, R234 ;  /* 0x0000000406107825 */ /* 0x042fe200078e02ea */
[----:B------:R-:W1:Y:S02]  /*228f0*/  LDC R9, c[0x0][0x3a0] ;  /* 0x0000e800ff097b82 */ /* 0x000e640000000800 */
[----:B------:R3:W-:Y:S01]  /*22900*/  STL.64 [R1+0x780], R12 ;  /* 0x0007800c01007387 */ /* 0x0007e20000100a00 */
[----:B----4-:R-:W-:-:S03]  /*22910*/  IMAD.WIDE R14, R6, 0x4, R232 ;  /* 0x00000004060e7825 */ /* 0x010fc600078e02e8 */
[----:B------:R2:W-:Y:S04]  /*22920*/  LDGSTS.E [R2+0x18880], desc[UR28][R24.64], !P6 ;  /* 0x1888000018027fae */ /* 0x0005e8000f1a101c */
[----:B------:R4:W-:Y:S01]  /*22930*/  LDGSTS.E [R2+0x18900], desc[UR28][R22.64], !P6 ;  /* 0x1890000016027fae */ /* 0x0009e2000f1a101c */
[----:B---3--:R-:W-:-:S03]  /*22940*/  IMAD.WIDE R12, R6, 0x4, R230 ;  /* 0x00000004060c7825 */ /* 0x008fc600078e02e6 */
[----:B------:R3:W-:Y:S04]  /*22950*/  LDGSTS.E [R2+0x18980], desc[UR28][R20.64], !P6 ;  /* 0x1898000014027fae */ /* 0x0007e8000f1a101c */
[----:B------:R1:W-:Y:S01]  /*22960*/  LDGSTS.E [R2+0x18a00], desc[UR28][R18.64], !P6 ;  /* 0x18a0000012027fae */ /* 0x0003e2000f1a101c */
[----:B------:R-:W-:Y:S02]  /*22970*/  ISETP.GE.U32.AND P5, PT, R7, 0x7fffff16, PT ;  /* 0x7fffff160700780c */ /* 0x000fe40003fa6070 */
[----:B------:R-:W1:Y:S01]  /*22980*/  LDC R7, c[0x0][0x3a0] ;  /* 0x0000e800ff077b82 */ /* 0x000e620000000800 */
[----:B------:R1:W-:Y:S04]  /*22990*/  LDGSTS.E [R2+0x18a80], desc[UR28][R16.64], !P6 ;  /* 0x18a8000010027fae */ /* 0x0003e8000f1a101c */
[----:B------:R1:W-:Y:S04]  /*229a0*/  LDGSTS.E [R2+0x18b00], desc[UR28][R14.64], !P6 ;  /* 0x18b000000e027fae */ /* 0x0003e8000f1a101c */
[----:B------:R1:W-:Y:S01]  /*229b0*/  LDGSTS.E [R2+0x18b80], desc[UR28][R12.64], !P6 ;  /* 0x18b800000c027fae */ /* 0x0003e2000f1a101c */
[----:B------:R-:W-:Y:S01]  /*229c0*/  ISETP.GE.U32.AND P6, PT, R0, 0x7fffff12, PT ;  /* 0x7fffff120000780c */ /* 0x000fe20003fc6070 */
[----:B------:R-:W-:-:S02]  /*229d0*/  IMAD R0, R246, 0x66, RZ ;  /* 0x00000066f6007824 */ /* 0x000fc400078e02ff */
[----:B------:R-:W-:Y:S04]  /*229e0*/  STL.64 [R1+0x120], R26 ;  /* 0x0001201a01007387 */ /* 0x000fe80000100a00 */
[----:B------:R2:W-:Y:S04]  /*229f0*/  STL.64 [R1+0x118], R24 ;  /* 0x0001181801007387 */ /* 0x0005e80000100a00 */
        /* <DEDUP_REMOVED lines=9> */
[----:B------:R1:W-:Y:S01]  /*22a90*/  STL.64 [R1+0xf0], R12 ;  /* 0x0000f00c01007387 */ /* 0x0003e20000100a00 */
[----:B--2---:R-:W-:-:S03]  /*22aa0*/  IMAD.WIDE R16, R0, 0x4, R236 ;  /* 0x0000000400107825 */ /* 0x004fc600078e02ec */
[----:B------:R-:W-:Y:S01]  /*22ab0*/  STL.64 [R1+0x78], R24 ;  /* 0x0000781801007387 */ /* 0x000fe20000100a00 */
[----:B---3--:R-:W-:-:S03]  /*22ac0*/  IMAD.WIDE R14, R0, 0x4, R234 ;  /* 0x00000004000e7825 */ /* 0x008fc600078e02ea */
[----:B------:R-:W-:Y:S01]  /*22ad0*/  LDGSTS.E [R2+0x19800], desc[UR28][R24.64], !P2 ;  /* 0x1980000018027fae */ /* 0x000fe2000d1a101c */
[----:B------:R-:W-:-:S03]  /*22ae0*/  IMAD R68, R246, 0x6a, RZ ;  /* 0x0000006af6447824 */ /* 0x000fc600078e02ff */
[----:B------:R-:W-:Y:S01]  /*22af0*/  STL.64 [R1+0x70], R22 ;  /* 0x0000701601007387 */ /* 0x000fe20000100a00 */
[----:B-1----:R-:W-:-:S03]  /*22b00*/  IMAD.WIDE R12, R0, 0x4, R232 ;  /* 0x00000004000c7825 */ /* 0x002fc600078e02e8 */
[----:B------:R-:W-:Y:S01]  /*22b10*/  LDGSTS.E [R2+0x19880], desc[UR28][R22.64], !P2 ;  /* 0x1988000016027fae */ /* 0x000fe2000d1a101c */
[----:B------:R-:W-:-:S03]  /*22b20*/  IMAD.WIDE R10, R0, 0x4, R230 ;  /* 0x00000004000a7825 */ /* 0x000fc600078e02e6 */
[----:B------:R-:W-:Y:S01]  /*22b30*/  STL.64 [R1+0x68], R20 ;  /* 0x0000681401007387 */ /* 0x000fe20000100a00 */
[----:B------:R-:W-:-:S03]  /*22b40*/  VIADD R6, R8, 0xffffff8d ;  /* 0xffffff8d08067836 */ /* 0x000fc60000000000 */
[----:B------:R-:W-:Y:S01]  /*22b50*/  LDGSTS.E [R2+0x19900], desc[UR28][R20.64], !P2 ;  /* 0x1990000014027fae */ /* 0x000fe2000d1a101c */
[C---:B------:R-:W-:Y:S01]  /*22b60*/  IMAD.WIDE R78, R68.reuse, 0x4, R244 ;  /* 0x00000004444e7825 */ /* 0x040fe200078e02f4 */
[----:B------:R-:W1:Y:S02]  /*22b70*/  LDC R8, c[0x0][0x3a0] ;  /* 0x0000e800ff087b82 */ /* 0x000e640000000800 */
[----:B------:R-:W-:Y:S04]  /*22b80*/  STL.64 [R1+0x60], R18 ;  /* 0x0000601201007387 */ /* 0x000fe80000100a00 */
[----:B------:R-:W-:Y:S04]  /*22b90*/  LDGSTS.E [R2+0x19980], desc[UR28][R18.64], !P2 ;  /* 0x1998000012027fae */ /* 0x000fe8000d1a101c */
[----:B------:R-:W-:Y:S04]  /*22ba0*/  STL.64 [R1+0x58], R16 ;  /* 0x0000581001007387 */ /* 0x000fe80000100a00 */
[----:B------:R-:W-:Y:S01]  /*22bb0*/  LDGSTS.E [R2+0x19a00], desc[UR28][R16.64], !P2 ;  /* 0x19a0000010027fae */ /* 0x000fe2000d1a101c */
[----:B------:R-:W-:-:S03]  /*22bc0*/  IMAD.WIDE R76, R68, 0x4, R240 ;  /* 0x00000004444c7825 */ /* 0x000fc600078e02f0 */
[----:B------:R-:W-:Y:S04]  /*22bd0*/  STL.64 [R1+0x7a8], R14 ;  /* 0x0007a80e01007387 */ /* 0x000fe80000100a00 */
[----:B------:R-:W-:Y:S01]  /*22be0*/  LDGSTS.E [R2+0x19a80], desc[UR28][R14.64], !P2 ;  /* 0x19a800000e027fae */ /* 0x000fe2000d1a101c */
[----:B------:R-:W-:-:S03]  /*22bf0*/  IMAD.WIDE R74, R68, 0x4, R238 ;  /* 0x00000004444a7825 */ /* 0x000fc600078e02ee */
[----:B------:R2:W-:Y:S04]  /*22c00*/  STL.64 [R1+0x50], R12 ;  /* 0x0000500c01007387 */ /* 0x0005e80000100a00 */
[----:B------:R2:W-:Y:S01]  /*22c10*/  LDGSTS.E [R2+0x19b00], desc[UR28][R12.64], !P2 ;  /* 0x19b000000c027fae */ /* 0x0005e2000d1a101c */
[----:B------:R-:W-:-:S03]  /*22c20*/  IMAD.WIDE R72, R68, 0x4, R236 ;  /* 0x0000000444487825 */ /* 0x000fc600078e02ec */
[----:B------:R3:W-:Y:S01]  /*22c30*/  LDGSTS.E [R2+0x19b80], desc[UR28][R10.64], !P2 ;  /* 0x19b800000a027fae */ /* 0x0007e2000d1a101c */
[----:B------:R-:W-:Y:S01]  /*22c40*/  ISETP.GE.U32.AND P2, PT, R6, 0x7fffff0e, PT ;  /* 0x7fffff0e0600780c */ /* 0x000fe20003f46070 */
[----:B------:R-:W-:Y:S01]  /*22c50*/  IMAD R56, R246, 0x6e, RZ ;  /* 0x0000006ef6387824 */ /* 0x000fe200078e02ff */
[----:B------:R-:W4:Y:S01]  /*22c60*/  LDC R6, c[0x0][0x3a0] ;  /* 0x0000e800ff067b82 */ /* 0x000f220000000800 */
[----:B------:R3:W-:Y:S01]  /*22c70*/  STL.64 [R1+0x48], R10 ;  /* 0x0000480a01007387 */ /* 0x0007e20000100a00 */
[----:B--2---:R-:W-:-:S03]  /*22c80*/  IMAD.WIDE R12, R68, 0x4, R242 ;  /* 0x00000004440c7825 */ /* 0x004fc600078e02f2 */
[----:B------:R-:W-:Y:S01]  /*22c90*/  LDGSTS.E [R2+0x1a800], desc[UR28][R78.64], !P5 ;  /* 0x1a8000004e027fae */ /* 0x000fe2000e9a101c */
[----:B------:R-:W-:-:S03]  /*22ca0*/  IMAD.WIDE R70, R68, 0x4, R232 ;  /* 0x0000000444467825 */ /* 0x000fc600078e02e8 */
[----:B------:R2:W-:Y:S01]  /*22cb0*/  LDGSTS.E [R2+0x1a880], desc[UR28][R12.64], !P5 ;  /* 0x1a8800000c027fae */ /* 0x0005e2000e9a101c */
[----:B---3--:R-:W-:-:S03]  /*22cc0*/  IMAD.WIDE R10, R68, 0x4, R234 ;  /* 0x00000004440a7825 */ /* 0x008fc600078e02ea */
[----:B------:R-:W-:Y:S01]  /*22cd0*/  LDGSTS.E [R2+0x1a900], desc[UR28][R76.64], !P5 ;  /* 0x1a9000004c027fae */ /* 0x000fe2000e9a101c */
[----:B------:R-:W-:-:S03]  /*22ce0*/  IMAD.WIDE R68, R68, 0x4, R230 ;  /* 0x0000000444447825 */ /* 0x000fc600078e02e6 */
[----:B------:R2:W-:Y:S01]  /*22cf0*/  STL.64 [R1+0x7b8], R12 ;  /* 0x0007b80c01007387 */ /* 0x0005e20000100a00 */
[----:B------:R-:W-:-:S03]  /*22d00*/  IMAD.WIDE R66, R56, 0x4, R244 ;  /* 0x0000000438427825 */ /* 0x000fc600078e02f4 */
[----:B------:R-:W-:Y:S01]  /*22d10*/  LDGSTS.E [R2+0x1a980], desc[UR28][R74.64], !P5 ;  /* 0x1a9800004a027fae */ /* 0x000fe2000e9a101c */
[----:B------:R-:W-:-:S03]  /*22d20*/  VIADD R0, R7, 0xffffff89 ;  /* 0xffffff8907007836 */ /* 0x000fc60000000000 */
[----:B------:R-:W-:Y:S01]  /*22d30*/  LDGSTS.E [R2+0x1aa00], desc[UR28][R72.64], !P5 ;  /* 0x1aa0000048027fae */ /* 0x000fe2000e9a101c */
[----:B------:R-:W3:Y:S01]  /*22d40*/  LDC R7, c[0x0][0x3a0] ;  /* 0x0000e800ff077b82 */ /* 0x000ee20000000800 */
[C---:B------:R-:W-:Y:S02]  /*22d50*/  IMAD.WIDE R64, R56.reuse, 0x4, R240 ;  /* 0x0000000438407825 */ /* 0x040fe400078e02f0 */
[----:B------:R1:W-:Y:S02]  /*22d60*/  LDGSTS.E [R2+0x1aa80], desc[UR28][R10.64], !P5 ;  /* 0x1aa800000a027fae */ /* 0x0003e4000e9a101c */
[C---:B--2---:R-:W-:Y:S02]  /*22d70*/  IMAD.WIDE R12, R56.reuse, 0x4, R242 ;  /* 0x00000004380c7825 */ /* 0x044fe400078e02f2 */
[----:B------:R-:W-:Y:S02]  /*22d80*/  LDGSTS.E [R2+0x1ab00], desc[UR28][R70.64], !P5 ;  /* 0x1ab0000046027fae */ /* 0x000fe4000e9a101c */
[----:B------:R-:W-:-:S02]  /*22d90*/  IMAD.WIDE R62, R56, 0x4, R238 ;  /* 0x00000004383e7825 */ /* 0x000fc400078e02ee */
[----:B------:R1:W-:Y:S02]  /*22da0*/  STL.64 [R1+0x7c0], R10 ;  /* 0x0007c00a01007387 */ /* 0x0003e40000100a00 */
[----:B------:R-:W-:Y:S02]  /*22db0*/  IMAD R44, R246, 0x72, RZ ;  /* 0x00000072f62c7824 */ /* 0x000fe400078e02ff */
[----:B------:R-:W-:Y:S01]  /*22dc0*/  LDGSTS.E [R2+0x1ab80], desc[UR28][R68.64], !P5 ;  /* 0x1ab8000044027fae */ /* 0x000fe2000e9a101c */
[----:B------:R-:W-:-:S03]  /*22dd0*/  IMAD.WIDE R60, R56, 0x4, R236 ;  /* 0x00000004383c7825 */ /* 0x000fc600078e02ec */
[----:B------:R-:W-:Y:S01]  /*22de0*/  LDGSTS.E [R2+0x1b800], desc[UR28][R66.64], !P6 ;  /* 0x1b80000042027fae */ /* 0x000fe2000f1a101c */
[----:B------:R-:W-:Y:S01]  /*22df0*/  IMAD.WIDE R58, R56, 0x4, R232 ;  /* 0x00000004383a7825 */ /* 0x000fe200078e02e8 */
[----:B------:R-:W-:Y:S02]  /*22e00*/  ISETP.GE.U32.AND P5, PT, R0, 0x7fffff0a, PT ;  /* 0x7fffff0a0000780c */ /* 0x000fe40003fa6070 */
[----:B------:R2:W-:Y:S01]  /*22e10*/  LDGSTS.E [R2+0x1b880], desc[UR28][R12.64], !P6 ;  /* 0x1b8800000c027fae */ /* 0x0005e2000f1a101c */
[----:B-1----:R-:W-:-:S03]  /*22e20*/  IMAD.WIDE R10, R56, 0x4, R234 ;  /* 0x00000004380a7825 */ /* 0x002fc600078e02ea */
[----:B------:R-:W-:Y:S01]  /*22e30*/  LDGSTS.E [R2+0x1b900], desc[UR28][R64.64], !P6 ;  /* 0x1b90000040027fae */ /* 0x000fe2000f1a101c */
[----:B------:R-:W-:-:S03]  /*22e40*/  IMAD.WIDE R56, R56, 0x4, R230 ;  /* 0x0000000438387825 */ /* 0x000fc600078e02e6 */
[----:B------:R2:W-:Y:S01]  /*22e50*/  STL.64 [R1+0x7d0], R12 ;  /* 0x0007d00c01007387 */ /* 0x0005e20000100a00 */
[----:B------:R-:W-:-:S03]  /*22e60*/  IMAD.WIDE R54, R44, 0x4, R244 ;  /* 0x000000042c367825 */ /* 0x000fc600078e02f4 */
[----:B------:R-:W-:Y:S01]  /*22e70*/  LDGSTS.E [R2+0x1b980], desc[UR28][R62.64], !P6 ;  /* 0x1b9800003e027fae */ /* 0x000fe2000f1a101c */
[----:B------:R-:W-:-:S03]  /*22e80*/  IMAD.WIDE R52, R44, 0x4, R240 ;  /* 0x000000042c347825 */ /* 0x000fc600078e02f0 */
[----:B------:R-:W-:Y:S01]  /*22e90*/  LDGSTS.E [R2+0x1ba00], desc[UR28][R60.64], !P6 ;  /* 0x1ba000003c027fae */ /* 0x000fe2000f1a101c */
[C---:B------:R-:W-:Y:S01]  /*22ea0*/  IMAD.WIDE R50, R44.reuse, 0x4, R238 ;  /* 0x000000042c327825 */ /* 0x040fe200078e02ee */
[----:B------:R-:W-:Y:S02]  /*22eb0*/  IADD3 R0, PT, PT, R9, -0x7b, RZ ;  /* 0xffffff8509007810 */ /* 0x000fe40007ffe0ff */
[----:B------:R1:W-:Y:S01]  /*22ec0*/  LDGSTS.E [R2+0x1ba80], desc[UR28][R10.64], !P6 ;  /* 0x1ba800000a027fae */ /* 0x0003e2000f1a101c */
[C---:B--2---:R-:W-:Y:S01]  /*22ed0*/  IMAD.WIDE R12, R44.reuse, 0x4, R242 ;  /* 0x000000042c0c7825 */ /* 0x044fe200078e02f2 */
[----:B------:R-:W2:Y:S02]  /*22ee0*/  LDC R9, c[0x0][0x3a0] ;  /* 0x0000e800ff097b82 */ /* 0x000ea40000000800 */
[----:B------:R-:W-:Y:S01]  /*22ef0*/  LDGSTS.E [R2+0x1bb00], desc[UR28][R58.64], !P6 ;  /* 0x1bb000003a027fae */ /* 0x000fe2000f1a101c */
[----:B------:R-:W-:-:S03]  /*22f00*/  IMAD.WIDE R48, R44, 0x4, R236 ;  /* 0x000000042c307825 */ /* 0x000fc600078e02ec */
[----:B------:R1:W-:Y:S01]  /*22f10*/  STL.64 [R1+0x7d8], R10 ;  /* 0x0007d80a01007387 */ /* 0x0003e20000100a00 */
[----:B------:R-:W-:-:S03]  /*22f20*/  IMAD R30, R246, 0x76, RZ ;  /* 0x00000076f61e7824 */ /* 0x000fc600078e02ff */
[----:B------:R-:W-:Y:S01]  /*22f30*/  LDGSTS.E [R2+0x1bb80], desc[UR28][R56.64], !P6 ;  /* 0x1bb8000038027fae */ /* 0x000fe2000f1a101c */
[----:B------:R-:W-:-:S03]  /*22f40*/  IMAD.WIDE R46, R44, 0x4, R232 ;  /* 0x000000042c2e7825 */ /* 0x000fc600078e02e8 */
[----:B------:R-:W-:Y:S01]  /*22f50*/  LDGSTS.E [R2+0x1c800], desc[UR28][R54.64], !P2 ;  /* 0x1c80000036027fae */ /* 0x000fe2000d1a101c */
[----:B------:R-:W-:Y:S01]  /*22f60*/  ISETP.GE.U32.AND P6, PT, R0, 0x7fffff06, PT ;  /* 0x7fffff060000780c */ /* 0x000fe20003fc6070 */
[C---:B-1----:R-:W-:Y:S02]  /*22f70*/  IMAD.WIDE R10, R44.reuse, 0x4, R234 ;  /* 0x000000042c0a7825 */ /* 0x042fe400078e02ea */
[----:B------:R-:W-:Y:S02]  /*22f80*/  LDGSTS.E [R2+0x1c880], desc[UR28][R12.64], !P2 ;  /* 0x1c8800000c027fae */ /* 0x000fe4000d1a101c */
[----:B------:R-:W-:Y:S02]  /*22f90*/  IMAD.WIDE R44, R44, 0x4, R230 ;  /* 0x000000042c2c7825 */ /* 0x000fe400078e02e6 */
[----:B------:R-:W-:Y:S02]  /*22fa0*/  LDGSTS.E [R2+0x1c900], desc[UR28][R52.64], !P2 ;  /* 0x1c90000034027fae */ /* 0x000fe4000d1a101c */
[----:B------:R-:W-:-:S02]  /*22fb0*/  IMAD.WIDE R42, R30, 0x4, R244 ;  /* 0x000000041e2a7825 */ /* 0x000fc400078e02f4 */
[----:B------:R-:W-:Y:S02]  /*22fc0*/  LDGSTS.E [R2+0x1c980], desc[UR28][R50.64], !P2 ;  /* 0x1c98000032027fae */ /* 0x000fe4000d1a101c */
[C---:B------:R-:W-:Y:S02]  /*22fd0*/  IMAD.WIDE R40, R30.reuse, 0x4, R242 ;  /* 0x000000041e287825 */ /* 0x040fe400078e02f2 */
[----:B------:R-:W-:Y:S02]  /*22fe0*/  LDGSTS.E [R2+0x1ca00], desc[UR28][R48.64], !P2 ;  /* 0x1ca0000030027fae */ /* 0x000fe4000d1a101c */
[C---:B------:R-:W-:Y:S02]  /*22ff0*/  IMAD.WIDE R38, R30.reuse, 0x4, R240 ;  /* 0x000000041e267825 */ /* 0x040fe400078e02f0 */
[----:B------:R-:W-:Y:S02]  /*23000*/  STL.64 [R1+0x7e8], R12 ;  /* 0x0007e80c01007387 */ /* 0x000fe40000100a00 */
[----:B------:R-:W-:-:S02]  /*23010*/  IMAD.WIDE R36, R30, 0x4, R238 ;  /* 0x000000041e247825 */ /* 0x000fc400078e02ee */
[----:B------:R1:W-:Y:S02]  /*23020*/  LDGSTS.E [R2+0x1ca80], desc[UR28][R10.64], !P2 ;  /* 0x1ca800000a027fae */ /* 0x0003e4000d1a101c */
[----:B----4-:R-:W-:Y:S02]  /*23030*/  VIADD R0, R6, 0xffffff81 ;  /* 0xffffff8106007836 */ /* 0x010fe40000000000 */
[----:B------:R1:W-:Y:S01]  /*23040*/  STL.64 [R1+0x7f0], R10 ;  /* 0x0007f00a01007387 */ /* 0x0003e20000100a00 */
[----:B------:R-:W-:-:S03]  /*23050*/  IMAD R18, R246, 0x7a, RZ ;  /* 0x0000007af6127824 */ /* 0x000fc600078e02ff */
[----:B------:R-:W-:Y:S01]  /*23060*/  LDGSTS.E [R2+0x1cb00], desc[UR28][R46.64], !P2 ;  /* 0x1cb000002e027fae */ /* 0x000fe2000d1a101c */
[----:B------:R-:W-:-:S03]  /*23070*/  IMAD.WIDE R34, R30, 0x4, R234 ;  /* 0x000000041e227825 */ /* 0x000fc600078e02ea */
[----:B------:R-:W-:Y:S01]  /*23080*/  LDGSTS.E [R2+0x1cb80], desc[UR28][R44.64], !P2 ;  /* 0x1cb800002c027fae */ /* 0x000fe2000d1a101c */
[----:B------:R-:W-:-:S03]  /*23090*/  IMAD.WIDE R32, R30, 0x4, R232 ;  /* 0x000000041e207825 */ /* 0x000fc600078e02e8 */
[----:B------:R-:W-:Y:S01]  /*230a0*/  LDGSTS.E [R2+0x1d800], desc[UR28][R42.64], !P5 ;  /* 0x1d8000002a027fae */ /* 0x000fe2000e9a101c */
[----:B-1----:R-:W-:-:S03]  /*230b0*/  IMAD.WIDE R10, R30, 0x4, R236 ;  /* 0x000000041e0a7825 */ /* 0x002fc600078e02ec */
[----:B------:R-:W-:Y:S01]  /*230c0*/  LDGSTS.E [R2+0x1d880], desc[UR28][R40.64], !P5 ;  /* 0x1d88000028027fae */ /* 0x000fe2000e9a101c */
[----:B------:R-:W-:Y:S01]  /*230d0*/  IMAD.WIDE R30, R30, 0x4, R230 ;  /* 0x000000041e1e7825 */ /* 0x000fe200078e02e6 */
[----:B------:R-:W-:Y:S02]  /*230e0*/  ISETP.GE.U32.AND P2, PT, R0, 0x7fffff02, PT ;  /* 0x7fffff020000780c */ /* 0x000fe40003f46070 */
[----:B------:R-:W-:Y:S01]  /*230f0*/  LDGSTS.E [R2+0x1d900], desc[UR28][R38.64], !P5 ;  /* 0x1d90000026027fae */ /* 0x000fe2000e9a101c */
[----:B------:R-:W-:-:S03]  /*23100*/  IMAD.WIDE R12, R18, 0x4, R244 ;  /* 0x00000004120c7825 */ /* 0x000fc600078e02f4 */
[----:B------:R-:W-:Y:S01]  /*23110*/  LDGSTS.E [R2+0x1d980], desc[UR28][R36.64], !P5 ;  /* 0x1d98000024027fae */ /* 0x000fe2000e9a101c */
[----:B------:R-:W-:-:S03]  /*23120*/  IMAD.WIDE R28, R18, 0x4, R242 ;  /* 0x00000004121c7825 */ /* 0x000fc600078e02f2 */
[----:B------:R1:W-:Y:S01]  /*23130*/  LDGSTS.E [R2+0x1da00], desc[UR28][R10.64], !P5 ;  /* 0x1da000000a027fae */ /* 0x0003e2000e9a101c */
[----:B---3--:R-:W-:Y:S02]  /*23140*/  VIADD R0, R7, 0xfffffffc ;  /* 0xfffffffc07007836 */ /* 0x008fe40000000000 */
[C---:B------:R-:W-:Y:S01]  /*23150*/  IMAD.WIDE R26, R18.reuse, 0x4, R240 ;  /* 0x00000004121a7825 */ /* 0x040fe200078e02f0 */
[----:B------:R-:W-:Y:S03]  /*23160*/  LDGSTS.E [R2+0x1da80], desc[UR28][R34.64], !P5 ;  /* 0x1da8000022027fae */ /* 0x000fe6000e9a101c */
[----:B------:R-:W-:Y:S01]  /*23170*/  IMAD.WIDE R24, R18, 0x4, R238 ;  /* 0x0000000412187825 */ /* 0x000fe200078e02ee */
[----:B------:R1:W-:Y:S04]  /*23180*/  STL.64 [R1+0x800], R10 ;  /* 0x0008000a01007387 */ /* 0x0003e80000100a00 */
[----:B------:R-:W-:Y:S01]  /*23190*/  LDGSTS.E [R2+0x1db00], desc[UR28][R32.64], !P5 ;  /* 0x1db0000020027fae */ /* 0x000fe2000e9a101c */
[----:B------:R-:W-:-:S02]  /*231a0*/  IMAD R6, R246, 0x7e, RZ ;  /* 0x0000007ef6067824 */ /* 0x000fc400078e02ff */
[----:B------:R-:W-:Y:S01]  /*231b0*/  IMAD.WIDE R22, R18, 0x4, R234 ;  /* 0x0000000412167825 */ /* 0x000fe200078e02ea */
[----:B------:R-:W-:Y:S01]  /*231c0*/  LDGSTS.E [R2+0x1db80], desc[UR28][R30.64], !P5 ;  /* 0x1db800001e027fae */ /* 0x000fe2000e9a101c */
[----:B------:R-:W-:Y:S02]  /*231d0*/  ISETP.GE.U32.AND P5, PT, R0, 0x7fffff7d, PT ;  /* 0x7fffff7d0000780c */ /* 0x000fe40003fa6070 */
[C---:B-1----:R-:W-:Y:S01]  /*231e0*/  IMAD.WIDE R10, R18.reuse, 0x4, R236 ;  /* 0x00000004120a7825 */ /* 0x042fe200078e02ec */
[----:B------:R1:W-:Y:S03]  /*231f0*/  LDGSTS.E [R2+0x1e800], desc[UR28][R12.64], !P6 ;  /* 0x1e8000000c027fae */ /* 0x0003e6000f1a101c */
[C---:B------:R-:W-:Y:S01]  /*23200*/  IMAD.WIDE R20, R18.reuse, 0x4, R232 ;  /* 0x0000000412147825 */ /* 0x040fe200078e02e8 */
[----:B------:R-:W-:Y:S03]  /*23210*/  LDGSTS.E [R2+0x1e880], desc[UR28][R28.64], !P6 ;  /* 0x1e8800001c027fae */ /* 0x000fe6000f1a101c */
[----:B------:R-:W-:Y:S01]  /*23220*/  IMAD.WIDE R18, R18, 0x4, R230 ;  /* 0x0000000412127825 */ /* 0x000fe200078e02e6 */
[----:B------:R-:W-:Y:S03]  /*23230*/  LDGSTS.E [R2+0x1e900], desc[UR28][R26.64], !P6 ;  /* 0x1e9000001a027fae */ /* 0x000fe6000f1a101c */
[----:B------:R-:W-:Y:S01]  /*23240*/  VIADD R0, R8, 0xfffffff8 ;  /* 0xfffffff808007836 */ /* 0x000fe20000000000 */
[----:B------:R-:W-:Y:S01]  /*23250*/  LDGSTS.E [R2+0x1e980], desc[UR28][R24.64], !P6 ;  /* 0x1e98000018027fae */ /* 0x000fe2000f1a101c */
[----:B------:R-:W-:-:S03]  /*23260*/  IMAD.WIDE R214, R6, 0x4, R244 ;  /* 0x0000000406d67825 */ /* 0x000fc600078e02f4 */
[----:B------:R3:W-:Y:S01]  /*23270*/  LDGSTS.E [R2+0x1ea00], desc[UR28][R10.64], !P6 ;  /* 0x1ea000000a027fae */ /* 0x0007e2000f1a101c */
[----:B------:R-:W-:-:S03]  /*23280*/  IMAD.WIDE R16, R6, 0x4, R242 ;  /* 0x0000000406107825 */ /* 0x000fc600078e02f2 */
[----:B------:R-:W-:Y:S01]  /*23290*/  LDGSTS.E [R2+0x1ea80], desc[UR28][R22.64], !P6 ;  /* 0x1ea8000016027fae */ /* 0x000fe2000f1a101c */
[----:B------:R-:W-:-:S03]  /*232a0*/  IMAD.WIDE R14, R6, 0x4, R240 ;  /* 0x00000004060e7825 */ /* 0x000fc600078e02f0 */
[----:B------:R1:W-:Y:S01]  /*232b0*/  STL.64 [R1+0x808], R12 ;  /* 0x0008080c01007387 */ /* 0x0003e20000100a00 */
[----:B------:R-:W-:-:S03]  /*232c0*/  IMAD.WIDE R212, R6, 0x4, R236 ;  /* 0x0000000406d47825 */ /* 0x000fc600078e02ec */
[----:B------:R-:W-:Y:S04]  /*232d0*/  LDGSTS.E [R2+0x1eb00], desc[UR28][R20.64], !P6 ;  /* 0x1eb0000014027fae */ /* 0x000fe8000f1a101c */
[----:B------:R-:W-:Y:S01]  /*232e0*/  LDGSTS.E [R2+0x1eb80], desc[UR28][R18.64], !P6 ;  /* 0x1eb8000012027fae */ /* 0x000fe2000f1a101c */
[----:B------:R-:W-:Y:S01]  /*232f0*/  ISETP.GE.U32.AND P6, PT, R0, 0x7fffff79, PT ;  /* 0x7fffff790000780c */ /* 0x000fe20003fc6070 */
[----:B--2---:R-:W-:Y:S02]  /*23300*/  VIADD R0, R9, 0xfffffff4 ;  /* 0xfffffff409007836 */ /* 0x004fe40000000000 */
[C---:B-1----:R-:W-:Y:S01]  /*23310*/  IMAD.WIDE R12, R6.reuse, 0x4, R238 ;  /* 0x00000004060c7825 */ /* 0x042fe200078e02ee */
[----:B------:R3:W-:Y:S03]  /*23320*/  STL.64 [R1+0x818], R10 ;  /* 0x0008180a01007387 */ /* 0x0007e60000100a00 */
[C---:B------:R-:W-:Y:S01]  /*23330*/  IMAD.WIDE R8, R6.reuse, 0x4, R232 ;  /* 0x0000000406087825 */ /* 0x040fe200078e02e8 */
[----:B------:R-:W-:Y:S04]  /*23340*/  LDGSTS.E [R2+0x1f800], desc[UR28][R214.64], !P2 ;  /* 0x1f800000d6027fae */ /* 0x000fe8000d1a101c */
[----:B------:R-:W-:Y:S01]  /*23350*/  LDGSTS.E [R2+0x1f880], desc[UR28][R16.64], !P2 ;  /* 0x1f88000010027fae */ /* 0x000fe2000d1a101c */
[----:B---3--:R-:W-:-:S03]  /*23360*/  IMAD.WIDE R10, R6, 0x4, R234 ;  /* 0x00000004060a7825 */ /* 0x008fc600078e02ea */
[----:B------:R-:W-:Y:S01]  /*23370*/  LDGSTS.E [R2+0x1f900], desc[UR28][R14.64], !P2 ;  /* 0x1f9000000e027fae */ /* 0x000fe2000d1a101c */
[----:B------:R-:W-:-:S03]  /*23380*/  IMAD.WIDE R6, R6, 0x4, R230 ;  /* 0x0000000406067825 */ /* 0x000fc600078e02e6 */
[----:B------:R-:W-:Y:S04]  /*23390*/  LDGSTS.E [R2+0x1f980], desc[UR28][R12.64], !P2 ;  /* 0x1f9800000c027fae */ /* 0x000fe8000d1a101c */
[----:B------:R1:W-:Y:S04]  /*233a0*/  LDGSTS.E [R2+0x1fa00], desc[UR28][R212.64], !P2 ;  /* 0x1fa00000d4027fae */ /* 0x0003e8000d1a101c */
[----:B------:R-:W-:Y:S04]  /*233b0*/  LDGSTS.E [R2+0x1fa80], desc[UR28][R10.64], !P2 ;  /* 0x1fa800000a027fae */ /* 0x000fe8000d1a101c */
[----:B------:R-:W-:Y:S01]  /*233c0*/  LDGSTS.E [R2+0x1fb00], desc[UR28][R8.64], !P2 ;  /* 0x1fb0000008027fae */ /* 0x000fe2000d1a101c */
[----:B------:R-:W-:-:S03]  /*233d0*/  IMAD R247, R246, 0x3, RZ ;  /* 0x00000003f6f77824 */ /* 0x000fc600078e02ff */
[----:B------:R-:W-:Y:S01]  /*233e0*/  LDGSTS.E [R2+0x1fb80], desc[UR28][R6.64], !P2 ;  /* 0x1fb8000006027fae */ /* 0x000fe2000d1a101c */
[----:B------:R-:W-:Y:S02]  /*233f0*/  ISETP.GE.U32.AND P2, PT, R0, 0x7fffff75, PT ;  /* 0x7fffff750000780c */ /* 0x000fe40003f46070 */
[----:B------:R-:W-:Y:S01]  /*23400*/  LOP3.LUT R0, R3, 0x60, RZ, 0x3c, !PT ;  /* 0x0000006003007812 */ /* 0x000fe200078e3cff */
[----:B------:R-:W-:-:S04]  /*23410*/  IMAD.WIDE R228, R247, 0x4, R244 ;  /* 0x00000004f7e47825 */ /* 0x000fc800078e02f4 */
[----:B------:R-:W-:Y:S02]  /*23420*/  VIADD R0, R0, UR4 ;  /* 0x0000000400007c36 */ /* 0x000fe40008000000 */
[C---:B------:R-:W-:Y:S01]  /*23430*/  IMAD.WIDE R226, R247.reuse, 0x4, R242 ;  /* 0x00000004f7e27825 */ /* 0x040fe200078e02f2 */
[----:B------:R-:W-:Y:S03]  /*23440*/  STL.64 [R1+0x820], R214 ;  /* 0x000820d601007387 */ /* 0x000fe60000100a00 */
[C---:B------:R-:W-:Y:S01]  /*23450*/  IMAD.WIDE R224, R247.reuse, 0x4, R240 ;  /* 0x00000004f7e07825 */ /* 0x040fe200078e02f0 */
[----:B------:R2:W-:Y:S03]  /*23460*/  LDGSTS.E [R0+0xc00], desc[UR28][R228.64], !P5 ;  /* 0x00c00000e4007fae */ /* 0x0005e6000e9a101c */
[C---:B------:R-:W-:Y:S01]  /*23470*/  IMAD.WIDE R222, R247.reuse, 0x4, R238 ;  /* 0x00000004f7de7825 */ /* 0x040fe200078e02ee */
[----:B------:R1:W-:Y:S03]  /*23480*/  STL.64 [R1+0x838], R212 ;  /* 0x000838d401007387 */ /* 0x0003e60000100a00 */
[----:B------:R-:W-:Y:S01]  /*23490*/  IMAD R248, R246, 0x7, RZ ;  /* 0x00000007f6f87824 */ /* 0x000fe200078e02ff */
[----:B------:R3:W-:Y:S01]  /*234a0*/  LDGSTS.E [R0+0xc80], desc[UR28][R226.64], !P5 ;  /* 0x00c80000e2007fae */ /* 0x0007e2000e9a101c */
[----:B------:R-:W-:-:S04]  /*234b0*/  IMAD.WIDE R220, R247, 0x4, R236 ;  /* 0x00000004f7dc7825 */ /* 0x000fc800078e02ec */
[C---:B------:R-:W-:Y:S01]  /*234c0*/  IMAD.WIDE R218, R247.reuse, 0x4, R234 ;  /* 0x00000004f7da7825 */ /* 0x040fe200078e02ea */
[----:B------:R2:W-:Y:S01]  /*234d0*/  STL.64 [R1+0x1640], R228 ;  /* 0x001640e401007387 */ /* 0x0005e20000100a00 */
[----:B-1----:R-:W1:Y:S02]  /*234e0*/  LDC R212, c[0x0][0x3a0] ;  /* 0x0000e800ffd47b82 */ /* 0x002e640000000800 */
[C---:B------:R-:W-:Y:S01]  /*234f0*/  IMAD.WIDE R216, R247.reuse, 0x4, R232 ;  /* 0x00000004f7d87825 */ /* 0x040fe200078e02e8 */
[----:B------:R4:W-:Y:S03]  /*23500*/  LDGSTS.E [R0+0xd00], desc[UR28][R224.64], !P5 ;  /* 0x00d00000e0007fae */ /* 0x0009e6000e9a101c */
[----:B------:R-:W-:Y:S01]  /*23510*/  IMAD.WIDE R214, R247, 0x4, R230 ;  /* 0x00000004f7d67825 */ /* 0x000fe200078e02e6 */
[----:B------:R3:W-:Y:S01]  /*23520*/  STL.64 [R1+0x1638], R226 ;  /* 0x001638e201007387 */ /* 0x0007e20000100a00 */
[----:B------:R-:W1:Y:S03]  /*23530*/  LDC R213, c[0x0][0x3a0] ;  /* 0x0000e800ffd57b82 */ /* 0x000e660000000800 */
        /* <DEDUP_REMOVED lines=18> */
[C---:B---3--:R-:W-:Y:S01]  /*23660*/  IMAD.WIDE R218, R248.reuse, 0x4, R234 ;  /* 0x00000004f8da7825 */ /* 0x048fe200078e02ea */
[----:B------:R3:W-:Y:S04]  /*23670*/  LDGSTS.E [R0+0x1c00], desc[UR28][R228.64], !P6 ;  /* 0x01c00000e4007fae */ /* 0x0007e8000f1a101c */
[----:B------:R1:W-:Y:S01]  /*23680*/  STL.64 [R1+0x1608], R214 ;  /* 0x001608d601007387 */ /* 0x0003e20000100a00 */
[----:B----4-:R-:W-:-:S03]  /*23690*/  IMAD.WIDE R216, R248, 0x4, R232 ;  /* 0x00000004f8d87825 */ /* 0x010fc600078e02e8 */
        /* <DEDUP_REMOVED lines=104> */
[----:B------:R-:W-:Y:S01]  /*23d20*/  VIADD R247, R213, 0xffffffdc ;  /* 0xffffffdcd5f77836 */ /* 0x000fe20000000000 */
[----:B------:R-:W-:Y:S01]  /*23d30*/  IADD3 R249, PT, PT, R252, -0x20, RZ ;  /* 0xffffffe0fcf97810 */ /* 0x000fe20007ffe0ff */
[----:B------:R-:W1:Y:S01]  /*23d40*/  LDC R213, c[0x0][0x3a0] ;  /* 0x0000e800ffd57b82 */ /* 0x000e620000000800 */
[C---:B---3--:R-:W-:Y:S01]  /*23d50*/  IMAD.WIDE R218, R248.reuse, 0x4, R234 ;  /* 0x00000004f8da7825 */ /* 0x048fe200078e02ea */
[----:B------:R3:W-:Y:S04]  /*23d60*/  LDGSTS.E [R0+0x5c00], desc[UR28][R228.64], !P2 ;  /* 0x05c00000e4007fae */ /* 0x0007e8000d1a101c */
[----:B------:R4:W-:Y:S02]  /*23d70*/  STL.64 [R1+0x1208], R214 ;  /* 0x001208d601007387 */ /* 0x0009e40000100a00 */
[----:B------:R-:W1:Y:S01]  /*23d80*/  LDC R252, c[0x0][0x3a0] ;  /* 0x0000e800fffc7b82 */ /* 0x000e620000000800 */
[C---:B--2---:R-:W-:Y:S01]  /*23d90*/  IMAD.WIDE R216, R248.reuse, 0x4, R232 ;  /* 0x00000004f8d87825 */ /* 0x044fe200078e02e8 */
[----:B------:R2:W-:Y:S04]  /*23da0*/  LDGSTS.E [R0+0x5c80], desc[UR28][R226.64], !P2 ;  /* 0x05c80000e2007fae */ /* 0x0005e8000d1a101c */
        /* <DEDUP_REMOVED lines=548> */
[----:B------:R-:W-:Y:S01]  /*25ff0*/  IADD3 R249, PT, PT, R212, -0x70, RZ ;  /* 0xffffff90d4f97810 */ /* 0x000fe20007ffe0ff */
[----:B------:R-:W-:Y:S01]  /*26000*/  VIADD R247, R252, 0xffffff8c ;  /* 0xffffff8cfcf77836 */ /* 0x000fe20000000000 */
[----:B------:R-:W3:Y:S01]  /*26010*/  LDC R212, c[0x0][0x3a0] ;  /* 0x0000e800ffd47b82 */ /* 0x000ee20000000800 */
[----:B------:R4:W-:Y:S01]  /*26020*/  LDGSTS.E [R0+0x18f80], desc[UR28][R214.64], !P5 ;  /* 0x18f80000d6007fae */ /* 0x0009e2000e9a101c */
[----:B--2---:R-:W-:-:S03]  /*26030*/  IMAD.WIDE R220, R248, 0x4, R236 ;  /* 0x00000004f8dc7825 */ /* 0x004fc600078e02ec */
[----:B------:R4:W-:Y:S03]  /*26040*/  STL.64 [R1+0x1a68], R216 ;  /* 0x001a68d801007387 */ /* 0x0009e60000100a00 */
[----:B------:R-:W2:Y:S01]  /*26050*/  LDC R252, c[0x0][0x3a0] ;  /* 0x0000e800fffc7b82 */ /* 0x000ea20000000800 */
[C---:B-1----:R-:W-:Y:S01]  /*26060*/  IMAD.WIDE R218, R248.reuse, 0x4, R234 ;  /* 0x00000004f8da7825 */ /* 0x042fe200078e02ea */
        /* <DEDUP_REMOVED lines=26> */
[----:B------:R-:W-:Y:S02]  /*26210*/  IMAD R248, R246, 0x6f, RZ ;  /* 0x0000006ff6f87824 */ /* 0x000fe400078e02ff */
[C---:B-1----:R-:W-:Y:S01]  /*26220*/  IMAD.WIDE R220, R247.reuse, 0x4, R236 ;  /* 0x00000004f7dc7825 */ /* 0x042fe200078e02ec */
[----:B------:R-:W-:Y:S03]  /*26230*/  STL.64 [R1+0x1b20], R228 ;  /* 0x001b20e401007387 */ /* 0x000fe60000100a00 */
[C---:B----4-:R-:W-:Y:S01]  /*26240*/  IMAD.WIDE R218, R247.reuse, 0x4, R234 ;  /* 0x00000004f7da7825 */ /* 0x050fe200078e02ea */
[----:B------:R-:W-:Y:S03]  /*26250*/  LDGSTS.E [R0+0x1ac00], desc[UR28][R228.64], !P2 ;  /* 0x1ac00000e4007fae */ /* 0x000fe6000d1a101c */
[C---:B--2---:R-:W-:Y:S01]  /*26260*/  IMAD.WIDE R216, R247.reuse, 0x4, R232 ;  /* 0x00000004f7d87825 */ /* 0x044fe200078e02e8 */
[----:B------:R1:W-:Y:S03]  /*26270*/  STL.64 [R1+0x1ad8], R226 ;  /* 0x001ad8e201007387 */ /* 0x0003e60000100a00 */
[----:B---3--:R-:W-:Y:S01]  /*26280*/  IMAD.WIDE R214, R247, 0x4, R230 ;  /* 0x00000004f7d67825 */ /* 0x008fe200078e02e6 */
[----:B------:R1:W-:Y:S03]  /*26290*/  LDGSTS.E [R0+0x1ac80], desc[UR28][R226.64], !P2 ;  /* 0x1ac80000e2007fae */ /* 0x0003e6000d1a101c */
[----:B------:R-:W-:Y:S01]  /*262a0*/  VIADD R249, R213, 0xffffff88 ;  /* 0xffffff88d5f97836 */ /* 0x000fe20000000000 */
[----:B------:R2:W-:Y:S04]  /*262b0*/  STL.64 [R1+0x1ad0], R224 ;  /* 0x001ad0e001007387 */ /* 0x0005e80000100a00 */
[----:B------:R2:W-:Y:S04]  /*262c0*/  LDGSTS.E [R0+0x1ad00], desc[UR28][R224.64], !P2 ;  /* 0x1ad00000e0007fae */ /* 0x0005e8000d1a101c */
[----:B------:R3:W-:Y:S01]  /*262d0*/  STL.64 [R1+0x1ac8], R222 ;  /* 0x001ac8de01007387 */ /* 0x0007e20000100a00 */
[----:B-1----:R-:W-:-:S03]  /*262e0*/  IMAD.WIDE R226, R248, 0x4, R244 ;  /* 0x00000004f8e27825 */ /* 0x002fc600078e02f4 */
[----:B------:R3:W-:Y:S01]  /*262f0*/  LDGSTS.E [R0+0x1ad80], desc[UR28][R222.64], !P2 ;  /* 0x1ad80000de007fae */ /* 0x0007e2000d1a101c */
[----:B------:R-:W-:-:S03]  /*26300*/  IMAD R247, R246, 0x73, RZ ;  /* 0x00000073f6f77824 */ /* 0x000fc600078e02ff */
        /* <DEDUP_REMOVED lines=12> */
[----:B------:R-:W-:Y:S01]  /*263d0*/  ISETP.GE.U32.AND P2, PT, R249, 0x7fffff09, PT ;  /* 0x7fffff09f900780c */ /* 0x000fe20003f46070 */
[----:B------:R-:W-:Y:S02]  /*263e0*/  VIADD R249, R212, 0xffffff84 ;  /* 0xffffff84d4f97836 */ /* 0x000fe40000000000 */
[----:B------:R2:W-:Y:S01]  /*263f0*/  STL.64 [R1+0x1b30], R226 ;  /* 0x001b30e201007387 */ /* 0x0005e20000100a00 */
[----:B---3--:R-:W-:-:S03]  /*26400*/  IMAD.WIDE R216, R248, 0x4, R234 ;  /* 0x00000004f8d87825 */ /* 0x008fc600078e02ea */
[----:B------:R2:W-:Y:S01]  /*26410*/  LDGSTS.E [R0+0x1bc00], desc[UR28][R226.64], !P5 ;  /* 0x1bc00000e2007fae */ /* 0x0005e2000e9a101c */
[----:B------:R-:W-:-:S03]  /*26420*/  IMAD.WIDE R212, R248, 0x4, R230 ;  /* 0x00000004f8d47825 */ /* 0x000fc600078e02e6 */
        /* <DEDUP_REMOVED lines=8> */
[----:B------:R2:W-:Y:S01]  /*264b0*/  LDGSTS.E [R0+0x1bd80], desc[UR28][R220.64], !P5 ;  /* 0x1bd80000dc007fae */ /* 0x0005e2000e9a101c */
[----:B------:R-:W-:-:S03]  /*264c0*/  IMAD R248, R246, 0x77, RZ ;  /* 0x00000077f6f87824 */ /* 0x000fc600078e02ff */
        /* <DEDUP_REMOVED lines=15> */
[----:B------:R-:W-:Y:S01]  /*265c0*/  STL.64 [R1+0x1c00], R224 ;  /* 0x001c00e001007387 */ /* 0x000fe20000100a00 */
[----:B---3--:R-:W-:-:S03]  /*265d0*/  IMAD.WIDE R212, R247, 0x4, R230 ;  /* 0x00000004f7d47825 */ /* 0x008fc600078e02e6 */
[----:B------:R-:W-:Y:S04]  /*265e0*/  LDGSTS.E [R0+0x1cc80], desc[UR28][R224.64], !P6 ;  /* 0x1cc80000e0007fae */ /* 0x000fe8000f1a101c */
[----:B------:R-:W-:Y:S01]  /*265f0*/  STL.64 [R1+0x1bf8], R222 ;  /* 0x001bf8de01007387 */ /* 0x000fe20000100a00 */
[----:B-1----:R-:W-:-:S03]  /*26600*/  IMAD.WIDE R226, R248, 0x4, R244 ;  /* 0x00000004f8e27825 */ /* 0x002fc600078e02f4 */
[----:B------:R-:W-:Y:S04]  /*26610*/  LDGSTS.E [R0+0x1cd00], desc[UR28][R222.64], !P6 ;  /* 0x1cd00000de007fae */ /* 0x000fe8000f1a101c */
[----:B------:R-:W-:Y:S04]  /*26620*/  STL.64 [R1+0x1bf0], R220 ;  /* 0x001bf0dc01007387 */ /* 0x000fe80000100a00 */
        /* <DEDUP_REMOVED lines=10> */
[----:B------:R1:W-:Y:S02]  /*266d0*/  LDGSTS.E [R0+0x1dc00], desc[UR28][R226.64], !P2 ;  /* 0x1dc00000e2007fae */ /* 0x0003e4000d1a101c */
[----:B-1----:R-:W1:Y:S01]  /*266e0*/  S2R R227, SR_TID.X ;  /* 0x0000000000e37919 */ /* 0x002e620000002100 */
[----:B------:R-:W2:Y:S01]  /*266f0*/  S2R R228, SR_TID.X ;  /* 0x0000000000e47919 */ /* 0x000ea20000002100 */
[----:B------:R-:W-:-:S04]  /*26700*/  IMAD.WIDE R224, R248, 0x4, R242 ;  /* 0x00000004f8e07825 */ /* 0x000fc800078e02f2 */
[----:B------:R-:W-:Y:S01]  /*26710*/  IMAD.WIDE R222, R248, 0x4, R240 ;  /* 0x00000004f8de7825 */ /* 0x000fe200078e02f0 */
[----:B------:R-:W-:-:S03]  /*26720*/  ISETP.GE.U32.AND P5, PT, R249, 0x7fffff05, PT ;  /* 0x7fffff05f900780c */ /* 0x000fc60003fa6070 */
[C---:B------:R-:W-:Y:S01]  /*26730*/  IMAD.WIDE R220, R248.reuse, 0x4, R238 ;  /* 0x00000004f8dc7825 */ /* 0x040fe200078e02ee */
[----:B------:R3:W-:Y:S03]  /*26740*/  STL.64 [R1+0x1bd0], R224 ;  /* 0x001bd0e001007387 */ /* 0x0007e60000100a00 */
[C---:B------:R-:W-:Y:S01]  /*26750*/  IMAD.WIDE R218, R248.reuse, 0x4, R236 ;  /* 0x00000004f8da7825 */ /* 0x040fe200078e02ec */
[----:B------:R3:W-:Y:S03]  /*26760*/  LDGSTS.E [R0+0x1dc80], desc[UR28][R224.64], !P2 ;  /* 0x1dc80000e0007fae */ /* 0x0007e6000d1a101c */
[C---:B------:R-:W-:Y:S01]  /*26770*/  IMAD.WIDE R216, R248.reuse, 0x4, R234 ;  /* 0x00000004f8d87825 */ /* 0x040fe200078e02ea */
[----:B------:R4:W-:Y:S03]  /*26780*/  STL.64 [R1+0x1bc8], R222 ;  /* 0x001bc8de01007387 */ /* 0x0009e60000100a00 */
[C---:B------:R-:W-:Y:S01]  /*26790*/  IMAD.WIDE R214, R248.reuse, 0x4, R232 ;  /* 0x00000004f8d67825 */ /* 0x040fe200078e02e8 */
[----:B------:R4:W-:Y:S03]  /*267a0*/  LDGSTS.E [R0+0x1dd00], desc[UR28][R222.64], !P2 ;  /* 0x1dd00000de007fae */ /* 0x0009e6000d1a101c */
[----:B------:R-:W-:Y:S01]  /*267b0*/  IMAD.WIDE R212, R248, 0x4, R230 ;  /* 0x00000004f8d47825 */ /* 0x000fe200078e02e6 */
[----:B-1----:R-:W-:-:S03]  /*267c0*/  LOP3.LUT R227, R227, 0x1f, RZ, 0xc0, !PT ;  /* 0x0000001fe3e37812 */ /* 0x002fc600078ec0ff */
[----:B------:R-:W-:Y:S01]  /*267d0*/  VIADD R249, R252, 0xffffff80 ;  /* 0xffffff80fcf97836 */ /* 0x000fe20000000000 */
[----:B------:R-:W-:Y:S01]  /*267e0*/  STL.64 [R1+0x1bc0], R220 ;  /* 0x001bc0dc01007387 */ /* 0x000fe20000100a00 */
[----:B------:R-:W-:Y:S01]  /*267f0*/  IMAD R247, R246, 0x7b, RZ ;  /* 0x0000007bf6f77824 */ /* 0x000fe200078e02ff */
[----:B------:R-:W-:Y:S02]  /*26800*/  LOP3.LUT R227, R227, 0x40, RZ, 0xfc, !PT ;  /* 0x00000040e3e37812 */ /* 0x000fe400078efcff */
[----:B------:R-:W-:Y:S04]  /*26810*/  LDGSTS.E [R0+0x1dd80], desc[UR28][R220.64], !P2 ;  /* 0x1dd80000dc007fae */ /* 0x000fe8000d1a101c */
[----:B------:R-:W-:Y:S04]  /*26820*/  STL.64 [R1+0x1c20], R218 ;  /* 0x001c20da01007387 */ /* 0x000fe80000100a00 */
[----:B------:R-:W-:Y:S04]  /*26830*/  LDGSTS.E [R0+0x1de00], desc[UR28][R218.64], !P2 ;  /* 0x1de00000da007fae */ /* 0x000fe8000d1a101c */
[----:B------:R-:W-:Y:S04]  /*26840*/  STL.64 [R1+0x1bb8], R216 ;  /* 0x001bb8d801007387 */ /* 0x000fe80000100a00 */
[----:B------:R-:W-:Y:S04]  /*26850*/  LDGSTS.E [R0+0x1de80], desc[UR28][R216.64], !P2 ;  /* 0x1de80000d8007fae */ /* 0x000fe8000d1a101c */
[----:B------:R-:W-:Y:S04]  /*26860*/  STL.64 [R1+0x1bb0], R214 ;  /* 0x001bb0d601007387 */ /* 0x000fe80000100a00 */
[----:B------:R-:W-:Y:S01]  /*26870*/  LDGSTS.E [R0+0x1df00], desc[UR28][R214.64], !P2 ;  /* 0x1df00000d6007fae */ /* 0x000fe2000d1a101c */
[----:B---3--:R-:W-:-:S03]  /*26880*/  IMAD.WIDE R224, R247, 0x4, R240 ;  /* 0x00000004f7e07825 */ /* 0x008fc600078e02f0 */
[----:B------:R1:W-:Y:S04]  /*26890*/  STL.64 [R1+0x1ba8], R212 ;  /* 0x001ba8d401007387 */ /* 0x0003e80000100a00 */
[----:B------:R1:W-:Y:S01]  /*268a0*/  LDGSTS.E [R0+0x1df80], desc[UR28][R212.64], !P2 ;  /* 0x1df80000d4007fae */ /* 0x0003e2000d1a101c */
[----:B------:R-:W-:Y:S01]  /*268b0*/  ISETP.GE.AND P2, PT, R227, R249, PT ;  /* 0x000000f9e300720c */ /* 0x000fe20003f46270 */
[----:B------:R-:W-:-:S04]  /*268c0*/  IMAD.WIDE R226, R247, 0x4, R242 ;  /* 0x00000004f7e27825 */ /* 0x000fc800078e02f2 */
[----:B----4-:R-:W-:-:S04]  /*268d0*/  IMAD.WIDE R222, R247, 0x4, R238 ;  /* 0x00000004f7de7825 */ /* 0x010fc800078e02ee */
[----:B-1----:R-:W-:-:S04]  /*268e0*/  IMAD.WIDE R212, R247, 0x4, R244 ;  /* 0x00000004f7d47825 */ /* 0x002fc800078e02f4 */
[C---:B------:R-:W-:Y:S01]  /*268f0*/  IMAD.WIDE R220, R247.reuse, 0x4, R236 ;  /* 0x00000004f7dc7825 */ /* 0x040fe200078e02ec */
[----:B------:R1:W-:Y:S03]  /*26900*/  STL.64 [R1+0x1c28], R212 ;  /* 0x001c28d401007387 */ /* 0x0003e60000100a00 */
[C---:B------:R-:W-:Y:S01]  /*26910*/  IMAD.WIDE R218, R247.reuse, 0x4, R234 ;  /* 0x00000004f7da7825 */ /* 0x040fe200078e02ea */
[----:B------:R-:W-:Y:S01]  /*26920*/  STL.64 [R1+0x1ba0], R226 ;  /* 0x001ba0e201007387 */ /* 0x000fe20000100a00 */
[----:B--2---:R-:W-:Y:S02]  /*26930*/  LOP3.LUT R229, R228, 0x1f, RZ, 0xc0, !PT ;  /* 0x0000001fe4e57812 */ /* 0x004fe400078ec0ff */
[----:B------:R-:W-:Y:S01]  /*26940*/  IMAD.WIDE R216, R247, 0x4, R232 ;  /* 0x00000004f7d87825 */ /* 0x000fe200078e02e8 */
[----:B------:R-:W-:Y:S01]  /*26950*/  LDGSTS.E [R0+0x1ec00], desc[UR28][R212.64], !P5 ;  /* 0x1ec00000d4007fae */ /* 0x000fe2000e9a101c */
[----:B------:R-:W-:-:S02]  /*26960*/  SEL R248, RZ, 0x4, P2 ;  /* 0x00000004fff87807 */ /* 0x000fc40001000000 */
[----:B------:R-:W-:Y:S01]  /*26970*/  IMAD.WIDE R214, R247, 0x4, R230 ;  /* 0x00000004f7d67825 */ /* 0x000fe200078e02e6 */
[----:B------:R-:W-:Y:S01]  /*26980*/  STL.64 [R1+0x1b98], R224 ;  /* 0x001b98e001007387 */ /* 0x000fe20000100a00 */
[----:B------:R-:W-:-:S03]  /*26990*/  ISETP.GE.U32.AND P2, PT, R249, 0x7fffff01, PT ;  /* 0x7fffff01f900780c */ /* 0x000fc60003f46070 */
[----:B------:R-:W-:Y:S01]  /*269a0*/  LDGSTS.E [R0+0x1ec80], desc[UR28][R226.64], !P5 ;  /* 0x1ec80000e2007fae */ /* 0x000fe2000e9a101c */
[----:B------:R-:W-:-:S03]  /*269b0*/  IMAD R246, R246, 0x7f, RZ ;  /* 0x0000007ff6f67824 */ /* 0x000fc600078e02ff */
[----:B------:R-:W-:Y:S04]  /*269c0*/  STL.64 [R1+0x1b90], R222 ;  /* 0x001b90de01007387 */ /* 0x000fe80000100a00 */
[----:B------:R-:W-:Y:S01]  /*269d0*/  LDGSTS.E [R0+0x1ed00], desc[UR28][R224.64], !P5 ;  /* 0x1ed00000e0007fae */ /* 0x000fe2000e9a101c */
[----:B------:R-:W-:-:S03]  /*269e0*/  UISETP.GT.AND UP0, UPT, UR5, 0xff, UPT ;  /* 0x000000ff0500788c */ /* 0x000fc6000bf04270 */
[----:B------:R-:W-:Y:S04]  /*269f0*/  STL.64 [R1+0x1c30], R220 ;  /* 0x001c30dc01007387 */ /* 0x000fe80000100a00 */
[----:B------:R-:W-:Y:S01]  /*26a00*/  LDGSTS.E [R0+0x1ed80], desc[UR28][R222.64], !P5 ;  /* 0x1ed80000de007fae */ /* 0x000fe2000e9a101c */
[----:B------:R-:W-:-:S03]  /*26a10*/  ISETP.GE.AND P6, PT, R229, R249, PT ;  /* 0x000000f9e500720c */ /* 0x000fc60003fc6270 */
[----:B-1----:R-:W2:Y:S04]  /*26a20*/  LDL.LU.64 R212, [R1+0x8988] ;  /* 0x0089880001d47983 */ /* 0x002ea80000300a00 */
[----:B------:R-:W-:Y:S04]  /*26a30*/  LDGSTS.E [R0+0x1ee00], desc[UR28][R220.64], !P5 ;  /* 0x1ee00000dc007fae */ /* 0x000fe8000e9a101c */
[----:B------:R1:W-:Y:S04]  /*26a40*/  STL.64 [R1+0x1b88], R218 ;  /* 0x001b88da01007387 */ /* 0x0003e80000100a00 */
[----:B------:R1:W-:Y:S01]  /*26a50*/  LDGSTS.E [R0+0x1ee80], desc[UR28][R218.64], !P5 ;  /* 0x1ee80000da007fae */ /* 0x0003e2000e9a101c */
[----:B------:R-:W-:-:S03]  /*26a60*/  LOP3.LUT R228, R228, 0x1f, RZ, 0xc0, !PT ;  /* 0x0000001fe4e47812 */ /* 0x000fc600078ec0ff */
[----:B------:R3:W-:Y:S04]  /*26a70*/  STL.64 [R1+0x1b80], R216 ;  /* 0x001b80d801007387 */ /* 0x0007e80000100a00 */
[----:B------:R3:W-:Y:S04]  /*26a80*/  LDGSTS.E [R0+0x1ef00], desc[UR28][R216.64], !P5 ;  /* 0x1ef00000d8007fae */ /* 0x0007e8000e9a101c */
[----:B------:R4:W-:Y:S01]  /*26a90*/  STL.64 [R1+0x1b78], R214 ;  /* 0x001b78d601007387 */ /* 0x0009e20000100a00 */
[----:B-1----:R-:W-:-:S03]  /*26aa0*/  IMAD.WIDE R218, R246, 0x4, R240 ;  /* 0x00000004f6da7825 */ /* 0x002fc600078e02f0 */
[----:B------:R4:W-:Y:S01]  /*26ab0*/  LDGSTS.E [R0+0x1ef80], desc[UR28][R214.64], !P5 ;  /* 0x1ef80000d6007fae */ /* 0x0009e2000e9a101c */
[----:B------:R-:W-:Y:S01]  /*26ac0*/  SEL R247, RZ, 0x4, P6 ;  /* 0x00000004fff77807 */ /* 0x000fe20003000000 */
[----:B------:R-:W-:Y:S01]  /*26ad0*/  IMAD.WIDE R220, R246, 0x4, R238 ;  /* 0x00000004f6dc7825 */ /* 0x000fe200078e02ee */
[----:B------:R-:W-:-:S03]  /*26ae0*/  PLOP3.LUT P6, PT, PT, PT, UP0, 0x80, 0x8 ;  /* 0x000000000008781c */ /* 0x000fc60003fcf008 */
[----:B---3--:R-:W-:Y:S01]  /*26af0*/  IMAD.WIDE R216, R246, 0x4, R242 ;  /* 0x00000004f6d87825 */ /* 0x008fe200078e02f2 */
[----:B------:R-:W-:-:S03]  /*26b00*/  LOP3.LUT R228, R228, 0x20, RZ, 0xfc, !PT ;  /* 0x00000020e4e47812 */ /* 0x000fc600078efcff */
[----:B----4-:R-:W-:Y:S01]  /*26b10*/  IMAD.WIDE R214, R246, 0x4, R244 ;  /* 0x00000004f6d67825 */ /* 0x010fe200078e02f4 */
[----:B------:R-:W-:-:S03]  /*26b20*/  LOP3.LUT R229, R229, 0x60, RZ, 0xfc, !PT ;  /* 0x00000060e5e57812 */ /* 0x000fc600078efcff */
[----:B------:R-:W-:Y:S01]  /*26b30*/  IMAD.WIDE R222, R246, 0x4, R236 ;  /* 0x00000004f6de7825 */ /* 0x000fe200078e02ec */
[----:B------:R1:W-:Y:S01]  /*26b40*/  STL.64 [R1+0x1b68], R214 ;  /* 0x001b68d601007387 */ /* 0x0003e20000100a00 */
[----:B------:R-:W-:Y:S02]  /*26b50*/  SEL R248, R248, RZ, P6 ;  /* 0x000000fff8f87207 */ /* 0x000fe40003000000 */
[----:B------:R-:W-:Y:S01]  /*26b60*/  IMAD.WIDE R224, R246, 0x4, R234 ;  /* 0x00000004f6e07825 */ /* 0x000fe200078e02ea */
[----:B------:R3:W-:Y:S01]  /*26b70*/  STL.64 [R1+0x1b60], R216 ;  /* 0x001b60d801007387 */ /* 0x0007e20000100a00 */
[-C--:B------:R-:W-:Y:S02]  /*26b80*/  ISETP.GE.AND P5, PT, R228, R249.reuse, PT ;  /* 0x000000f9e400720c */ /* 0x080fe40003fa6270 */
[----:B------:R-:W-:Y:S01]  /*26b90*/  IMAD.WIDE R226, R246, 0x4, R232 ;  /* 0x00000004f6e27825 */ /* 0x000fe200078e02e8 */
[----:B------:R4:W-:Y:S01]  /*26ba0*/  STL.64 [R1+0x1b58], R218 ;  /* 0x001b58da01007387 */ /* 0x0009e20000100a00 */
[----:B------:R-:W-:-:S03]  /*26bb0*/  ISETP.GE.AND P6, PT, R229, R249, PT ;  /* 0x000000f9e500720c */ /* 0x000fc60003fc6270 */
[----:B------:R1:W-:Y:S01]  /*26bc0*/  STL.64 [R1+0x1b50], R220 ;  /* 0x001b50dc01007387 */ /* 0x0003e20000100a00 */
[----:B------:R-:W-:-:S03]  /*26bd0*/  IMAD.WIDE R228, R246, 0x4, R230 ;  /* 0x00000004f6e47825 */ /* 0x000fc600078e02e6 */
[----:B------:R1:W-:Y:S04]  /*26be0*/  STL.64 [R1+0x1b48], R222 ;  /* 0x001b48de01007387 */ /* 0x0003e80000100a00 */
[----:B------:R-:W-:Y:S04]  /*26bf0*/  LDGSTS.E [R0+0x1fc00], desc[UR28][R214.64], !P2 ;  /* 0x1fc00000d6007fae */ /* 0x000fe8000d1a101c */
[----:B------:R-:W-:Y:S04]  /*26c00*/  LDGSTS.E [R0+0x1fc80], desc[UR28][R216.64], !P2 ;  /* 0x1fc80000d8007fae */ /* 0x000fe8000d1a101c */
[----:B------:R-:W-:Y:S04]  /*26c10*/  LDGSTS.E [R0+0x1fd00], desc[UR28][R218.64], !P2 ;  /* 0x1fd00000da007fae */ /* 0x000fe8000d1a101c */
[----:B-1----:R-:W2:Y:S04]  /*26c20*/  LDL.LU.64 R214, [R1+0x8980] ;  /* 0x0089800001d67983 */ /* 0x002ea80000300a00 */
[----:B------:R1:W-:Y:S04]  /*26c30*/  STL.64 [R1+0x1b40], R224 ;  /* 0x001b40e001007387 */ /* 0x0003e80000100a00 */
[----:B---3--:R-:W3:Y:S04]  /*26c40*/  LDL.LU.64 R216, [R1+0x8978] ;  /* 0x0089780001d87983 */ /* 0x008ee80000300a00 */
[----:B------:R1:W-:Y:S04]  /*26c50*/  STL.64 [R1+0x1b70], R226 ;  /* 0x001b70e201007387 */ /* 0x0003e80000100a00 */
[----:B----4-:R-:W4:Y:S04]  /*26c60*/  LDL.LU.64 R218, [R1+0x8970] ;  /* 0x0089700001da7983 */ /* 0x010f280000300a00 */
[----:B------:R1:W-:Y:S04]  /*26c70*/  STL.64 [R1+0x1a78], R228 ;  /* 0x001a78e401007387 */ /* 0x0003e80000100a00 */
[----:B------:R-:W-:Y:S04]  /*26c80*/  LDGSTS.E [R0+0x1fd80], desc[UR28][R220.64], !P2 ;  /* 0x1fd80000dc007fae */ /* 0x000fe8000d1a101c */
[----:B------:R-:W-:Y:S04]  /*26c90*/  LDGSTS.E [R0+0x1fe00], desc[UR28][R222.64], !P2 ;  /* 0x1fe00000de007fae */ /* 0x000fe8000d1a101c */
[----:B------:R-:W-:Y:S04]  /*26ca0*/  LDGSTS.E [R0+0x1fe80], desc[UR28][R224.64], !P2 ;  /* 0x1fe80000e0007fae */ /* 0x000fe8000d1a101c */
[----:B------:R-:W2:Y:S04]  /*26cb0*/  LDL.LU.64 R220, [R1+0x8968] ;  /* 0x0089680001dc7983 */ /* 0x000ea80000300a00 */
[----:B------:R-:W2:Y:S04]  /*26cc0*/  LDL.LU.64 R222, [R1+0x8960] ;  /* 0x0089600001de7983 */ /* 0x000ea80000300a00 */
[----:B-1----:R-:W2:Y:S04]  /*26cd0*/  LDL.LU.64 R224, [R1+0x8958] ;  /* 0x0089580001e07983 */ /* 0x002ea80000300a00 */
[----:B------:R-:W-:Y:S04]  /*26ce0*/  LDGSTS.E [R0+0x1ff00], desc[UR28][R226.64], !P2 ;  /* 0x1ff00000e2007fae */ /* 0x000fe8000d1a101c */
[----:B------:R1:W-:Y:S04]  /*26cf0*/  LDGSTS.E [R0+0x1ff80], desc[UR28][R228.64], !P2 ;  /* 0x1ff80000e4007fae */ /* 0x0003e8000d1a101c */
[----:B------:R-:W2:Y:S04]  /*26d00*/  LDL.LU.64 R226, [R1+0x8950] ;  /* 0x0089500001e27983 */ /* 0x000ea80000300a00 */
[----:B------:R-:W1:Y:S01]  /*26d10*/  LDL.LU.64 R228, [R1+0x8948] ;  /* 0x0089480001e47983 */ /* 0x000e620000300a00 */
[----:B------:R-:W-:-:S02]  /*26d20*/  SEL R252, RZ, 0x4, P5 ;  /* 0x00000004fffc7807 */ /* 0x000fc40002800000 */
[----:B------:R-:W-:-:S04]  /*26d30*/  PLOP3.LUT P5, PT, PT, PT, UP0, 0x80, 0x8 ;  /* 0x000000000008781c */ /* 0x000fc80003faf008 */
[----:B------:R-:W-:Y:S02]  /*26d40*/  SEL R247, R247, RZ, P5 ;  /* 0x000000fff7f77207 */ /* 0x000fe40002800000 */
[----:B------:R-:W-:Y:S02]  /*26d50*/  ISETP.NE.U32.AND P2, PT, R248, RZ, PT ;  /* 0x000000fff800720c */ /* 0x000fe40003f45070 */
[----:B------:R-:W-:Y:S01]  /*26d60*/  ISETP.NE.U32.AND P5, PT, R247, RZ, PT ;  /* 0x000000fff700720c */ /* 0x000fe20003fa5070 */
[----:B------:R3:W-:Y:S01]  /*26d70*/  STL.64 [R1+0x8a20], R60 ;  /* 0x008a203c01007387 */ /* 0x0007e20000100a00 */
[C---:B------:R-:W-:Y:S02]  /*26d80*/  LOP3.LUT R246, R3.reuse, 0x10, RZ, 0x3c, !PT ;  /* 0x0000001003f67812 */ /* 0x040fe400078e3cff */
[----:B------:R-:W-:Y:S01]  /*26d90*/  LOP3.LUT R247, R3, 0x30, RZ, 0x3c, !PT ;  /* 0x0000003003f77812 */ /* 0x000fe200078e3cff */
[----:B------:R-:W0:Y:S04]  /*26da0*/  LDGDEPBAR ;  /* 0x00000000000079af */ /* 0x000e280000000000 */
[----:B---3--:R-:W3:Y:S04]  /*26db0*/  LDL.64 R60, [R1+0x1e28] ;  /* 0x001e2800013c7983 */ /* 0x008ee80000100a00 */
[----:B------:R4:W-:Y:S04]  /*26dc0*/  STL.64 [R1+0x8a18], R58 ;  /* 0x008a183a01007387 */ /* 0x0009e80000100a00 */
[----:B----4-:R-:W4:Y:S04]  /*26dd0*/  LDL.64 R58, [R1+0x1e68] ;  /* 0x001e6800013a7983 */ /* 0x010f280000100a00 */
[----:B------:R-:W-:Y:S04]  /*26de0*/  STL.64 [R1+0x8a10], R56 ;  /* 0x008a103801007387 */ /* 0x000fe80000100a00 */
        /* <DEDUP_REMOVED lines=22> */
[----:B------:R2:W-:Y:S04]  /*26f50*/  STL.64 [R1+0x8958], R10 ;  /* 0x0089580a01007387 */ /* 0x0005e80000100a00 */
[----:B--2---:R-:W2:Y:S04]  /*26f60*/  LDL.64 R10, [R1+0x1e58] ;  /* 0x001e5800010a7983 */ /* 0x004ea80000100a00 */
[----:B------:R1:W-:Y:S04]  /*26f70*/  STL.64 [R1+0x8950], R8 ;  /* 0x0089500801007387 */ /* 0x0003e80000100a00 */
[----:B-1----:R-:W2:Y:S04]  /*26f80*/  LDL.64 R8, [R1+0x1e70] ;  /* 0x001e700001087983 */ /* 0x002ea80000100a00 */
[----:B------:R1:W-:Y:S04]  /*26f90*/  STL.64 [R1+0x8948], R6 ;  /* 0x0089480601007387 */ /* 0x0003e80000100a00 */
[----:B------:R-:W2:Y:S04]  /*26fa0*/  LDL.64 R12, [R1+0x1db0] ;  /* 0x001db000010c7983 */ /* 0x000ea80000100a00 */
[----:B------:R-:W2:Y:S04]  /*26fb0*/  LDL.64 R54, [R1+0x1d60] ;  /* 0x001d600001367983 */ /* 0x000ea80000100a00 */
[----:B-1----:R-:W2:Y:S01]  /*26fc0*/  LDL.64 R6, [R1+0x1e60] ;  /* 0x001e600001067983 */ /* 0x002ea20000100a00 */
[----:B------:R-:W-:Y:S01]  /*26fd0*/  SEL R57, RZ, 0x4, P6 ;  /* 0x00000004ff397807 */ /* 0x000fe20003000000 */
[----:B------:R-:W-:Y:S01]  /*26fe0*/  VIADD R247, R247, UR4 ;  /* 0x00000004f7f77c36 */ /* 0x000fe20008000000 */
[----:B------:R-:W-:Y:S01]  /*26ff0*/  PLOP3.LUT P6, PT, PT, PT, UP0, 0x80, 0x8 ;  /* 0x000000000008781c */ /* 0x000fe20003fcf008 */
[----:B------:R-:W3:Y:S01]  /*27000*/  LDL.64 R14, [R1+0x1ce8] ;  /* 0x001ce800010e7983 */ /* 0x000ee20000100a00 */
[----:B------:R-:W-:-:S02]  /*27010*/  LOP3.LUT R248, R3, 0x50, RZ, 0x3c, !PT ;  /* 0x0000005003f87812 */ /* 0x000fc400078e3cff */
[----:B------:R-:W-:Y:S01]  /*27020*/  SEL R252, R252, RZ, P6 ;  /* 0x000000fffcfc7207 */ /* 0x000fe20003000000 */
[----:B------:R-:W3:Y:S01]  /*27030*/  LDL.64 R16, [R1+0x2a00] ;  /* 0x002a000001107983 */ /* 0x000ee20000100a00 */
[----:B------:R-:W-:Y:S01]  /*27040*/  PLOP3.LUT P6, PT, PT, PT, UP0, 0x80, 0x8 ;  /* 0x000000000008781c */ /* 0x000fe20003fcf008 */
[----:B------:R-:W-:Y:S01]  /*27050*/  VIADD R248, R248, UR4 ;  /* 0x00000004f8f87c36 */ /* 0x000fe20008000000 */
[----:B------:R-:W-:Y:S01]  /*27060*/  LOP3.LUT R249, R3, 0x70, RZ, 0x3c, !PT ;  /* 0x0000007003f97812 */ /* 0x000fe200078e3cff */
[----:B------:R-:W3:Y:S01]  /*27070*/  LDL.64 R18, [R1+0x28c8] ;  /* 0x0028c80001127983 */ /* 0x000ee20000100a00 */
[----:B------:R-:W-:Y:S02]  /*27080*/  SEL R3, R57, RZ, P6 ;  /* 0x000000ff39037207 */ /* 0x000fe40003000000 */
[----:B------:R-:W-:Y:S01]  /*27090*/  IADD3 R246, PT, PT, R246, UR4, RZ ;  /* 0x00000004f6f67c10 */ /* 0x000fe2000fffe0ff */
[----:B------:R-:W3:Y:S01]  /*270a0*/  LDL.64 R56, [R1+0x2aa0] ;  /* 0x002aa00001387983 */ /* 0x000ee20000100a00 */
[----:B------:R-:W-:-:S03]  /*270b0*/  VIADD R249, R249, UR4 ;  /* 0x00000004f9f97c36 */ /* 0x000fc60008000000 */
[----:B------:R-:W3:Y:S04]  /*270c0*/  LDL.64 R20, [R1+0x2618] ;  /* 0x0026180001147983 */ /* 0x000ee80000100a00 */
        /* <DEDUP_REMOVED lines=16> */
[----:B----4-:R-:W-:Y:S04]  /*271d0*/  LDGSTS.E [R5+0x40000], desc[UR28][R58.64], P4 ;  /* 0x400000003a057fae */ /* 0x010fe8000a1a101c */
[----:B------:R-:W4:Y:S04]  /*271e0*/  LDL.64 R58, [R1+0x2aa8] ;  /* 0x002aa800013a7983 */ /* 0x000f280000100a00 */
[----:B--2---:R-:W-:Y:S04]  /*271f0*/  LDGSTS.E [R5+0x40080], desc[UR28][R6.64], P3 ;  /* 0x4008000006057fae */ /* 0x004fe800099a101c */
[----:B------:R-:W-:Y:S04]  /*27200*/  LDGSTS.E [R5+0x40100], desc[UR28][R8.64], P1 ;  /* 0x4010000008057fae */ /* 0x000fe800089a101c */
[----:B------:R-:W-:Y:S04]  /*27210*/  LDGSTS.E [R5+0x40180], desc[UR28][R10.64], P0 ;  /* 0x401800000a057fae */ /* 0x000fe800081a101c */
[----:B---3--:R-:W-:Y:S04]  /*27220*/  LDGSTS.E [R5+0x41000], desc[UR28][R60.64], P4 ;  /* 0x410000003c057fae */ /* 0x008fe8000a1a101c */
[----:B------:R-:W-:Y:S04]  /*27230*/  LDGSTS.E [R5+0x41080], desc[UR28][R12.64], P3 ;  /* 0x410800000c057fae */ /* 0x000fe800099a101c */
[----:B------:R-:W-:Y:S04]  /*27240*/  LDGSTS.E [R5+0x41100], desc[UR28][R54.64], P1 ;  /* 0x4110000036057fae */ /* 0x000fe800089a101c */
[----:B------:R-:W2:Y:S04]  /*27250*/  LDL.64 R60, [R1+0x29d8] ;  /* 0x0029d800013c7983 */ /* 0x000ea80000100a00 */
[----:B------:R-:W-:Y:S04]  /*27260*/  LDGSTS.E [R5+0x41180], desc[UR28][R14.64], P0 ;  /* 0x411800000e057fae */ /* 0x000fe800081a101c */
[----:B------:R-:W3:Y:S04]  /*27270*/  LDL.64 R54, [R1+0x28a8] ;  /* 0x0028a80001367983 */ /* 0x000ee80000100a00 */
[----:B------:R-:W-:Y:S04]  /*27280*/  LDGSTS.E [R5+0x42000], desc[UR28][R56.64], P4 ;  /* 0x4200000038057fae */ /* 0x000fe8000a1a101c */
[----:B------:R-:W-:Y:S04]  /*27290*/  LDGSTS.E [R5+0x42080], desc[UR28][R16.64], P3 ;  /* 0x4208000010057fae */ /* 0x000fe800099a101c */
[----:B------:R-:W-:Y:S04]  /*272a0*/  LDGSTS.E [R5+0x42100], desc[UR28][R18.64], P1 ;  /* 0x4210000012057fae */ /* 0x000fe800089a101c */
[----:B------:R-:W3:Y:S04]  /*272b0*/  LDL.64 R56, [R1+0x25e0] ;  /* 0x0025e00001387983 */ /* 0x000ee80000100a00 */
[----:B------:R-:W-:Y:S04]  /*272c0*/  LDGSTS.E [R5+0x42180], desc[UR28][R20.64], P0 ;  /* 0x4218000014057fae */ /* 0x000fe800081a101c */
        /* <DEDUP_REMOVED lines=15> */
[----:B------:R-:W3:Y:S04]  /*273c0*/  LDL.64 R6, [R1+0x2ab0] ;  /* 0x002ab00001067983 */ /* 0x000ee80000100a00 */
[----:B------:R-:W-:Y:S04]  /*273d0*/  LDGSTS.E [R5+0x46180], desc[UR28][R52.64], P0 ;  /* 0x4618000034057fae */ /* 0x000fe800081a101c */
        /* <DEDUP_REMOVED lines=25> */
[----:B--2---:R-:W-:Y:S04]  /*27570*/  LDGSTS.E [R5+0x47080], desc[UR28][R60.64], P3 ;  /* 0x470800003c057fae */ /* 0x004fe800099a101c */
[----:B---3--:R-:W-:Y:S04]  /*27580*/  LDGSTS.E [R5+0x47100], desc[UR28][R54.64], P1 ;  /* 0x4710000036057fae */ /* 0x008fe800089a101c */
[----:B------:R-:W2:Y:S04]  /*27590*/  LDL.64 R60, [R1+0x29c8] ;  /* 0x0029c800013c7983 */ /* 0x000ea80000100a00 */
[----:B------:R-:W3:Y:S04]  /*275a0*/  LDL.64 R54, [R1+0x25b8] ;  /* 0x0025b80001367983 */ /* 0x000ee80000100a00 */
[----:B------:R-:W-:Y:S04]  /*275b0*/  LDGSTS.E [R5+0x47180], desc[UR28][R56.64], P0 ;  /* 0x4718000038057fae */ /* 0x000fe800081a101c */
[----:B------:R-:W3:Y:S04]  /*275c0*/  LDL.64 R56, [R1+0x2568] ;  /* 0x0025680001387983 */ /* 0x000ee80000100a00 */
[----:B------:R-:W-:Y:S04]  /*275d0*/  LDGSTS.E [R5+0x48000], desc[UR28][R6.64], P4 ;  /* 0x4800000006057fae */ /* 0x000fe8000a1a101c */
[----:B------:R-:W-:Y:S04]  /*275e0*/  LDGSTS.E [R5+0x48080], desc[UR28][R8.64], P3 ;  /* 0x4808000008057fae */ /* 0x000fe800099a101c */
[----:B------:R-:W-:Y:S04]  /*275f0*/  LDGSTS.E [R5+0x48100], desc[UR28][R10.64], P1 ;  /* 0x481000000a057fae */ /* 0x000fe800089a101c */
[----:B------:R-:W3:Y:S04]  /*27600*/  LDL.64 R6, [R1+0x2558] ;  /* 0x0025580001067983 */ /* 0x000ee80000100a00 */
[----:B------:R-:W3:Y:S04]  /*27610*/  LDL.64 R8, [R1+0x2a60] ;  /* 0x002a600001087983 */ /* 0x000ee80000100a00 */
[----:B------:R-:W3:Y:S04]  /*27620*/  LDL.64 R10, [R1+0x2990] ;  /* 0x00299000010a7983 */ /* 0x000ee80000100a00 */
[----:B----4-:R-:W-:Y:S04]  /*27630*/  LDGSTS.E [R5+0x48180], desc[UR28][R58.64], P0 ;  /* 0x481800003a057fae */ /* 0x010fe800081a101c */
[----:B------:R-:W-:Y:S04]  /*27640*/  LDGSTS.E [R5+0x49000], desc[UR28][R12.64], P4 ;  /* 0x490000000c057fae */ /* 0x000fe8000a1a101c */
[----:B------:R-:W4:Y:S04]  /*27650*/  LDL.64 R58, [R1+0x2a68] ;  /* 0x002a6800013a7983 */ /* 0x000f280000100a00 */
[----:B------:R-:W4:Y:S04]  /*27660*/  LDL.64 R12, [R1+0x2548] ;  /* 0x00254800010c7983 */ /* 0x000f280000100a00 */
[----:B--2---:R-:W-:Y:S04]  /*27670*/  LDGSTS.E [R5+0x49080], desc[UR28][R60.64], P3 ;  /* 0x490800003c057fae */ /* 0x004fe800099a101c */
[----:B------:R-:W-:Y:S04]  /*27680*/  LDGSTS.E [R5+0x49100], desc[UR28][R14.64], P1 ;  /* 0x491000000e057fae */ /* 0x000fe800089a101c */
[----:B---3--:R-:W-:Y:S04]  /*27690*/  LDGSTS.E [R5+0x49180], desc[UR28][R54.64], P0 ;  /* 0x4918000036057fae */ /* 0x008fe800081a101c */
[----:B------:R-:W2:Y:S04]  /*276a0*/  LDL.64 R60, [R1+0x2998] ;  /* 0x00299800013c7983 */ /* 0x000ea80000100a00 */
        /* <DEDUP_REMOVED lines=47> */
[----:B------:R-:W-:Y:S04]  /*279a0*/  LDGSTS.E [R5+0x4f180], desc[UR28][R6.64], P0 ;  /* 0x4f18000006057fae */ /* 0x000fe800081a101c */
[----:B------:R-:W3:Y:S04]  /*279b0*/  LDL.64 R54, [R1+0x2860] ;  /* 0x0028600001367983 */ /* 0x000ee80000100a00 */
[----:B------:R-:W-:Y:S04]  /*279c0*/  LDGSTS.E [R5+0x50000], desc[UR28][R8.64], P4 ;  /* 0x5000000008057fae */ /* 0x000fe8000a1a101c */
[----:B------:R-:W-:Y:S04]  /*279d0*/  LDGSTS.E [R5+0x50080], desc[UR28][R10.64], P3 ;  /* 0x500800000a057fae */ /* 0x000fe800099a101c */
[----:B------:R-:W3:Y:S04]  /*279e0*/  LDL.64 R6, [R1+0x2858] ;  /* 0x0028580001067983 */ /* 0x000ee80000100a00 */
[----:B------:R-:W3:Y:S04]  /*279f0*/  LDL.64 R8, [R1+0x24d8] ;  /* 0x0024d80001087983 */ /* 0x000ee80000100a00 */
[----:B------:R-:W3:Y:S04]  /*27a00*/  LDL.64 R10, [R1+0x2ae8] ;  /* 0x002ae800010a7983 */ /* 0x000ee80000100a00 */
[----:B------:R-:W-:Y:S04]  /*27a10*/  LDGSTS.E [R5+0x50100], desc[UR28][R56.64], P1 ;  /* 0x5010000038057fae */ /* 0x000fe800089a101c */
[----:B------:R-:W-:Y:S04]  /*27a20*/  LDGSTS.E [R5+0x50180], desc[UR28][R12.64], P0 ;  /* 0x501800000c057fae */ /* 0x000fe800081a101c */
        /* <DEDUP_REMOVED lines=8> */
[----:B------:R-:W-:Y:S04]  /*27ab0*/  LDGSTS.E [R5+0x52000], desc[UR28][R18.64], P4 ;  /* 0x5200000012057fae */ /* 0x000fe8000a1a101c */
[----:B------:R-:W2:Y:S04]  /*27ac0*/  LDL.64 R60, [R1+0x2958] ;  /* 0x00295800013c7983 */ /* 0x000ea80000100a00 */
        /* <DEDUP_REMOVED lines=17> */
[----:B---3--:R-:W-:Y:S04]  /*27be0*/  LDGSTS.E [R5+0x56100], desc[UR28][R54.64], P1 ;  /* 0x5610000036057fae */ /* 0x008fe800089a101c */
[----:B------:R-:W3:Y:S04]  /*27bf0*/  LDL.64 R16, [R1+0x2848] ;  /* 0x0028480001107983 */ /* 0x000ee80000100a00 */
[----:B------:R-:W3:Y:S04]  /*27c00*/  LDL.64 R18, [R1+0x24c0] ;  /* 0x0024c00001127983 */ /* 0x000ee80000100a00 */
        /* <DEDUP_REMOVED lines=22> */
[----:B--2---:R-:W-:Y:S04]  /*27d70*/  LDGSTS.E [R5+0x57080], desc[UR28][R60.64], P3 ;  /* 0x570800003c057fae */ /* 0x004fe800099a101c */
[----:B------:R-:W-:Y:S04]  /*27d80*/  LDGSTS.E [R5+0x57100], desc[UR28][R6.64], P1 ;  /* 0x5710000006057fae */ /* 0x000fe800089a101c */
[----:B------:R-:W-:Y:S04]  /*27d90*/  LDGSTS.E [R5+0x57180], desc[UR28][R8.64], P0 ;  /* 0x5718000008057fae */ /* 0x000fe800081a101c */
[----:B------:R-:W2:Y:S04]  /*27da0*/  LDL.64 R60, [R1+0x2920] ;  /* 0x00292000013c7983 */ /* 0x000ea80000100a00 */
[----:B------:R-:W-:Y:S04]  /*27db0*/  LDGSTS.E [R5+0x58000], desc[UR28][R10.64], P4 ;  /* 0x580000000a057fae */ /* 0x000fe8000a1a101c */
[----:B------:R-:W2:Y:S04]  /*27dc0*/  LDL.64 R6, [R1+0x2918] ;  /* 0x0029180001067983 */ /* 0x000ea80000100a00 */
[----:B------:R-:W2:Y:S04]  /*27dd0*/  LDL.64 R8, [R1+0x2620] ;  /* 0x0026200001087983 */ /* 0x000ea80000100a00 */
[----:B------:R-:W2:Y:S04]  /*27de0*/  LDL.64 R10, [R1+0x2470] ;  /* 0x00247000010a7983 */ /* 0x000ea80000100a00 */
[----:B---3--:R-:W-:Y:S04]  /*27df0*/  LDGSTS.E [R5+0x58080], desc[UR28][R54.64], P3 ;  /* 0x5808000036057fae */ /* 0x008fe800099a101c */
[----:B------:R-:W-:Y:S04]  /*27e00*/  LDGSTS.E [R5+0x58100], desc[UR28][R12.64], P1 ;  /* 0x581000000c057fae */ /* 0x000fe800089a101c */
[----:B------:R-:W3:Y:S04]  /*27e10*/  LDL.64 R54, [R1+0x2628] ;  /* 0x0026280001367983 */ /* 0x000ee80000100a00 */
[----:B------:R-:W-:Y:S04]  /*27e20*/  LDGSTS.E [R5+0x58180], desc[UR28][R56.64], P0 ;  /* 0x5818000038057fae */ /* 0x000fe800081a101c */
[----:B------:R-:W-:Y:S04]  /*27e30*/  LDGSTS.E [R5+0x59000], desc[UR28][R14.64], P4 ;  /* 0x590000000e057fae */ /* 0x000fe8000a1a101c */
[----:B------:R-:W3:Y:S04]  /*27e40*/  LDL.64 R12, [R1+0x2b00] ;  /* 0x002b0000010c7983 */ /* 0x000ee80000100a00 */
[----:B------:R-:W3:Y:S04]  /*27e50*/  LDL.64 R56, [R1+0x2490] ;  /* 0x0024900001387983 */ /* 0x000ee80000100a00 */
[----:B------:R-:W3:Y:S04]  /*27e60*/  LDL.64 R14, [R1+0x25d8] ;  /* 0x0025d800010e7983 */ /* 0x000ee80000100a00 */
[----:B----4-:R-:W-:Y:S04]  /*27e70*/  LDGSTS.E [R5+0x59080], desc[UR28][R58.64], P3 ;  /* 0x590800003a057fae */ /* 0x010fe800099a101c */
[----:B------:R-:W-:Y:S04]  /*27e80*/  LDGSTS.E [R5+0x59100], desc[UR28][R16.64], P1 ;  /* 0x5910000010057fae */ /* 0x000fe800089a101c */
[----:B------:R-:W-:Y:S04]  /*27e90*/  LDGSTS.E [R5+0x59180], desc[UR28][R18.64], P0 ;  /* 0x5918000012057fae */ /* 0x000fe800081a101c */
[----:B------:R-:W4:Y:S04]  /*27ea0*/  LDL.64 R58, [R1+0x2a08] ;  /* 0x002a0800013a7983 */ /* 0x000f280000100a00 */
        /* <DEDUP_REMOVED lines=35> */
[----:B------:R-:W2:Y:S04]  /*280e0*/  LDL.64 R50, [R1+0x2c70] ;  /* 0x002c700001327983 */ /* 0x000ea80000100a00 */
[----:B------:R-:W2:Y:S04]  /*280f0*/  LDL.64 R52, [R1+0x25c0] ;  /* 0x0025c00001347983 */ /* 0x000ea80000100a00 */
[----:B------:R-:W2:Y:S04]  /*28100*/  LDL.64 R60, [R1+0x2b08] ;  /* 0x002b0800013c7983 */ /* 0x000ea80000100a00 */
[----:B---3--:R-:W-:Y:S04]  /*28110*/  LDGSTS.E [R5+0x5e100], desc[UR28][R54.64], P1 ;  /* 0x5e10000036057fae */ /* 0x008fe800089a101c */
[----:B------:R-:W3:Y:S04]  /*28120*/  LDL.64 R54, [R1+0x2af8] ;  /* 0x002af80001367983 */ /* 0x000ee80000100a00 */
[----:B------:R-:W-:Y:S04]  /*28130*/  LDGSTS.E [R5+0x5e180], desc[UR28][R56.64], P0 ;  /* 0x5e18000038057fae */ /* 0x000fe800081a101c */
[----:B------:R-:W3:Y:S04]  /*28140*/  LDL.64 R56, [R1+0x1e20] ;  /* 0x001e200001387983 */ /* 0x000ee80000100a00 */
[----:B----4-:R-:W-:Y:S04]  /*28150*/  LDGSTS.E [R5+0x5f000], desc[UR28][R58.64], P4 ;  /* 0x5f0000003a057fae */ /* 0x010fe8000a1a101c */
[----:B------:R-:W-:Y:S04]  /*28160*/  LDGSTS.E [R5+0x5f080], desc[UR28][R6.64], P3 ;  /* 0x5f08000006057fae */ /* 0x000fe800099a101c */
[----:B------:R-:W-:Y:S04]  /*28170*/  LDGSTS.E [R5+0x5f100], desc[UR28][R8.64], P1 ;  /* 0x5f10000008057fae */ /* 0x000fe800089a101c */
[----:B------:R-:W4:Y:S04]  /*28180*/  LDL.64 R58, [R1+0x41d8] ;  /* 0x0041d800013a7983 */ /* 0x000f280000100a00 */
[----:B------:R-:W-:Y:S04]  /*28190*/  LDGSTS.E [R5+0x5f180], desc[UR28][R10.64], P0 ;  /* 0x5f1800000a057fae */ /* 0x000fe800081a101c */
[----:B------:R-:W4:Y:S04]  /*281a0*/  LDL.64 R6, [R1+0x41e0] ;  /* 0x0041e00001067983 */ /* 0x000f280000100a00 */
[----:B------:R-:W4:Y:S04]  /*281b0*/  LDL.64 R8, [R1+0x2e60] ;  /* 0x002e600001087983 */ /* 0x000f280000100a00 */
[----:B------:R-:W4:Y:S04]  /*281c0*/  LDL.64 R10, [R1+0x2c50] ;  /* 0x002c5000010a7983 */ /* 0x000f280000100a00 */
[----:B--2---:R-:W-:Y:S04]  /*281d0*/  LDGSTS.E [R246+0x40200], desc[UR28][R60.64], P4 ;  /* 0x402000003cf67fae */ /* 0x004fe8000a1a101c */
[----:B------:R-:W-:Y:S04]  /*281e0*/  LDGSTS.E [R246+0x40280], desc[UR28][R12.64], P3 ;  /* 0x402800000cf67fae */ /* 0x000fe800099a101c */
[----:B------:R-:W2:Y:S04]  /*281f0*/  LDL.64 R60, [R1+0x2e70] ;  /* 0x002e7000013c7983 */ /* 0x000ea80000100a00 */
[----:B------:R-:W2:Y:S04]  /*28200*/  LDL.64 R12, [R1+0x41b0] ;  /* 0x0041b000010c7983 */ /* 0x000ea80000100a00 */
[----:B---3--:R-:W-:Y:S04]  /*28210*/  LDGSTS.E [R246+0x40300], desc[UR28][R54.64], P1 ;  /* 0x4030000036f67fae */ /* 0x008fe800089a101c */
        /* <DEDUP_REMOVED lines=47> */
[----:B---3--:R-:W-:Y:S04]  /*28510*/  LDGSTS.E [R246+0x46300], desc[UR28][R54.64], P1 ;  /* 0x4630000036f67fae */ /* 0x008fe800089a101c */
[----:B------:R-:W3:Y:S04]  /*28520*/  LDL.64 R54, [R1+0x2590] ;  /* 0x0025900001367983 */ /* 0x000ee80000100a00 */
        /* <DEDUP_REMOVED lines=63> */
[----:B------:R-:W-:Y:S04]  /*28920*/  LDGSTS.E [R246+0x4e380], desc[UR28][R6.64], P0 ;  /* 0x4e38000006f67fae */ /* 0x000fe800081a101c */
[----:B------:R-:W-:Y:S04]  /*28930*/  LDGSTS.E [R246+0x4f200], desc[UR28][R8.64], P4 ;  /* 0x4f20000008f67fae */ /* 0x000fe8000a1a101c */
[----:B------:R-:W3:Y:S04]  /*28940*/  LDL.64 R54, [R1+0x2b88] ;  /* 0x002b880001367983 */ /* 0x000ee80000100a00 */
[----:B------:R-:W-:Y:S04]  /*28950*/  LDGSTS.E [R246+0x4f280], desc[UR28][R10.64], P3 ;  /* 0x4f2800000af67fae */ /* 0x000fe800099a101c */
[----:B------:R-:W3:Y:S04]  /*28960*/  LDL.64 R6, [R1+0x2cb8] ;  /* 0x002cb80001067983 */ /* 0x000ee80000100a00 */
[----:B------:R-:W3:Y:S04]  /*28970*/  LDL.64 R8, [R1+0x2480] ;  /* 0x0024800001087983 */ /* 0x000ee80000100a00 */
[----:B------:R-:W3:Y:S04]  /*28980*/  LDL.64 R10, [R1+0x40e0] ;  /* 0x0040e000010a7983 */ /* 0x000ee80000100a00 */
[----:B------:R-:W-:Y:S04]  /*28990*/  LDGSTS.E [R246+0x4f300], desc[UR28][R56.64], P1 ;  /* 0x4f30000038f67fae */ /* 0x000fe800089a101c */
[----:B------:R-:W-:Y:S04]  /*289a0*/  LDGSTS.E [R246+0x4f380], desc[UR28][R12.64], P0 ;  /* 0x4f3800000cf67fae */ /* 0x000fe800081a101c */
[----:B------:R-:W3:Y:S04]  /*289b0*/  LDL.64 R56, [R1+0x24a0] ;  /* 0x0024a00001387983 */ /* 0x000ee80000100a00 */
[----:B----4-:R-:W-:Y:S04]  /*289c0*/  LDGSTS.E [R246+0x50200], desc[UR28][R58.64], P4 ;  /* 0x502000003af67fae */ /* 0x010fe8000a1a101c */
[----:B------:R-:W-:Y:S04]  /*289d0*/  LDGSTS.E [R246+0x50280], desc[UR28][R14.64], P3 ;  /* 0x502800000ef67fae */ /* 0x000fe800099a101c */
        /* <DEDUP_REMOVED lines=45> */
[----:B------:R-:W-:Y:S04]  /*28cb0*/  LDGSTS.E [R246+0x55380], desc[UR28][R56.64], P0 ;  /* 0x5538000038f67fae */ /* 0x000fe800081a101c */
[----:B------:R-:W3:Y:S04]  /*28cc0*/  LDL.64 R56, [R1+0x2478] ;  /* 0x0024780001387983 */ /* 0x000ee80000100a00 */
[----:B----4-:R-:W-:Y:S04]  /*28cd0*/  LDGSTS.E [R246+0x56200], desc[UR28][R58.64], P4 ;  /* 0x562000003af67fae */ /* 0x010fe8000a1a101c */
        /* <DEDUP_REMOVED lines=12> */
[----:B------:R-:W3:Y:S04]  /*28da0*/  LDL.64 R12, [R1+0x2cf8] ;  /* 0x002cf800010c7983 */ /* 0x000ee80000100a00 */
[----:B------:R-:W-:Y:S04]  /*28db0*/  LDGSTS.E [R246+0x57380], desc[UR28][R56.64], P0 ;  /* 0x5738000038f67fae */ /* 0x000fe800081a101c */
[----:B------:R-:W-:Y:S04]  /*28dc0*/  LDGSTS.E [R246+0x58200], desc[UR28][R14.64], P4 ;  /* 0x582000000ef67fae */ /* 0x000fe8000a1a101c */
        /* <DEDUP_REMOVED lines=1295> */
[----:B--2---:R-:W-:Y:S04]  /*2dec0*/  LDGSTS.E [R0+0x5ac00], desc[UR28][R60.64], P4 ;  /* 0x5ac000003c007fae */ /* 0x004fe8000a1a101c */
        /* <DEDUP_REMOVED lines=149> */
[----:B------:R-:W2:Y:S04]  /*2e820*/  LDL.64 R60, [R1+0x4ee0] ;  /* 0x004ee000013c7983 */ /* 0x000ea80000100a00 */
        /* <DEDUP_REMOVED lines=88> */
[----:B------:R-:W3:Y:S04]  /*2edb0*/  LDL.64 R54, [R1+0x4e98] ;  /* 0x004e980001367983 */ /* 0x000ee80000100a00 */
[----:B------:R-:W3:Y:S04]  /*2edc0*/  LDL.64 R52, [R1+0x1fd8] ;  /* 0x001fd80001347983 */ /* 0x000ee80000100a00 */
[----:B------:R-:W-:Y:S04]  /*2edd0*/  LDGSTS.E [R249+0x58e00], desc[UR28][R50.64], P4 ;  /* 0x58e0000032f97fae */ /* 0x000fe8000a1a101c */
[----:B------:R-:W3:Y:S04]  /*2ede0*/  LDL.64 R50, [R1+0x4e90] ;  /* 0x004e900001327983 */ /* 0x000ee80000100a00 */
[----:B--2---:R-:W-:Y:S04]  /*2edf0*/  LDGSTS.E [R249+0x58e80], desc[UR28][R60.64], P3 ;  /* 0x58e800003cf97fae */ /* 0x004fe800099a101c */
[----:B----4-:R-:W-:Y:S04]  /*2ee00*/  LDGSTS.E [R249+0x58f00], desc[UR28][R58.64], P1 ;  /* 0x58f000003af97fae */ /* 0x010fe800089a101c */
[----:B------:R-:W-:Y:S04]  /*2ee10*/  LDGSTS.E [R249+0x58f80], desc[UR28][R56.64], P0 ;  /* 0x58f8000038f97fae */ /* 0x000fe800081a101c */
[----:B------:R-:W2:Y:S04]  /*2ee20*/  LDL.LU.64 R60, [R1+0x8a20] ;  /* 0x008a2000013c7983 */ /* 0x000ea80000300a00 */
[----:B------:R-:W4:Y:S04]  /*2ee30*/  LDL.LU.64 R58, [R1+0x8a18] ;  /* 0x008a1800013a7983 */ /* 0x000f280000300a00 */
[----:B------:R-:W2:Y:S04]  /*2ee40*/  LDL.LU.64 R56, [R1+0x8a10] ;  /* 0x008a100001387983 */ /* 0x000ea80000300a00 */
[----:B------:R-:W-:Y:S04]  /*2ee50*/  LDGSTS.E [R249+0x59e00], desc[UR28][R10.64], P4 ;  /* 0x59e000000af97fae */ /* 0x000fe8000a1a101c */
[----:B---3--:R-:W-:Y:S04]  /*2ee60*/  LDGSTS.E [R249+0x59e80], desc[UR28][R54.64], P3 ;  /* 0x59e8000036f97fae */ /* 0x008fe800099a101c */
[----:B------:R-:W-:Y:S04]  /*2ee70*/  LDGSTS.E [R249+0x59f00], desc[UR28][R8.64], P1 ;  /* 0x59f0000008f97fae */ /* 0x000fe800089a101c */
[----:B------:R-:W3:Y:S04]  /*2ee80*/  LDL.64 R10, [R1+0x4d90] ;  /* 0x004d9000010a7983 */ /* 0x000ee80000100a00 */
[----:B------:R-:W2:Y:S04]  /*2ee90*/  LDL.LU.64 R54, [R1+0x8a08] ;  /* 0x008a080001367983 */ /* 0x000ea80000300a00 */
[----:B------:R-:W2:Y:S04]  /*2eea0*/  LDL.64 R8, [R1+0x4d88] ;  /* 0x004d880001087983 */ /* 0x000ea80000100a00 */
[----:B------:R-:W-:Y:S04]  /*2eeb0*/  LDGSTS.E [R249+0x59f80], desc[UR28][R52.64], P0 ;  /* 0x59f8000034f97fae */ /* 0x000fe800081a101c */
[----:B------:R-:W-:Y:S04]  /*2eec0*/  LDGSTS.E [R249+0x5ae00], desc[UR28][R6.64], P4 ;  /* 0x5ae0000006f97fae */ /* 0x000fe8000a1a101c */
[----:B------:R-:W-:Y:S04]  /*2eed0*/  LDGSTS.E [R249+0x5ae80], desc[UR28][R50.64], P3 ;  /* 0x5ae8000032f97fae */ /* 0x000fe800099a101c */
[----:B------:R-:W4:Y:S04]  /*2eee0*/  LDL.LU.64 R52, [R1+0x8a00] ;  /* 0x008a000001347983 */ /* 0x000f280000300a00 */
        /* <DEDUP_REMOVED lines=19> */
[----:B------:R-:W-:Y:S01]  /*2f020*/  LDGSTS.E [R249+0x5fe00], desc[UR28][R12.64], P4 ;  /* 0x5fe000000cf97fae */ /* 0x000fe2000a1a101c */
[----:B------:R-:W-:-:S02]  /*2f030*/  ISETP.NE.U32.AND P4, PT, R3, RZ, PT ;  /* 0x000000ff0300720c */ /* 0x000fc40003f85070 */
[----:B------:R-:W1:Y:S01]  /*2f040*/  LDC R3, c[0x0][0x3a0] ;  /* 0x0000e800ff037b82 */ /* 0x000e620000000800 */
[----:B------:R-:W-:Y:S01]  /*2f050*/  ISETP.NE.U32.AND P6, PT, R252, RZ, PT ;  /* 0x000000fffc00720c */ /* 0x000fe20003fc5070 */
[----:B------:R-:W4:Y:S04]  /*2f060*/  LDL.LU.64 R50, [R1+0x89f8] ;  /* 0x0089f80001327983 */ /* 0x000f280000300a00 */
[----:B------:R-:W4:Y:S02]  /*2f070*/  LDL.LU.64 R48, [R1+0x89f0] ;  /* 0x0089f00001307983 */ /* 0x000f240000300a00 */
[----:B------:R-:W1:Y:S02]  /*2f080*/  LDC R252, c[0x0][0x3a0] ;  /* 0x0000e800fffc7b82 */ /* 0x000e640000000800 */
[----:B------:R-:W4:Y:S04]  /*2f090*/  LDL.LU.64 R46, [R1+0x89e8] ;  /* 0x0089e800012e7983 */ /* 0x000f280000300a00 */
[----:B------:R-:W4:Y:S04]  /*2f0a0*/  LDL.LU.64 R44, [R1+0x89e0] ;  /* 0x0089e000012c7983 */ /* 0x000f280000300a00 */
[----:B------:R-:W4:Y:S04]  /*2f0b0*/  LDL.LU.64 R42, [R1+0x89d8] ;  /* 0x0089d800012a7983 */ /* 0x000f280000300a00 */
[----:B------:R-:W4:Y:S01]  /*2f0c0*/  LDL.LU.64 R40, [R1+0x89d0] ;  /* 0x0089d00001287983 */ /* 0x000f220000300a00 */
[----:B-1----:R-:W-:-:S03]  /*2f0d0*/  IADD3 R3, PT, PT, R3, -0x85, RZ ;  /* 0xffffff7b03037810 */ /* 0x002fc60007ffe0ff */
[----:B------:R-:W4:Y:S04]  /*2f0e0*/  LDL.LU.64 R38, [R1+0x89c8] ;  /* 0x0089c80001267983 */ /* 0x000f280000300a00 */
[----:B------:R-:W4:Y:S01]  /*2f0f0*/  LDL.LU.64 R36, [R1+0x89c0] ;  /* 0x0089c00001247983 */ /* 0x000f220000300a00 */
[----:B------:R-:W-:-:S03]  /*2f100*/  VIADD R252, R252, 0xffffff7f ;  /* 0xffffff7ffcfc7836 */ /* 0x000fc60000000000 */
[----:B------:R-:W4:Y:S04]  /*2f110*/  LDL.LU.64 R34, [R1+0x89b8] ;  /* 0x0089b80001227983 */ /* 0x000f280000300a00 */
        /* <DEDUP_REMOVED lines=11> */
[----:B---3--:R-:W-:Y:S04]  /*2f1d0*/  LDGSTS.E [R249+0x5fe80], desc[UR28][R10.64], P3 ;  /* 0x5fe800000af97fae */ /* 0x008fe800099a101c */
[----:B--2---:R-:W-:Y:S01]  /*2f1e0*/  LDGSTS.E [R249+0x5ff00], desc[UR28][R8.64], P1 ;  /* 0x5ff0000008f97fae */ /* 0x004fe200089a101c */
[----:B------:R-:W-:-:S02]  /*2f1f0*/  ISETP.GE.U32.AND P1, PT, R3, 0x7ffffefc, PT ;  /* 0x7ffffefc0300780c */ /* 0x000fc40003f26070 */
[----:B------:R-:W1:Y:S01]  /*2f200*/  LDC R3, c[0x0][0x3a8] ;  /* 0x0000ea00ff037b82 */ /* 0x000e620000000800 */
[----:B------:R-:W-:Y:S01]  /*2f210*/  ISETP.GE.U32.AND P3, PT, R252, 0x7fffff00, PT ;  /* 0x7fffff00fc00780c */ /* 0x000fe20003f66070 */
[----:B------:R-:W2:Y:S06]  /*2f220*/  LDL.LU.64 R10, [R1+0x8958] ;  /* 0x00895800010a7983 */ /* 0x000eac0000300a00 */
[----:B------:R-:W3:Y:S01]  /*2f230*/  LDC R252, c[0x0][0x3a0] ;  /* 0x0000e800fffc7b82 */ /* 0x000ee20000000800 */
[----:B------:R-:W2:Y:S04]  /*2f240*/  LDL.LU.64 R8, [R1+0x8950] ;  /* 0x0089500001087983 */ /* 0x000ea80000300a00 */
[----:B----4-:R-:W-:Y:S01]  /*2f250*/  LDGSTS.E [R249+0x5ff80], desc[UR28][R6.64], P0 ;  /* 0x5ff8000006f97fae */ /* 0x010fe200081a101c */
[----:B-1----:R-:W-:-:S04]  /*2f260*/  IMAD.SHL.U32 R3, R3, 0x80, RZ ;  /* 0x0000008003037824 */ /* 0x002fc800078e00ff */
[C---:B------:R-:W-:Y:S01]  /*2f270*/  IMAD.WIDE R244, R3.reuse, 0x4, R244 ;  /* 0x0000000403f47825 */ /* 0x040fe200078e02f4 */
[----:B------:R-:W4:Y:S03]  /*2f280*/  LDL.LU.64 R6, [R1+0x8948] ;  /* 0x0089480001067983 */ /* 0x000f260000300a00 */
[C---:B------:R-:W-:Y:S01]  /*2f290*/  IMAD.WIDE R242, R3.reuse, 0x4, R242 ;  /* 0x0000000403f27825 */ /* 0x040fe200078e02f2 */
[----:B------:R1:W-:Y:S03]  /*2f2a0*/  STL.64 [R1+0x3948], R244 ;  /* 0x003948f401007387 */ /* 0x0003e60000100a00 */
[----:B---3--:R-:W-:Y:S02]  /*2f2b0*/  VIADD R252, R252, 0xffffff77 ;  /* 0xffffff77fcfc7836 */ /* 0x008fe40000000000 */
[C---:B------:R-:W-:Y:S01]  /*2f2c0*/  IMAD.WIDE R240, R3.reuse, 0x4, R240 ;  /* 0x0000000403f07825 */ /* 0x040fe200078e02f0 */
[----:B------:R3:W-:Y:S03]  /*2f2d0*/  STL.64 [R1+0x3968], R242 ;  /* 0x003968f201007387 */ /* 0x0007e60000100a00 */
[----:B------:R-:W-:Y:S01]  /*2f2e0*/  IMAD.WIDE R238, R3, 0x4, R238 ;  /* 0x0000000403ee7825 */ /* 0x000fe200078e02ee */
[----:B------:R-:W-:-:S03]  /*2f2f0*/  ISETP.GE.U32.AND P0, PT, R252, 0x7ffffef8, PT ;  /* 0x7ffffef8fc00780c */ /* 0x000fc60003f06070 */
[C---:B-1----:R-:W-:Y:S01]  /*2f300*/  IMAD.WIDE R244, R3.reuse, 0x4, R236 ;  /* 0x0000000403f47825 */ /* 0x042fe200078e02ec */
[----:B------:R1:W-:Y:S01]  /*2f310*/  STL.64 [R1+0x3988], R240 ;  /* 0x003988f001007387 */ /* 0x0003e20000100a00 */
[----:B------:R-:W1:Y:S02]  /*2f320*/  LDC R252, c[0x0][0x3a0] ;  /* 0x0000e800fffc7b82 */ /* 0x000e640000000800 */
[C---:B------:R-:W-:Y:S01]  /*2f330*/  IMAD.WIDE R230, R3.reuse, 0x4, R230 ;  /* 0x0000000403e67825 */ /* 0x040fe200078e02e6 */
[----:B------:R-:W-:Y:S03]  /*2f340*/  STL.64 [R1+0x39b0], R238 ;  /* 0x0039b0ee01007387 */ /* 0x000fe60000100a00 */
[C---:B------:R-:W-:Y:S01]  /*2f350*/  IMAD.WIDE R234, R3.reuse, 0x4, R234 ;  /* 0x0000000403ea7825 */ /* 0x040fe200078e02ea */
[----:B------:R-:W-:Y:S03]  /*2f360*/  STL.64 [R1+0x39c0], R244 ;  /* 0x0039c0f401007387 */ /* 0x000fe60000100a00 */
[----:B------:R-:W-:Y:S01]  /*2f370*/  IMAD.WIDE R232, R3, 0x4, R232 ;  /* 0x0000000403e87825 */ /* 0x000fe200078e02e8 */
[----:B------:R-:W-:Y:S04]  /*2f380*/  STL.64 [R1+0x39e0], R230 ;  /* 0x0039e0e601007387 */ /* 0x000fe80000100a00 */
[----:B------:R-:W-:Y:S04]  /*2f390*/  STL.64 [R1+0x39c8], R234 ;  /* 0x0039c8ea01007387 */ /* 0x000fe80000100a00 */
[----:B------:R-:W-:Y:S01]  /*2f3a0*/  STL.64 [R1+0x39d0], R232 ;  /* 0x0039d0e801007387 */ /* 0x000fe20000100a00 */
[----:B-1----:R-:W-:-:S03]  /*2f3b0*/  VIADD R252, R252, 0xffffff73 ;  /* 0xffffff73fcfc7836 */ /* 0x002fc60000000000 */
[----:B------:R-:W4:Y:S04]  /*2f3c0*/  LDL.LU.64 R236, [R1+0x15f8] ;  /* 0x0015f80001ec7983 */ /* 0x000f280000300a00 */
[----:B------:R-:W0:Y:S01]  /*2f3d0*/  LDGDEPBAR ;  /* 0x00000000000079af */ /* 0x000e220000000000 */
[C---:B------:R-:W-:Y:S01]  /*2f3e0*/  IMAD.WIDE R228, R3.reuse, 0x4, R228 ;  /* 0x0000000403e47825 */ /* 0x040fe200078e02e4 */
[----:B------:R-:W1:Y:S02]  /*2f3f0*/  LDCU UR7, c[0x0][0x3a0] ;  /* 0x00007400ff0777ac */ /* 0x000e640008000800 */
[----:B---3--:R-:W3:Y:S04]  /*2f400*/  LDL.LU.64 R242, [R1+0x15f0] ;  /* 0x0015f00001f27983 */ /* 0x008ee80000300a00 */
[----:B------:R-:W3:Y:S04]  /*2f410*/  LDL.LU.64 R240, [R1+0x15e8] ;  /* 0x0015e80001f07983 */ /* 0x000ee80000300a00 */
[----:B------:R1:W-:Y:S04]  /*2f420*/  STL.64 [R1+0x8dc8], R20 ;  /* 0x008dc81401007387 */ /* 0x0003e80000100a00 */
[----:B-1----:R-:W3:Y:S04]  /*2f430*/  LDL.64 R20, [R1+0x3988] ;  /* 0x0039880001147983 */ /* 0x002ee80000100a00 */
[----:B------:R1:W-:Y:S04]  /*2f440*/  STL.64 [R1+0x8dc0], R18 ;  /* 0x008dc01201007387 */ /* 0x0003e80000100a00 */
[----:B-1----:R-:W3:Y:S04]  /*2f450*/  LDL.LU.64 R18, [R1+0x15e0] ;  /* 0x0015e00001127983 */ /* 0x002ee80000300a00 */
[----:B------:R1:W-:Y:S04]  /*2f460*/  STL.64 [R1+0x8db8], R16 ;  /* 0x008db81001007387 */ /* 0x0003e80000100a00 */
[----:B-1----:R-:W3:Y:S04]  /*2f470*/  LDL.LU.64 R16, [R1+0x15d8] ;  /* 0x0015d80001107983 */ /* 0x002ee80000300a00 */
[----:B------:R1:W-:Y:S04]  /*2f480*/  STL.64 [R1+0x8db0], R14 ;  /* 0x008db00e01007387 */ /* 0x0003e80000100a00 */
[----:B-1----:R-:W3:Y:S04]  /*2f490*/  LDL.LU.64 R14, [R1+0x1600] ;  /* 0x00160000010e7983 */ /* 0x002ee80000300a00 */
[----:B------:R1:W-:Y:S04]  /*2f4a0*/  STL.64 [R1+0x8da8], R12 ;  /* 0x008da80c01007387 */ /* 0x0003e80000100a00 */
[----:B-1----:R-:W3:Y:S04]  /*2f4b0*/  LDL.LU.64 R12, [R1+0x15d0] ;  /* 0x0015d000010c7983 */ /* 0x002ee80000300a00 */
[----:B--2---:R1:W-:Y:S04]  /*2f4c0*/  STL.64 [R1+0x8da0], R10 ;  /* 0x008da00a01007387 */ /* 0x0043e80000100a00 */
[----:B-1----:R-:W2:Y:S04]  /*2f4d0*/  LDL.64 R10, [R1+0x3968] ;  /* 0x00396800010a7983 */ /* 0x002ea80000100a00 */
[----:B------:R1:W-:Y:S04]  /*2f4e0*/  STL.64 [R1+0x8d98], R8 ;  /* 0x008d980801007387 */ /* 0x0003e80000100a00 */
[----:B-1----:R-:W2:Y:S01]  /*2f4f0*/  LDL.64 R8, [R1+0x3948] ;  /* 0x0039480001087983 */ /* 0x002ea20000100a00 */
[----:B------:R-:W-:Y:S06]  /*2f500*/  BAR.SYNC.DEFER_BLOCKING 0x0 ;  /* 0x0000000000007b1d */ /* 0x000fec0000010000 */
[----:B----4-:R-:W-:Y:S04]  /*2f510*/  STL.64 [R1+0x8d90], R6 ;  /* 0x008d900601007387 */ /* 0x010fe80000100a00 */
[----:B------:R-:W-:Y:S04]  /*2f520*/  STL.64 [R1+0x8ca0], R246 ;  /* 0x008ca0f601007387 */ /* 0x000fe80000100a00 */
[----:B------:R1:W-:Y:S04]  /*2f530*/  STL.64 [R1+0x8be0], R248 ;  /* 0x008be0f801007387 */ /* 0x0003e80000100a00 */
[----:B------:R-:W-:Y:S01]  /*2f540*/  @!PT LDS RZ, [RZ] ;  /* 0x00000000fffff984 */ /* 0x000fe20000000800 */
[----:B------:R-:W-:Y:S01]  /*2f550*/  @!PT LDS RZ, [RZ] ;  /* 0x00000000fffff984 */ /* 0x000fe20000000800 */
[----:B------:R-:W-:Y:S01]  /*2f560*/  @!PT LDS RZ, [RZ] ;  /* 0x00000000fffff984 */ /* 0x000fe20000000800 */
[----:B--2---:R-:W-:Y:S04]  /*2f570*/  LDGSTS.E [R5+0x20000], desc[UR28][R8.64], !P3 ;  /* 0x2000000008057fae */ /* 0x004fe8000d9a101c */
[----:B------:R-:W-:Y:S04]  /*2f580*/  LDGSTS.E [R5+0x20080], desc[UR28][R10.64], !P3 ;  /* 0x200800000a057fae */ /* 0x000fe8000d9a101c */
[----:B---3--:R-:W-:Y:S04]  /*2f590*/  LDGSTS.E [R5+0x20100], desc[UR28][R20.64], !P3 ;  /* 0x2010000014057fae */ /* 0x008fe8000d9a101c */
[----:B------:R-:W2:Y:S04]  /*2f5a0*/  LDL.LU.64 R8, [R1+0x15c8] ;  /* 0x0015c80001087983 */ /* 0x000ea80000300a00 */
[----:B------:R3:W-:Y:S04]  /*2f5b0*/  LDGSTS.E [R5+0x20180], desc[UR28][R238.64], !P3 ;  /* 0x20180000ee057fae */ /* 0x0007e8000d9a101c */
[----:B------:R-:W-:Y:S04]  /*2f5c0*/  LDGSTS.E [R5+0x20200], desc[UR28][R244.64], !P3 ;  /* 0x20200000f4057fae */ /* 0x000fe8000d9a101c */
[----:B------:R-:W-:Y:S01]  /*2f5d0*/  LDGSTS.E [R5+0x20280], desc[UR28][R234.64], !P3 ;  /* 0x20280000ea057fae */ /* 0x000fe2000d9a101c */
[----:B---3--:R-:W3:Y:S03]  /*2f5e0*/  LDC R239, c[0x0][0x3a0] ;  /* 0x0000e800ffef7b82 */ /* 0x008ee60000000800 */
[----:B------:R4:W-:Y:S04]  /*2f5f0*/  LDGSTS.E [R5+0x20300], desc[UR28][R232.64], !P3 ;  /* 0x20300000e8057fae */ /* 0x0009e8000d9a101c */
[----:B------:R-:W2:Y:S04]  /*2f600*/  LDL.LU.64 R244, [R1+0x1500] ;  /* 0x0015000001f47983 */ /* 0x000ea80000300a00 */
[----:B------:R-:W2:Y:S01]  /*2f610*/  LDL.LU.64 R20, [R1+0x14f8] ;  /* 0x0014f80001147983 */ /* 0x000ea20000300a00 */
[----:B-1----:R-:W-:-:S03]  /*2f620*/  IMAD.WIDE R248, R3, 0x4, R14 ;  /* 0x0000000403f87825 */ /* 0x002fc600078e020e */
[----:B------:R3:W-:Y:S01]  /*2f630*/  LDGSTS.E [R5+0x20380], desc[UR28][R230.64], !P3 ;  /* 0x20380000e6057fae */ /* 0x0007e2000d9a101c */
[C---:B------:R-:W-:Y:S01]  /*2f640*/  IMAD.WIDE R246, R3.reuse, 0x4, R236 ;  /* 0x0000000403f67825 */ /* 0x040fe200078e02ec */
[----:B----4-:R-:W1:Y:S02]  /*2f650*/  LDC R233, c[0x0][0x3a0] ;  /* 0x0000e800ffe97b82 */ /* 0x010e640000000800 */
[----:B------:R-:W4:Y:S01]  /*2f660*/  LDL.LU.64 R234, [R1+0x14f0] ;  /* 0x0014f00001ea7983 */ /* 0x000f220000300a00 */
[----:B------:R-:W-:-:S03]  /*2f670*/  IMAD.WIDE R242, R3, 0x4, R242 ;  /* 0x0000000403f27825 */ /* 0x000fc600078e02f2 */
[----:B------:R1:W-:Y:S01]  /*2f680*/  LDGSTS.E [R5+0x21000], desc[UR28][R248.64], !P1 ;  /* 0x21000000f8057fae */ /* 0x0003e2000c9a101c */
[----:B------:R-:W-:Y:S01]  /*2f690*/  IMAD.WIDE R240, R3, 0x4, R240 ;  /* 0x0000000403f07825 */ /* 0x000fe200078e02f0 */
[----:B------:R-:W1:Y:S02]  /*2f6a0*/  LDC R232, c[0x0][0x3a0] ;  /* 0x0000e800ffe87b82 */ /* 0x000e640000000800 */
[----:B------:R1:W-:Y:S01]  /*2f6b0*/  LDGSTS.E [R5+0x21080], desc[UR28][R246.64], !P1 ;  /* 0x21080000f6057fae */ /* 0x0003e2000c9a101c */
[----:B---3--:R-:W-:-:S03]  /*2f6c0*/  VIADD R230, R239, 0xffffff6f ;  /* 0xffffff6fefe67836 */ /* 0x008fc60000000000 */
[----:B------:R-:W3:Y:S01]  /*2f6d0*/  LDL.LU.64 R238, [R1+0x14e8] ;  /* 0x0014e80001ee7983 */ /* 0x000ee20000300a00 */
[C---:B------:R-:W-:Y:S01]  /*2f6e0*/  IMAD.WIDE R18, R3.reuse, 0x4, R18 ;  /* 0x0000000403127825 */ /* 0x040fe200078e0212 */
[----:B------:R-:W1:Y:S02]  /*2f6f0*/  LDC R231, c[0x0][0x3a0] ;  /* 0x0000e800ffe77b82 */ /* 0x000e640000000800 */
[----:B------:R-:W3:Y:S04]  /*2f700*/  LDL.LU.64 R236, [R1+0x14e0] ;  /* 0x0014e00001ec7983 */ /* 0x000ee80000300a00 */
[----:B------:R-:W-:Y:S04]  /*2f710*/  STL.64 [R1+0x34c8], R248 ;  /* 0x0034c8f801007387 */ /* 0x000fe80000100a00 */
[----:B------:R-:W-:Y:S04]  /*2f720*/  STL.64 [R1+0x34c0], R246 ;  /* 0x0034c0f601007387 */ /* 0x000fe80000100a00 */
[----:B------:R1:W-:Y:S04]  /*2f730*/  STL.64 [R1+0x34b8], R242 ;  /* 0x0034b8f201007387 */ /* 0x0003e80000100a00 */
[----:B------:R-:W3:Y:S01]  /*2f740*/  LDL.LU.64 R14, [R1+0x14d8] ;  /* 0x0014d800010e7983 */ /* 0x000ee20000300a00 */
[----:B------:R-:W-:-:S03]  /*2f750*/  IMAD.WIDE R16, R3, 0x4, R16 ;  /* 0x0000000403107825 */ /* 0x000fc600078e0210 */
[----:B------:R1:W-:Y:S01]  /*2f760*/  STL.64 [R1+0x34b0], R240 ;  /* 0x0034b0f001007387 */ /* 0x0003e20000100a00 */
[----:B------:R-:W-:-:S03]  /*2f770*/  IMAD.WIDE R10, R3, 0x4, R12 ;  /* 0x00000004030a7825 */ /* 0x000fc600078e020c */
[----:B------:R3:W-:Y:S04]  /*2f780*/  STL.64 [R1+0x34a8], R18 ;  /* 0x0034a81201007387 */ /* 0x0007e80000100a00 */
[----:B------:R-:W3:Y:S04]  /*2f790*/  LDL.LU.64 R12, [R1+0x14d0] ;  /* 0x0014d000010c7983 */ /* 0x000ee80000300a00 */
[----:B------:R1:W-:Y:S04]  /*2f7a0*/  STL.64 [R1+0x34a0], R16 ;  /* 0x0034a01001007387 */ /* 0x0003e80000100a00 */
[----:B------:R-:W-:Y:S04]  /*2f7b0*/  LDGSTS.E [R5+0x21100], desc[UR28][R242.64], !P1 ;  /* 0x21100000f2057fae */ /* 0x000fe8000c9a101c */
[----:B------:R-:W-:Y:S04]  /*2f7c0*/  LDGSTS.E [R5+0x21180], desc[UR28][R240.64], !P1 ;  /* 0x21180000f0057fae */ /* 0x000fe8000c9a101c */
[----:B------:R3:W-:Y:S04]  /*2f7d0*/  LDGSTS.E [R5+0x21200], desc[UR28][R18.64], !P1 ;  /* 0x2120000012057fae */ /* 0x0007e8000c9a101c */
[----:B------:R1:W-:Y:S04]  /*2f7e0*/  LDGSTS.E [R5+0x21280], desc[UR28][R16.64], !P1 ;  /* 0x2128000010057fae */ /* 0x0003e8000c9a101c */
[----:B------:R-:W-:Y:S01]  /*2f7f0*/  LDGSTS.E [R5+0x21300], desc[UR28][R10.64], !P1 ;  /* 0x213000000a057fae */ /* 0x000fe2000c9a101c */
[----:B--2---:R-:W-:-:S03]  /*2f800*/  IMAD.WIDE R6, R3, 0x4, R8 ;  /* 0x0000000403067825 */ /* 0x004fc600078e0208 */
[----:B------:R-:W2:Y:S04]  /*2f810*/  LDL.LU.64 R8, [R1+0x14c8] ;  /* 0x0014c80001087983 */ /* 0x000ea80000300a00 */
[----:B------:R3:W-:Y:S04]  /*2f820*/  STL.64 [R1+0x3498], R10 ;  /* 0x0034980a01007387 */ /* 0x0007e80000100a00 */
[----:B------:R3:W-:Y:S04]  /*2f830*/  STL.64 [R1+0x3490], R6 ;  /* 0x0034900601007387 */ /* 0x0007e80000100a00 */
[----:B-1----:R-:W2:Y:S04]  /*2f840*/  LDL.LU.64 R242, [R1+0x1400] ;  /* 0x0014000001f27983 */ /* 0x002ea80000300a00 */
[----:B------:R-:W2:Y:S01]  /*2f850*/  LDL.LU.64 R240, [R1+0x13f8] ;  /* 0x0013f80001f07983 */ /* 0x000ea20000300a00 */
[----:B------:R-:W-:-:S03]  /*2f860*/  IMAD.WIDE R248, R3, 0x4, R244 ;  /* 0x0000000403f87825 */ /* 0x000fc600078e02f4 */
[----:B------:R-:W-:Y:S01]  /*2f870*/  LDGSTS.E [R5+0x21380], desc[UR28][R6.64], !P1 ;  /* 0x2138000006057fae */ /* 0x000fe2000c9a101c */
[----:B------:R-:W-:-:S03]  /*2f880*/  IMAD.WIDE R246, R3, 0x4, R20 ;  /* 0x0000000403f67825 */ /* 0x000fc600078e0214 */
[----:B------:R-:W2:Y:S04]  /*2f890*/  LDL.LU.64 R244, [R1+0x13f0] ;  /* 0x0013f00001f47983 */ /* 0x000ea80000300a00 */
[----:B------:R-:W-:Y:S01]  /*2f8a0*/  STL.64 [R1+0x3488], R248 ;  /* 0x003488f801007387 */ /* 0x000fe20000100a00 */
[----:B----4-:R-:W-:-:S03]  /*2f8b0*/  IMAD.WIDE R234, R3, 0x4, R234 ;  /* 0x0000000403ea7825 */ /* 0x010fc600078e02ea */
[----:B------:R-:W-:Y:S04]  /*2f8c0*/  LDGSTS.E [R5+0x22000], desc[UR28][R248.64], !P0 ;  /* 0x22000000f8057fae */ /* 0x000fe8000c1a101c */
[----:B------:R1:W-:Y:S04]  /*2f8d0*/  LDGSTS.E [R5+0x22080], desc[UR28][R246.64], !P0 ;  /* 0x22080000f6057fae */ /* 0x0003e8000c1a101c */
[----:B------:R-:W-:Y:S01]  /*2f8e0*/  LDGSTS.E [R5+0x22100], desc[UR28][R234.64], !P0 ;  /* 0x22100000ea057fae */ /* 0x000fe2000c1a101c */
[----:B---3--:R-:W-:-:S03]  /*2f8f0*/  IMAD.WIDE R18, R3, 0x4, R238 ;  /* 0x0000000403127825 */ /* 0x008fc600078e02ee */
[----:B------:R-:W3:Y:S01]  /*2f900*/  LDL.LU.64 R238, [R1+0x13e8] ;  /* 0x0013e80001ee7983 */ /* 0x000ee20000300a00 */
[----:B------:R-:W-:-:S03]  /*2f910*/  IMAD.WIDE R16, R3, 0x4, R236 ;  /* 0x0000000403107825 */ /* 0x000fc600078e02ec */
[----:B------:R-:W-:Y:S04]  /*2f920*/  STL.64 [R1+0x3480], R246 ;  /* 0x003480f601007387 */ /* 0x000fe80000100a00 */
[----:B------:R-:W-:Y:S04]  /*2f930*/  STL.64 [R1+0x3478], R234 ;  /* 0x003478ea01007387 */ /* 0x000fe80000100a00 */
[----:B------:R-:W4:Y:S04]  /*2f940*/  LDL.LU.64 R236, [R1+0x13e0] ;  /* 0x0013e00001ec7983 */ /* 0x000f280000300a00 */
[----:B------:R-:W-:Y:S04]  /*2f950*/  STL.64 [R1+0x3470], R18 ;  /* 0x0034701201007387 */ /* 0x000fe80000100a00 */
[----:B------:R-:W4:Y:S01]  /*2f960*/  LDL.LU.64 R20, [R1+0x13d8] ;  /* 0x0013d80001147983 */ /* 0x000f220000300a00 */
[----:B------:R-:W-:-:S03]  /*2f970*/  IMAD.WIDE R14, R3, 0x4, R14 ;  /* 0x00000004030e7825 */ /* 0x000fc600078e020e */
[----:B------:R-:W-:Y:S04]  /*2f980*/  STL.64 [R1+0x3468], R16 ;  /* 0x0034681001007387 */ /* 0x000fe80000100a00 */
[----:B------:R-:W4:Y:S04]  /*2f990*/  LDL.LU.64 R10, [R1+0x13d0] ;  /* 0x0013d000010a7983 */ /* 0x000f280000300a00 */
[----:B------:R1:W-:Y:S04]  /*2f9a0*/  STL.64 [R1+0x3460], R14 ;  /* 0x0034600e01007387 */ /* 0x0003e80000100a00 */
[----:B------:R-:W4:Y:S01]  /*2f9b0*/  LDL.LU.64 R6, [R1+0x13c8] ;  /* 0x0013c80001067983 */ /* 0x000f220000300a00 */
[----:B------:R-:W-:-:S03]  /*2f9c0*/  IMAD.WIDE R12, R3, 0x4, R12 ;  /* 0x00000004030c7825 */ /* 0x000fc600078e020c */
[----:B------:R-:W-:Y:S04]  /*2f9d0*/  LDGSTS.E [R5+0x22180], desc[UR28][R18.64], !P0 ;  /* 0x2218000012057fae */ /* 0x000fe8000c1a101c */
[----:B------:R-:W-:Y:S04]  /*2f9e0*/  STL.64 [R1+0x3458], R12 ;  /* 0x0034580c01007387 */ /* 0x000fe80000100a00 */
[----:B------:R-:W-:Y:S04]  /*2f9f0*/  LDGSTS.E [R5+0x22200], desc[UR28][R16.64], !P0 ;  /* 0x2220000010057fae */ /* 0x000fe8000c1a101c */
[----:B------:R-:W-:Y:S04]  /*2fa00*/  LDGSTS.E [R5+0x22280], desc[UR28][R14.64], !P0 ;  /* 0x222800000e057fae */ /* 0x000fe8000c1a101c */
[----:B------:R-:W-:Y:S01]  /*2fa10*/  LDGSTS.E [R5+0x22300], desc[UR28][R12.64], !P0 ;  /* 0x223000000c057fae */ /* 0x000fe2000c1a101c */
[----:B--2---:R-:W-:-:S05]  /*2fa20*/  IMAD.WIDE R8, R3, 0x4, R8 ;  /* 0x0000000403087825 */ /* 0x004fca00078e0208 */
[----:B------:R2:W-:Y:S04]  /*2fa30*/  STL.64 [R1+0x3450], R8 ;  /* 0x0034500801007387 */ /* 0x0005e80000100a00 */
[----:B-1----:R-:W4:Y:S04]  /*2fa40*/  LDL.LU.64 R14, [R1+0x1300] ;  /* 0x00130000010e7983 */ /* 0x002f280000300a00 */
[----:B------:R-:W4:Y:S04]  /*2fa50*/  LDL.LU.64 R234, [R1+0x12f8] ;  /* 0x0012f80001ea7983 */ /* 0x000f280000300a00 */
[----:B------:R2:W-:Y:S01]  /*2fa60*/  LDGSTS.E [R5+0x22380], desc[UR28][R8.64], !P0 ;  /* 0x2238000008057fae */ /* 0x0005e2000c1a101c */
[----:B------:R-:W-:Y:S01]  /*2fa70*/  ISETP.GE.U32.AND P3, PT, R252, 0x7ffffef4, PT ;  /* 0x7ffffef4fc00780c */ /* 0x000fe20003f66070 */
[----:B------:R-:W-:-:S04]  /*2fa80*/  IMAD.WIDE R246, R3, 0x4, R240 ;  /* 0x0000000403f67825 */ /* 0x000fc800078e02f0 */
[C---:B--2---:R-:W-:Y:S02]  /*2fa90*/  IMAD.WIDE R8, R3.reuse, 0x4, R242 ;  /* 0x0000000403087825 */ /* 0x044fe400078e02f2 */
[----:B------:R-:W2:Y:S02]  /*2faa0*/  LDL.LU.64 R242, [R1+0x12f0] ;  /* 0x0012f00001f27983 */ /* 0x000ea40000300a00 */
[C---:B------:R-:W-:Y:S02]  /*2fab0*/  IMAD.WIDE R244, R3.reuse, 0x4, R244 ;  /* 0x0000000403f47825 */ /* 0x040fe400078e02f4 */
[----:B------:R-:W2:Y:S04]  /*2fac0*/  LDL.LU.64 R240, [R1+0x12e8] ;  /* 0x0012e80001f07983 */ /* 0x000ea80000300a00 */
[----:B------:R1:W-:Y:S04]  /*2fad0*/  STL.64 [R1+0x3448], R8 ;  /* 0x0034480801007387 */ /* 0x0003e80000100a00 */
[----:B------:R-:W2:Y:S01]  /*2fae0*/  LDL.LU.64 R18, [R1+0x12e0] ;  /* 0x0012e00001127983 */ /* 0x000ea20000300a00 */
[----:B---3--:R-:W-:-:S03]  /*2faf0*/  IMAD.WIDE R238, R3, 0x4, R238 ;  /* 0x0000000403ee7825 */ /* 0x008fc600078e02ee */
[----:B------:R-:W-:Y:S04]  /*2fb00*/  STL.64 [R1+0x3440], R246 ;  /* 0x003440f601007387 */ /* 0x000fe80000100a00 */
[----:B------:R-:W3:Y:S04]  /*2fb10*/  LDL.LU.64 R16, [R1+0x12d8] ;  /* 0x0012d80001107983 */ /* 0x000ee80000300a00 */
[----:B------:R1:W-:Y:S01]  /*2fb20*/  STL.64 [R1+0x3438], R244 ;  /* 0x003438f401007387 */ /* 0x0003e20000100a00 */
[----:B----4-:R-:W-:-:S03]  /*2fb30*/  IMAD.WIDE R236, R3, 0x4, R236 ;  /* 0x0000000403ec7825 */ /* 0x010fc600078e02ec */
[----:B------:R-:W4:Y:S01]  /*2fb40*/  LDL.LU.64 R12, [R1+0x12d0] ;  /* 0x0012d000010c7983 */ /* 0x000f220000300a00 */
[----:B------:R-:W-:-:S03]  /*2fb50*/  IMAD.WIDE R20, R3, 0x4, R20 ;  /* 0x0000000403147825 */ /* 0x000fc600078e0214 */
[----:B------:R-:W-:Y:S04]  /*2fb60*/  STL.64 [R1+0x3430], R238 ;  /* 0x003430ee01007387 */ /* 0x000fe80000100a00 */
[----:B------:R-:W-:Y:S04]  /*2fb70*/  STL.64 [R1+0x3428], R236 ;  /* 0x003428ec01007387 */ /* 0x000fe80000100a00 */
[----:B------:R1:W-:Y:S01]  /*2fb80*/  STL.64 [R1+0x3420], R20 ;  /* 0x0034201401007387 */ /* 0x0003e20000100a00 */
[----:B------:R-:W-:-:S03]  /*2fb90*/  IMAD.WIDE R10, R3, 0x4, R10 ;  /* 0x00000004030a7825 */ /* 0x000fc600078e020a */
[----:B------:R-:W-:Y:S01]  /*2fba0*/  LDGSTS.E [R5+0x23000], desc[UR28][R8.64], !P3 ;  /* 0x2300000008057fae */ /* 0x000fe2000d9a101c */
[----:B------:R-:W-:-:S03]  /*2fbb0*/  IMAD.WIDE R6, R3, 0x4, R6 ;  /* 0x0000000403067825 */ /* 0x000fc600078e0206 */
[----:B------:R1:W-:Y:S04]  /*2fbc0*/  LDGSTS.E [R5+0x23080], desc[UR28][R246.64], !P3 ;  /* 0x23080000f6057fae */ /* 0x0003e8000d9a101c */
[----:B------:R-:W-:Y:S04]  /*2fbd0*/  LDGSTS.E [R5+0x23100], desc[UR28][R244.64], !P3 ;  /* 0x23100000f4057fae */ /* 0x000fe8000d9a101c */
[----:B-1----:R-:W4:Y:S04]  /*2fbe0*/  LDL.LU.64 R8, [R1+0x12c8] ;  /* 0x0012c80001087983 */ /* 0x002f280000300a00 */
[----:B------:R4:W-:Y:S04]  /*2fbf0*/  STL.64 [R1+0x3418], R10 ;  /* 0x0034180a01007387 */ /* 0x0009e80000100a00 */
[----:B------:R1:W-:Y:S04]  /*2fc00*/  STL.64 [R1+0x3410], R6 ;  /* 0x0034100601007387 */ /* 0x0003e80000100a00 */
[----:B------:R-:W-:Y:S04]  /*2fc10*/  LDGSTS.E [R5+0x23180], desc[UR28][R238.64], !P3 ;  /* 0x23180000ee057fae */ /* 0x000fe8000d9a101c */
[----:B------:R-:W-:Y:S04]  /*2fc20*/  LDGSTS.E [R5+0x23200], desc[UR28][R236.64], !P3 ;  /* 0x23200000ec057fae */ /* 0x000fe8000d9a101c */
[----:B------:R-:W4:Y:S04]  /*2fc30*/  LDL.LU.64 R244, [R1+0x1200] ;  /* 0x0012000001f47983 */ /* 0x000f280000300a00 */
[----:B------:R-:W-:Y:S01]  /*2fc40*/  LDGSTS.E [R5+0x23280], desc[UR28][R20.64], !P3 ;  /* 0x2328000014057fae */ /* 0x000fe2000d9a101c */
[----:B------:R-:W-:-:S03]  /*2fc50*/  ISETP.GE.U32.AND P1, PT, R230, 0x7ffffef0, PT ;  /* 0x7ffffef0e600780c */ /* 0x000fc60003f26070 */
[----:B------:R4:W-:Y:S04]  /*2fc60*/  LDGSTS.E [R5+0x23300], desc[UR28][R10.64], !P3 ;  /* 0x233000000a057fae */ /* 0x0009e8000d9a101c */
[----:B------:R1:W-:Y:S04]  /*2fc70*/  LDGSTS.E [R5+0x23380], desc[UR28][R6.64], !P3 ;  /* 0x2338000006057fae */ /* 0x0003e8000d9a101c */
[----:B------:R-:W4:Y:S04]  /*2fc80*/  LDL.LU.64 R20, [R1+0x11f8] ;  /* 0x0011f80001147983 */ /* 0x000f280000300a00 */
[----:B------:R-:W4:Y:S04]  /*2fc90*/  LDL.LU.64 R236, [R1+0x11f0] ;  /* 0x0011f00001ec7983 */ /* 0x000f280000300a00 */
[----:B------:R-:W4:Y:S01]  /*2fca0*/  LDL.LU.64 R238, [R1+0x11e8] ;  /* 0x0011e80001ee7983 */ /* 0x000f220000300a00 */
[----:B------:R-:W-:-:S03]  /*2fcb0*/  IMAD.WIDE R246, R3, 0x4, R234 ;  /* 0x0000000403f67825 */ /* 0x000fc600078e02ea */
[----:B------:R-:W4:Y:S01]  /*2fcc0*/  LDL.LU.64 R234, [R1+0x11e0] ;  /* 0x0011e00001ea7983 */ /* 0x000f220000300a00 */
[----:B------:R-:W-:-:S05]  /*2fcd0*/  IMAD.WIDE R248, R3, 0x4, R14 ;  /* 0x0000000403f87825 */ /* 0x000fca00078e020e */
[----:B------:R-:W-:Y:S04]  /*2fce0*/  STL.64 [R1+0x3408], R248 ;  /* 0x003408f801007387 */ /* 0x000fe80000100a00 */
[----:B------:R-:W-:Y:S04]  /*2fcf0*/  STL.64 [R1+0x3400], R246 ;  /* 0x003400f601007387 */ /* 0x000fe80000100a00 */
[----:B------:R1:W-:Y:S01]  /*2fd00*/  LDGSTS.E [R5+0x24000], desc[UR28][R248.64], !P1 ;  /* 0x24000000f8057fae */ /* 0x0003e2000c9a101c */
[----:B--2---:R-:W-:-:S03]  /*2fd10*/  IMAD.WIDE R242, R3, 0x4, R242 ;  /* 0x0000000403f27825 */ /* 0x004fc600078e02f2 */
[----:B------:R2:W-:Y:S04]  /*2fd20*/  LDGSTS.E [R5+0x24080], desc[UR28][R246.64], !P1 ;  /* 0x24080000f6057fae */ /* 0x0005e8000c9a101c */
[----:B------:R1:W-:Y:S01]  /*2fd30*/  STL.64 [R1+0x33f8], R242 ;  /* 0x0033f8f201007387 */ /* 0x0003e20000100a00 */
[----:B------:R-:W-:-:S03]  /*2fd40*/  IMAD.WIDE R240, R3, 0x4, R240 ;  /* 0x0000000403f07825 */ /* 0x000fc600078e02f0 */
[----:B------:R-:W4:Y:S01]  /*2fd50*/  LDL.LU.64 R14, [R1+0x11d8] ;  /* 0x0011d800010e7983 */ /* 0x000f220000300a00 */
[----:B------:R-:W-:-:S03]  /*2fd60*/  IMAD.WIDE R18, R3, 0x4, R18 ;  /* 0x0000000403127825 */ /* 0x000fc600078e0212 */
[----:B------:R1:W-:Y:S01]  /*2fd70*/  STL.64 [R1+0x33f0], R240 ;  /* 0x0033f0f001007387 */ /* 0x0003e20000100a00 */
[----:B---3--:R-:W-:-:S03]  /*2fd80*/  IMAD.WIDE R16, R3, 0x4, R16 ;  /* 0x0000000403107825 */ /* 0x008fc600078e0210 */
[----:B------:R3:W-:Y:S04]  /*2fd90*/  STL.64 [R1+0x33e8], R18 ;  /* 0x0033e81201007387 */ /* 0x0007e80000100a00 */
[----:B------:R-:W-:Y:S01]  /*2fda0*/  LDGSTS.E [R5+0x24100], desc[UR28][R242.64], !P1 ;  /* 0x24100000f2057fae */ /* 0x000fe2000c9a101c */
[----:B----4-:R-:W-:-:S03]  /*2fdb0*/  IMAD.WIDE R10, R3, 0x4, R12 ;  /* 0x00000004030a7825 */ /* 0x010fc600078e020c */
[----:B------:R-:W-:Y:S04]  /*2fdc0*/  LDGSTS.E [R5+0x24180], desc[UR28][R240.64], !P1 ;  /* 0x24180000f0057fae */ /* 0x000fe8000c9a101c */
[----:B------:R-:W4:Y:S04]  /*2fdd0*/  LDL.LU.64 R12, [R1+0x11d0] ;  /* 0x0011d000010c7983 */ /* 0x000f280000300a00 */
[----:B------:R1:W-:Y:S04]  /*2fde0*/  STL.64 [R1+0x33e0], R16 ;  /* 0x0033e01001007387 */ /* 0x0003e80000100a00 */
[----:B------:R3:W-:Y:S04]  /*2fdf0*/  LDGSTS.E [R5+0x24200], desc[UR28][R18.64], !P1 ;  /* 0x2420000012057fae */ /* 0x0007e8000c9a101c */
[----:B------:R1:W-:Y:S01]  /*2fe00*/  LDGSTS.E [R5+0x24280], desc[UR28][R16.64], !P1 ;  /* 0x2428000010057fae */ /* 0x0003e2000c9a101c */
[----:B------:R-:W-:-:S02]  /*2fe10*/  IADD3 R230, PT, PT, R233, -0x95, RZ ;  /* 0xffffff6be9e67810 */ /* 0x000fc40007ffe0ff */
[----:B------:R-:W3:Y:S01]  /*2fe20*/  LDC R233, c[0x0][0x3a0] ;  /* 0x0000e800ffe97b82 */ /* 0x000ee20000000800 */
[----:B------:R-:W-:Y:S01]  /*2fe30*/  LDGSTS.E [R5+0x24300], desc[UR28][R10.64], !P1 ;  /* 0x243000000a057fae */ /* 0x000fe2000c9a101c */
[----:B-1----:R-:W-:-:S03]  /*2fe40*/  IMAD.WIDE R6, R3, 0x4, R8 ;  /* 0x0000000403067825 */ /* 0x002fc600078e0208 */
[----:B------:R-:W4:Y:S04]  /*2fe50*/  LDL.LU.64 R8, [R1+0x11c8] ;  /* 0x0011c80001087983 */ /* 0x000f280000300a00 */
[----:B------:R1:W-:Y:S04]  /*2fe60*/  STL.64 [R1+0x33d8], R10 ;  /* 0x0033d80a01007387 */ /* 0x0003e80000100a00 */
[----:B------:R1:W-:Y:S04]  /*2fe70*/  STL.64 [R1+0x33d0], R6 ;  /* 0x0033d00601007387 */ /* 0x0003e80000100a00 */
[----:B------:R-:W4:Y:S04]  /*2fe80*/  LDL.LU.64 R242, [R1+0x1100] ;  /* 0x0011000001f27983 */ /* 0x000f280000300a00 */
[----:B------:R-:W4:Y:S01]  /*2fe90*/  LDL.LU.64 R240, [R1+0x10f8] ;  /* 0x0010f80001f07983 */ /* 0x000f220000300a00 */
[----:B------:R-:W-:-:S03]  /*2fea0*/  IMAD.WIDE R248, R3, 0x4, R244 ;  /* 0x0000000403f87825 */ /* 0x000fc600078e02f4 */
[----:B------:R-:W4:Y:S04]  /*2feb0*/  LDL.LU.64 R244, [R1+0x10f0] ;  /* 0x0010f00001f47983 */ /* 0x000f280000300a00 */
[----:B------:R-:W-:Y:S01]  /*2fec0*/  STL.64 [R1+0x33c8], R248 ;  /* 0x0033c8f801007387 */ /* 0x000fe20000100a00 */
[----:B--2---:R-:W-:-:S04]  /*2fed0*/  IMAD.WIDE R246, R3, 0x4, R20 ;  /* 0x0000000403f67825 */ /* 0x004fc800078e0214 */
[----:B------:R-:W-:-:S04]  /*2fee0*/  IMAD.WIDE R236, R3, 0x4, R236 ;  /* 0x0000000403ec7825 */ /* 0x000fc800078e02ec */
[----:B---3--:R-:W-:-:S04]  /*2fef0*/  IMAD.WIDE R18, R3, 0x4, R238 ;  /* 0x0000000403127825 */ /* 0x008fc800078e02ee */
[C---:B------:R-:W-:Y:S01]  /*2ff00*/  IMAD.WIDE R16, R3.reuse, 0x4, R234 ;  /* 0x0000000403107825 */ /* 0x040fe200078e02ea */
[----:B------:R-:W2:Y:S04]  /*2ff10*/  LDL.LU.64 R238, [R1+0x10e8] ;  /* 0x0010e80001ee7983 */ /* 0x000ea80000300a00 */
[----:B------:R-:W-:Y:S04]  /*2ff20*/  STL.64 [R1+0x33c0], R246 ;  /* 0x0033c0f601007387 */ /* 0x000fe80000100a00 */
[----:B------:R-:W-:Y:S04]  /*2ff30*/  STL.64 [R1+0x33b8], R236 ;  /* 0x0033b8ec01007387 */ /* 0x000fe80000100a00 */
[----:B------:R-:W3:Y:S04]  /*2ff40*/  LDL.LU.64 R234, [R1+0x10e0] ;  /* 0x0010e00001ea7983 */ /* 0x000ee80000300a00 */
[----:B------:R-:W-:Y:S04]  /*2ff50*/  STL.64 [R1+0x33b0], R18 ;  /* 0x0033b01201007387 */ /* 0x000fe80000100a00 */
[----:B------:R-:W3:Y:S01]  /*2ff60*/  LDL.LU.64 R20, [R1+0x10d8] ;  /* 0x0010d80001147983 */ /* 0x000ee20000300a00 */
[----:B------:R-:W-:Y:S01]  /*2ff70*/  ISETP.GE.U32.AND P0, PT, R230, 0x7ffffeec, PT ;  /* 0x7ffffeece600780c */ /* 0x000fe20003f06070 */
[----:B------:R-:W-:-:S02]  /*2ff80*/  IMAD.WIDE R14, R3, 0x4, R14 ;  /* 0x00000004030e7825 */ /* 0x000fc400078e020e */
[----:B------:R-:W-:Y:S04]  /*2ff90*/  STL.64 [R1+0x33a8], R16 ;  /* 0x0033a81001007387 */ /* 0x000fe80000100a00 */
[----:B-1----:R-:W3:Y:S04]  /*2ffa0*/  LDL.LU.64 R10, [R1+0x10d0] ;  /* 0x0010d000010a7983 */ /* 0x002ee80000300a00 */
[----:B------:R-:W-:Y:S04]  /*2ffb0*/  LDGSTS.E [R5+0x24380], desc[UR28][R6.64], !P1 ;  /* 0x2438000006057fae */ /* 0x000fe8000c9a101c */
[----:B------:R1:W-:Y:S04]  /*2ffc0*/  STL.64 [R1+0x33a0], R14 ;  /* 0x0033a00e01007387 */ /* 0x0003e80000100a00 */
[----:B------:R-:W-:Y:S04]  /*2ffd0*/  LDGSTS.E [R5+0x25000], desc[UR28][R248.64], !P0 ;  /* 0x25000000f8057fae */ /* 0x000fe8000c1a101c */
[----:B------:R-:W3:Y:S01]  /*2ffe0*/  LDL.LU.64 R6, [R1+0x10c8] ;  /* 0x0010c80001067983 */ /* 0x000ee20000300a00 */
[----:B----4-:R-:W-:-:S03]  /*2fff0*/  IMAD.WIDE R12, R3, 0x4, R12 ;  /* 0x00000004030c7825 */ /* 0x010fc600078e020c */
[----:B------:R-:W-:Y:S04]  /*30000*/  LDGSTS.E [R5+0x25080], desc[UR28][R246.64], !P0 ;  /* 0x25080000f6057fae */ /* 0x000fe8000c1a101c */
[----:B------:R-:W-:Y:S04]  /*30010*/  LDGSTS.E [R5+0x25100], desc[UR28][R236.64], !P0 ;  /* 0x25100000ec057fae */ /* 0x000fe8000c1a101c */
[----:B------:R-:W-:Y:S01]  /*30020*/  LDGSTS.E [R5+0x25180], desc[UR28][R18.64], !P0 ;  /* 0x2518000012057fae */ /* 0x000fe2000c1a101c */
[----:B------:R-:W-:Y:S02]  /*30030*/  VIADD R230, R232, 0xffffff67 ;  /* 0xffffff67e8e67836 */ /* 0x000fe40000000000 */
[----:B------:R-:W4:Y:S01]  /*30040*/  LDC R232, c[0x0][0x3a0] ;  /* 0x0000e800ffe87b82 */ /* 0x000f220000000800 */
[----:B------:R-:W-:Y:S04]  /*30050*/  LDGSTS.E [R5+0x25200], desc[UR28][R16.64], !P0 ;  /* 0x2520000010057fae */ /* 0x000fe8000c1a101c */
[----:B------:R-:W-:Y:S04]  /*30060*/  STL.64 [R1+0x3398], R12 ;  /* 0x0033980c01007387 */ /* 0x000fe80000100a00 */
[----:B------:R-:W-:Y:S04]  /*30070*/  LDGSTS.E [R5+0x25280], desc[UR28][R14.64], !P0 ;  /* 0x252800000e057fae */ /* 0x000fe8000c1a101c */
[----:B------:R-:W-:Y:S01]  /*30080*/  LDGSTS.E [R5+0x25300], desc[UR28][R12.64], !P0 ;  /* 0x253000000c057fae */ /* 0x000fe2000c1a101c */
[----:B------:R-:W-:-:S05]  /*30090*/  IMAD.WIDE R8, R3, 0x4, R8 ;  /* 0x0000000403087825 */ /* 0x000fca00078e0208 */
[----:B------:R1:W-:Y:S04]  /*300a0*/  STL.64 [R1+0x3390], R8 ;  /* 0x0033900801007387 */ /* 0x0003e80000100a00 */
[----:B------:R1:W-:Y:S04]  /*300b0*/  LDGSTS.E [R5+0x25380], desc[UR28][R8.64], !P0 ;  /* 0x2538000008057fae */ /* 0x0003e8000c1a101c */
[----:B-1----:R-:W4:Y:S04]  /*300c0*/  LDL.LU.64 R14, [R1+0x1000] ;  /* 0x00100000010e7983 */ /* 0x002f280000300a00 */
[----:B------:R-:W4:Y:S01]  /*300d0*/  LDL.LU.64 R236, [R1+0xff8] ;  /* 0x000ff80001ec7983 */ /* 0x000f220000300a00 */
[----:B------:R-:W-:-:S03]  /*300e0*/  IMAD.WIDE R8, R3, 0x4, R242 ;  /* 0x0000000403087825 */ /* 0x000fc600078e02f2 */
[----:B------:R-:W4:Y:S01]  /*300f0*/  LDL.LU.64 R242, [R1+0xff0] ;  /* 0x000ff00001f27983 */ /* 0x000f220000300a00 */
[----:B------:R-:W-:Y:S01]  /*30100*/  ISETP.GE.U32.AND P3, PT, R230, 0x7ffffee8, PT ;  /* 0x7ffffee8e600780c */ /* 0x000fe20003f66070 */
[C---:B------:R-:W-:Y:S02]  /*30110*/  IMAD.WIDE R246, R3.reuse, 0x4, R240 ;  /* 0x0000000403f67825 */ /* 0x040fe400078e02f0 */
[----:B------:R-:W4:Y:S02]  /*30120*/  LDL.LU.64 R240, [R1+0xfe8] ;  /* 0x000fe80001f07983 */ /* 0x000f240000300a00 */
[C---:B------:R-:W-:Y:S02]  /*30130*/  IMAD.WIDE R244, R3.reuse, 0x4, R244 ;  /* 0x0000000403f47825 */ /* 0x040fe400078e02f4 */
[----:B------:R1:W-:Y:S04]  /*30140*/  STL.64 [R1+0x3388], R8 ;  /* 0x0033880801007387 */ /* 0x0003e80000100a00 */
[----:B------:R-:W4:Y:S04]  /*30150*/  LDL.LU.64 R18, [R1+0xfe0] ;  /* 0x000fe00001127983 */ /* 0x000f280000300a00 */
[----:B------:R-:W-:Y:S04]  /*30160*/  STL.64 [R1+0x3380], R246 ;  /* 0x003380f601007387 */ /* 0x000fe80000100a00 */
[----:B------:R-:W4:Y:S04]  /*30170*/  LDL.LU.64 R16, [R1+0xfd8] ;  /* 0x000fd80001107983 */ /* 0x000f280000300a00 */
[----:B------:R1:W-:Y:S04]  /*30180*/  STL.64 [R1+0x3378], R244 ;  /* 0x003378f401007387 */ /* 0x0003e80000100a00 */
[----:B------:R-:W4:Y:S04]  /*30190*/  LDL.LU.64 R12, [R1+0xfd0] ;  /* 0x000fd000010c7983 */ /* 0x000f280000300a00 */
[----:B------:R-:W-:Y:S04]  /*301a0*/  LDGSTS.E [R5+0x26000], desc[UR28][R8.64], !P3 ;  /* 0x2600000008057fae */ /* 0x000fe8000d9a101c */
[----:B------:R1:W-:Y:S04]  /*301b0*/  LDGSTS.E [R5+0x26080], desc[UR28][R246.64], !P3 ;  /* 0x26080000f6057fae */ /* 0x0003e8000d9a101c */
[----:B------:R-:W-:Y:S01]  /*301c0*/  LDGSTS.E [R5+0x26100], desc[UR28][R244.64], !P3 ;  /* 0x26100000f4057fae */ /* 0x000fe2000d9a101c */
[----:B--2---:R-:W-:-:S05]  /*301d0*/  IMAD.WIDE R238, R3, 0x4, R238 ;  /* 0x0000000403ee7825 */ /* 0x004fca00078e02ee */
[----:B------:R-:W-:Y:S04]  /*301e0*/  STL.64 [R1+0x3370], R238 ;  /* 0x003370ee01007387 */ /* 0x000fe80000100a00 */
[----:B------:R-:W-:Y:S01]  /*301f0*/  LDGSTS.E [R5+0x26180], desc[UR28][R238.64], !P3 ;  /* 0x26180000ee057fae */ /* 0x000fe2000d9a101c */
[----:B---3--:R-:W-:-:S04]  /*30200*/  IMAD.WIDE R234, R3, 0x4, R234 ;  /* 0x0000000403ea7825 */ /* 0x008fc800078e02ea */
[C---:B------:R-:W-:Y:S01]  /*30210*/  IMAD.WIDE R20, R3.reuse, 0x4, R20 ;  /* 0x0000000403147825 */ /* 0x040fe200078e0214 */
[----:B------:R-:W-:Y:S04]  /*30220*/  STL.64 [R1+0x3368], R234 ;  /* 0x003368ea01007387 */ /* 0x000fe80000100a00 */
[----:B------:R2:W-:Y:S04]  /*30230*/  STL.64 [R1+0x3360], R20 ;  /* 0x0033601401007387 */ /* 0x0005e80000100a00 */
[----:B-1----:R-:W3:Y:S01]  /*30240*/  LDL.LU.64 R8, [R1+0xfc8] ;  /* 0x000fc80001087983 */ /* 0x002ee20000300a00 */
[----:B------:R-:W-:-:S03]  /*30250*/  IMAD.WIDE R10, R3, 0x4, R10 ;  /* 0x00000004030a7825 */ /* 0x000fc600078e020a */
[----:B------:R-:W-:Y:S04]  /*30260*/  LDGSTS.E [R5+0x26200], desc[UR28][R234.64], !P3 ;  /* 0x26200000ea057fae */ /* 0x000fe8000d9a101c */
[----:B------:R1:W-:Y:S04]  /*30270*/  STL.64 [R1+0x3358], R10 ;  /* 0x0033580a01007387 */ /* 0x0003e80000100a00 */
[----:B------:R-:W-:Y:S01]  /*30280*/  LDGSTS.E [R5+0x26280], desc[UR28][R20.64], !P3 ;  /* 0x2628000014057fae */ /* 0x000fe2000d9a101c */
[----:B------:R-:W-:-:S03]  /*30290*/  IMAD.WIDE R6, R3, 0x4, R6 ;  /* 0x0000000403067825 */ /* 0x000fc600078e0206 */
[----:B------:R1:W-:Y:S04]  /*302a0*/  LDGSTS.E [R5+0x26300], desc[UR28][R10.64], !P3 ;  /* 0x263000000a057fae */ /* 0x0003e8000d9a101c */
[----:B------:R3:W-:Y:S04]  /*302b0*/  STL.64 [R1+0x3350], R6 ;  /* 0x0033500601007387 */ /* 0x0007e80000100a00 */
[----:B------:R-:W3:Y:S04]  /*302c0*/  LDL.LU.64 R244, [R1+0xf00] ;  /* 0x000f000001f47983 */ /* 0x000ee80000300a00 */
[----:B--2---:R-:W2:Y:S04]  /*302d0*/  LDL.LU.64 R20, [R1+0xef8] ;  /* 0x000ef80001147983 */ /* 0x004ea80000300a00 */
[----:B------:R-:W2:Y:S04]  /*302e0*/  LDL.LU.64 R234, [R1+0xef0] ;  /* 0x000ef00001ea7983 */ /* 0x000ea80000300a00 */
[----:B------:R-:W2:Y:S01]  /*302f0*/  LDL.LU.64 R238, [R1+0xee8] ;  /* 0x000ee80001ee7983 */ /* 0x000ea20000300a00 */
[----:B------:R-:W-:-:S02]  /*30300*/  VIADD R230, R231, 0xffffff63 ;  /* 0xffffff63e7e67836 */ /* 0x000fc40000000000 */
[----:B------:R-:W1:Y:S01]  /*30310*/  LDC R231, c[0x0][0x3a0] ;  /* 0x0000e800ffe77b82 */ /* 0x000e620000000800 */
[----:B------:R3:W-:Y:S01]  /*30320*/  LDGSTS.E [R5+0x26380], desc[UR28][R6.64], !P3 ;  /* 0x2638000006057fae */ /* 0x0007e2000d9a101c */
[----:B----4-:R-:W-:-:S04]  /*30330*/  IMAD.WIDE R248, R3, 0x4, R14 ;  /* 0x0000000403f87825 */ /* 0x010fc800078e020e */
[C---:B------:R-:W-:Y:S02]  /*30340*/  IMAD.WIDE R246, R3.reuse, 0x4, R236 ;  /* 0x0000000403f67825 */ /* 0x040fe400078e02ec */
[----:B------:R-:W4:Y:S02]  /*30350*/  LDL.LU.64 R236, [R1+0xee0] ;  /* 0x000ee00001ec7983 */ /* 0x000f240000300a00 */
[C---:B------:R-:W-:Y:S02]  /*30360*/  IMAD.WIDE R242, R3.reuse, 0x4, R242 ;  /* 0x0000000403f27825 */ /* 0x040fe400078e02f2 */
[----:B------:R-:W-:Y:S04]  /*30370*/  STL.64 [R1+0x3348], R248 ;  /* 0x003348f801007387 */ /* 0x000fe80000100a00 */
[----:B------:R-:W-:Y:S04]  /*30380*/  STL.64 [R1+0x3340], R246 ;  /* 0x003340f601007387 */ /* 0x000fe80000100a00 */
[----:B------:R1:W-:Y:S01]  /*30390*/  STL.64 [R1+0x3338], R242 ;  /* 0x003338f201007387 */ /* 0x0003e20000100a00 */
[----:B------:R-:W-:-:S03]  /*303a0*/  IMAD.WIDE R240, R3, 0x4, R240 ;  /* 0x0000000403f07825 */ /* 0x000fc600078e02f0 */
[----:B------:R-:W4:Y:S01]  /*303b0*/  LDL.LU.64 R14, [R1+0xed8] ;  /* 0x000ed800010e7983 */ /* 0x000f220000300a00 */
[C---:B------:R-:W-:Y:S01]  /*303c0*/  IMAD.WIDE R18, R3.reuse, 0x4, R18 ;  /* 0x0000000403127825 */ /* 0x040fe200078e0212 */
[----:B------:R-:W-:Y:S02]  /*303d0*/  ISETP.GE.U32.AND P1, PT, R230, 0x7ffffee4, PT ;  /* 0x7ffffee4e600780c */ /* 0x000fe40003f26070 */
[----:B------:R3:W-:Y:S01]  /*303e0*/  STL.64 [R1+0x3330], R240 ;  /* 0x003330f001007387 */ /* 0x0007e20000100a00 */
[----:B------:R-:W-:-:S03]  /*303f0*/  IMAD.WIDE R16, R3, 0x4, R16 ;  /* 0x0000000403107825 */ /* 0x000fc600078e0210 */
[----:B------:R2:W-:Y:S01]  /*30400*/  STL.64 [R1+0x3328], R18 ;  /* 0x0033281201007387 */ /* 0x0005e20000100a00 */
[----:B-1----:R-:W-:-:S06]  /*30410*/  IMAD.WIDE R10, R3, 0x4, R12 ;  /* 0x00000004030a7825 */ /* 0x002fcc00078e020c */
[----:B------:R1:W-:Y:S04]  /*30420*/  LDGSTS.E [R5+0x27000], desc[UR28][R248.64], !P1 ;  /* 0x27000000f8057fae */ /* 0x0003e8000c9a101c */
[----:B------:R-:W4:Y:S04]  /*30430*/  LDL.LU.64 R12, [R1+0xed0] ;  /* 0x000ed000010c7983 */ /* 0x000f280000300a00 */
[----:B------:R4:W-:Y:S04]  /*30440*/  STL.64 [R1+0x3320], R16 ;  /* 0x0033201001007387 */ /* 0x0009e80000100a00 */
[----:B------:R2:W-:Y:S04]  /*30450*/  LDGSTS.E [R5+0x27080], desc[UR28][R246.64], !P1 ;  /* 0x27080000f6057fae */ /* 0x0005e8000c9a101c */
[----:B------:R-:W-:Y:S04]  /*30460*/  LDGSTS.E [R5+0x27100], desc[UR28][R242.64], !P1 ;  /* 0x27100000f2057fae */ /* 0x000fe8000c9a101c */
[----:B------:R-:W-:Y:S04]  /*30470*/  LDGSTS.E [R5+0x27180], desc[UR28][R240.64], !P1 ;  /* 0x27180000f0057fae */ /* 0x000fe8000c9a101c */
[----:B------:R1:W-:Y:S01]  /*30480*/  LDGSTS.E [R5+0x27200], desc[UR28][R18.64], !P1 ;  /* 0x2720000012057fae */ /* 0x0003e2000c9a101c */
[----:B---3--:R-:W-:-:S03]  /*30490*/  IMAD.WIDE R6, R3, 0x4, R8 ;  /* 0x0000000403067825 */ /* 0x008fc600078e0208 */
[----:B------:R4:W-:Y:S04]  /*304a0*/  LDGSTS.E [R5+0x27280], desc[UR28][R16.64], !P1 ;  /* 0x2728000010057fae */ /* 0x0009e8000c9a101c */
[----:B------:R-:W3:Y:S04]  /*304b0*/  LDL.LU.64 R8, [R1+0xec8] ;  /* 0x000ec80001087983 */ /* 0x000ee80000300a00 */
[----:B------:R1:W-:Y:S04]  /*304c0*/  STL.64 [R1+0x3318], R10 ;  /* 0x0033180a01007387 */ /* 0x0003e80000100a00 */
[----:B------:R1:W-:Y:S04]  /*304d0*/  STL.64 [R1+0x3310], R6 ;  /* 0x0033100601007387 */ /* 0x0003e80000100a00 */
[----:B------:R-:W3:Y:S04]  /*304e0*/  LDL.LU.64 R242, [R1+0xe00] ;  /* 0x000e000001f27983 */ /* 0x000ee80000300a00 */
[----:B------:R-:W3:Y:S01]  /*304f0*/  LDL.LU.64 R240, [R1+0xdf8] ;  /* 0x000df80001f07983 */ /* 0x000ee20000300a00 */
[----:B------:R-:W-:-:S02]  /*30500*/  VIADD R230, R233, 0xffffff5f ;  /* 0xffffff5fe9e67836 */ /* 0x000fc40000000000 */
[----:B------:R-:W3:Y:S01]  /*30510*/  LDC R233, c[0x0][0x3a0] ;  /* 0x0000e800ffe97b82 */ /* 0x000ee20000000800 */
[----:B------:R-:W-:Y:S01]  /*30520*/  LDGSTS.E [R5+0x27300], desc[UR28][R10.64], !P1 ;  /* 0x273000000a057fae */ /* 0x000fe2000c9a101c */
[----:B-1----:R-:W-:-:S03]  /*30530*/  IMAD.WIDE R248, R3, 0x4, R244 ;  /* 0x0000000403f87825 */ /* 0x002fc600078e02f4 */
[----:B------:R-:W3:Y:S01]  /*30540*/  LDL.LU.64 R244, [R1+0xdf0] ;  /* 0x000df00001f47983 */ /* 0x000ee20000300a00 */
[----:B--2---:R-:W-:-:S03]  /*30550*/  IMAD.WIDE R246, R3, 0x4, R20 ;  /* 0x0000000403f67825 */ /* 0x004fc600078e0214 */
[----:B------:R-:W-:Y:S01]  /*30560*/  STL.64 [R1+0x3308], R248 ;  /* 0x003308f801007387 */ /* 0x000fe20000100a00 */
[----:B------:R-:W-:-:S04]  /*30570*/  IMAD.WIDE R234, R3, 0x4, R234 ;  /* 0x0000000403ea7825 */ /* 0x000fc800078e02ea */
[C---:B------:R-:W-:Y:S01]  /*30580*/  IMAD.WIDE R18, R3.reuse, 0x4, R238 ;  /* 0x0000000403127825 */ /* 0x040fe200078e02ee */
[----:B------:R-:W-:Y:S01]  /*30590*/  ISETP.GE.U32.AND P0, PT, R230, 0x7ffffee0, PT ;  /* 0x7ffffee0e600780c */ /* 0x000fe20003f06070 */
[----:B------:R-:W2:Y:S04]  /*305a0*/  LDL.LU.64 R238, [R1+0xde8] ;  /* 0x000de80001ee7983 */ /* 0x000ea80000300a00 */
[----:B------:R-:W-:Y:S04]  /*305b0*/  STL.64 [R1+0x3300], R246 ;  /* 0x003300f601007387 */ /* 0x000fe80000100a00 */
[----:B------:R-:W-:Y:S04]  /*305c0*/  STL.64 [R1+0x32f8], R234 ;  /* 0x0032f8ea01007387 */ /* 0x000fe80000100a00 */
[----:B------:R-:W-:Y:S04]  /*305d0*/  LDGSTS.E [R5+0x27380], desc[UR28][R6.64], !P1 ;  /* 0x2738000006057fae */ /* 0x000fe8000c9a101c */
[----:B------:R-:W-:Y:S04]  /*305e0*/  LDGSTS.E [R5+0x28000], desc[UR28][R248.64], !P0 ;  /* 0x28000000f8057fae */ /* 0x000fe8000c1a101c */
[----:B------:R-:W-:Y:S04]  /*305f0*/  LDGSTS.E [R5+0x28080], desc[UR28][R246.64], !P0 ;  /* 0x28080000f6057fae */ /* 0x000fe8000c1a101c */
[----:B------:R-:W-:Y:S01]  /*30600*/  LDGSTS.E [R5+0x28100], desc[UR28][R234.64], !P0 ;  /* 0x28100000ea057fae */ /* 0x000fe2000c1a101c */
[----:B----4-:R-:W-:-:S03]  /*30610*/  IMAD.WIDE R16, R3, 0x4, R236 ;  /* 0x0000000403107825 */ /* 0x010fc600078e02ec */
[----:B------:R-:W4:Y:S04]  /*30620*/  LDL.LU.64 R236, [R1+0xde0] ;  /* 0x000de00001ec7983 */ /* 0x000f280000300a00 */
[----:B------:R-:W-:Y:S04]  /*30630*/  STL.64 [R1+0x32f0], R18 ;  /* 0x0032f01201007387 */ /* 0x000fe80000100a00 */
[----:B------:R-:W4:Y:S01]  /*30640*/  LDL.LU.64 R20, [R1+0xdd8] ;  /* 0x000dd80001147983 */ /* 0x000f220000300a00 */
[----:B------:R-:W-:-:S03]  /*30650*/  IMAD.WIDE R14, R3, 0x4, R14 ;  /* 0x00000004030e7825 */ /* 0x000fc600078e020e */
[----:B------:R-:W-:Y:S04]  /*30660*/  STL.64 [R1+0x32e8], R16 ;  /* 0x0032e81001007387 */ /* 0x000fe80000100a00 */
[----:B------:R-:W4:Y:S04]  /*30670*/  LDL.LU.64 R10, [R1+0xdd0] ;  /* 0x000dd000010a7983 */ /* 0x000f280000300a00 */
[----:B------:R1:W-:Y:S04]  /*30680*/  STL.64 [R1+0x32e0], R14 ;  /* 0x0032e00e01007387 */ /* 0x0003e80000100a00 */
[----:B------:R-:W4:Y:S04]  /*30690*/  LDL.LU.64 R6, [R1+0xdc8] ;  /* 0x000dc80001067983 */ /* 0x000f280000300a00 */
[----:B------:R-:W-:Y:S01]  /*306a0*/  LDGSTS.E [R5+0x28180], desc[UR28][R18.64], !P0 ;  /* 0x2818000012057fae */ /* 0x000fe2000c1a101c */
[----:B------:R-:W-:-:S03]  /*306b0*/  IMAD.WIDE R12, R3, 0x4, R12 ;  /* 0x00000004030c7825 */ /* 0x000fc600078e020c */
[----:B------:R-:W-:Y:S04]  /*306c0*/  LDGSTS.E [R5+0x28200], desc[UR28][R16.64], !P0 ;  /* 0x2820000010057fae */ /* 0x000fe8000c1a101c */
[----:B------:R-:W-:Y:S04]  /*306d0*/  STL.64 [R1+0x32d8], R12 ;  /* 0x0032d80c01007387 */ /* 0x000fe80000100a00 */
[----:B------:R-:W-:Y:S04]  /*306e0*/  LDGSTS.E [R5+0x28280], desc[UR28][R14.64], !P0 ;  /* 0x282800000e057fae */ /* 0x000fe8000c1a101c */
[----:B------:R-:W-:Y:S01]  /*306f0*/  LDGSTS.E [R5+0x28300], desc[UR28][R12.64], !P0 ;  /* 0x283000000c057fae */ /* 0x000fe2000c1a101c */
[----:B---3--:R-:W-:-:S05]  /*30700*/  IMAD.WIDE R8, R3, 0x4, R8 ;  /* 0x0000000403087825 */ /* 0x008fca00078e0208 */
[----:B------:R3:W-:Y:S04]  /*30710*/  STL.64 [R1+0x32d0], R8 ;  /* 0x0032d00801007387 */ /* 0x0007e80000100a00 */
[----:B-1----:R-:W4:Y:S04]  /*30720*/  LDL.LU.64 R14, [R1+0xd00] ;  /* 0x000d0000010e7983 */ /* 0x002f280000300a00 */
[----:B------:R-:W4:Y:S04]  /*30730*/  LDL.LU.64 R234, [R1+0xcf8] ;  /* 0x000cf80001ea7983 */ /* 0x000f280000300a00 */
[----:B------:R3:W-:Y:S02]  /*30740*/  LDGSTS.E [R5+0x28380], desc[UR28][R8.64], !P0 ;  /* 0x2838000008057fae */ /* 0x0007e4000c1a101c */
[----:B---3--:R-:W-:-:S02]  /*30750*/  IMAD.WIDE R8, R3, 0x4, R242 ;  /* 0x0000000403087825 */ /* 0x008fc400078e02f2 */
[----:B------:R-:W3:Y:S02]  /*30760*/  LDL.LU.64 R242, [R1+0xcf0] ;  /* 0x000cf00001f27983 */ /* 0x000ee40000300a00 */
[----:B------:R-:W-:Y:S02]  /*30770*/  VIADD R230, R232, 0xffffff5b ;  /* 0xffffff5be8e67836 */ /* 0x000fe40000000000 */
[C---:B------:R-:W-:Y:S01]  /*30780*/  IMAD.WIDE R246, R3.reuse, 0x4, R240 ;  /* 0x0000000403f67825 */ /* 0x040fe200078e02f0 */
[----:B------:R-:W1:Y:S01]  /*30790*/  LDC R232, c[0x0][0x3a0] ;  /* 0x0000e800ffe87b82 */ /* 0x000e620000000800 */
[----:B------:R-:W3:Y:S01]  /*307a0*/  LDL.LU.64 R240, [R1+0xce8] ;  /* 0x000ce80001f07983 */ /* 0x000ee20000300a00 */
[----:B------:R-:W-:Y:S01]  /*307b0*/  ISETP.GE.U32.AND P3, PT, R230, 0x7ffffedc, PT ;  /* 0x7ffffedce600780c */ /* 0x000fe20003f66070 */
[C---:B------:R-:W-:Y:S02]  /*307c0*/  IMAD.WIDE R244, R3.reuse, 0x4, R244 ;  /* 0x0000000403f47825 */ /* 0x040fe400078e02f4 */
[----:B------:R1:W-:Y:S02]  /*307d0*/  STL.64 [R1+0x32c8], R8 ;  /* 0x0032c80801007387 */ /* 0x0003e40000100a00 */
[----:B--2---:R-:W-:-:S02]  /*307e0*/  IMAD.WIDE R238, R3, 0x4, R238 ;  /* 0x0000000403ee7825 */ /* 0x004fc400078e02ee */
[----:B------:R-:W2:Y:S04]  /*307f0*/  LDL.LU.64 R18, [R1+0xce0] ;  /* 0x000ce00001127983 */ /* 0x000ea80000300a00 */
[----:B------:R-:W-:Y:S04]  /*30800*/  STL.64 [R1+0x32c0], R246 ;  /* 0x0032c0f601007387 */ /* 0x000fe80000100a00 */
[----:B------:R-:W2:Y:S04]  /*30810*/  LDL.LU.64 R16, [R1+0xcd8] ;  /* 0x000cd80001107983 */ /* 0x000ea80000300a00 */
[----:B------:R1:W-:Y:S04]  /*30820*/  STL.64 [R1+0x32b8], R244 ;  /* 0x0032b8f401007387 */ /* 0x0003e80000100a00 */
[----:B------:R-:W2:Y:S01]  /*30830*/  LDL.LU.64 R12, [R1+0xcd0] ;  /* 0x000cd000010c7983 */ /* 0x000ea20000300a00 */
[----:B----4-:R-:W-:-:S03]  /*30840*/  IMAD.WIDE R236, R3, 0x4, R236 ;  /* 0x0000000403ec7825 */ /* 0x010fc600078e02ec */
[----:B------:R-:W-:Y:S01]  /*30850*/  STL.64 [R1+0x32b0], R238 ;  /* 0x0032b0ee01007387 */ /* 0x000fe20000100a00 */
[----:B------:R-:W-:-:S03]  /*30860*/  IMAD.WIDE R20, R3, 0x4, R20 ;  /* 0x0000000403147825 */ /* 0x000fc600078e0214 */
[----:B------:R-:W-:Y:S04]  /*30870*/  STL.64 [R1+0x32a8], R236 ;  /* 0x0032a8ec01007387 */ /* 0x000fe80000100a00 */
[----:B------:R4:W-:Y:S04]  /*30880*/  STL.64 [R1+0x32a0], R20 ;  /* 0x0032a01401007387 */ /* 0x0009e80000100a00 */
[----:B------:R-:W-:Y:S01]  /*30890*/  LDGSTS.E [R5+0x29000], desc[UR28][R8.64], !P3 ;  /* 0x2900000008057fae */ /* 0x000fe2000d9a101c */
[----:B------:R-:W-:-:S03]  /*308a0*/  IMAD.WIDE R10, R3, 0x4, R10 ;  /* 0x00000004030a7825 */ /* 0x000fc600078e020a */
[----:B------:R4:W-:Y:S04]  /*308b0*/  LDGSTS.E [R5+0x29080], desc[UR28][R246.64], !P3 ;  /* 0x29080000f6057fae */ /* 0x0009e8000d9a101c */
[----:B------:R-:W-:Y:S04]  /*308c0*/  LDGSTS.E [R5+0x29100], desc[UR28][R244.64], !P3 ;  /* 0x29100000f4057fae */ /* 0x000fe8000d9a101c */
[----:B-1----:R-:W2:Y:S01]  /*308d0*/  LDL.LU.64 R8, [R1+0xcc8] ;  /* 0x000cc80001087983 */ /* 0x002ea20000300a00 */
[----:B------:R-:W-:-:S03]  /*308e0*/  IMAD.WIDE R6, R3, 0x4, R6 ;  /* 0x0000000403067825 */ /* 0x000fc600078e0206 */
[----:B------:R1:W-:Y:S04]  /*308f0*/  STL.64 [R1+0x3298], R10 ;  /* 0x0032980a01007387 */ /* 0x0003e80000100a00 */
[----:B------:R1:W-:Y:S04]  /*30900*/  STL.64 [R1+0x3290], R6 ;  /* 0x0032900601007387 */ /* 0x0003e80000100a00 */
[----:B------:R-:W-:Y:S04]  /*30910*/  LDGSTS.E [R5+0x29180], desc[UR28][R238.64], !P3 ;  /* 0x29180000ee057fae */ /* 0x000fe8000d9a101c */
[----:B------:R-:W-:Y:S04]  /*30920*/  LDGSTS.E [R5+0x29200], desc[UR28][R236.64], !P3 ;  /* 0x29200000ec057fae */ /* 0x000fe8000d9a101c */
[----:B------:R-:W2:Y:S04]  /*30930*/  LDL.LU.64 R244, [R1+0xc30] ;  /* 0x000c300001f47983 */ /* 0x000ea80000300a00 */
[----:B------:R-:W-:Y:S01]  /*30940*/  LDGSTS.E [R5+0x29280], desc[UR28][R20.64], !P3 ;  /* 0x2928000014057fae */ /* 0x000fe2000d9a101c */
[----:B------:R-:W-:-:S03]  /*30950*/  IMAD.WIDE R248, R3, 0x4, R14 ;  /* 0x0000000403f87825 */ /* 0x000fc600078e020e */
[----:B----4-:R-:W4:Y:S04]  /*30960*/  LDL.LU.64 R20, [R1+0xc28] ;  /* 0x000c280001147983 */ /* 0x010f280000300a00 */
[----:B------:R-:W4:Y:S01]  /*30970*/  LDL.LU.64 R236, [R1+0xc20] ;  /* 0x000c200001ec7983 */ /* 0x000f220000300a00 */
[----:B------:R-:W-:-:S03]  /*30980*/  IMAD.WIDE R246, R3, 0x4, R234 ;  /* 0x0000000403f67825 */ /* 0x000fc600078e02ea */
[----:B------:R-:W4:Y:S04]  /*30990*/  LDL.LU.64 R238, [R1+0xc18] ;  /* 0x000c180001ee7983 */ /* 0x000f280000300a00 */
[----:B------:R-:W4:Y:S04]  /*309a0*/  LDL.LU.64 R234, [R1+0xc10] ;  /* 0x000c100001ea7983 */ /* 0x000f280000300a00 */
[----:B------:R-:W-:Y:S01]  /*309b0*/  STL.64 [R1+0x3288], R248 ;  /* 0x003288f801007387 */ /* 0x000fe20000100a00 */
[----:B---3--:R-:W-:-:S03]  /*309c0*/  IMAD.WIDE R242, R3, 0x4, R242 ;  /* 0x0000000403f27825 */ /* 0x008fc600078e02f2 */
[----:B------:R-:W-:Y:S04]  /*309d0*/  STL.64 [R1+0x3280], R246 ;  /* 0x003280f601007387 */ /* 0x000fe80000100a00 */
[----:B------:R3:W-:Y:S04]  /*309e0*/  STL.64 [R1+0x3278], R242 ;  /* 0x003278f201007387 */ /* 0x0007e80000100a00 */
[----:B------:R-:W4:Y:S01]  /*309f0*/  LDL.LU.64 R14, [R1+0xc08] ;  /* 0x000c0800010e7983 */ /* 0x000f220000300a00 */
[----:B------:R-:W-:Y:S01]  /*30a00*/  IADD3 R230, PT, PT, R231, -0xa9, RZ ;  /* 0xffffff57e7e67810 */ /* 0x000fe20007ffe0ff */
[C---:B------:R-:W-:Y:S01]  /*30a10*/  IMAD.WIDE R240, R3.reuse, 0x4, R240 ;  /* 0x0000000403f07825 */ /* 0x040fe200078e02f0 */
[----:B------:R-:W2:Y:S01]  /*30a20*/  LDC R231, c[0x0][0x3a0] ;  /* 0x0000e800ffe77b82 */ /* 0x000ea20000000800 */
[----:B------:R1:W-:Y:S01]  /*30a30*/  LDGSTS.E [R5+0x29300], desc[UR28][R10.64], !P3 ;  /* 0x293000000a057fae */ /* 0x0003e2000d9a101c */
[----:B------:R-:W-:Y:S01]  /*30a40*/  ISETP.GE.U32.AND P1, PT, R230, 0x7ffffed8, PT ;  /* 0x7ffffed8e600780c */ /* 0x000fe20003f26070 */
[----:B--2---:R-:W-:-:S02]  /*30a50*/  IMAD.WIDE R18, R3, 0x4, R18 ;  /* 0x0000000403127825 */ /* 0x004fc400078e0212 */
[----:B------:R2:W-:Y:S02]  /*30a60*/  STL.64 [R1+0x3270], R240 ;  /* 0x003270f001007387 */ /* 0x0005e40000100a00 */
[C---:B------:R-:W-:Y:S02]  /*30a70*/  IMAD.WIDE R16, R3.reuse, 0x4, R16 ;  /* 0x0000000403107825 */ /* 0x040fe400078e0210 */
[----:B------:R2:W-:Y:S04]  /*30a80*/  STL.64 [R1+0x3268], R18 ;  /* 0x0032681201007387 */ /* 0x0005e80000100a00 */
[----:B------:R3:W-:Y:S01]  /*30a90*/  LDGSTS.E [R5+0x29380], desc[UR28][R6.64], !P3 ;  /* 0x2938000006057fae */ /* 0x0007e2000d9a101c */
[----:B-1----:R-:W-:-:S03]  /*30aa0*/  IMAD.WIDE R10, R3, 0x4, R12 ;  /* 0x00000004030a7825 */ /* 0x002fc600078e020c */
[----:B------:R1:W-:Y:S04]  /*30ab0*/  LDGSTS.E [R5+0x2a000], desc[UR28][R248.64], !P1 ;  /* 0x2a000000f8057fae */ /* 0x0003e8000c9a101c */
[----:B------:R-:W4:Y:S04]  /*30ac0*/  LDL.LU.64 R12, [R1+0xc00] ;  /* 0x000c0000010c7983 */ /* 0x000f280000300a00 */
[----:B------:R1:W-:Y:S04]  /*30ad0*/  STL.64 [R1+0x3260], R16 ;  /* 0x0032601001007387 */ /* 0x0003e80000100a00 */
[----:B------:R4:W-:Y:S04]  /*30ae0*/  LDGSTS.E [R5+0x2a080], desc[UR28][R246.64], !P1 ;  /* 0x2a080000f6057fae */ /* 0x0009e8000c9a101c */
[----:B------:R-:W-:Y:S04]  /*30af0*/  LDGSTS.E [R5+0x2a100], desc[UR28][R242.64], !P1 ;  /* 0x2a100000f2057fae */ /* 0x000fe8000c9a101c */
[----:B------:R-:W-:Y:S04]  /*30b00*/  LDGSTS.E [R5+0x2a180], desc[UR28][R240.64], !P1 ;  /* 0x2a180000f0057fae */ /* 0x000fe8000c9a101c */
[----:B------:R1:W-:Y:S04]  /*30b10*/  LDGSTS.E [R5+0x2a200], desc[UR28][R18.64], !P1 ;  /* 0x2a20000012057fae */ /* 0x0003e8000c9a101c */
[----:B------:R1:W-:Y:S01]  /*30b20*/  LDGSTS.E [R5+0x2a280], desc[UR28][R16.64], !P1 ;  /* 0x2a28000010057fae */ /* 0x0003e2000c9a101c */
[----:B---3--:R-:W-:-:S03]  /*30b30*/  IMAD.WIDE R6, R3, 0x4, R8 ;  /* 0x0000000403067825 */ /* 0x008fc600078e0208 */
[----:B------:R-:W-:Y:S04]  /*30b40*/  LDGSTS.E [R5+0x2a300], desc[UR28][R10.64], !P1 ;  /* 0x2a3000000a057fae */ /* 0x000fe8000c9a101c */
[----:B------:R-:W3:Y:S04]  /*30b50*/  LDL.LU.64 R8, [R1+0xbf8] ;  /* 0x000bf80001087983 */ /* 0x000ee80000300a00 */
[----:B------:R2:W-:Y:S04]  /*30b60*/  STL.64 [R1+0x3258], R10 ;  /* 0x0032580a01007387 */ /* 0x0005e80000100a00 */
[----:B------:R4:W-:Y:S04]  /*30b70*/  STL.64 [R1+0x3250], R6 ;  /* 0x0032500601007387 */ /* 0x0009e80000100a00 */
[----:B------:R-:W3:Y:S01]  /*30b80*/  LDL.LU.64 R242, [R1+0xb70] ;  /* 0x000b700001f27983 */ /* 0x000ee20000300a00 */
[----:B-1----:R-:W-:-:S03]  /*30b90*/  IMAD.WIDE R248, R3, 0x4, R244 ;  /* 0x0000000403f87825 */ /* 0x002fc600078e02f4 */
[----:B--2---:R-:W2:Y:S04]  /*30ba0*/  LDL.LU.64 R240, [R1+0xb68] ;  /* 0x000b680001f07983 */ /* 0x004ea80000300a00 */
[----:B------:R-:W2:Y:S04]  /*30bb0*/  LDL.LU.64 R244, [R1+0xb60] ;  /* 0x000b600001f47983 */ /* 0x000ea80000300a00 */
[----:B------:R-:W-:Y:S04]  /*30bc0*/  STL.64 [R1+0x3248], R248 ;  /* 0x003248f801007387 */ /* 0x000fe80000100a00 */
[----:B------:R-:W-:Y:S01]  /*30bd0*/  LDGSTS.E [R5+0x2a380], desc[UR28][R6.64], !P1 ;  /* 0x2a38000006057fae */ /* 0x000fe2000c9a101c */
[----:B----4-:R-:W-:-:S04]  /*30be0*/  IMAD.WIDE R246, R3, 0x4, R20 ;  /* 0x0000000403f67825 */ /* 0x010fc800078e0214 */
[----:B------:R-:W-:-:S04]  /*30bf0*/  IMAD.WIDE R236, R3, 0x4, R236 ;  /* 0x0000000403ec7825 */ /* 0x000fc800078e02ec */
[C---:B------:R-:W-:Y:S02]  /*30c00*/  IMAD.WIDE R18, R3.reuse, 0x4, R238 ;  /* 0x0000000403127825 */ /* 0x040fe400078e02ee */
[----:B------:R-:W4:Y:S02]  /*30c10*/  LDL.LU.64 R238, [R1+0xb58] ;  /* 0x000b580001ee7983 */ /* 0x000f240000300a00 */
[C---:B------:R-:W-:Y:S02]  /*30c20*/  IMAD.WIDE R16, R3.reuse, 0x4, R234 ;  /* 0x0000000403107825 */ /* 0x040fe400078e02ea */
        /* <DEDUP_REMOVED lines=10> */
[----:B------:R-:W-:-:S02]  /*30cd0*/  VIADD R230, R233, 0xffffff53 ;  /* 0xffffff53e9e67836 */ /* 0x000fc40000000000 */
[----:B------:R-:W1:Y:S03]  /*30ce0*/  LDC R233, c[0x0][0x3a0] ;  /* 0x0000e800ffe97b82 */ /* 0x000e660000000800 */
[----:B------:R-:W-:Y:S01]  /*30cf0*/  ISETP.GE.U32.AND P0, PT, R230, 0x7ffffed4, PT ;  /* 0x7ffffed4e600780c */ /* 0x000fe20003f06070 */
[----:B------:R-:W-:-:S12]  /*30d00*/  IMAD.WIDE R12, R3, 0x4, R12 ;  /* 0x00000004030c7825 */ /* 0x000fd800078e020c */
[----:B------:R-:W-:Y:S04]  /*30d10*/  LDGSTS.E [R5+0x2b000], desc[UR28][R248.64], !P0 ;  /* 0x2b000000f8057fae */ /* 0x000fe8000c1a101c */
[----:B------:R-:W-:Y:S04]  /*30d20*/  LDGSTS.E [R5+0x2b080], desc[UR28][R246.64], !P0 ;  /* 0x2b080000f6057fae */ /* 0x000fe8000c1a101c */
[----:B------:R-:W-:Y:S04]  /*30d30*/  LDGSTS.E [R5+0x2b100], desc[UR28][R236.64], !P0 ;  /* 0x2b100000ec057fae */ /* 0x000fe8000c1a101c */
[----:B------:R-:W-:Y:S01]  /*30d40*/  LDGSTS.E [R5+0x2b180], desc[UR28][R18.64], !P0 ;  /* 0x2b18000012057fae */ /* 0x000fe2000c1a101c */
[----:B------:R-:W-:-:S02]  /*30d50*/  VIADD R230, R232, 0xffffff4f ;  /* 0xffffff4fe8e67836 */ /* 0x000fc40000000000 */
[----:B------:R-:W1:Y:S01]  /*30d60*/  LDC R232, c[0x0][0x3a0] ;  /* 0x0000e800ffe87b82 */ /* 0x000e620000000800 */
[----:B------:R-:W-:Y:S01]  /*30d70*/  LDGSTS.E [R5+0x2b200], desc[UR28][R16.64], !P0 ;  /* 0x2b20000010057fae */ /* 0x000fe2000c1a101c */
[----:B---3--:R-:W-:-:S03]  /*30d80*/  IMAD.WIDE R8, R3, 0x4, R8 ;  /* 0x0000000403087825 */ /* 0x008fc600078e0208 */
[----:B------:R-:W-:Y:S04]  /*30d90*/  STL.64 [R1+0x3218], R12 ;  /* 0x0032180c01007387 */ /* 0x000fe80000100a00 */
[----:B------:R-:W-:Y:S04]  /*30da0*/  LDGSTS.E [R5+0x2b280], desc[UR28][R14.64], !P0 ;  /* 0x2b2800000e057fae */ /* 0x000fe8000c1a101c */
[----:B------:R3:W-:Y:S04]  /*30db0*/  STL.64 [R1+0x3210], R8 ;  /* 0x0032100801007387 */ /* 0x0007e80000100a00 */
[----:B------:R-:W-:Y:S04]  /*30dc0*/  LDGSTS.E [R5+0x2b300], desc[UR28][R12.64], !P0 ;  /* 0x2b3000000c057fae */ /* 0x000fe8000c1a101c */
[----:B------:R3:W-:Y:S04]  /*30dd0*/  LDGSTS.E [R5+0x2b380], desc[UR28][R8.64], !P0 ;  /* 0x2b38000008057fae */ /* 0x0007e8000c1a101c */
[----:B-1----:R-:W4:Y:S04]  /*30de0*/  LDL.LU.64 R14, [R1+0xab0] ;  /* 0x000ab000010e7983 */ /* 0x002f280000300a00 */
[----:B------:R-:W4:Y:S01]  /*30df0*/  LDL.LU.64 R236, [R1+0xaa8] ;  /* 0x000aa80001ec7983 */ /* 0x000f220000300a00 */
[----:B---3--:R-:W-:-:S03]  /*30e00*/  IMAD.WIDE R8, R3, 0x4, R242 ;  /* 0x0000000403087825 */ /* 0x008fc600078e02f2 */
[----:B------:R-:W3:Y:S01]  /*30e10*/  LDL.LU.64 R242, [R1+0xaa0] ;  /* 0x000aa00001f27983 */ /* 0x000ee20000300a00 */
[----:B------:R-:W-:Y:S01]  /*30e20*/  ISETP.GE.U32.AND P3, PT, R230, 0x7ffffed0, PT ;  /* 0x7ffffed0e600780c */ /* 0x000fe20003f66070 */
[C---:B--2---:R-:W-:Y:S02]  /*30e30*/  IMAD.WIDE R246, R3.reuse, 0x4, R240 ;  /* 0x0000000403f67825 */ /* 0x044fe400078e02f0 */
[----:B------:R-:W2:Y:S02]  /*30e40*/  LDL.LU.64 R240, [R1+0xa98] ;  /* 0x000a980001f07983 */ /* 0x000ea40000300a00 */
[C---:B------:R-:W-:Y:S02]  /*30e50*/  IMAD.WIDE R244, R3.reuse, 0x4, R244 ;  /* 0x0000000403f47825 */ /* 0x040fe400078e02f4 */
[----:B------:R1:W-:Y:S04]  /*30e60*/  STL.64 [R1+0x3208], R8 ;  /* 0x0032080801007387 */ /* 0x0003e80000100a00 */
[----:B------:R-:W2:Y:S04]  /*30e70*/  LDL.LU.64 R18, [R1+0xa90] ;  /* 0x000a900001127983 */ /* 0x000ea80000300a00 */
[----:B------:R-:W-:Y:S04]  /*30e80*/  STL.64 [R1+0x3200], R246 ;  /* 0x003200f601007387 */ /* 0x000fe80000100a00 */
[----:B------:R-:W2:Y:S04]  /*30e90*/  LDL.LU.64 R16, [R1+0xa88] ;  /* 0x000a880001107983 */ /* 0x000ea80000300a00 */
[----:B------:R1:W-:Y:S04]  /*30ea0*/  STL.64 [R1+0x31f8], R244 ;  /* 0x0031f8f401007387 */ /* 0x0003e80000100a00 */
[----:B------:R-:W2:Y:S04]  /*30eb0*/  LDL.LU.64 R12, [R1+0xa80] ;  /* 0x000a8000010c7983 */ /* 0x000ea80000300a00 */
[----:B------:R-:W-:Y:S04]  /*30ec0*/  LDGSTS.E [R5+0x2c000], desc[UR28][R8.64], !P3 ;  /* 0x2c00000008057fae */ /* 0x000fe8000d9a101c */
[----:B------:R1:W-:Y:S04]  /*30ed0*/  LDGSTS.E [R5+0x2c080], desc[UR28][R246.64], !P3 ;  /* 0x2c080000f6057fae */ /* 0x0003e8000d9a101c */
[----:B------:R-:W-:Y:S01]  /*30ee0*/  LDGSTS.E [R5+0x2c100], desc[UR28][R244.64], !P3 ;  /* 0x2c100000f4057fae */ /* 0x000fe2000d9a101c */
[----:B----4-:R-:W-:-:S05]  /*30ef0*/  IMAD.WIDE R238, R3, 0x4, R238 ;  /* 0x0000000403ee7825 */ /* 0x010fca00078e02ee */
[----:B------:R-:W-:Y:S04]  /*30f00*/  STL.64 [R1+0x31f0], R238 ;  /* 0x0031f0ee01007387 */ /* 0x000fe80000100a00 */
[----:B------:R-:W-:Y:S01]  /*30f10*/  LDGSTS.E [R5+0x2c180], desc[UR28][R238.64], !P3 ;  /* 0x2c180000ee057fae */ /* 0x000fe2000d9a101c */
[----:B------:R-:W-:-:S04]  /*30f20*/  IMAD.WIDE R234, R3, 0x4, R234 ;  /* 0x0000000403ea7825 */ /* 0x000fc800078e02ea */
[C---:B------:R-:W-:Y:S01]  /*30f30*/  IMAD.WIDE R20, R3.reuse, 0x4, R20 ;  /* 0x0000000403147825 */ /* 0x040fe200078e0214 */
[----:B------:R-:W-:Y:S04]  /*30f40*/  STL.64 [R1+0x31e8], R234 ;  /* 0x0031e8ea01007387 */ /* 0x000fe80000100a00 */
[----:B------:R4:W-:Y:S04]  /*30f50*/  STL.64 [R1+0x31e0], R20 ;  /* 0x0031e01401007387 */ /* 0x0009e80000100a00 */
[----:B-1----:R-:W2:Y:S01]  /*30f60*/  LDL.LU.64 R8, [R1+0xa78] ;  /* 0x000a780001087983 */ /* 0x002ea20000300a00 */
[----:B------:R-:W-:-:S03]  /*30f70*/  IMAD.WIDE R10, R3, 0x4, R10 ;  /* 0x00000004030a7825 */ /* 0x000fc600078e020a */
[----:B------:R-:W-:Y:S01]  /*30f80*/  LDGSTS.E [R5+0x2c200], desc[UR28][R234.64], !P3 ;  /* 0x2c200000ea057fae */ /* 0x000fe2000d9a101c */
[----:B------:R-:W-:-:S03]  /*30f90*/  IMAD.WIDE R6, R3, 0x4, R6 ;  /* 0x0000000403067825 */ /* 0x000fc600078e0206 */
[----:B------:R1:W-:Y:S04]  /*30fa0*/  STL.64 [R1+0x31d8], R10 ;  /* 0x0031d80a01007387 */ /* 0x0003e80000100a00 */
[----:B------:R1:W-:Y:S04]  /*30fb0*/  STL.64 [R1+0x31d0], R6 ;  /* 0x0031d00601007387 */ /* 0x0003e80000100a00 */
[----:B------:R-:W2:Y:S04]  /*30fc0*/  LDL.LU.64 R244, [R1+0x9f0] ;  /* 0x0009f00001f47983 */ /* 0x000ea80000300a00 */
[----:B------:R-:W-:Y:S01]  /*30fd0*/  LDGSTS.E [R5+0x2c280], desc[UR28][R20.64], !P3 ;  /* 0x2c28000014057fae */ /* 0x000fe2000d9a101c */
[----:B------:R-:W-:-:S02]  /*30fe0*/  VIADD R230, R231, 0xffffff4b ;  /* 0xffffff4be7e67836 */ /* 0x000fc40000000000 */
[----:B------:R-:W1:Y:S01]  /*30ff0*/  LDC R231, c[0x0][0x3a0] ;  /* 0x0000e800ffe77b82 */ /* 0x000e620000000800 */
[----:B------:R1:W-:Y:S04]  /*31000*/  LDGSTS.E [R5+0x2c300], desc[UR28][R10.64], !P3 ;  /* 0x2c3000000a057fae */ /* 0x0003e8000d9a101c */
[----:B----4-:R-:W4:Y:S04]  /*31010*/  LDL.LU.64 R20, [R1+0x9e8] ;  /* 0x0009e80001147983 */ /* 0x010f280000300a00 */
[----:B------:R-:W4:Y:S04]  /*31020*/  LDL.LU.64 R234, [R1+0x9e0] ;  /* 0x0009e00001ea7983 */ /* 0x000f280000300a00 */
[----:B------:R-:W4:Y:S01]  /*31030*/  LDL.LU.64 R238, [R1+0x9d8] ;  /* 0x0009d80001ee7983 */ /* 0x000f220000300a00 */
[----:B------:R-:W-:-:S03]  /*31040*/  ISETP.GE.U32.AND P1, PT, R230, 0x7ffffecc, PT ;  /* 0x7ffffecce600780c */ /* 0x000fc60003f26070 */
[----:B------:R1:W-:Y:S01]  /*31050*/  LDGSTS.E [R5+0x2c380], desc[UR28][R6.64], !P3 ;  /* 0x2c38000006057fae */ /* 0x0003e2000d9a101c */
[----:B------:R-:W-:-:S04]  /*31060*/  IMAD.WIDE R248, R3, 0x4, R14 ;  /* 0x0000000403f87825 */ /* 0x000fc800078e020e */
[----:B------:R-:W-:-:S05]  /*31070*/  IMAD.WIDE R246, R3, 0x4, R236 ;  /* 0x0000000403f67825 */ /* 0x000fca00078e02ec */
[----:B------:R1:W-:Y:S04]  /*31080*/  LDGSTS.E [R5+0x2d000], desc[UR28][R248.64], !P1 ;  /* 0x2d000000f8057fae */ /* 0x0003e8000c9a101c */
[----:B------:R-:W4:Y:S01]  /*31090*/  LDL.LU.64 R236, [R1+0x9d0] ;  /* 0x0009d00001ec7983 */ /* 0x000f220000300a00 */
[----:B---3--:R-:W-:-:S03]  /*310a0*/  IMAD.WIDE R242, R3, 0x4, R242 ;  /* 0x0000000403f27825 */ /* 0x008fc600078e02f2 */
[----:B------:R-:W-:Y:S04]  /*310b0*/  STL.64 [R1+0x3550], R248 ;  /* 0x003550f801007387 */ /* 0x000fe80000100a00 */
[----:B------:R-:W-:Y:S04]  /*310c0*/  STL.64 [R1+0x3558], R246 ;  /* 0x003558f601007387 */ /* 0x000fe80000100a00 */
[----:B------:R3:W-:Y:S01]  /*310d0*/  STL.64 [R1+0x3560], R242 ;  /* 0x003560f201007387 */ /* 0x0007e20000100a00 */
[----:B--2---:R-:W-:-:S03]  /*310e0*/  IMAD.WIDE R240, R3, 0x4, R240 ;  /* 0x0000000403f07825 */ /* 0x004fc600078e02f0 */
[----:B------:R-:W2:Y:S01]  /*310f0*/  LDL.LU.64 R14, [R1+0x9c8] ;  /* 0x0009c800010e7983 */ /* 0x000ea20000300a00 */
[----:B------:R-:W-:-:S04]  /*31100*/  IMAD.WIDE R18, R3, 0x4, R18 ;  /* 0x0000000403127825 */ /* 0x000fc800078e0212 */
[C---:B------:R-:W-:Y:S01]  /*31110*/  IMAD.WIDE R16, R3.reuse, 0x4, R16 ;  /* 0x0000000403107825 */ /* 0x040fe200078e0210 */
[----:B------:R3:W-:Y:S04]  /*31120*/  STL.64 [R1+0x3568], R240 ;  /* 0x003568f001007387 */ /* 0x0007e80000100a00 */
[----:B------:R3:W-:Y:S01]  /*31130*/  STL.64 [R1+0x3570], R18 ;  /* 0x0035701201007387 */ /* 0x0007e20000100a00 */
[----:B-1----:R-:W-:-:S03]  /*31140*/  IMAD.WIDE R10, R3, 0x4, R12 ;  /* 0x00000004030a7825 */ /* 0x002fc600078e020c */
[----:B------:R4:W-:Y:S04]  /*31150*/  LDGSTS.E [R5+0x2d080], desc[UR28][R246.64], !P1 ;  /* 0x2d080000f6057fae */ /* 0x0009e8000c9a101c */
[----:B------:R-:W2:Y:S04]  /*31160*/  LDL.LU.64 R12, [R1+0x9c0] ;  /* 0x0009c000010c7983 */ /* 0x000ea80000300a00 */
[----:B------:R1:W-:Y:S04]  /*31170*/  STL.64 [R1+0x3578], R16 ;  /* 0x0035781001007387 */ /* 0x0003e80000100a00 */
[----:B------:R-:W-:Y:S04]  /*31180*/  LDGSTS.E [R5+0x2d100], desc[UR28][R242.64], !P1 ;  /* 0x2d100000f2057fae */ /* 0x000fe8000c9a101c */
[----:B------:R-:W-:Y:S01]  /*31190*/  LDGSTS.E [R5+0x2d180], desc[UR28][R240.64], !P1 ;  /* 0x2d180000f0057fae */ /* 0x000fe2000c9a101c */
[----:B------:R-:W-:-:S02]  /*311a0*/  VIADD R230, R233, 0xffffff47 ;  /* 0xffffff47e9e67836 */ /* 0x000fc40000000000 */
[----:B------:R-:W1:Y:S01]  /*311b0*/  LDC R233, c[0x0][0x3a0] ;  /* 0x0000e800ffe97b82 */ /* 0x000e620000000800 */
[----:B------:R1:W-:Y:S01]  /*311c0*/  LDGSTS.E [R5+0x2d200], desc[UR28][R18.64], !P1 ;  /* 0x2d20000012057fae */ /* 0x0003e2000c9a101c */
[----:B------:R-:W-:-:S03]  /*311d0*/  IMAD.WIDE R6, R3, 0x4, R8 ;  /* 0x0000000403067825 */ /* 0x000fc600078e0208 */
[----:B------:R1:W-:Y:S04]  /*311e0*/  LDGSTS.E [R5+0x2d280], desc[UR28][R16.64], !P1 ;  /* 0x2d28000010057fae */ /* 0x0003e8000c9a101c */
[----:B------:R-:W2:Y:S04]  /*311f0*/  LDL.LU.64 R8, [R1+0x9b8] ;  /* 0x0009b80001087983 */ /* 0x000ea80000300a00 */
[----:B------:R1:W-:Y:S04]  /*31200*/  STL.64 [R1+0x3580], R10 ;  /* 0x0035800a01007387 */ /* 0x0003e80000100a00 */
[----:B------:R1:W-:Y:S04]  /*31210*/  STL.64 [R1+0x3588], R6 ;  /* 0x0035880601007387 */ /* 0x0003e80000100a00 */
[----:B---3--:R-:W3:Y:S01]  /*31220*/  LDL.LU.64 R242, [R1+0x930] ;  /* 0x0009300001f27983 */ /* 0x008ee20000300a00 */
[----:B------:R-:W-:-:S03]  /*31230*/  IMAD.WIDE R248, R3, 0x4, R244 ;  /* 0x0000000403f87825 */ /* 0x000fc600078e02f4 */
[----:B------:R-:W3:Y:S04]  /*31240*/  LDL.LU.64 R240, [R1+0x928] ;  /* 0x0009280001f07983 */ /* 0x000ee80000300a00 */
[----:B------:R-:W3:Y:S01]  /*31250*/  LDL.LU.64 R244, [R1+0x920] ;  /* 0x0009200001f47983 */ /* 0x000ee20000300a00 */
[----:B------:R-:W-:-:S03]  /*31260*/  ISETP.GE.U32.AND P0, PT, R230, 0x7ffffec8, PT ;  /* 0x7ffffec8e600780c */ /* 0x000fc60003f06070 */
[----:B------:R-:W-:Y:S01]  /*31270*/  STL.64 [R1+0x3610], R248 ;  /* 0x003610f801007387 */ /* 0x000fe20000100a00 */
[----:B----4-:R-:W-:-:S03]  /*31280*/  IMAD.WIDE R246, R3, 0x4, R20 ;  /* 0x0000000403f67825 */ /* 0x010fc600078e0214 */
[----:B------:R-:W-:Y:S01]  /*31290*/  LDGSTS.E [R5+0x2d300], desc[UR28][R10.64], !P1 ;  /* 0x2d3000000a057fae */ /* 0x000fe2000c9a101c */
[----:B------:R-:W-:-:S03]  /*312a0*/  IMAD.WIDE R20, R3, 0x4, R234 ;  /* 0x0000000403147825 */ /* 0x000fc600078e02ea */
[----:B------:R-:W-:Y:S01]  /*312b0*/  LDGSTS.E [R5+0x2d380], desc[UR28][R6.64], !P1 ;  /* 0x2d38000006057fae */ /* 0x000fe2000c9a101c */
[----:B-1----:R-:W-:-:S03]  /*312c0*/  IMAD.WIDE R18, R3, 0x4, R238 ;  /* 0x0000000403127825 */ /* 0x002fc600078e02ee */
[----:B------:R-:W-:Y:S04]  /*312d0*/  LDGSTS.E [R5+0x2e000], desc[UR28][R248.64], !P0 ;  /* 0x2e000000f8057fae */ /* 0x000fe8000c1a101c */
[----:B------:R-:W4:Y:S04]  /*312e0*/  LDL.LU.64 R238, [R1+0x918] ;  /* 0x0009180001ee7983 */ /* 0x000f280000300a00 */
[----:B------:R-:W-:Y:S04]  /*312f0*/  STL.64 [R1+0x3618], R246 ;  /* 0x003618f601007387 */ /* 0x000fe80000100a00 */
[----:B------:R-:W-:Y:S04]  /*31300*/  STL.64 [R1+0x3620], R20 ;  /* 0x0036201401007387 */ /* 0x000fe80000100a00 */
[----:B------:R3:W-:Y:S04]  /*31310*/  LDGSTS.E [R5+0x2e080], desc[UR28][R246.64], !P0 ;  /* 0x2e080000f6057fae */ /* 0x0007e8000c1a101c */
[----:B------:R-:W-:Y:S04]  /*31320*/  LDGSTS.E [R5+0x2e100], desc[UR28][R20.64], !P0 ;  /* 0x2e10000014057fae */ /* 0x000fe8000c1a101c */
[----:B------:R-:W-:Y:S01]  /*31330*/  LDGSTS.E [R5+0x2e180], desc[UR28][R18.64], !P0 ;  /* 0x2e18000012057fae */ /* 0x000fe2000c1a101c */
[----:B------:R-:W-:-:S03]  /*31340*/  IMAD.WIDE R16, R3, 0x4, R236 ;  /* 0x0000000403107825 */ /* 0x000fc600078e02ec */
[----:B------:R-:W4:Y:S04]  /*31350*/  LDL.LU.64 R236, [R1+0x910] ;  /* 0x0009100001ec7983 */ /* 0x000f280000300a00 */
[----:B------:R-:W-:Y:S04]  /*31360*/  STL.64 [R1+0x3628], R18 ;  /* 0x0036281201007387 */ /* 0x000fe80000100a00 */
[----:B------:R-:W4:Y:S01]  /*31370*/  LDL.LU.64 R234, [R1+0x908] ;  /* 0x0009080001ea7983 */ /* 0x000f220000300a00 */
[----:B--2---:R-:W-:-:S03]  /*31380*/  IMAD.WIDE R14, R3, 0x4, R14 ;  /* 0x00000004030e7825 */ /* 0x004fc600078e020e */
[----:B------:R-:W-:Y:S04]  /*31390*/  STL.64 [R1+0x3630], R16 ;  /* 0x0036301001007387 */ /* 0x000fe80000100a00 */
[----:B------:R-:W2:Y:S04]  /*313a0*/  LDL.LU.64 R10, [R1+0x900] ;  /* 0x00090000010a7983 */ /* 0x000ea80000300a00 */
[----:B------:R-:W-:Y:S04]  /*313b0*/  STL.64 [R1+0x3638], R14 ;  /* 0x0036380e01007387 */ /* 0x000fe80000100a00 */
[----:B------:R-:W2:Y:S04]  /*313c0*/  LDL.LU.64 R6, [R1+0x8f8] ;  /* 0x0008f80001067983 */ /* 0x000ea80000300a00 */
[----:B------:R-:W-:Y:S01]  /*313d0*/  LDGSTS.E [R5+0x2e200], desc[UR28][R16.64], !P0 ;  /* 0x2e20000010057fae */ /* 0x000fe2000c1a101c */
[----:B------:R-:W-:-:S03]  /*313e0*/  IMAD.WIDE R12, R3, 0x4, R12 ;  /* 0x00000004030c7825 */ /* 0x000fc600078e020c */
[----:B------:R-:W-:Y:S04]  /*313f0*/  LDGSTS.E [R5+0x2e280], desc[UR28][R14.64], !P0 ;  /* 0x2e2800000e057fae */ /* 0x000fe8000c1a101c */
[----:B------:R1:W-:Y:S04]  /*31400*/  STL.64 [R1+0x3640], R12 ;  /* 0x0036400c01007387 */ /* 0x0003e80000100a00 */
[----:B------:R-:W-:Y:S01]  /*31410*/  LDGSTS.E [R5+0x2e300], desc[UR28][R12.64], !P0 ;  /* 0x2e3000000c057fae */ /* 0x000fe2000c1a101c */
[----:B------:R-:W-:-:S05]  /*31420*/  IMAD.WIDE R8, R3, 0x4, R8 ;  /* 0x0000000403087825 */ /* 0x000fca00078e0208 */
[----:B------:R3:W-:Y:S04]  /*31430*/  STL.64 [R1+0x3648], R8 ;  /* 0x0036480801007387 */ /* 0x0007e80000100a00 */
[----:B-1----:R-:W2:Y:S04]  /*31440*/  LDL.LU.64 R12, [R1+0x870] ;  /* 0x00087000010c7983 */ /* 0x002ea80000300a00 */
[----:B------:R-:W2:Y:S04]  /*31450*/  LDL.LU.64 R20, [R1+0x868] ;  /* 0x0008680001147983 */ /* 0x000ea80000300a00 */
[----:B------:R1:W-:Y:S01]  /*31460*/  LDGSTS.E [R5+0x2e380], desc[UR28][R8.64], !P0 ;  /* 0x2e38000008057fae */ /* 0x0003e2000c1a101c */
[----:B---3--:R-:W-:-:S04]  /*31470*/  IMAD.WIDE R246, R3, 0x4, R240 ;  /* 0x0000000403f67825 */ /* 0x008fc800078e02f0 */
[----:B------:R-:W-:-:S04]  /*31480*/  IMAD.WIDE R244, R3, 0x4, R244 ;  /* 0x0000000403f47825 */ /* 0x000fc800078e02f4 */
[C---:B-1----:R-:W-:Y:S02]  /*31490*/  IMAD.WIDE R8, R3.reuse, 0x4, R242 ;  /* 0x0000000403087825 */ /* 0x042fe400078e02f2 */
[----:B------:R-:W3:Y:S04]  /*314a0*/  LDL.LU.64 R242, [R1+0x860] ;  /* 0x0008600001f27983 */ /* 0x000ee80000300a00 */
[----:B------:R-:W3:Y:S04]  /*314b0*/  LDL.LU.64 R240, [R1+0x858] ;  /* 0x0008580001f07983 */ /* 0x000ee80000300a00 */
[----:B------:R1:W-:Y:S04]  /*314c0*/  STL.64 [R1+0x36d8], R8 ;  /* 0x0036d80801007387 */ /* 0x0003e80000100a00 */
[----:B------:R-:W3:Y:S04]  /*314d0*/  LDL.LU.64 R14, [R1+0x850] ;  /* 0x00085000010e7983 */ /* 0x000ee80000300a00 */
[----:B------:R-:W-:Y:S04]  /*314e0*/  STL.64 [R1+0x36e0], R246 ;  /* 0x0036e0f601007387 */ /* 0x000fe80000100a00 */
[----:B------:R-:W3:Y:S04]  /*314f0*/  LDL.LU.64 R18, [R1+0x848] ;  /* 0x0008480001127983 */ /* 0x000ee80000300a00 */
[----:B------:R1:W-:Y:S04]  /*31500*/  STL.64 [R1+0x36e8], R244 ;  /* 0x0036e8f401007387 */ /* 0x0003e80000100a00 */
[----:B------:R-:W3:Y:S01]  /*31510*/  LDL.LU.64 R16, [R1+0x840] ;  /* 0x0008400001107983 */ /* 0x000ee20000300a00 */
[----:B------:R-:W-:Y:S01]  /*31520*/  IADD3 R230, PT, PT, R232, -0xbd, RZ ;  /* 0xffffff43e8e67810 */ /* 0x000fe20007ffe0ff */
[----:B----4-:R-:W-:Y:S01]  /*31530*/  IMAD.WIDE R238, R3, 0x4, R238 ;  /* 0x0000000403ee7825 */ /* 0x010fe200078e02ee */
[----:B------:R-:W4:Y:S02]  /*31540*/  LDC R232, c[0x0][0x3a0] ;  /* 0x0000e800ffe87b82 */ /* 0x000f240000000800 */
[----:B------:R-:W-:-:S02]  /*31550*/  ISETP.GE.U32.AND P3, PT, R230, 0x7ffffec4, PT ;  /* 0x7ffffec4e600780c */ /* 0x000fc40003f66070 */
[----:B------:R-:W-:Y:S01]  /*31560*/  STL.64 [R1+0x36f0], R238 ;  /* 0x0036f0ee01007387 */ /* 0x000fe20000100a00 */
[----:B------:R-:W-:-:S10]  /*31570*/  IMAD.WIDE R236, R3, 0x4, R236 ;  /* 0x0000000403ec7825 */ /* 0x000fd400078e02ec */
[----:B------:R-:W-:Y:S01]  /*31580*/  LDGSTS.E [R5+0x2f000], desc[UR28][R8.64], !P3 ;  /* 0x2f00000008057fae */ /* 0x000fe2000d9a101c */
[----:B------:R-:W-:-:S03]  /*31590*/  IMAD.WIDE R234, R3, 0x4, R234 ;  /* 0x0000000403ea7825 */ /* 0x000fc600078e02ea */
[----:B------:R-:W-:Y:S04]  /*315a0*/  STL.64 [R1+0x36f8], R236 ;  /* 0x0036f8ec01007387 */ /* 0x000fe80000100a00 */
[----:B------:R2:W-:Y:S04]  /*315b0*/  STL.64 [R1+0x3700], R234 ;  /* 0x003700ea01007387 */ /* 0x0005e80000100a00 */
[----:B-1----:R-:W4:Y:S01]  /*315c0*/  LDL.LU.64 R8, [R1+0x830] ;  /* 0x0008300001087983 */ /* 0x002f220000300a00 */
[----:B--2---:R-:W-:-:S03]  /*315d0*/  IMAD.WIDE R10, R3, 0x4, R10 ;  /* 0x00000004030a7825 */ /* 0x004fc600078e020a */
[----:B------:R1:W-:Y:S01]  /*315e0*/  LDGSTS.E [R5+0x2f080], desc[UR28][R246.64], !P3 ;  /* 0x2f080000f6057fae */ /* 0x0003e2000d9a101c */
[----:B------:R-:W-:-:S03]  /*315f0*/  IMAD.WIDE R6, R3, 0x4, R6 ;  /* 0x0000000403067825 */ /* 0x000fc600078e0206 */
[----:B------:R2:W-:Y:S04]  /*31600*/  STL.64 [R1+0x3708], R10 ;  /* 0x0037080a01007387 */ /* 0x0005e80000100a00 */
[----:B------:R-:W-:Y:S04]  /*31610*/  LDGSTS.E [R5+0x2f100], desc[UR28][R244.64], !P3 ;  /* 0x2f100000f4057fae */ /* 0x000fe8000d9a101c */
[----:B------:R4:W-:Y:S04]  /*31620*/  STL.64 [R1+0x3710], R6 ;  /* 0x0037100601007387 */ /* 0x0009e80000100a00 */
[----:B------:R-:W-:Y:S04]  /*31630*/  LDGSTS.E [R5+0x2f180], desc[UR28][R238.64], !P3 ;  /* 0x2f180000ee057fae */ /* 0x000fe8000d9a101c */
[----:B------:R-:W-:Y:S04]  /*31640*/  LDGSTS.E [R5+0x2f200], desc[UR28][R236.64], !P3 ;  /* 0x2f200000ec057fae */ /* 0x000fe8000d9a101c */
[----:B------:R-:W4:Y:S04]  /*31650*/  LDL.LU.64 R244, [R1+0x6f0] ;  /* 0x0006f00001f47983 */ /* 0x000f280000300a00 */
[----:B------:R-:W-:Y:S04]  /*31660*/  LDGSTS.E [R5+0x2f280], desc[UR28][R234.64], !P3 ;  /* 0x2f280000ea057fae */ /* 0x000fe8000d9a101c */
[----:B------:R2:W-:Y:S01]  /*31670*/  LDGSTS.E [R5+0x2f300], desc[UR28][R10.64], !P3 ;  /* 0x2f3000000a057fae */ /* 0x0005e2000d9a101c */
[----:B------:R-:W-:-:S03]  /*31680*/  IMAD.WIDE R248, R3, 0x4, R12 ;  /* 0x0000000403f87825 */ /* 0x000fc600078e020c */
[----:B------:R-:W4:Y:S04]  /*31690*/  LDL.LU.64 R234, [R1+0x6e8] ;  /* 0x0006e80001ea7983 */ /* 0x000f280000300a00 */
[----:B------:R-:W4:Y:S01]  /*316a0*/  LDL.LU.64 R238, [R1+0x6e0] ;  /* 0x0006e00001ee7983 */ /* 0x000f220000300a00 */
[----:B-1----:R-:W-:-:S03]  /*316b0*/  IMAD.WIDE R246, R3, 0x4, R20 ;  /* 0x0000000403f67825 */ /* 0x002fc600078e0214 */
[----:B------:R-:W4:Y:S04]  /*316c0*/  LDL.LU.64 R236, [R1+0x6d8] ;  /* 0x0006d80001ec7983 */ /* 0x000f280000300a00 */
[----:B------:R-:W4:Y:S04]  /*316d0*/  LDL.LU.64 R20, [R1+0x6d0] ;  /* 0x0006d00001147983 */ /* 0x000f280000300a00 */
[----:B------:R-:W-:Y:S01]  /*316e0*/  STL.64 [R1+0x37b8], R248 ;  /* 0x0037b8f801007387 */ /* 0x000fe20000100a00 */
[----:B---3--:R-:W-:-:S03]  /*316f0*/  IMAD.WIDE R242, R3, 0x4, R242 ;  /* 0x0000000403f27825 */ /* 0x008fc600078e02f2 */
[----:B------:R1:W-:Y:S01]  /*31700*/  STL.64 [R1+0x37c0], R246 ;  /* 0x0037c0f601007387 */ /* 0x0003e20000100a00 */
[----:B------:R-:W-:-:S03]  /*31710*/  IMAD.WIDE R240, R3, 0x4, R240 ;  /* 0x0000000403f07825 */ /* 0x000fc600078e02f0 */
[----:B------:R-:W-:Y:S01]  /*31720*/  STL.64 [R1+0x37c8], R242 ;  /* 0x0037c8f201007387 */ /* 0x000fe20000100a00 */
[----:B------:R-:W-:-:S03]  /*31730*/  IMAD.WIDE R14, R3, 0x4, R14 ;  /* 0x00000004030e7825 */ /* 0x000fc600078e020e */
[----:B------:R4:W-:Y:S01]  /*31740*/  LDGSTS.E [R5+0x2f380], desc[UR28][R6.64], !P3 ;  /* 0x2f38000006057fae */ /* 0x0009e2000d9a101c */
[----:B------:R-:W-:-:S03]  /*31750*/  IMAD.WIDE R12, R3, 0x4, R18 ;  /* 0x00000004030c7825 */ /* 0x000fc600078e0212 */
[----:B------:R-:W3:Y:S04]  /*31760*/  LDL.LU.64 R18, [R1+0x6c8] ;  /* 0x0006c80001127983 */ /* 0x000ee80000300a00 */
[----:B------:R1:W-:Y:S01]  /*31770*/  STL.64 [R1+0x37d0], R240 ;  /* 0x0037d0f001007387 */ /* 0x0003e20000100a00 */
[----:B--2---:R-:W-:-:S03]  /*31780*/  IMAD.WIDE R10, R3, 0x4, R16 ;  /* 0x00000004030a7825 */ /* 0x004fc600078e0210 */
[----:B------:R-:W-:Y:S04]  /*31790*/  STL.64 [R1+0x37d8], R14 ;  /* 0x0037d80e01007387 */ /* 0x000fe80000100a00 */
[----:B------:R-:W2:Y:S01]  /*317a0*/  LDL.LU.64 R16, [R1+0x6c0] ;  /* 0x0006c00001107983 */ /* 0x000ea20000300a00 */
[----:B------:R-:W-:Y:S02]  /*317b0*/  VIADD R230, R231, 0xffffff3f ;  /* 0xffffff3fe7e67836 */ /* 0x000fe40000000000 */
[----:B------:R-:W1:Y:S03]  /*317c0*/  LDC R231, c[0x0][0x3a0] ;  /* 0x0000e800ffe77b82 */ /* 0x000e660000000800 */
[----:B------:R-:W-:Y:S01]  /*317d0*/  ISETP.GE.U32.AND P1, PT, R230, 0x7ffffec0, PT ;  /* 0x7ffffec0e600780c */ /* 0x000fe20003f26070 */
[----:B------:R-:W-:-:S12]  /*317e0*/  STL.64 [R1+0x37e0], R12 ;  /* 0x0037e00c01007387 */ /* 0x000fd80000100a00 */
[----:B------:R-:W-:Y:S04]  /*317f0*/  LDGSTS.E [R5+0x30000], desc[UR28][R248.64], !P1 ;  /* 0x30000000f8057fae */ /* 0x000fe8000c9a101c */
[----:B------:R1:W-:Y:S04]  /*31800*/  LDGSTS.E [R5+0x30080], desc[UR28][R246.64], !P1 ;  /* 0x30080000f6057fae */ /* 0x0003e8000c9a101c */
[----:B------:R-:W-:Y:S01]  /*31810*/  LDGSTS.E [R5+0x30100], desc[UR28][R242.64], !P1 ;  /* 0x30100000f2057fae */ /* 0x000fe2000c9a101c */
[----:B----4-:R-:W-:-:S03]  /*31820*/  IMAD.WIDE R6, R3, 0x4, R8 ;  /* 0x0000000403067825 */ /* 0x010fc600078e0208 */
[----:B------:R-:W4:Y:S04]  /*31830*/  LDL.LU.64 R8, [R1+0x6b8] ;  /* 0x0006b80001087983 */ /* 0x000f280000300a00 */
[----:B------:R-:W-:Y:S04]  /*31840*/  LDGSTS.E [R5+0x30180], desc[UR28][R240.64], !P1 ;  /* 0x30180000f0057fae */ /* 0x000fe8000c9a101c */
[----:B------:R-:W-:Y:S04]  /*31850*/  LDGSTS.E [R5+0x30200], desc[UR28][R14.64], !P1 ;  /* 0x302000000e057fae */ /* 0x000fe8000c9a101c */
[----:B------:R-:W-:Y:S04]  /*31860*/  LDGSTS.E [R5+0x30280], desc[UR28][R12.64], !P1 ;  /* 0x302800000c057fae */ /* 0x000fe8000c9a101c */
[----:B------:R-:W-:Y:S04]  /*31870*/  STL.64 [R1+0x37e8], R10 ;  /* 0x0037e80a01007387 */ /* 0x000fe80000100a00 */
[----:B------:R-:W-:Y:S04]  /*31880*/  LDGSTS.E [R5+0x30300], desc[UR28][R10.64], !P1 ;  /* 0x303000000a057fae */ /* 0x000fe8000c9a101c */
[----:B------:R1:W-:Y:S02]  /*31890*/  STL.64 [R1+0x37f0], R6 ;  /* 0x0037f00601007387 */ /* 0x0003e40000100a00 */
[----:B-1----:R-:W-:-:S02]  /*318a0*/  IMAD.WIDE R246, R3, 0x4, R244 ;  /* 0x0000000403f67825 */ /* 0x002fc400078e02f4 */
[----:B------:R1:W-:Y:S04]  /*318b0*/  LDGSTS.E [R5+0x30380], desc[UR28][R6.64], !P1 ;  /* 0x3038000006057fae */ /* 0x0003e8000c9a101c */
[----:B------:R-:W4:Y:S04]  /*318c0*/  LDL.LU.64 R240, [R1+0x5e0] ;  /* 0x0005e00001f07983 */ /* 0x000f280000300a00 */
[----:B------:R-:W4:Y:S01]  /*318d0*/  LDL.LU.64 R242, [R1+0x5d0] ;  /* 0x0005d00001f27983 */ /* 0x000f220000300a00 */
[----:B------:R-:W-:Y:S02]  /*318e0*/  VIADD R230, R233, 0xffffff3b ;  /* 0xffffff3be9e67836 */ /* 0x000fe40000000000 */
[----:B------:R-:W1:Y:S01]  /*318f0*/  LDC R233, c[0x0][0x3a0] ;  /* 0x0000e800ffe97b82 */ /* 0x000e620000000800 */
[----:B------:R-:W4:Y:S04]  /*31900*/  LDL.LU.64 R244, [R1+0x5b8] ;  /* 0x0005b80001f47983 */ /* 0x000f280000300a00 */
[----:B------:R-:W-:Y:S01]  /*31910*/  STL.64 [R1+0x3838], R246 ;  /* 0x003838f601007387 */ /* 0x000fe20000100a00 */
[----:B------:R-:W-:-:S13]  /*31920*/  ISETP.GE.U32.AND P0, PT, R230, 0x7ffffebc, PT ;  /* 0x7ffffebce600780c */ /* 0x000fda0003f06070 */
[----:B------:R-:W-:Y:S01]  /*31930*/  LDGSTS.E [R5+0x31000], desc[UR28][R246.64], !P0 ;  /* 0x31000000f6057fae */ /* 0x000fe2000c1a101c */
[----:B-1----:R-:W-:-:S04]  /*31940*/  IMAD.WIDE R6, R3, 0x4, R234 ;  /* 0x0000000403067825 */ /* 0x002fc800078e02ea */
[C---:B------:R-:W-:Y:S01]  /*31950*/  IMAD.WIDE R238, R3.reuse, 0x4, R238 ;  /* 0x0000000403ee7825 */ /* 0x040fe200078e02ee */
[----:B------:R-:W-:Y:S03]  /*31960*/  LDGSTS.E [R5+0x31080], desc[UR28][R6.64], !P0 ;  /* 0x3108000006057fae */ /* 0x000fe6000c1a101c */
[C---:B------:R-:W-:Y:S01]  /*31970*/  IMAD.WIDE R234, R3.reuse, 0x4, R236 ;  /* 0x0000000403ea7825 */ /* 0x040fe200078e02ec */
[----:B------:R-:W-:Y:S04]  /*31980*/  LDGSTS.E [R5+0x31100], desc[UR28][R238.64], !P0 ;  /* 0x31100000ee057fae */ /* 0x000fe8000c1a101c */
[----:B------:R-:W4:Y:S01]  /*31990*/  LDL.LU.64 R236, [R1+0x5a0] ;  /* 0x0005a00001ec7983 */ /* 0x000f220000300a00 */
[----:B------:R-:W-:-:S03]  /*319a0*/  IMAD.WIDE R20, R3, 0x4, R20 ;  /* 0x0000000403147825 */ /* 0x000fc600078e0214 */
[----:B------:R-:W-:Y:S04]  /*319b0*/  STL.64 [R1+0x3840], R6 ;  /* 0x0038400601007387 */ /* 0x000fe80000100a00 */
[----:B------:R-:W-:Y:S04]  /*319c0*/  STL.64 [R1+0x3848], R238 ;  /* 0x003848ee01007387 */ /* 0x000fe80000100a00 */
[----:B------:R-:W4:Y:S04]  /*319d0*/  LDL.LU.64 R12, [R1+0x588] ;  /* 0x00058800010c7983 */ /* 0x000f280000300a00 */
[----:B------:R1:W-:Y:S04]  /*319e0*/  STL.64 [R1+0x3850], R234 ;  /* 0x003850ea01007387 */ /* 0x0003e80000100a00 */
[----:B------:R-:W4:Y:S04]  /*319f0*/  LDL.LU.64 R14, [R1+0x570] ;  /* 0x00057000010e7983 */ /* 0x000f280000300a00 */
[----:B------:R-:W-:Y:S04]  /*31a00*/  STL.64 [R1+0x3858], R20 ;  /* 0x0038581401007387 */ /* 0x000fe80000100a00 */
[----:B------:R-:W4:Y:S01]  /*31a10*/  LDL.LU.64 R10, [R1+0x568] ;  /* 0x00056800010a7983 */ /* 0x000f220000300a00 */
[----:B---3--:R-:W-:-:S03]  /*31a20*/  IMAD.WIDE R18, R3, 0x4, R18 ;  /* 0x0000000403127825 */ /* 0x008fc600078e0212 */
[----:B------:R1:W-:Y:S04]  /*31a30*/  LDGSTS.E [R5+0x31180], desc[UR28][R234.64], !P0 ;  /* 0x31180000ea057fae */ /* 0x0003e8000c1a101c */
[----:B------:R-:W-:Y:S01]  /*31a40*/  STL.64 [R1+0x3860], R18 ;  /* 0x0038601201007387 */ /* 0x000fe20000100a00 */
[----:B--2---:R-:W-:-:S03]  /*31a50*/  IMAD.WIDE R16, R3, 0x4, R16 ;  /* 0x0000000403107825 */ /* 0x004fc600078e0210 */
[----:B------:R-:W-:Y:S01]  /*31a60*/  LDGSTS.E [R5+0x31200], desc[UR28][R20.64], !P0 ;  /* 0x3120000014057fae */ /* 0x000fe2000c1a101c */
[----:B-1----:R-:W1:Y:S03]  /*31a70*/  LDC R234, c[0x0][0x3a0] ;  /* 0x0000e800ffea7b82 */ /* 0x002e660000000800 */
[----:B------:R2:W-:Y:S04]  /*31a80*/  STL.64 [R1+0x3868], R16 ;  /* 0x0038681001007387 */ /* 0x0005e80000100a00 */
[----:B------:R-:W3:Y:S01]  /*31a90*/  LDL.LU.64 R6, [R1+0x560] ;  /* 0x0005600001067983 */ /* 0x000ee20000300a00 */
[----:B------:R-:W-:Y:S02]  /*31aa0*/  VIADD R230, R232, 0xffffff37 ;  /* 0xffffff37e8e67836 */ /* 0x000fe40000000000 */
[----:B------:R-:W1:Y:S01]  /*31ab0*/  LDC R232, c[0x0][0x3a0] ;  /* 0x0000e800ffe87b82 */ /* 0x000e620000000800 */
[----:B------:R-:W-:Y:S02]  /*31ac0*/  LDGSTS.E [R5+0x31280], desc[UR28][R18.64], !P0 ;  /* 0x3128000012057fae */ /* 0x000fe4000c1a101c */
[----:B------:R-:W-:Y:S01]  /*31ad0*/  ISETP.GE.U32.AND P3, PT, R230, 0x7ffffeb8, PT ;  /* 0x7ffffeb8e600780c */ /* 0x000fe20003f66070 */
[----:B------:R-:W-:Y:S01]  /*31ae0*/  VIADD R230, R231, 0xffffff33 ;  /* 0xffffff33e7e67836 */ /* 0x000fe20000000000 */
[----:B------:R-:W-:Y:S03]  /*31af0*/  LDGSTS.E [R5+0x31300], desc[UR28][R16.64], !P0 ;  /* 0x3130000010057fae */ /* 0x000fe6000c1a101c */
[----:B------:R-:W1:Y:S01]  /*31b00*/  LDC R231, c[0x0][0x3a0] ;  /* 0x0000e800ffe77b82 */ /* 0x000e620000000800 */
[----:B------:R-:W-:-:S02]  /*31b10*/  ISETP.GE.U32.AND P1, PT, R230, 0x7ffffeb4, PT ;  /* 0x7ffffeb4e600780c */ /* 0x000fc40003f26070 */
[----:B------:R-:W-:Y:S01]  /*31b20*/  IADD3 R230, PT, PT, R233, -0xd1, RZ ;  /* 0xffffff2fe9e67810 */ /* 0x000fe20007ffe0ff */
[----:B----4-:R-:W-:-:S05]  /*31b30*/  IMAD.WIDE R8, R3, 0x4, R8 ;  /* 0x0000000403087825 */ /* 0x010fca00078e0208 */
[----:B------:R4:W-:Y:S04]  /*31b40*/  STL.64 [R1+0x3870], R8 ;  /* 0x0038700801007387 */ /* 0x0009e80000100a00 */
[----:B------:R-:W3:Y:S04]  /*31b50*/  LDL.LU.64 R238, [R1+0x4f0] ;  /* 0x0004f00001ee7983 */ /* 0x000ee80000300a00 */
[----:B--2---:R-:W2:Y:S04]  /*31b60*/  LDL.LU.64 R16, [R1+0x4e8] ;  /* 0x0004e80001107983 */ /* 0x004ea80000300a00 */
[----:B------:R-:W2:Y:S04]  /*31b70*/  LDL.LU.64 R18, [R1+0x4e0] ;  /* 0x0004e00001127983 */ /* 0x000ea80000300a00 */
[----:B------:R4:W-:Y:S01]  /*31b80*/  LDGSTS.E [R5+0x31380], desc[UR28][R8.64], !P0 ;  /* 0x3138000008057fae */ /* 0x0009e2000c1a101c */
[----:B------:R-:W-:Y:S01]  /*31b90*/  ISETP.GE.U32.AND P0, PT, R230, 0x7ffffeb0, PT ;  /* 0x7ffffeb0e600780c */ /* 0x000fe20003f06070 */
[----:B-1----:R-:W-:-:S02]  /*31ba0*/  VIADD R230, R232, 0xffffff2b ;  /* 0xffffff2be8e67836 */ /* 0x002fc40000000000 */
[----:B------:R-:W-:-:S04]  /*31bb0*/  IMAD.WIDE R248, R3, 0x4, R240 ;  /* 0x0000000403f87825 */ /* 0x000fc800078e02f0 */
[C---:B------:R-:W-:Y:S01]  /*31bc0*/  IMAD.WIDE R246, R3.reuse, 0x4, R242 ;  /* 0x0000000403f67825 */ /* 0x040fe200078e02f2 */
[----:B------:R-:W-:Y:S03]  /*31bd0*/  LDGSTS.E [R5+0x32000], desc[UR28][R248.64], !P3 ;  /* 0x32000000f8057fae */ /* 0x000fe6000d9a101c */
[C---:B------:R-:W-:Y:S01]  /*31be0*/  IMAD.WIDE R244, R3.reuse, 0x4, R244 ;  /* 0x0000000403f47825 */ /* 0x040fe200078e02f4 */
[----:B------:R-:W2:Y:S04]  /*31bf0*/  LDL.LU.64 R242, [R1+0x4d8] ;  /* 0x0004d80001f27983 */ /* 0x000ea80000300a00 */
[----:B------:R-:W-:Y:S04]  /*31c00*/  STL.64 [R1+0x38a0], R248 ;  /* 0x0038a0f801007387 */ /* 0x000fe80000100a00 */
[----:B------:R-:W-:Y:S04]  /*31c10*/  STL.64 [R1+0x38a8], R246 ;  /* 0x0038a8f601007387 */ /* 0x000fe80000100a00 */
[----:B------:R-:W2:Y:S04]  /*31c20*/  LDL.LU.64 R240, [R1+0x4d0] ;  /* 0x0004d00001f07983 */ /* 0x000ea80000300a00 */
[----:B------:R-:W2:Y:S04]  /*31c30*/  LDL.LU.64 R20, [R1+0x4c8] ;  /* 0x0004c80001147983 */ /* 0x000ea80000300a00 */
[----:B------:R-:W-:Y:S04]  /*31c40*/  STL.64 [R1+0x38b8], R244 ;  /* 0x0038b8f401007387 */ /* 0x000fe80000100a00 */
[----:B------:R-:W-:Y:S04]  /*31c50*/  LDGSTS.E [R5+0x32080], desc[UR28][R246.64], !P3 ;  /* 0x32080000f6057fae */ /* 0x000fe8000d9a101c */
[----:B------:R-:W-:Y:S01]  /*31c60*/  LDGSTS.E [R5+0x32100], desc[UR28][R244.64], !P3 ;  /* 0x32100000f4057fae */ /* 0x000fe2000d9a101c */
[----:B------:R-:W-:-:S05]  /*31c70*/  IMAD.WIDE R236, R3, 0x4, R236 ;  /* 0x0000000403ec7825 */ /* 0x000fca00078e02ec */
[----:B------:R-:W-:Y:S01]  /*31c80*/  LDGSTS.E [R5+0x32180], desc[UR28][R236.64], !P3 ;  /* 0x32180000ec057fae */ /* 0x000fe2000d9a101c */
[----:B------:R-:W-:-:S03]  /*31c90*/  IMAD.WIDE R232, R3, 0x4, R12 ;  /* 0x0000000403e87825 */ /* 0x000fc600078e020c */
[----:B------:R-:W2:Y:S04]  /*31ca0*/  LDL.LU.64 R12, [R1+0x4c0] ;  /* 0x0004c000010c7983 */ /* 0x000ea80000300a00 */
[----:B------:R-:W-:Y:S04]  /*31cb0*/  STL.64 [R1+0x38c8], R236 ;  /* 0x0038c8ec01007387 */ /* 0x000fe80000100a00 */
[----:B------:R1:W-:Y:S01]  /*31cc0*/  STL.64 [R1+0x38d8], R232 ;  /* 0x0038d8e801007387 */ /* 0x0003e20000100a00 */
[----:B------:R-:W-:-:S03]  /*31cd0*/  IMAD.WIDE R14, R3, 0x4, R14 ;  /* 0x00000004030e7825 */ /* 0x000fc600078e020e */
[----:B------:R1:W-:Y:S01]  /*31ce0*/  LDGSTS.E [R5+0x32200], desc[UR28][R232.64], !P3 ;  /* 0x32200000e8057fae */ /* 0x0003e2000d9a101c */
[----:B----4-:R-:W-:-:S03]  /*31cf0*/  IMAD.WIDE R8, R3, 0x4, R10 ;  /* 0x0000000403087825 */ /* 0x010fc600078e020a */
[----:B------:R-:W4:Y:S04]  /*31d00*/  LDL.LU.64 R10, [R1+0x4b8] ;  /* 0x0004b800010a7983 */ /* 0x000f280000300a00 */
[----:B------:R3:W-:Y:S04]  /*31d10*/  STL.64 [R1+0x38e8], R14 ;  /* 0x0038e80e01007387 */ /* 0x0007e80000100a00 */
[----:B------:R3:W-:Y:S01]  /*31d20*/  STL.64 [R1+0x38f8], R8 ;  /* 0x0038f80801007387 */ /* 0x0007e20000100a00 */
[----:B-1----:R-:W1:Y:S03]  /*31d30*/  LDC R233, c[0x0][0x3a0] ;  /* 0x0000e800ffe97b82 */ /* 0x002e660000000800 */
[----:B------:R-:W-:Y:S04]  /*31d40*/  LDGSTS.E [R5+0x32280], desc[UR28][R14.64], !P3 ;  /* 0x322800000e057fae */ /* 0x000fe8000d9a101c */
[----:B------:R1:W-:Y:S01]  /*31d50*/  LDGSTS.E [R5+0x32300], desc[UR28][R8.64], !P3 ;  /* 0x3230000008057fae */ /* 0x0003e2000d9a101c */
[----:B------:R-:W1:Y:S01]  /*31d60*/  LDC R232, c[0x0][0x3a0] ;  /* 0x0000e800ffe87b82 */ /* 0x000e620000000800 */
[----:B---3--:R-:W-:-:S05]  /*31d70*/  IMAD.WIDE R6, R3, 0x4, R6 ;  /* 0x0000000403067825 */ /* 0x008fca00078e0206 */
[----:B------:R2:W-:Y:S04]  /*31d80*/  STL.64 [R1+0x3908], R6 ;  /* 0x0039080601007387 */ /* 0x0005e80000100a00 */
[----:B------:R-:W3:Y:S04]  /*31d90*/  LDL.LU.64 R14, [R1+0x450] ;  /* 0x00045000010e7983 */ /* 0x000ee80000300a00 */
[----:B------:R-:W3:Y:S04]  /*31da0*/  LDL.LU.64 R236, [R1+0x448] ;  /* 0x0004480001ec7983 */ /* 0x000ee80000300a00 */
[----:B------:R-:W3:Y:S04]  /*31db0*/  LDL.LU.64 R244, [R1+0x440] ;  /* 0x0004400001f47983 */ /* 0x000ee80000300a00 */
[----:B------:R2:W-:Y:S01]  /*31dc0*/  LDGSTS.E [R5+0x32380], desc[UR28][R6.64], !P3 ;  /* 0x3238000006057fae */ /* 0x0005e2000d9a101c */
[----:B-1----:R-:W-:-:S03]  /*31dd0*/  IMAD.WIDE R8, R3, 0x4, R238 ;  /* 0x0000000403087825 */ /* 0x002fc600078e02ee */
[----:B------:R-:W3:Y:S01]  /*31de0*/  LDL.LU.64 R238, [R1+0x438] ;  /* 0x0004380001ee7983 */ /* 0x000ee20000300a00 */
[----:B--2---:R-:W-:-:S03]  /*31df0*/  IMAD.WIDE R6, R3, 0x4, R16 ;  /* 0x0000000403067825 */ /* 0x004fc600078e0210 */
[----:B------:R-:W2:Y:S01]  /*31e00*/  LDL.LU.64 R16, [R1+0x430] ;  /* 0x0004300001107983 */ /* 0x000ea20000300a00 */
[----:B------:R-:W-:-:S03]  /*31e10*/  IMAD.WIDE R246, R3, 0x4, R18 ;  /* 0x0000000403f67825 */ /* 0x000fc600078e0212 */
[----:B------:R1:W-:Y:S04]  /*31e20*/  STL.64 [R1+0x39d8], R8 ;  /* 0x0039d80801007387 */ /* 0x0003e80000100a00 */
[----:B------:R1:W-:Y:S04]  /*31e30*/  STL.64 [R1+0x39e8], R6 ;  /* 0x0039e80601007387 */ /* 0x0003e80000100a00 */
[----:B------:R-:W-:Y:S04]  /*31e40*/  STL.64 [R1+0x39f0], R246 ;  /* 0x0039f0f601007387 */ /* 0x000fe80000100a00 */
[----:B------:R-:W2:Y:S04]  /*31e50*/  LDL.LU.64 R18, [R1+0x428] ;  /* 0x0004280001127983 */ /* 0x000ea80000300a00 */
[----:B------:R-:W-:Y:S04]  /*31e60*/  LDGSTS.E [R5+0x33000], desc[UR28][R8.64], !P1 ;  /* 0x3300000008057fae */ /* 0x000fe8000c9a101c */
[----:B------:R-:W-:Y:S01]  /*31e70*/  LDGSTS.E [R5+0x33080], desc[UR28][R6.64], !P1 ;  /* 0x3308000006057fae */ /* 0x000fe2000c9a101c */
[----:B------:R-:W-:-:S03]  /*31e80*/  IMAD.WIDE R242, R3, 0x4, R242 ;  /* 0x0000000403f27825 */ /* 0x000fc600078e02f2 */
[----:B------:R3:W-:Y:S04]  /*31e90*/  LDGSTS.E [R5+0x33100], desc[UR28][R246.64], !P1 ;  /* 0x33100000f6057fae */ /* 0x0007e8000c9a101c */
[----:B------:R-:W-:Y:S04]  /*31ea0*/  STL.64 [R1+0x39f8], R242 ;  /* 0x0039f8f201007387 */ /* 0x000fe80000100a00 */
[----:B------:R-:W-:Y:S01]  /*31eb0*/  LDGSTS.E [R5+0x33180], desc[UR28][R242.64], !P1 ;  /* 0x33180000f2057fae */ /* 0x000fe2000c9a101c */
[----:B------:R-:W-:-:S04]  /*31ec0*/  IMAD.WIDE R240, R3, 0x4, R240 ;  /* 0x0000000403f07825 */ /* 0x000fc800078e02f0 */
[C---:B------:R-:W-:Y:S01]  /*31ed0*/  IMAD.WIDE R20, R3.reuse, 0x4, R20 ;  /* 0x0000000403147825 */ /* 0x040fe200078e0214 */
[----:B------:R-:W-:Y:S04]  /*31ee0*/  STL.64 [R1+0x3a00], R240 ;  /* 0x003a00f001007387 */ /* 0x000fe80000100a00 */
[----:B------:R4:W-:Y:S04]  /*31ef0*/  STL.64 [R1+0x3a08], R20 ;  /* 0x003a081401007387 */ /* 0x0009e80000100a00 */
[----:B-1----:R-:W2:Y:S04]  /*31f00*/  LDL.LU.64 R8, [R1+0x420] ;  /* 0x0004200001087983 */ /* 0x002ea80000300a00 */
[----:B------:R-:W-:Y:S04]  /*31f10*/  LDGSTS.E [R5+0x33200], desc[UR28][R240.64], !P1 ;  /* 0x33200000f0057fae */ /* 0x000fe8000c9a101c */
[----:B------:R-:W-:Y:S01]  /*31f20*/  LDGSTS.E [R5+0x33280], desc[UR28][R20.64], !P1 ;  /* 0x3328000014057fae */ /* 0x000fe2000c9a101c */
[----:B------:R-:W-:-:S05]  /*31f30*/  IMAD.WIDE R12, R3, 0x4, R12 ;  /* 0x00000004030c7825 */ /* 0x000fca00078e020c */
[----:B------:R1:W-:Y:S01]  /*31f40*/  STL.64 [R1+0x3a10], R12 ;  /* 0x003a100c01007387 */ /* 0x0003e20000100a00 */
[C---:B----4-:R-:W-:Y:S01]  /*31f50*/  IMAD.WIDE R10, R3.reuse, 0x4, R10 ;  /* 0x00000004030a7825 */ /* 0x050fe200078e020a */
[----:B------:R-:W-:Y:S02]  /*31f60*/  ISETP.GE.U32.AND P3, PT, R230, 0x7ffffeac, PT ;  /* 0x7ffffeace600780c */ /* 0x000fe40003f66070 */
[----:B------:R1:W-:Y:S04]  /*31f70*/  LDGSTS.E [R5+0x33300], desc[UR28][R12.64], !P1 ;  /* 0x333000000c057fae */ /* 0x0003e8000c9a101c */
[----:B------:R4:W-:Y:S04]  /*31f80*/  STL.64 [R1+0x3a18], R10 ;  /* 0x003a180a01007387 */ /* 0x0009e80000100a00 */
[----:B------:R-:W2:Y:S04]  /*31f90*/  LDL.LU.64 R6, [R1+0x418] ;  /* 0x0004180001067983 */ /* 0x000ea80000300a00 */
[----:B------:R-:W2:Y:S04]  /*31fa0*/  LDL.LU.64 R20, [R1+0x3a0] ;  /* 0x0003a00001147983 */ /* 0x000ea80000300a00 */
[----:B------:R-:W2:Y:S04]  /*31fb0*/  LDL.LU.64 R242, [R1+0x398] ;  /* 0x0003980001f27983 */ /* 0x000ea80000300a00 */
[----:B------:R-:W2:Y:S01]  /*31fc0*/  LDL.LU.64 R240, [R1+0x390] ;  /* 0x0003900001f07983 */ /* 0x000ea20000300a00 */
[----:B---3--:R-:W-:-:S03]  /*31fd0*/  IMAD.WIDE R246, R3, 0x4, R236 ;  /* 0x0000000403f67825 */ /* 0x008fc600078e02ec */
[----:B------:R-:W-:Y:S04]  /*31fe0*/  LDGSTS.E [R5+0x33380], desc[UR28][R10.64], !P1 ;  /* 0x333800000a057fae */ /* 0x000fe8000c9a101c */
[----:B------:R-:W3:Y:S01]  /*31ff0*/  LDL.LU.64 R236, [R1+0x388] ;  /* 0x0003880001ec7983 */ /* 0x000ee20000300a00 */
[----:B------:R-:W-:Y:S02]  /*32000*/  VIADD R230, R231, 0xffffff27 ;  /* 0xffffff27e7e67836 */ /* 0x000fe40000000000 */
[C---:B------:R-:W-:Y:S01]  /*32010*/  IMAD.WIDE R248, R3.reuse, 0x4, R14 ;  /* 0x0000000403f87825 */ /* 0x040fe200078e020e */
[----:B------:R-:W1:Y:S03]  /*32020*/  LDC R231, c[0x0][0x3a0] ;  /* 0x0000e800ffe77b82 */ /* 0x000e660000000800 */
[----:B------:R-:W-:Y:S01]  /*32030*/  IMAD.WIDE R244, R3, 0x4, R244 ;  /* 0x0000000403f47825 */ /* 0x000fe200078e02f4 */
[----:B------:R-:W-:Y:S01]  /*32040*/  ISETP.GE.U32.AND P1, PT, R230, 0x7ffffea8, PT ;  /* 0x7ffffea8e600780c */ /* 0x000fe20003f26070 */
[----:B------:R-:W-:Y:S02]  /*32050*/  STL.64 [R1+0x3aa0], R248 ;  /* 0x003aa0f801007387 */ /* 0x000fe40000100a00 */
[----:B------:R-:W-:-:S02]  /*32060*/  VIADD R230, R234, 0xffffff23 ;  /* 0xffffff23eae67836 */ /* 0x000fc40000000000 */
[----:B------:R-:W-:Y:S01]  /*32070*/  STL.64 [R1+0x3aa8], R246 ;  /* 0x003aa8f601007387 */ /* 0x000fe20000100a00 */
[----:B------:R-:W-:-:S03]  /*32080*/  IMAD.WIDE R238, R3, 0x4, R238 ;  /* 0x0000000403ee7825 */ /* 0x000fc600078e02ee */
[----:B------:R-:W-:Y:S01]  /*32090*/  STL.64 [R1+0x3ab0], R244 ;  /* 0x003ab0f401007387 */ /* 0x000fe20000100a00 */
[----:B--2---:R-:W-:-:S03]  /*320a0*/  IMAD.WIDE R234, R3, 0x4, R16 ;  /* 0x0000000403ea7825 */ /* 0x004fc600078e0210 */
[----:B------:R-:W2:Y:S04]  /*320b0*/  LDL.LU.64 R16, [R1+0x380] ;  /* 0x0003800001107983 */ /* 0x000ea80000300a00 */
[----:B------:R-:W2:Y:S04]  /*320c0*/  LDL.LU.64 R14, [R1+0x378] ;  /* 0x00037800010e7983 */ /* 0x000ea80000300a00 */
[----:B------:R-:W-:Y:S04]  /*320d0*/  STL.64 [R1+0x3ab8], R238 ;  /* 0x003ab8ee01007387 */ /* 0x000fe80000100a00 */
[----:B------:R-:W-:Y:S01]  /*320e0*/  STL.64 [R1+0x3ac0], R234 ;  /* 0x003ac0ea01007387 */ /* 0x000fe20000100a00 */
[----:B-1----:R-:W-:-:S03]  /*320f0*/  IMAD.WIDE R12, R3, 0x4, R18 ;  /* 0x00000004030c7825 */ /* 0x002fc600078e0212 */
[----:B----4-:R-:W4:Y:S04]  /*32100*/  LDL.LU.64 R10, [R1+0x370] ;  /* 0x00037000010a7983 */ /* 0x010f280000300a00 */
[----:B------:R-:W4:Y:S04]  /*32110*/  LDL.LU.64 R18, [R1+0x368] ;  /* 0x0003680001127983 */ /* 0x000f280000300a00 */
[----:B------:R-:W-:Y:S04]  /*32120*/  LDGSTS.E [R5+0x34000], desc[UR28][R248.64], !P0 ;  /* 0x34000000f8057fae */ /* 0x000fe8000c1a101c */
[----:B------:R-:W-:Y:S04]  /*32130*/  LDGSTS.E [R5+0x34080], desc[UR28][R246.64], !P0 ;  /* 0x34080000f6057fae */ /* 0x000fe8000c1a101c */
[----:B------:R-:W-:Y:S04]  /*32140*/  LDGSTS.E [R5+0x34100], desc[UR28][R244.64], !P0 ;  /* 0x34100000f4057fae */ /* 0x000fe8000c1a101c */
[----:B------:R-:W-:Y:S04]  /*32150*/  STL.64 [R1+0x3ac8], R12 ;  /* 0x003ac80c01007387 */ /* 0x000fe80000100a00 */
[----:B------:R-:W-:Y:S04]  /*32160*/  LDGSTS.E [R5+0x34180], desc[UR28][R238.64], !P0 ;  /* 0x34180000ee057fae */ /* 0x000fe8000c1a101c */
[----:B------:R-:W-:Y:S04]  /*32170*/  LDGSTS.E [R5+0x34200], desc[UR28][R234.64], !P0 ;  /* 0x34200000ea057fae */ /* 0x000fe8000c1a101c */
[----:B------:R-:W-:Y:S01]  /*32180*/  LDGSTS.E [R5+0x34280], desc[UR28][R12.64], !P0 ;  /* 0x342800000c057fae */ /* 0x000fe2000c1a101c */
[----:B------:R-:W-:-:S05]  /*32190*/  IMAD.WIDE R8, R3, 0x4, R8 ;  /* 0x0000000403087825 */ /* 0x000fca00078e0208 */
[----:B------:R1:W-:Y:S04]  /*321a0*/  STL.64 [R1+0x3ad0], R8 ;  /* 0x003ad00801007387 */ /* 0x0003e80000100a00 */
[----:B------:R1:W-:Y:S01]  /*321b0*/  LDGSTS.E [R5+0x34300], desc[UR28][R8.64], !P0 ;  /* 0x3430000008057fae */ /* 0x0003e2000c1a101c */
[----:B------:R-:W-:-:S05]  /*321c0*/  IMAD.WIDE R6, R3, 0x4, R6 ;  /* 0x0000000403067825 */ /* 0x000fca00078e0206 */
[----:B------:R2:W-:Y:S01]  /*321d0*/  STL.64 [R1+0x3ad8], R6 ;  /* 0x003ad80601007387 */ /* 0x0005e20000100a00 */
[----:B-1----:R-:W-:-:S03]  /*321e0*/  IMAD.WIDE R8, R3, 0x4, R20 ;  /* 0x0000000403087825 */ /* 0x002fc600078e0214 */
[----:B------:R-:W4:Y:S01]  /*321f0*/  LDL.LU.64 R12, [R1+0x2f8] ;  /* 0x0002f800010c7983 */ /* 0x000f220000300a00 */
[----:B------:R-:W-:-:S03]  /*32200*/  IMAD.WIDE R246, R3, 0x4, R242 ;  /* 0x0000000403f67825 */ /* 0x000fc600078e02f2 */
[----:B------:R-:W4:Y:S04]  /*32210*/  LDL.LU.64 R238, [R1+0x2f0] ;  /* 0x0002f00001ee7983 */ /* 0x000f280000300a00 */
[----:B------:R-:W4:Y:S04]  /*32220*/  LDL.LU.64 R244, [R1+0x2e8] ;  /* 0x0002e80001f47983 */ /* 0x000f280000300a00 */
[----:B------:R-:W4:Y:S04]  /*32230*/  LDL.LU.64 R242, [R1+0x2e0] ;  /* 0x0002e00001f27983 */ /* 0x000f280000300a00 */
[----:B------:R1:W-:Y:S04]  /*32240*/  STL.64 [R1+0x3b78], R8 ;  /* 0x003b780801007387 */ /* 0x0003e80000100a00 */
[----:B------:R-:W4:Y:S01]  /*32250*/  LDL.LU.64 R20, [R1+0x2d8] ;  /* 0x0002d80001147983 */ /* 0x000f220000300a00 */
[----:B---3--:R-:W-:-:S03]  /*32260*/  IMAD.WIDE R234, R3, 0x4, R236 ;  /* 0x0000000403ea7825 */ /* 0x008fc600078e02ec */
[----:B------:R-:W-:Y:S04]  /*32270*/  STL.64 [R1+0x3b80], R246 ;  /* 0x003b80f601007387 */ /* 0x000fe80000100a00 */
[----:B------:R-:W3:Y:S01]  /*32280*/  LDL.LU.64 R236, [R1+0x2d0] ;  /* 0x0002d00001ec7983 */ /* 0x000ee20000300a00 */
[----:B------:R-:W-:-:S03]  /*32290*/  IMAD.WIDE R240, R3, 0x4, R240 ;  /* 0x0000000403f07825 */ /* 0x000fc600078e02f0 */
[----:B------:R1:W-:Y:S04]  /*322a0*/  LDGSTS.E [R5+0x34380], desc[UR28][R6.64], !P0 ;  /* 0x3438000006057fae */ /* 0x0003e8000c1a101c */
[----:B------:R-:W-:Y:S01]  /*322b0*/  STL.64 [R1+0x3b88], R240 ;  /* 0x003b88f001007387 */ /* 0x000fe20000100a00 */
[----:B--2---:R-:W-:-:S03]  /*322c0*/  IMAD.WIDE R16, R3, 0x4, R16 ;  /* 0x0000000403107825 */ /* 0x004fc600078e0210 */
[----:B------:R-:W-:Y:S01]  /*322d0*/  STL.64 [R1+0x3b98], R234 ;  /* 0x003b98ea01007387 */ /* 0x000fe20000100a00 */
[----:B------:R-:W-:-:S03]  /*322e0*/  IMAD.WIDE R14, R3, 0x4, R14 ;  /* 0x00000004030e7825 */ /* 0x000fc600078e020e */
[----:B------:R-:W-:Y:S04]  /*322f0*/  STL.64 [R1+0x3ba8], R16 ;  /* 0x003ba81001007387 */ /* 0x000fe80000100a00 */
[----:B------:R-:W-:Y:S04]  /*32300*/  LDGSTS.E [R5+0x35000], desc[UR28][R8.64], !P3 ;  /* 0x3500000008057fae */ /* 0x000fe8000d9a101c */
[----:B------:R2:W-:Y:S01]  /*32310*/  LDGSTS.E [R5+0x35080], desc[UR28][R246.64], !P3 ;  /* 0x35080000f6057fae */ /* 0x0005e2000d9a101c */
[----:B----4-:R-:W-:-:S03]  /*32320*/  IMAD.WIDE R10, R3, 0x4, R10 ;  /* 0x00000004030a7825 */ /* 0x010fc600078e020a */
[----:B------:R-:W-:Y:S01]  /*32330*/  LDGSTS.E [R5+0x35100], desc[UR28][R240.64], !P3 ;  /* 0x35100000f0057fae */ /* 0x000fe2000d9a101c */
[----:B-1----:R-:W-:-:S03]  /*32340*/  IMAD.WIDE R6, R3, 0x4, R18 ;  /* 0x0000000403067825 */ /* 0x002fc600078e0212 */
[----:B------:R1:W-:Y:S04]  /*32350*/  LDGSTS.E [R5+0x35180], desc[UR28][R234.64], !P3 ;  /* 0x35180000ea057fae */ /* 0x0003e8000d9a101c */
[----:B------:R-:W4:Y:S04]  /*32360*/  LDL.LU.64 R18, [R1+0x2c0] ;  /* 0x0002c00001127983 */ /* 0x000f280000300a00 */
[----:B------:R-:W-:Y:S04]  /*32370*/  STL.64 [R1+0x3bb8], R14 ;  /* 0x003bb80e01007387 */ /* 0x000fe80000100a00 */
[----:B------:R1:W-:Y:S04]  /*32380*/  STL.64 [R1+0x3bc8], R10 ;  /* 0x003bc80a01007387 */ /* 0x0003e80000100a00 */
[----:B------:R-:W4:Y:S04]  /*32390*/  LDL.LU.64 R8, [R1+0x2b0] ;  /* 0x0002b00001087983 */ /* 0x000f280000300a00 */
[----:B------:R-:W-:Y:S04]  /*323a0*/  LDGSTS.E [R5+0x35200], desc[UR28][R16.64], !P3 ;  /* 0x3520000010057fae */ /* 0x000fe8000d9a101c */
[----:B------:R-:W-:Y:S04]  /*323b0*/  LDGSTS.E [R5+0x35280], desc[UR28][R14.64], !P3 ;  /* 0x352800000e057fae */ /* 0x000fe8000d9a101c */
[----:B------:R-:W-:Y:S04]  /*323c0*/  STL.64 [R1+0x3bd8], R6 ;  /* 0x003bd80601007387 */ /* 0x000fe80000100a00 */
[----:B------:R-:W-:Y:S04]  /*323d0*/  LDGSTS.E [R5+0x35300], desc[UR28][R10.64], !P3 ;  /* 0x353000000a057fae */ /* 0x000fe8000d9a101c */
[----:B------:R-:W-:Y:S04]  /*323e0*/  LDGSTS.E [R5+0x35380], desc[UR28][R6.64], !P3 ;  /* 0x3538000006057fae */ /* 0x000fe8000d9a101c */
[----:B-1----:R-:W4:Y:S04]  /*323f0*/  LDL.LU.64 R10, [R1+0x248] ;  /* 0x00024800010a7983 */ /* 0x002f280000300a00 */
[----:B------:R-:W4:Y:S04]  /*32400*/  LDL.LU.64 R14, [R1+0x240] ;  /* 0x00024000010e7983 */ /* 0x000f280000300a00 */
[----:B------:R-:W4:Y:S04]  /*32410*/  LDL.LU.64 R16, [R1+0x238] ;  /* 0x0002380001107983 */ /* 0x000f280000300a00 */
[----:B------:R-:W4:Y:S01]  /*32420*/  LDL.LU.64 R240, [R1+0x230] ;  /* 0x0002300001f07983 */ /* 0x000f220000300a00 */
[----:B------:R-:W-:-:S04]  /*32430*/  IMAD.WIDE R248, R3, 0x4, R12 ;  /* 0x0000000403f87825 */ /* 0x000fc800078e020c */
[C---:B--2---:R-:W-:Y:S01]  /*32440*/  IMAD.WIDE R246, R3.reuse, 0x4, R238 ;  /* 0x0000000403f67825 */ /* 0x044fe200078e02ee */
[----:B------:R-:W-:Y:S03]  /*32450*/  LDGSTS.E [R5+0x36000], desc[UR28][R248.64], !P1 ;  /* 0x36000000f8057fae */ /* 0x000fe6000c9a101c */
[C---:B------:R-:W-:Y:S01]  /*32460*/  IMAD.WIDE R244, R3.reuse, 0x4, R244 ;  /* 0x0000000403f47825 */ /* 0x040fe200078e02f4 */
[----:B------:R-:W2:Y:S03]  /*32470*/  LDL.LU.64 R238, [R1+0x228] ;  /* 0x0002280001ee7983 */ /* 0x000ea60000300a00 */
[C---:B------:R-:W-:Y:S01]  /*32480*/  IMAD.WIDE R242, R3.reuse, 0x4, R242 ;  /* 0x0000000403f27825 */ /* 0x040fe200078e02f2 */
[----:B------:R-:W-:Y:S04]  /*32490*/  STL.64 [R1+0x3c20], R248 ;  /* 0x003c20f801007387 */ /* 0x000fe80000100a00 */
[----:B------:R-:W-:Y:S01]  /*324a0*/  STL.64 [R1+0x3c28], R246 ;  /* 0x003c28f601007387 */ /* 0x000fe20000100a00 */
[----:B------:R-:W-:-:S03]  /*324b0*/  IMAD.WIDE R234, R3, 0x4, R20 ;  /* 0x0000000403ea7825 */ /* 0x000fc600078e0214 */
[----:B------:R-:W-:Y:S04]  /*324c0*/  STL.64 [R1+0x3c30], R244 ;  /* 0x003c30f401007387 */ /* 0x000fe80000100a00 */
[----:B------:R-:W2:Y:S01]  /*324d0*/  LDL.LU.64 R12, [R1+0x220] ;  /* 0x00022000010c7983 */ /* 0x000ea20000300a00 */
[----:B---3--:R-:W-:-:S03]  /*324e0*/  IMAD.WIDE R20, R3, 0x4, R236 ;  /* 0x0000000403147825 */ /* 0x008fc600078e02ec */
[----:B------:R-:W-:Y:S04]  /*324f0*/  STL.64 [R1+0x3c38], R242 ;  /* 0x003c38f201007387 */ /* 0x000fe80000100a00 */
[----:B------:R-:W3:Y:S04]  /*32500*/  LDL.LU.64 R236, [R1+0x218] ;  /* 0x0002180001ec7983 */ /* 0x000ee80000300a00 */
[----:B------:R-:W-:Y:S04]  /*32510*/  LDGSTS.E [R5+0x36080], desc[UR28][R246.64], !P1 ;  /* 0x36080000f6057fae */ /* 0x000fe8000c9a101c */
[----:B------:R1:W-:Y:S04]  /*32520*/  STL.64 [R1+0x3c40], R234 ;  /* 0x003c40ea01007387 */ /* 0x0003e80000100a00 */
[----:B------:R-:W-:Y:S04]  /*32530*/  LDGSTS.E [R5+0x36100], desc[UR28][R244.64], !P1 ;  /* 0x36100000f4057fae */ /* 0x000fe8000c9a101c */
[----:B------:R-:W-:Y:S04]  /*32540*/  STL.64 [R1+0x3c48], R20 ;  /* 0x003c481401007387 */ /* 0x000fe80000100a00 */
[----:B------:R-:W-:Y:S04]  /*32550*/  LDGSTS.E [R5+0x36180], desc[UR28][R242.64], !P1 ;  /* 0x36180000f2057fae */ /* 0x000fe8000c9a101c */
[----:B------:R1:W-:Y:S04]  /*32560*/  LDGSTS.E [R5+0x36200], desc[UR28][R234.64], !P1 ;  /* 0x36200000ea057fae */ /* 0x0003e8000c9a101c */
[----:B------:R-:W-:Y:S01]  /*32570*/  LDGSTS.E [R5+0x36280], desc[UR28][R20.64], !P1 ;  /* 0x3628000014057fae */ /* 0x000fe2000c9a101c */
[C---:B----4-:R-:W-:Y:S01]  /*32580*/  IMAD.WIDE R18, R3.reuse, 0x4, R18 ;  /* 0x0000000403127825 */ /* 0x050fe200078e0212 */
[----:B------:R-:W-:Y:S01]  /*32590*/  ISETP.GE.U32.AND P0, PT, R230, 0x7ffffea4, PT ;  /* 0x7ffffea4e600780c */ /* 0x000fe20003f06070 */
[----:B-1----:R-:W1:Y:S03]  /*325a0*/  LDC R234, c[0x0][0x3a0] ;  /* 0x0000e800ffea7b82 */ /* 0x002e660000000800 */
[----:B------:R-:W-:Y:S01]  /*325b0*/  LDGSTS.E [R5+0x36300], desc[UR28][R18.64], !P1 ;  /* 0x3630000012057fae */ /* 0x000fe2000c9a101c */
[----:B------:R-:W-:-:S03]  /*325c0*/  IMAD.WIDE R6, R3, 0x4, R8 ;  /* 0x0000000403067825 */ /* 0x000fc600078e0208 */
[----:B------:R-:W4:Y:S04]  /*325d0*/  LDL.LU.64 R8, [R1+0x210] ;  /* 0x0002100001087983 */ /* 0x000f280000300a00 */
[----:B------:R1:W-:Y:S04]  /*325e0*/  STL.64 [R1+0x3c50], R18 ;  /* 0x003c501201007387 */ /* 0x0003e80000100a00 */
[----:B------:R1:W-:Y:S04]  /*325f0*/  STL.64 [R1+0x3c58], R6 ;  /* 0x003c580601007387 */ /* 0x0003e80000100a00 */
[----:B------:R1:W-:Y:S04]  /*32600*/  LDGSTS.E [R5+0x36380], desc[UR28][R6.64], !P1 ;  /* 0x3638000006057fae */ /* 0x0003e8000c9a101c */
[----:B-1----:R-:W4:Y:S04]  /*32610*/  LDL.LU.64 R18, [R1+0x1a0] ;  /* 0x0001a00001127983 */ /* 0x002f280000300a00 */
[----:B------:R-:W4:Y:S04]  /*32620*/  LDL.LU.64 R20, [R1+0x198] ;  /* 0x0001980001147983 */ /* 0x000f280000300a00 */
[----:B------:R-:W4:Y:S01]  /*32630*/  LDL.LU.64 R244, [R1+0x190] ;  /* 0x0001900001f47983 */ /* 0x000f220000300a00 */
[----:B------:R-:W-:-:S03]  /*32640*/  IMAD.WIDE R6, R3, 0x4, R10 ;  /* 0x0000000403067825 */ /* 0x000fc600078e020a */
[----:B------:R-:W4:Y:S01]  /*32650*/  LDL.LU.64 R242, [R1+0x188] ;  /* 0x0001880001f27983 */ /* 0x000f220000300a00 */
[----:B------:R-:W-:-:S03]  /*32660*/  IMAD.WIDE R248, R3, 0x4, R14 ;  /* 0x0000000403f87825 */ /* 0x000fc600078e020e */
[----:B------:R1:W-:Y:S01]  /*32670*/  STL.64 [R1+0x3ca0], R6 ;  /* 0x003ca00601007387 */ /* 0x0003e20000100a00 */
[----:B------:R-:W-:-:S03]  /*32680*/  IMAD.WIDE R246, R3, 0x4, R16 ;  /* 0x0000000403f67825 */ /* 0x000fc600078e0210 */
[----:B------:R-:W-:Y:S01]  /*32690*/  LDGSTS.E [R5+0x37000], desc[UR28][R6.64], !P0 ;  /* 0x3700000006057fae */ /* 0x000fe2000c1a101c */
[----:B------:R-:W-:-:S03]  /*326a0*/  IMAD.WIDE R16, R3, 0x4, R240 ;  /* 0x0000000403107825 */ /* 0x000fc600078e02f0 */
[----:B------:R-:W4:Y:S04]  /*326b0*/  LDL.LU.64 R240, [R1+0x180] ;  /* 0x0001800001f07983 */ /* 0x000f280000300a00 */
[----:B------:R1:W-:Y:S04]  /*326c0*/  STL.64 [R1+0x3ca8], R248 ;  /* 0x003ca8f801007387 */ /* 0x0003e80000100a00 */
[----:B------:R1:W-:Y:S01]  /*326d0*/  STL.64 [R1+0x3cb0], R246 ;  /* 0x003cb0f601007387 */ /* 0x0003e20000100a00 */
[----:B--2---:R-:W-:-:S03]  /*326e0*/  IMAD.WIDE R12, R3, 0x4, R12 ;  /* 0x00000004030c7825 */ /* 0x004fc600078e020c */
[----:B------:R2:W-:Y:S01]  /*326f0*/  LDGSTS.E [R5+0x37080], desc[UR28][R248.64], !P0 ;  /* 0x37080000f8057fae */ /* 0x0005e2000c1a101c */
[----:B------:R-:W-:-:S03]  /*32700*/  IMAD.WIDE R14, R3, 0x4, R238 ;  /* 0x00000004030e7825 */ /* 0x000fc600078e02ee */
[----:B------:R1:W-:Y:S01]  /*32710*/  LDGSTS.E [R5+0x37100], desc[UR28][R246.64], !P0 ;  /* 0x37100000f6057fae */ /* 0x0003e2000c1a101c */
[----:B---3--:R-:W-:-:S03]  /*32720*/  IMAD.WIDE R10, R3, 0x4, R236 ;  /* 0x00000004030a7825 */ /* 0x008fc600078e02ec */
[----:B------:R-:W3:Y:S04]  /*32730*/  LDL.LU.64 R238, [R1+0x178] ;  /* 0x0001780001ee7983 */ /* 0x000ee80000300a00 */
[----:B------:R1:W-:Y:S04]  /*32740*/  STL.64 [R1+0x3cb8], R16 ;  /* 0x003cb81001007387 */ /* 0x0003e80000100a00 */
[----:B------:R1:W-:Y:S04]  /*32750*/  STL.64 [R1+0x3cc0], R14 ;  /* 0x003cc00e01007387 */ /* 0x0003e80000100a00 */
[----:B------:R-:W3:Y:S04]  /*32760*/  LDL.LU.64 R236, [R1+0x170] ;  /* 0x0001700001ec7983 */ /* 0x000ee80000300a00 */
[----:B------:R2:W-:Y:S04]  /*32770*/  STL.64 [R1+0x3cc8], R12 ;  /* 0x003cc80c01007387 */ /* 0x0005e80000100a00 */
[----:B------:R2:W-:Y:S04]  /*32780*/  STL.64 [R1+0x3cd0], R10 ;  /* 0x003cd00a01007387 */ /* 0x0005e80000100a00 */
[----:B-1----:R-:W3:Y:S01]  /*32790*/  LDL.LU.64 R6, [R1+0x168] ;  /* 0x0001680001067983 */ /* 0x002ee20000300a00 */
[----:B------:R-:W-:-:S02]  /*327a0*/  VIADD R230, R233, 0xffffff1f ;  /* 0xffffff1fe9e67836 */ /* 0x000fc40000000000 */
[----:B------:R-:W1:Y:S01]  /*327b0*/  LDC R233, c[0x0][0x3a0] ;  /* 0x0000e800ffe97b82 */ /* 0x000e620000000800 */
[----:B------:R-:W-:Y:S02]  /*327c0*/  LDGSTS.E [R5+0x37180], desc[UR28][R16.64], !P0 ;  /* 0x3718000010057fae */ /* 0x000fe4000c1a101c */
[----:B------:R-:W-:Y:S02]  /*327d0*/  ISETP.GE.U32.AND P3, PT, R230, 0x7ffffea0, PT ;  /* 0x7ffffea0e600780c */ /* 0x000fe40003f66070 */
[----:B------:R-:W-:Y:S01]  /*327e0*/  IADD3 R230, PT, PT, R232, -0xe5, RZ ;  /* 0xffffff1be8e67810 */ /* 0x000fe20007ffe0ff */
[----:B------:R-:W-:Y:S01]  /*327f0*/  LDGSTS.E [R5+0x37200], desc[UR28][R14.64], !P0 ;  /* 0x372000000e057fae */ /* 0x000fe2000c1a101c */
[C---:B----4-:R-:W-:Y:S02]  /*32800*/  IMAD.WIDE R8, R3.reuse, 0x4, R8 ;  /* 0x0000000403087825 */ /* 0x050fe400078e0208 */
[----:B------:R-:W-:Y:S01]  /*32810*/  ISETP.GE.U32.AND P1, PT, R230, 0x7ffffe9c, PT ;  /* 0x7ffffe9ce600780c */ /* 0x000fe20003f26070 */
[----:B------:R-:W-:Y:S04]  /*32820*/  LDGSTS.E [R5+0x37280], desc[UR28][R12.64], !P0 ;  /* 0x372800000c057fae */ /* 0x000fe8000c1a101c */
[----:B------:R4:W-:Y:S01]  /*32830*/  STL.64 [R1+0x3cd8], R8 ;  /* 0x003cd80801007387 */ /* 0x0009e20000100a00 */
[----:B--2---:R-:W-:-:S03]  /*32840*/  IMAD.WIDE R248, R3, 0x4, R18 ;  /* 0x0000000403f87825 */ /* 0x004fc600078e0212 */
[----:B------:R-:W-:Y:S01]  /*32850*/  LDGSTS.E [R5+0x37300], desc[UR28][R10.64], !P0 ;  /* 0x373000000a057fae */ /* 0x000fe2000c1a101c */
[----:B------:R-:W-:-:S03]  /*32860*/  IMAD.WIDE R246, R3, 0x4, R20 ;  /* 0x0000000403f67825 */ /* 0x000fc600078e0214 */
[----:B------:R2:W-:Y:S01]  /*32870*/  STL.64 [R1+0x3d60], R248 ;  /* 0x003d60f801007387 */ /* 0x0005e20000100a00 */
[----:B------:R-:W-:-:S03]  /*32880*/  IMAD.WIDE R244, R3, 0x4, R244 ;  /* 0x0000000403f47825 */ /* 0x000fc600078e02f4 */
[----:B------:R-:W2:Y:S01]  /*32890*/  LDL.LU.64 R20, [R1+0xe8] ;  /* 0x0000e80001147983 */ /* 0x000ea20000300a00 */
[----:B------:R-:W-:-:S03]  /*328a0*/  IMAD.WIDE R242, R3, 0x4, R242 ;  /* 0x0000000403f27825 */ /* 0x000fc600078e02f2 */
[----:B------:R1:W-:Y:S04]  /*328b0*/  STL.64 [R1+0x3d68], R246 ;  /* 0x003d68f601007387 */ /* 0x0003e80000100a00 */
[----:B------:R-:W2:Y:S01]  /*328c0*/  LDL.LU.64 R18, [R1+0xe0] ;  /* 0x0000e00001127983 */ /* 0x000ea20000300a00 */
[----:B------:R-:W-:Y:S02]  /*328d0*/  VIADD R230, R231, 0xffffff17 ;  /* 0xffffff17e7e67836 */ /* 0x000fe40000000000 */
[C---:B------:R-:W-:Y:S01]  /*328e0*/  IMAD.WIDE R226, R3.reuse, 0x4, R226 ;  /* 0x0000000403e27825 */ /* 0x040fe200078e02e2 */
[----:B------:R1:W-:Y:S01]  /*328f0*/  STL.64 [R1+0x3d70], R244 ;  /* 0x003d70f401007387 */ /* 0x0003e20000100a00 */
[----:B------:R-:W2:Y:S02]  /*32900*/  LDC R231, c[0x0][0x3a0] ;  /* 0x0000e800ffe77b82 */ /* 0x000ea40000000800 */
[----:B------:R-:W-:Y:S01]  /*32910*/  IMAD.WIDE R240, R3, 0x4, R240 ;  /* 0x0000000403f07825 */ /* 0x000fe200078e02f0 */
[----:B------:R-:W2:Y:S04]  /*32920*/  LDL.LU.64 R16, [R1+0xd8] ;  /* 0x0000d80001107983 */ /* 0x000ea80000300a00 */
[----:B------:R1:W-:Y:S04]  /*32930*/  STL.64 [R1+0x3d78], R242 ;  /* 0x003d78f201007387 */ /* 0x0003e80000100a00 */
[----:B------:R-:W2:Y:S04]  /*32940*/  LDL.LU.64 R14, [R1+0xd0] ;  /* 0x0000d000010e7983 */ /* 0x000ea80000300a00 */
[----:B------:R-:W2:Y:S04]  /*32950*/  LDL.LU.64 R12, [R1+0xc8] ;  /* 0x0000c800010c7983 */ /* 0x000ea80000300a00 */
[----:B------:R-:W-:Y:S01]  /*32960*/  LDGSTS.E [R5+0x37380], desc[UR28][R8.64], !P0 ;  /* 0x3738000008057fae */ /* 0x000fe2000c1a101c */
[----:B------:R-:W-:Y:S01]  /*32970*/  ISETP.GE.U32.AND P0, PT, R230, 0x7ffffe98, PT ;  /* 0x7ffffe98e600780c */ /* 0x000fe20003f06070 */
[----:B-1----:R-:W-:-:S02]  /*32980*/  VIADD R230, R233, 0xffffff13 ;  /* 0xffffff13e9e67836 */ /* 0x002fc40000000000 */
[----:B------:R-:W2:Y:S04]  /*32990*/  LDL.LU.64 R10, [R1+0xc0] ;  /* 0x0000c000010a7983 */ /* 0x000ea80000300a00 */
[----:B------:R1:W-:Y:S04]  /*329a0*/  STL.64 [R1+0x3d80], R240 ;  /* 0x003d80f001007387 */ /* 0x0003e80000100a00 */
[----:B----4-:R-:W4:Y:S04]  /*329b0*/  LDL.LU.64 R8, [R1+0xb8] ;  /* 0x0000b80001087983 */ /* 0x010f280000300a00 */
[----:B------:R-:W-:Y:S04]  /*329c0*/  LDGSTS.E [R5+0x38000], desc[UR28][R248.64], !P3 ;  /* 0x38000000f8057fae */ /* 0x000fe8000d9a101c */
[----:B------:R-:W-:Y:S04]  /*329d0*/  LDGSTS.E [R5+0x38080], desc[UR28][R246.64], !P3 ;  /* 0x38080000f6057fae */ /* 0x000fe8000d9a101c */
[----:B------:R-:W-:Y:S04]  /*329e0*/  LDGSTS.E [R5+0x38100], desc[UR28][R244.64], !P3 ;  /* 0x38100000f4057fae */ /* 0x000fe8000d9a101c */
[----:B------:R-:W-:Y:S04]  /*329f0*/  LDGSTS.E [R5+0x38180], desc[UR28][R242.64], !P3 ;  /* 0x38180000f2057fae */ /* 0x000fe8000d9a101c */
[----:B------:R-:W-:Y:S01]  /*32a00*/  LDGSTS.E [R5+0x38200], desc[UR28][R240.64], !P3 ;  /* 0x38200000f0057fae */ /* 0x000fe2000d9a101c */
[----:B---3--:R-:W-:-:S05]  /*32a10*/  IMAD.WIDE R238, R3, 0x4, R238 ;  /* 0x0000000403ee7825 */ /* 0x008fca00078e02ee */
[----:B------:R3:W-:Y:S04]  /*32a20*/  STL.64 [R1+0x3d88], R238 ;  /* 0x003d88ee01007387 */ /* 0x0007e80000100a00 */
[----:B------:R-:W-:Y:S01]  /*32a30*/  LDGSTS.E [R5+0x38280], desc[UR28][R238.64], !P3 ;  /* 0x38280000ee057fae */ /* 0x000fe2000d9a101c */
[----:B------:R-:W-:-:S05]  /*32a40*/  IMAD.WIDE R236, R3, 0x4, R236 ;  /* 0x0000000403ec7825 */ /* 0x000fca00078e02ec */
[----:B------:R-:W-:Y:S01]  /*32a50*/  LDGSTS.E [R5+0x38300], desc[UR28][R236.64], !P3 ;  /* 0x38300000ec057fae */ /* 0x000fe2000d9a101c */
[----:B------:R-:W-:-:S03]  /*32a60*/  IMAD.WIDE R232, R3, 0x4, R6 ;  /* 0x0000000403e87825 */ /* 0x000fc600078e0206 */
[----:B------:R-:W4:Y:S04]  /*32a70*/  LDL.LU.64 R6, [R1+0xb0] ;  /* 0x0000b00001067983 */ /* 0x000f280000300a00 */
[----:B------:R1:W-:Y:S04]  /*32a80*/  STL.64 [R1+0x3d90], R236 ;  /* 0x003d90ec01007387 */ /* 0x0003e80000100a00 */
[----:B------:R1:W-:Y:S04]  /*32a90*/  STL.64 [R1+0x3d98], R232 ;  /* 0x003d98e801007387 */ /* 0x0003e80000100a00 */
[----:B--2---:R-:W2:Y:S04]  /*32aa0*/  LDL.LU.64 R248, [R1+0x40] ;  /* 0x0000400001f87983 */ /* 0x004ea80000300a00 */
[----:B------:R-:W2:Y:S04]  /*32ab0*/  LDL.LU.64 R246, [R1+0x2b8] ;  /* 0x0002b80001f67983 */ /* 0x000ea80000300a00 */
[----:B------:R-:W2:Y:S04]  /*32ac0*/  LDL.LU.64 R244, [R1+0x38] ;  /* 0x0000380001f47983 */ /* 0x000ea80000300a00 */
[----:B------:R-:W2:Y:S04]  /*32ad0*/  LDL.LU.64 R242, [R1+0x30] ;  /* 0x0000300001f27983 */ /* 0x000ea80000300a00 */
[----:B------:R3:W-:Y:S01]  /*32ae0*/  LDGSTS.E [R5+0x38380], desc[UR28][R232.64], !P3 ;  /* 0x38380000e8057fae */ /* 0x0007e2000d9a101c */
[----:B------:R-:W-:Y:S01]  /*32af0*/  ISETP.GE.U32.AND P3, PT, R230, 0x7ffffe94, PT ;  /* 0x7ffffe94e600780c */ /* 0x000fe20003f66070 */
[----:B------:R-:W-:-:S02]  /*32b00*/  VIADD R230, R234, 0xffffff0f ;  /* 0xffffff0feae67836 */ /* 0x000fc40000000000 */
[----:B-1----:R-:W2:Y:S04]  /*32b10*/  LDL.LU.64 R240, [R1+0x28] ;  /* 0x0000280001f07983 */ /* 0x002ea80000300a00 */
[----:B---3--:R-:W3:Y:S04]  /*32b20*/  LDL.LU.64 R238, [R1+0x20] ;  /* 0x0000200001ee7983 */ /* 0x008ee80000300a00 */
[----:B------:R-:W3:Y:S01]  /*32b30*/  LDL.LU.64 R236, [R1+0x18] ;  /* 0x0000180001ec7983 */ /* 0x000ee20000300a00 */
[C---:B------:R-:W-:Y:S01]  /*32b40*/  IMAD.WIDE R224, R3.reuse, 0x4, R224 ;  /* 0x0000000403e07825 */ /* 0x040fe200078e02e0 */
[----:B------:R-:W1:Y:S02]  /*32b50*/  LDC R232, c[0x0][0x3a0] ;  /* 0x0000e800ffe87b82 */ /* 0x000e640000000800 */
[----:B------:R-:W3:Y:S01]  /*32b60*/  LDL.LU.64 R234, [R1+0x10] ;  /* 0x0000100001ea7983 */ /* 0x000ee20000300a00 */
[----:B------:R-:W-:-:S04]  /*32b70*/  IMAD.WIDE R20, R3, 0x4, R20 ;  /* 0x0000000403147825 */ /* 0x000fc800078e0214 */
[C---:B------:R-:W-:Y:S01]  /*32b80*/  IMAD.WIDE R18, R3.reuse, 0x4, R18 ;  /* 0x0000000403127825 */ /* 0x040fe200078e0212 */
[----:B------:R1:W-:Y:S01]  /*32b90*/  STL.64 [R1+0x3de8], R20 ;  /* 0x003de81401007387 */ /* 0x0003e20000100a00 */
[----:B------:R-:W2:Y:S02]  /*32ba0*/  LDC R233, c[0x0][0x3a0] ;  /* 0x0000e800ffe97b82 */ /* 0x000ea40000000800 */
[C---:B------:R-:W-:Y:S01]  /*32bb0*/  IMAD.WIDE R16, R3.reuse, 0x4, R16 ;  /* 0x0000000403107825 */ /* 0x040fe200078e0210 */
[----:B------:R1:W-:Y:S03]  /*32bc0*/  STL.64 [R1+0x3df0], R18 ;  /* 0x003df01201007387 */ /* 0x0003e60000100a00 */
[C---:B------:R-:W-:Y:S01]  /*32bd0*/  IMAD.WIDE R14, R3.reuse, 0x4, R14 ;  /* 0x00000004030e7825 */ /* 0x040fe200078e020e */
[----:B------:R1:W-:Y:S03]  /*32be0*/  STL.64 [R1+0x3df8], R16 ;  /* 0x003df81001007387 */ /* 0x0003e60000100a00 */
[C---:B------:R-:W-:Y:S01]  /*32bf0*/  IMAD.WIDE R12, R3.reuse, 0x4, R12 ;  /* 0x00000004030c7825 */ /* 0x040fe200078e020c */
[----:B------:R1:W-:Y:S04]  /*32c00*/  STL.64 [R1+0x3e00], R14 ;  /* 0x003e000e01007387 */ /* 0x0003e80000100a00 */
[----:B------:R1:W-:Y:S01]  /*32c10*/  STL.64 [R1+0x3e08], R12 ;  /* 0x003e080c01007387 */ /* 0x0003e20000100a00 */
[----:B------:R-:W-:-:S03]  /*32c20*/  IMAD.WIDE R10, R3, 0x4, R10 ;  /* 0x00000004030a7825 */ /* 0x000fc600078e020a */
[----:B------:R-:W-:Y:S04]  /*32c30*/  LDGSTS.E [R5+0x39000], desc[UR28][R20.64], !P1 ;  /* 0x3900000014057fae */ /* 0x000fe8000c9a101c */
[----:B------:R-:W-:Y:S01]  /*32c40*/  LDGSTS.E [R5+0x39080], desc[UR28][R18.64], !P1 ;  /* 0x3908000012057fae */ /* 0x000fe2000c9a101c */
[----:B----4-:R-:W-:-:S03]  /*32c50*/  IMAD.WIDE R8, R3, 0x4, R8 ;  /* 0x0000000403087825 */ /* 0x010fc600078e0208 */
[----:B------:R-:W-:Y:S04]  /*32c60*/  LDGSTS.E [R5+0x39100], desc[UR28][R16.64], !P1 ;  /* 0x3910000010057fae */ /* 0x000fe8000c9a101c */
[----:B-1----:R-:W4:Y:S04]  /*32c70*/  LDL.LU.64 R20, [R1+0x8dc8] ;  /* 0x008dc80001147983 */ /* 0x002f280000300a00 */
[----:B------:R1:W-:Y:S04]  /*32c80*/  STL.64 [R1+0x3e10], R10 ;  /* 0x003e100a01007387 */ /* 0x0003e80000100a00 */
[----:B------:R-:W4:Y:S04]  /*32c90*/  LDL.LU.64 R18, [R1+0x8dc0] ;  /* 0x008dc00001127983 */ /* 0x000f280000300a00 */
[----:B------:R1:W-:Y:S04]  /*32ca0*/  STL.64 [R1+0x3e18], R8 ;  /* 0x003e180801007387 */ /* 0x0003e80000100a00 */
[----:B------:R-:W4:Y:S04]  /*32cb0*/  LDL.LU.64 R16, [R1+0x8db8] ;  /* 0x008db80001107983 */ /* 0x000f280000300a00 */
[----:B------:R-:W-:Y:S04]  /*32cc0*/  LDGSTS.E [R5+0x39180], desc[UR28][R14.64], !P1 ;  /* 0x391800000e057fae */ /* 0x000fe8000c9a101c */
[----:B------:R-:W-:Y:S04]  /*32cd0*/  LDGSTS.E [R5+0x39200], desc[UR28][R12.64], !P1 ;  /* 0x392000000c057fae */ /* 0x000fe8000c9a101c */
[----:B------:R-:W-:Y:S04]  /*32ce0*/  LDGSTS.E [R5+0x39280], desc[UR28][R10.64], !P1 ;  /* 0x392800000a057fae */ /* 0x000fe8000c9a101c */
[----:B------:R-:W-:Y:S01]  /*32cf0*/  LDGSTS.E [R5+0x39300], desc[UR28][R8.64], !P1 ;  /* 0x3930000008057fae */ /* 0x000fe2000c9a101c */
[----:B------:R-:W-:-:S04]  /*32d00*/  IMAD.WIDE R222, R3, 0x4, R222 ;  /* 0x0000000403de7825 */ /* 0x000fc800078e02de */
[----:B------:R-:W-:-:S04]  /*32d10*/  IMAD.WIDE R220, R3, 0x4, R220 ;  /* 0x0000000403dc7825 */ /* 0x000fc800078e02dc */
[----:B------:R-:W-:-:S04]  /*32d20*/  IMAD.WIDE R218, R3, 0x4, R218 ;  /* 0x0000000403da7825 */ /* 0x000fc800078e02da */
[----:B------:R-:W-:-:S04]  /*32d30*/  IMAD.WIDE R216, R3, 0x4, R216 ;  /* 0x0000000403d87825 */ /* 0x000fc800078e02d8 */
[----:B------:R-:W-:-:S04]  /*32d40*/  IMAD.WIDE R214, R3, 0x4, R214 ;  /* 0x0000000403d67825 */ /* 0x000fc800078e02d6 */
[----:B------:R-:W-:-:S05]  /*32d50*/  IMAD.WIDE R6, R3, 0x4, R6 ;  /* 0x0000000403067825 */ /* 0x000fca00078e0206 */
[----:B------:R1:W-:Y:S04]  /*32d60*/  STL.64 [R1+0x3e20], R6 ;  /* 0x003e200601007387 */ /* 0x0003e80000100a00 */
[----:B------:R-:W4:Y:S01]  /*32d70*/  LDL.LU.64 R14, [R1+0x8db0] ;  /* 0x008db000010e7983 */ /* 0x000f220000300a00 */
[----:B--2---:R-:W-:-:S03]  /*32d80*/  IMAD.WIDE R248, R3, 0x4, R248 ;  /* 0x0000000403f87825 */ /* 0x004fc600078e02f8 */
[----:B------:R-:W2:Y:S01]  /*32d90*/  LDL.LU.64 R12, [R1+0x8da8] ;  /* 0x008da800010c7983 */ /* 0x000ea20000300a00 */
[----:B------:R-:W-:-:S03]  /*32da0*/  IMAD.WIDE R246, R3, 0x4, R246 ;  /* 0x0000000403f67825 */ /* 0x000fc600078e02f6 */
[----:B-1----:R-:W2:Y:S01]  /*32db0*/  LDL.LU.64 R10, [R1+0x8da0] ;  /* 0x008da000010a7983 */ /* 0x002ea20000300a00 */
[----:B------:R-:W-:-:S03]  /*32dc0*/  IMAD.WIDE R244, R3, 0x4, R244 ;  /* 0x0000000403f47825 */ /* 0x000fc600078e02f4 */
[----:B------:R-:W2:Y:S01]  /*32dd0*/  LDL.LU.64 R8, [R1+0x8d98] ;  /* 0x008d980001087983 */ /* 0x000ea20000300a00 */
[----:B------:R-:W-:-:S03]  /*32de0*/  IMAD.WIDE R242, R3, 0x4, R242 ;  /* 0x0000000403f27825 */ /* 0x000fc600078e02f2 */
[----:B------:R-:W-:Y:S04]  /*32df0*/  LDGSTS.E [R5+0x39380], desc[UR28][R6.64], !P1 ;  /* 0x3938000006057fae */ /* 0x000fe8000c9a101c */
[----:B------:R-:W-:Y:S01]  /*32e00*/  LDGSTS.E [R5+0x3a000], desc[UR28][R248.64], !P0 ;  /* 0x3a000000f8057fae */ /* 0x000fe2000c1a101c */
[----:B------:R-:W-:-:S03]  /*32e10*/  IMAD.WIDE R240, R3, 0x4, R240 ;  /* 0x0000000403f07825 */ /* 0x000fc600078e02f0 */
[----:B------:R-:W-:Y:S01]  /*32e20*/  LDGSTS.E [R5+0x3a080], desc[UR28][R246.64], !P0 ;  /* 0x3a080000f6057fae */ /* 0x000fe2000c1a101c */
[----:B---3--:R-:W-:-:S03]  /*32e30*/  IMAD.WIDE R238, R3, 0x4, R238 ;  /* 0x0000000403ee7825 */ /* 0x008fc600078e02ee */
[----:B------:R-:W3:Y:S01]  /*32e40*/  LDL.LU.64 R6, [R1+0x8d90] ;  /* 0x008d900001067983 */ /* 0x000ee20000300a00 */
[----:B------:R-:W-:-:S03]  /*32e50*/  IMAD.WIDE R236, R3, 0x4, R236 ;  /* 0x0000000403ec7825 */ /* 0x000fc600078e02ec */
[----:B------:R-:W-:Y:S01]  /*32e60*/  STL.64 [R1+0x3e68], R248 ;  /* 0x003e68f801007387 */ /* 0x000fe20000100a00 */
[----:B------:R-:W-:-:S03]  /*32e70*/  IMAD.WIDE R234, R3, 0x4, R234 ;  /* 0x0000000403ea7825 */ /* 0x000fc600078e02ea */
[----:B------:R-:W-:Y:S04]  /*32e80*/  STL.64 [R1+0x3e70], R246 ;  /* 0x003e70f601007387 */ /* 0x000fe80000100a00 */
[----:B------:R1:W-:Y:S04]  /*32e90*/  STL.64 [R1+0x3e78], R244 ;  /* 0x003e78f401007387 */ /* 0x0003e80000100a00 */
        /* <DEDUP_REMOVED lines=12> */
[----:B------:R-:W-:Y:S04]  /*32f60*/  LDGSTS.E [R5+0x3a100], desc[UR28][R244.64], !P0 ;  /* 0x3a100000f4057fae */ /* 0x000fe8000c1a101c */
[----:B------:R1:W-:Y:S01]  /*32f70*/  STL.64 [R1+0x3ee0], R214 ;  /* 0x003ee0d601007387 */ /* 0x0003e20000100a00 */
[----:B------:R-:W-:-:S03]  /*32f80*/  ISETP.GE.U32.AND P1, PT, R230, 0x7ffffe90, PT ;  /* 0x7ffffe90e600780c */ /* 0x000fc60003f26070 */
[----:B------:R-:W-:Y:S04]  /*32f90*/  LDGSTS.E [R5+0x3a180], desc[UR28][R242.64], !P0 ;  /* 0x3a180000f2057fae */ /* 0x000fe8000c1a101c */
[----:B-1----:R-:W2:Y:S04]  /*32fa0*/  LDL.LU.64 R244, [R1+0x2c8] ;  /* 0x0002c80001f47983 */ /* 0x002ea80000300a00 */
[----:B------:R-:W-:Y:S04]  /*32fb0*/  LDGSTS.E [R5+0x3a200], desc[UR28][R240.64], !P0 ;  /* 0x3a200000f0057fae */ /* 0x000fe8000c1a101c */
[----:B------:R-:W-:Y:S04]  /*32fc0*/  LDGSTS.E [R5+0x3a280], desc[UR28][R238.64], !P0 ;  /* 0x3a280000ee057fae */ /* 0x000fe8000c1a101c */
[----:B------:R-:W-:Y:S04]  /*32fd0*/  LDGSTS.E [R5+0x3a300], desc[UR28][R236.64], !P0 ;  /* 0x3a300000ec057fae */ /* 0x000fe8000c1a101c */
        /* <DEDUP_REMOVED lines=14> */
[----:B------:R-:W-:Y:S04]  /*330c0*/  LDGSTS.E [R5+0x3b300], desc[UR28][R216.64], !P3 ;  /* 0x3b300000d8057fae */ /* 0x000fe8000d9a101c */
[----:B------:R1:W-:Y:S01]  /*330d0*/  LDGSTS.E [R5+0x3b380], desc[UR28][R214.64], !P3 ;  /* 0x3b380000d6057fae */ /* 0x0003e2000d9a101c */
[----:B------:R-:W-:-:S03]  /*330e0*/  IMAD.WIDE R198, R3, 0x4, R198 ;  /* 0x0000000403c67825 */ /* 0x000fc600078e02c6 */
[----:B------:R-:W-:Y:S04]  /*330f0*/  STL.64 [R1+0x3ee8], R212 ;  /* 0x003ee8d401007387 */ /* 0x000fe80000100a00 */
[----:B------:R-:W-:Y:S01]  /*33100*/  LDGSTS.E [R5+0x3c000], desc[UR28][R212.64], !P1 ;  /* 0x3c000000d4057fae */ /* 0x000fe2000c9a101c */
[----:B------:R-:W-:-:S03]  /*33110*/  IMAD.WIDE R196, R3, 0x4, R196 ;  /* 0x0000000403c47825 */ /* 0x000fc600078e02c4 */
[----:B------:R-:W-:Y:S01]  /*33120*/  STL.64 [R1+0x3ef0], R210 ;  /* 0x003ef0d201007387 */ /* 0x000fe20000100a00 */
[C---:B------:R-:W-:Y:S01]  /*33130*/  IMAD.WIDE R194, R3.reuse, 0x4, R194 ;  /* 0x0000000403c27825 */ /* 0x040fe200078e02c2 */
[----:B-1----:R-:W1:Y:S02]  /*33140*/  LDC R215, c[0x0][0x3a0] ;  /* 0x0000e800ffd77b82 */ /* 0x002e640000000800 */
[----:B------:R-:W-:Y:S04]  /*33150*/  LDGSTS.E [R5+0x3c080], desc[UR28][R210.64], !P1 ;  /* 0x3c080000d2057fae */ /* 0x000fe8000c9a101c */
[----:B------:R-:W-:Y:S04]  /*33160*/  STL.64 [R1+0x3ef8], R208 ;  /* 0x003ef8d001007387 */ /* 0x000fe80000100a00 */
[----:B------:R-:W-:Y:S01]  /*33170*/  LDGSTS.E [R5+0x3c100], desc[UR28][R208.64], !P1 ;  /* 0x3c100000d0057fae */ /* 0x000fe2000c9a101c */
[----:B------:R-:W-:-:S03]  /*33180*/  IMAD.WIDE R192, R3, 0x4, R192 ;  /* 0x0000000403c07825 */ /* 0x000fc600078e02c0 */
        /* <DEDUP_REMOVED lines=11> */
[----:B------:R1:W-:Y:S01]  /*33240*/  STL.64 [R1+0x3f20], R198 ;  /* 0x003f20c601007387 */ /* 0x0003e20000100a00 */
[----:B------:R-:W-:-:S03]  /*33250*/  IMAD.WIDE R184, R3, 0x4, R184 ;  /* 0x0000000403b87825 */ /* 0x000fc600078e02b8 */
[----:B------:R-:W-:Y:S01]  /*33260*/  STL.64 [R1+0x3f28], R196 ;  /* 0x003f28c401007387 */ /* 0x000fe20000100a00 */
[----:B------:R-:W-:-:S03]  /*33270*/  IMAD.WIDE R182, R3, 0x4, R182 ;  /* 0x0000000403b67825 */ /* 0x000fc600078e02b6 */
[----:B------:R-:W-:Y:S01]  /*33280*/  STL.64 [R1+0x3f30], R194 ;  /* 0x003f30c201007387 */ /* 0x000fe20000100a00 */
[----:B------:R-:W-:-:S03]  /*33290*/  IMAD.WIDE R180, R3, 0x4, R180 ;  /* 0x0000000403b47825 */ /* 0x000fc600078e02b4 */
[----:B------:R-:W-:Y:S01]  /*332a0*/  STL.64 [R1+0x3f38], R192 ;  /* 0x003f38c001007387 */ /* 0x000fe20000100a00 */
[----:B------:R-:W-:-:S03]  /*332b0*/  IMAD.WIDE R178, R3, 0x4, R178 ;  /* 0x0000000403b27825 */ /* 0x000fc600078e02b2 */
[----:B------:R1:W-:Y:S01]  /*332c0*/  LDGSTS.E [R5+0x3c380], desc[UR28][R198.64], !P1 ;  /* 0x3c380000c6057fae */ /* 0x0003e2000c9a101c */
[----:B------:R-:W-:-:S04]  /*332d0*/  IMAD.WIDE R176, R3, 0x4, R176 ;  /* 0x0000000403b07825 */ /* 0x000fc800078e02b0 */
[----:B------:R-:W-:-:S04]  /*332e0*/  IMAD.WIDE R174, R3, 0x4, R174 ;  /* 0x0000000403ae7825 */ /* 0x000fc800078e02ae */
[C---:B------:R-:W-:Y:S01]  /*332f0*/  IMAD.WIDE R172, R3.reuse, 0x4, R172 ;  /* 0x0000000403ac7825 */ /* 0x040fe200078e02ac */
[----:B-1----:R-:W1:Y:S03]  /*33300*/  LDC R199, c[0x0][0x3a0] ;  /* 0x0000e800ffc77b82 */ /* 0x002e660000000800 */
[----:B------:R-:W-:-:S04]  /*33310*/  IMAD.WIDE R170, R3, 0x4, R170 ;  /* 0x0000000403aa7825 */ /* 0x000fc800078e02aa */
[----:B------:R-:W-:-:S04]  /*33320*/  IMAD.WIDE R168, R3, 0x4, R168 ;  /* 0x0000000403a87825 */ /* 0x000fc800078e02a8 */
[----:B------:R-:W-:-:S04]  /*33330*/  IMAD.WIDE R166, R3, 0x4, R166 ;  /* 0x0000000403a67825 */ /* 0x000fc800078e02a6 */
[----:B------:R-:W-:-:S04]  /*33340*/  IMAD.WIDE R152, R3, 0x4, R152 ;  /* 0x0000000403987825 */ /* 0x000fc800078e0298 */
[----:B------:R-:W-:-:S04]  /*33350*/  IMAD.WIDE R164, R3, 0x4, R164 ;  /* 0x0000000403a47825 */ /* 0x000fc800078e02a4 */
[----:B------:R-:W-:-:S04]  /*33360*/  IMAD.WIDE R162, R3, 0x4, R162 ;  /* 0x0000000403a27825 */ /* 0x000fc800078e02a2 */
[----:B------:R-:W-:-:S04]  /*33370*/  IMAD.WIDE R160, R3, 0x4, R160 ;  /* 0x0000000403a07825 */ /* 0x000fc800078e02a0 */
[----:B------:R-:W-:-:S04]  /*33380*/  IMAD.WIDE R158, R3, 0x4, R158 ;  /* 0x00000004039e7825 */ /* 0x000fc800078e029e */
[----:B--2---:R-:W-:-:S05]  /*33390*/  IMAD.WIDE R200, R3, 0x4, R244 ;  /* 0x0000000403c87825 */ /* 0x004fca00078e02f4 */
[----:B------:R-:W-:Y:S04]  /*333a0*/  STL.64 [R1+0x3f40], R200 ;  /* 0x003f40c801007387 */ /* 0x000fe80000100a00 */
[----:B------:R-:W-:Y:S04]  /*333b0*/  STL.64 [R1+0x3f48], R190 ;  /* 0x003f48be01007387 */ /* 0x000fe80000100a00 */
[----:B------:R-:W-:Y:S04]  /*333c0*/  STL.64 [R1+0x3f50], R188 ;  /* 0x003f50bc01007387 */ /* 0x000fe80000100a00 */
        /* <DEDUP_REMOVED lines=10> */
[----:B------:R-:W3:Y:S04]  /*33470*/  LDL.LU.64 R234, [R1+0x16c0] ;  /* 0x0016c00001ea7983 */ /* 0x000ee80000300a00 */
[----:B------:R-:W4:Y:S04]  /*33480*/  LDL.LU.64 R226, [R1+0x16b8] ;  /* 0x0016b80001e27983 */ /* 0x000f280000300a00 */
[----:B------:R-:W4:Y:S04]  /*33490*/  LDL.LU.64 R248, [R1+0x16b0] ;  /* 0x0016b00001f87983 */ /* 0x000f280000300a00 */
[----:B------:R-:W4:Y:S04]  /*334a0*/  LDL.LU.64 R246, [R1+0x16a8] ;  /* 0x0016a80001f67983 */ /* 0x000f280000300a00 */
[----:B------:R-:W4:Y:S04]  /*334b0*/  LDL.LU.64 R238, [R1+0x16a0] ;  /* 0x0016a00001ee7983 */ /* 0x000f280000300a00 */
[----:B------:R-:W4:Y:S04]  /*334c0*/  LDL.LU.64 R236, [R1+0x1698] ;  /* 0x0016980001ec7983 */ /* 0x000f280000300a00 */
[----:B------:R-:W4:Y:S04]  /*334d0*/  LDL.LU.64 R240, [R1+0x1690] ;  /* 0x0016900001f07983 */ /* 0x000f280000300a00 */
[----:B------:R1:W-:Y:S04]  /*334e0*/  STL.64 [R1+0x3fd8], R166 ;  /* 0x003fd8a601007387 */ /* 0x0003e80000100a00 */
[----:B------:R-:W-:Y:S04]  /*334f0*/  STL.64 [R1+0x3de0], R152 ;  /* 0x003de09801007387 */ /* 0x000fe80000100a00 */
[----:B------:R1:W-:Y:S04]  /*33500*/  STL.64 [R1+0x3fd0], R164 ;  /* 0x003fd0a401007387 */ /* 0x0003e80000100a00 */
[----:B------:R1:W-:Y:S04]  /*33510*/  STL.64 [R1+0x3fe8], R162 ;  /* 0x003fe8a201007387 */ /* 0x0003e80000100a00 */
[----:B------:R1:W-:Y:S04]  /*33520*/  STL.64 [R1+0x3ff8], R160 ;  /* 0x003ff8a001007387 */ /* 0x0003e80000100a00 */
[----:B------:R1:W-:Y:S04]  /*33530*/  STL.64 [R1+0x4008], R158 ;  /* 0x0040089e01007387 */ /* 0x0003e80000100a00 */
[----:B------:R-:W4:Y:S01]  /*33540*/  LDL.LU.64 R244, [R1+0x1688] ;  /* 0x0016880001f47983 */ /* 0x000f220000300a00 */
[----:B------:R-:W-:-:S02]  /*33550*/  VIADD R230, R231, 0xffffff0b ;  /* 0xffffff0be7e67836 */ /* 0x000fc40000000000 */
[----:B------:R-:W-:Y:S01]  /*33560*/  VIADD R214, R233, 0xffffff03 ;  /* 0xffffff03e9d67836 */ /* 0x000fe20000000000 */
[----:B------:R-:W1:Y:S02]  /*33570*/  LDC R231, c[0x0][0x3a0] ;  /* 0x0000e800ffe77b82 */ /* 0x000e640000000800 */
[----:B------:R-:W-:Y:S02]  /*33580*/  ISETP.GE.U32.AND P0, PT, R230, 0x7ffffe8c, PT ;  /* 0x7ffffe8ce600780c */ /* 0x000fe40003f06070 */
[----:B------:R-:W-:-:S04]  /*33590*/  IADD3 R230, PT, PT, R232, -0xf9, RZ ;  /* 0xffffff07e8e67810 */ /* 0x000fc80007ffe0ff */
[----:B------:R-:W-:Y:S02]  /*335a0*/  ISETP.GE.U32.AND P3, PT, R230, 0x7ffffe88, PT ;  /* 0x7ffffe88e600780c */ /* 0x000fe40003f66070 */
[----:B------:R-:W-:-:S05]  /*335b0*/  ISETP.GE.U32.AND P1, PT, R214, 0x7ffffe84, PT ;  /* 0x7ffffe84d600780c */ /* 0x000fca0003f26070 */
[----:B------:R-:W-:Y:S04]  /*335c0*/  LDGSTS.E [R5+0x3d000], desc[UR28][R196.64], !P0 ;  /* 0x3d000000c4057fae */ /* 0x000fe8000c1a101c */
[----:B------:R-:W-:Y:S04]  /*335d0*/  LDGSTS.E [R5+0x3d080], desc[UR28][R194.64], !P0 ;  /* 0x3d080000c2057fae */ /* 0x000fe8000c1a101c */
[----:B------:R-:W-:Y:S04]  /*335e0*/  LDGSTS.E [R5+0x3d100], desc[UR28][R192.64], !P0 ;  /* 0x3d100000c0057fae */ /* 0x000fe8000c1a101c */
[----:B------:R-:W-:Y:S04]  /*335f0*/  LDGSTS.E [R5+0x3d180], desc[UR28][R200.64], !P0 ;  /* 0x3d180000c8057fae */ /* 0x000fe8000c1a101c */
[----:B------:R-:W-:Y:S04]  /*33600*/  LDGSTS.E [R5+0x3d200], desc[UR28][R190.64], !P0 ;  /* 0x3d200000be057fae */ /* 0x000fe8000c1a101c */
[----:B------:R-:W-:Y:S01]  /*33610*/  LDGSTS.E [R5+0x3d280], desc[UR28][R188.64], !P0 ;  /* 0x3d280000bc057fae */ /* 0x000fe2000c1a101c */
[----:B------:R-:W-:-:S03]  /*33620*/  IMAD.WIDE R156, R3, 0x4, R156 ;  /* 0x00000004039c7825 */ /* 0x000fc600078e029c */
[----:B------:R-:W-:Y:S01]  /*33630*/  LDGSTS.E [R5+0x3d300], desc[UR28][R186.64], !P0 ;  /* 0x3d300000ba057fae */ /* 0x000fe2000c1a101c */
[----:B------:R-:W-:-:S03]  /*33640*/  IMAD.WIDE R154, R3, 0x4, R154 ;  /* 0x00000004039a7825 */ /* 0x000fc600078e029a */
[----:B------:R2:W-:Y:S04]  /*33650*/  LDGSTS.E [R5+0x3d380], desc[UR28][R184.64], !P0 ;  /* 0x3d380000b8057fae */ /* 0x0005e8000c1a101c */
[----:B------:R-:W-:Y:S04]  /*33660*/  LDGSTS.E [R5+0x3e000], desc[UR28][R182.64], !P3 ;  /* 0x3e000000b6057fae */ /* 0x000fe8000d9a101c */
[----:B------:R-:W-:Y:S04]  /*33670*/  LDGSTS.E [R5+0x3e080], desc[UR28][R180.64], !P3 ;  /* 0x3e080000b4057fae */ /* 0x000fe8000d9a101c */
[----:B------:R-:W-:Y:S01]  /*33680*/  LDGSTS.E [R5+0x3e100], desc[UR28][R178.64], !P3 ;  /* 0x3e100000b2057fae */ /* 0x000fe2000d9a101c */
[----:B--2---:R-:W2:Y:S03]  /*33690*/  LDC R185, c[0x0][0x3a0] ;  /* 0x0000e800ffb97b82 */ /* 0x004ea60000000800 */
[----:B------:R-:W-:Y:S04]  /*336a0*/  LDGSTS.E [R5+0x3e180], desc[UR28][R176.64], !P3 ;  /* 0x3e180000b0057fae */ /* 0x000fe8000d9a101c */
[----:B------:R-:W-:Y:S04]  /*336b0*/  LDGSTS.E [R5+0x3e200], desc[UR28][R174.64], !P3 ;  /* 0x3e200000ae057fae */ /* 0x000fe8000d9a101c */
[----:B------:R-:W-:Y:S04]  /*336c0*/  LDGSTS.E [R5+0x3e280], desc[UR28][R172.64], !P3 ;  /* 0x3e280000ac057fae */ /* 0x000fe8000d9a101c */
[----:B------:R-:W-:Y:S04]  /*336d0*/  LDGSTS.E [R5+0x3e300], desc[UR28][R170.64], !P3 ;  /* 0x3e300000aa057fae */ /* 0x000fe8000d9a101c */
[----:B------:R1:W-:Y:S04]  /*336e0*/  STL.64 [R1+0x4010], R156 ;  /* 0x0040109c01007387 */ /* 0x0003e80000100a00 */
[----:B------:R1:W-:Y:S04]  /*336f0*/  LDGSTS.E [R5+0x3e380], desc[UR28][R168.64], !P3 ;  /* 0x3e380000a8057fae */ /* 0x0003e8000d9a101c */
[----:B------:R2:W-:Y:S04]  /*33700*/  STL.64 [R1+0x4018], R154 ;  /* 0x0040189a01007387 */ /* 0x0005e80000100a00 */
[----:B------:R2:W-:Y:S04]  /*33710*/  LDGSTS.E [R5+0x3f000], desc[UR28][R166.64], !P1 ;  /* 0x3f000000a6057fae */ /* 0x0005e8000c9a101c */
[----:B------:R-:W4:Y:S01]  /*33720*/  LDL.LU.64 R228, [R1+0x15c0] ;  /* 0x0015c00001e47983 */ /* 0x000f220000300a00 */
[----:B-1----:R-:W-:Y:S01]  /*33730*/  VIADD R198, R231, 0xffffff7e ;  /* 0xffffff7ee7c67836 */ /* 0x002fe20000000000 */
[----:B------:R-:W1:Y:S02]  /*33740*/  LDC R169, c[0x0][0x3a0] ;  /* 0x0000e800ffa97b82 */ /* 0x000e640000000800 */
[----:B------:R-:W4:Y:S04]  /*33750*/  LDL.LU.64 R242, [R1+0x15b8] ;  /* 0x0015b80001f27983 */ /* 0x000f280000300a00 */
[----:B------:R1:W-:Y:S04]  /*33760*/  LDGSTS.E [R5+0x3f080], desc[UR28][R164.64], !P1 ;  /* 0x3f080000a4057fae */ /* 0x0003e8000c9a101c */
[----:B------:R1:W-:Y:S04]  /*33770*/  LDGSTS.E [R5+0x3f100], desc[UR28][R162.64], !P1 ;  /* 0x3f100000a2057fae */ /* 0x0003e8000c9a101c */
[----:B------:R1:W-:Y:S04]  /*33780*/  LDGSTS.E [R5+0x3f180], desc[UR28][R160.64], !P1 ;  /* 0x3f180000a0057fae */ /* 0x0003e8000c9a101c */
[----:B------:R1:W-:Y:S04]  /*33790*/  LDGSTS.E [R5+0x3f200], desc[UR28][R158.64], !P1 ;  /* 0x3f2000009e057fae */ /* 0x0003e8000c9a101c */
[----:B------:R1:W-:Y:S01]  /*337a0*/  LDGSTS.E [R5+0x3f280], desc[UR28][R156.64], !P1 ;  /* 0x3f2800009c057fae */ /* 0x0003e2000c9a101c */
[----:B---3--:R-:W-:-:S04]  /*337b0*/  IMAD.WIDE R172, R3, 0x4, R234 ;  /* 0x0000000403ac7825 */ /* 0x008fc800078e02ea */
[C---:B----4-:R-:W-:Y:S01]  /*337c0*/  IMAD.WIDE R170, R3.reuse, 0x4, R226 ;  /* 0x0000000403aa7825 */ /* 0x050fe200078e02e2 */
[----:B------:R-:W3:Y:S03]  /*337d0*/  LDL.LU.64 R234, [R1+0x15b0] ;  /* 0x0015b00001ea7983 */ /* 0x000ee60000300a00 */
[C---:B--2---:R-:W-:Y:S01]  /*337e0*/  IMAD.WIDE R166, R3.reuse, 0x4, R248 ;  /* 0x0000000403a67825 */ /* 0x044fe200078e02f8 */
[----:B------:R-:W-:Y:S03]  /*337f0*/  STL.64 [R1+0x31c8], R172 ;  /* 0x0031c8ac01007387 */ /* 0x000fe60000100a00 */
[C---:B-1----:R-:W-:Y:S01]  /*33800*/  IMAD.WIDE R164, R3.reuse, 0x4, R246 ;  /* 0x0000000403a47825 */ /* 0x042fe200078e02f6 */
[----:B------:R-:W2:Y:S03]  /*33810*/  LDL.LU.64 R248, [R1+0x15a8] ;  /* 0x0015a80001f87983 */ /* 0x000ea60000300a00 */
[C---:B------:R-:W-:Y:S01]  /*33820*/  IMAD.WIDE R162, R3.reuse, 0x4, R238 ;  /* 0x0000000403a27825 */ /* 0x040fe200078e02ee */
[----:B------:R1:W-:Y:S04]  /*33830*/  STL.64 [R1+0x31c0], R170 ;  /* 0x0031c0aa01007387 */ /* 0x0003e80000100a00 */
[----:B------:R3:W-:Y:S01]  /*33840*/  STL.64 [R1+0x31b8], R166 ;  /* 0x0031b8a601007387 */ /* 0x0007e20000100a00 */
[----:B------:R-:W-:-:S03]  /*33850*/  IMAD.WIDE R160, R3, 0x4, R236 ;  /* 0x0000000403a07825 */ /* 0x000fc600078e02ec */
[----:B------:R-:W4:Y:S01]  /*33860*/  LDL.LU.64 R238, [R1+0x15a0] ;  /* 0x0015a00001ee7983 */ /* 0x000f220000300a00 */
[----:B------:R-:W-:-:S03]  /*33870*/  IMAD.WIDE R158, R3, 0x4, R240 ;  /* 0x00000004039e7825 */ /* 0x000fc600078e02f0 */
[----:B------:R2:W-:Y:S04]  /*33880*/  STL.64 [R1+0x31b0], R164 ;  /* 0x0031b0a401007387 */ /* 0x0005e80000100a00 */
[----:B------:R4:W-:Y:S04]  /*33890*/  STL.64 [R1+0x31a8], R162 ;  /* 0x0031a8a201007387 */ /* 0x0009e80000100a00 */
[----:B------:R-:W4:Y:S04]  /*338a0*/  LDL.LU.64 R246, [R1+0x1598] ;  /* 0x0015980001f67983 */ /* 0x000f280000300a00 */
[----:B------:R-:W4:Y:S04]  /*338b0*/  LDL.LU.64 R240, [R1+0x1590] ;  /* 0x0015900001f07983 */ /* 0x000f280000300a00 */
[----:B------:R1:W-:Y:S04]  /*338c0*/  STL.64 [R1+0x31a0], R160 ;  /* 0x0031a0a001007387 */ /* 0x0003e80000100a00 */
[----:B------:R-:W-:Y:S01]  /*338d0*/  STL.64 [R1+0x3198], R158 ;  /* 0x0031989e01007387 */ /* 0x000fe20000100a00 */
[----:B------:R-:W-:Y:S01]  /*338e0*/  IMAD.WIDE R156, R3, 0x4, R244 ;  /* 0x00000004039c7825 */ /* 0x000fe200078e02f4 */
[----:B------:R-:W-:-:S02]  /*338f0*/  ISETP.GE.U32.AND P0, PT, R198, 0x7ffffeff, PT ;  /* 0x7ffffeffc600780c */ /* 0x000fc40003f06070 */
[----:B------:R-:W4:Y:S04]  /*33900*/  LDL.LU.64 R244, [R1+0x1588] ;  /* 0x0015880001f47983 */ /* 0x000f280000300a00 */
[----:B------:R1:W-:Y:S04]  /*33910*/  LDGSTS.E [R5+0x3f300], desc[UR28][R154.64], !P1 ;  /* 0x3f3000009a057fae */ /* 0x0003e8000c9a101c */
[----:B------:R1:W-:Y:S04]  /*33920*/  LDGSTS.E [R5+0x3f380], desc[UR28][R152.64], !P1 ;  /* 0x3f38000098057fae */ /* 0x0003e8000c9a101c */
[----:B------:R-:W-:Y:S01]  /*33930*/  LDGSTS.E [R4+0x20400], desc[UR28][R172.64], !P0 ;  /* 0x20400000ac047fae */ /* 0x000fe2000c1a101c */
[----:B------:R-:W-:-:S03]  /*33940*/  VIADD R168, R199, 0xffffff76 ;  /* 0xffffff76c7a87836 */ /* 0x000fc60000000000 */
[----:B------:R1:W-:Y:S01]  /*33950*/  LDGSTS.E [R4+0x20480], desc[UR28][R170.64], !P0 ;  /* 0x20480000aa047fae */ /* 0x0003e2000c1a101c */
[----:B------:R-:W-:Y:S01]  /*33960*/  VIADD R184, R215, 0xffffff7a ;  /* 0xffffff7ad7b87836 */ /* 0x000fe20000000000 */
[----:B-1----:R-:W1:Y:S02]  /*33970*/  LDC R155, c[0x0][0x3a0] ;  /* 0x0000e800ff9b7b82 */ /* 0x002e640000000800 */
[----:B------:R3:W-:Y:S01]  /*33980*/  LDGSTS.E [R4+0x20500], desc[UR28][R166.64], !P0 ;  /* 0x20500000a6047fae */ /* 0x0007e2000c1a101c */
[----:B------:R-:W-:-:S03]  /*33990*/  IADD3 R152, PT, PT, R185, -0x8e, RZ ;  /* 0xffffff72b9987810 */ /* 0x000fc60007ffe0ff */
[----:B------:R2:W-:Y:S02]  /*339a0*/  LDGSTS.E [R4+0x20580], desc[UR28][R164.64], !P0 ;  /* 0x20580000a4047fae */ /* 0x0005e4000c1a101c */
[----:B------:R-:W1:Y:S02]  /*339b0*/  LDC R153, c[0x0][0x3a0] ;  /* 0x0000e800ff997b82 */ /* 0x000e640000000800 */
[----:B------:R4:W-:Y:S04]  /*339c0*/  LDGSTS.E [R4+0x20600], desc[UR28][R162.64], !P0 ;  /* 0x20600000a2047fae */ /* 0x0009e8000c1a101c */
[----:B------:R1:W-:Y:S01]  /*339d0*/  LDGSTS.E [R4+0x20680], desc[UR28][R160.64], !P0 ;  /* 0x20680000a0047fae */ /* 0x0003e2000c1a101c */
[----:B------:R-:W-:Y:S01]  /*339e0*/  ISETP.GE.U32.AND P1, PT, R168, 0x7ffffef7, PT ;  /* 0x7ffffef7a800780c */ /* 0x000fe20003f26070 */
[----:B------:R-:W1:Y:S02]  /*339f0*/  LDC R154, c[0x0][0x3a0] ;  /* 0x0000e800ff9a7b82 */ /* 0x000e640000000800 */
[----:B------:R-:W-:Y:S04]  /*33a00*/  LDGSTS.E [R4+0x20700], desc[UR28][R158.64], !P0 ;  /* 0x207000009e047fae */ /* 0x000fe8000c1a101c */
[----:B------:R1:W-:Y:S01]  /*33a10*/  LDGSTS.E [R4+0x20780], desc[UR28][R156.64], !P0 ;  /* 0x207800009c047fae */ /* 0x0003e2000c1a101c */
[----:B------:R-:W-:Y:S01]  /*33a20*/  ISETP.GE.U32.AND P0, PT, R152, 0x7ffffef3, PT ;  /* 0x7ffffef39800780c */ /* 0x000fe20003f06070 */
[----:B------:R-:W-:-:S02]  /*33a30*/  VIADD R152, R169, 0xffffff6e ;  /* 0xffffff6ea9987836 */ /* 0x000fc40000000000 */
[----:B------:R1:W-:Y:S04]  /*33a40*/  STL.64 [R1+0x3190], R156 ;  /* 0x0031909c01007387 */ /* 0x0003e80000100a00 */
[----:B------:R-:W4:Y:S04]  /*33a50*/  LDL.LU.64 R226, [R1+0x14c0] ;  /* 0x0014c00001e27983 */ /* 0x000f280000300a00 */
[----:B------:R-:W4:Y:S01]  /*33a60*/  LDL.LU.64 R236, [R1+0x14b8] ;  /* 0x0014b80001ec7983 */ /* 0x000f220000300a00 */
[----:B------:R-:W-:-:S03]  /*33a70*/  IMAD.WIDE R170, R3, 0x4, R228 ;  /* 0x0000000403aa7825 */ /* 0x000fc600078e02e4 */
[----:B------:R-:W4:Y:S01]  /*33a80*/  LDL.LU.64 R228, [R1+0x14b0] ;  /* 0x0014b00001e47983 */ /* 0x000f220000300a00 */
[----:B------:R-:W-:-:S03]  /*33a90*/  IMAD.WIDE R168, R3, 0x4, R242 ;  /* 0x0000000403a87825 */ /* 0x000fc600078e02f2 */
[----:B------:R-:W4:Y:S04]  /*33aa0*/  LDL.LU.64 R242, [R1+0x14a8] ;  /* 0x0014a80001f27983 */ /* 0x000f280000300a00 */
[----:B------:R1:W-:Y:S01]  /*33ab0*/  STL.64 [R1+0x3188], R170 ;  /* 0x003188aa01007387 */ /* 0x0003e20000100a00 */
[----:B---3--:R-:W-:-:S03]  /*33ac0*/  IMAD.WIDE R166, R3, 0x4, R234 ;  /* 0x0000000403a67825 */ /* 0x008fc600078e02ea */
[----:B------:R-:W3:Y:S04]  /*33ad0*/  LDL.LU.64 R234, [R1+0x14a0] ;  /* 0x0014a00001ea7983 */ /* 0x000ee80000300a00 */
[----:B------:R1:W-:Y:S01]  /*33ae0*/  STL.64 [R1+0x3180], R168 ;  /* 0x003180a801007387 */ /* 0x0003e20000100a00 */
[----:B--2---:R-:W-:-:S03]  /*33af0*/  IMAD.WIDE R164, R3, 0x4, R248 ;  /* 0x0000000403a47825 */ /* 0x004fc600078e02f8 */
[----:B------:R-:W2:Y:S04]  /*33b00*/  LDL.LU.64 R248, [R1+0x1498] ;  /* 0x0014980001f87983 */ /* 0x000ea80000300a00 */
[----:B------:R1:W-:Y:S01]  /*33b10*/  STL.64 [R1+0x3178], R166 ;  /* 0x003178a601007387 */ /* 0x0003e20000100a00 */
[----:B----4-:R-:W-:-:S03]  /*33b20*/  IMAD.WIDE R162, R3, 0x4, R238 ;  /* 0x0000000403a27825 */ /* 0x010fc600078e02ee */
[----:B------:R-:W4:Y:S04]  /*33b30*/  LDL.LU.64 R238, [R1+0x1490] ;  /* 0x0014900001ee7983 */ /* 0x000f280000300a00 */
[----:B------:R1:W-:Y:S02]  /*33b40*/  STL.64 [R1+0x3170], R164 ;  /* 0x003170a401007387 */ /* 0x0003e40000100a00 */
[C---:B-1----:R-:W-:Y:S02]  /*33b50*/  IMAD.WIDE R160, R3.reuse, 0x4, R246 ;  /* 0x0000000403a07825 */ /* 0x042fe400078e02f6 */
[----:B------:R3:W-:Y:S04]  /*33b60*/  STL.64 [R1+0x3168], R162 ;  /* 0x003168a201007387 */ /* 0x0007e80000100a00 */
[----:B------:R2:W-:Y:S01]  /*33b70*/  STL.64 [R1+0x3160], R160 ;  /* 0x003160a001007387 */ /* 0x0005e20000100a00 */
[----:B------:R-:W-:-:S03]  /*33b80*/  IMAD.WIDE R156, R3, 0x4, R244 ;  /* 0x00000004039c7825 */ /* 0x000fc600078e02f4 */
[----:B------:R-:W4:Y:S01]  /*33b90*/  LDL.LU.64 R244, [R1+0x1488] ;  /* 0x0014880001f47983 */ /* 0x000f220000300a00 */
[----:B------:R-:W-:Y:S01]  /*33ba0*/  ISETP.GE.U32.AND P3, PT, R184, 0x7ffffefb, PT ;  /* 0x7ffffefbb800780c */ /* 0x000fe20003f66070 */
[----:B------:R-:W-:-:S05]  /*33bb0*/  IMAD.WIDE R158, R3, 0x4, R240 ;  /* 0x00000004039e7825 */ /* 0x000fca00078e02f0 */
[----:B------:R4:W-:Y:S04]  /*33bc0*/  STL.64 [R1+0x3158], R158 ;  /* 0x0031589e01007387 */ /* 0x0009e80000100a00 */
[----:B------:R1:W-:Y:S04]  /*33bd0*/  STL.64 [R1+0x3150], R156 ;  /* 0x0031509c01007387 */ /* 0x0003e80000100a00 */
[----:B------:R1:W-:Y:S04]  /*33be0*/  LDGSTS.E [R4+0x21400], desc[UR28][R170.64], !P3 ;  /* 0x21400000aa047fae */ /* 0x0003e8000d9a101c */
[----:B------:R1:W-:Y:S04]  /*33bf0*/  LDGSTS.E [R4+0x21480], desc[UR28][R168.64], !P3 ;  /* 0x21480000a8047fae */ /* 0x0003e8000d9a101c */
[----:B------:R-:W4:Y:S04]  /*33c00*/  LDL.LU.64 R246, [R1+0x13c0] ;  /* 0x0013c00001f67983 */ /* 0x000f280000300a00 */
[----:B------:R1:W-:Y:S04]  /*33c10*/  LDGSTS.E [R4+0x21500], desc[UR28][R166.64], !P3 ;  /* 0x21500000a6047fae */ /* 0x0003e8000d9a101c */
[----:B------:R-:W4:Y:S04]  /*33c20*/  LDL.LU.64 R240, [R1+0x13b8] ;  /* 0x0013b80001f07983 */ /* 0x000f280000300a00 */
[----:B------:R1:W-:Y:S04]  /*33c30*/  LDGSTS.E [R4+0x21580], desc[UR28][R164.64], !P3 ;  /* 0x21580000a4047fae */ /* 0x0003e8000d9a101c */
[----:B------:R-:W4:Y:S04]  /*33c40*/  LDL.LU.64 R224, [R1+0x13b0] ;  /* 0x0013b00001e07983 */ /* 0x000f280000300a00 */
[----:B------:R3:W-:Y:S01]  /*33c50*/  LDGSTS.E [R4+0x21600], desc[UR28][R162.64], !P3 ;  /* 0x21600000a2047fae */ /* 0x0007e2000d9a101c */
[----:B-1----:R-:W-:-:S03]  /*33c60*/  IMAD.WIDE R170, R3, 0x4, R226 ;  /* 0x0000000403aa7825 */ /* 0x002fc600078e02e2 */
[----:B------:R2:W-:Y:S01]  /*33c70*/  LDGSTS.E [R4+0x21680], desc[UR28][R160.64], !P3 ;  /* 0x21680000a0047fae */ /* 0x0005e2000d9a101c */
[----:B------:R-:W-:-:S03]  /*33c80*/  IMAD.WIDE R168, R3, 0x4, R236 ;  /* 0x0000000403a87825 */ /* 0x000fc600078e02ec */
[----:B------:R4:W-:Y:S04]  /*33c90*/  LDGSTS.E [R4+0x21700], desc[UR28][R158.64], !P3 ;  /* 0x217000009e047fae */ /* 0x0009e8000d9a101c */
[----:B------:R-:W4:Y:S04]  /*33ca0*/  LDL.LU.64 R236, [R1+0x13a8] ;  /* 0x0013a80001ec7983 */ /* 0x000f280000300a00 */
[----:B------:R1:W-:Y:S04]  /*33cb0*/  STL.64 [R1+0x3148], R170 ;  /* 0x003148aa01007387 */ /* 0x0003e80000100a00 */
[----:B------:R1:W-:Y:S04]  /*33cc0*/  STL.64 [R1+0x3140], R168 ;  /* 0x003140a801007387 */ /* 0x0003e80000100a00 */
[----:B------:R1:W-:Y:S04]  /*33cd0*/  LDGSTS.E [R4+0x21780], desc[UR28][R156.64], !P3 ;  /* 0x217800009c047fae */ /* 0x0003e8000d9a101c */
[----:B------:R1:W-:Y:S04]  /*33ce0*/  LDGSTS.E [R4+0x22400], desc[UR28][R170.64], !P1 ;  /* 0x22400000aa047fae */ /* 0x0003e8000c9a101c */
[----:B------:R1:W-:Y:S01]  /*33cf0*/  LDGSTS.E [R4+0x22480], desc[UR28][R168.64], !P1 ;  /* 0x22480000a8047fae */ /* 0x0003e2000c9a101c */
[----:B------:R-:W-:-:S04]  /*33d00*/  IMAD.WIDE R166, R3, 0x4, R228 ;  /* 0x0000000403a67825 */ /* 0x000fc800078e02e4 */
[C---:B------:R-:W-:Y:S01]  /*33d10*/  IMAD.WIDE R164, R3.reuse, 0x4, R242 ;  /* 0x0000000403a47825 */ /* 0x040fe200078e02f2 */
[----:B------:R1:W-:Y:S04]  /*33d20*/  LDGSTS.E [R4+0x22500], desc[UR28][R166.64], !P1 ;  /* 0x22500000a6047fae */ /* 0x0003e8000c9a101c */
[----:B------:R-:W4:Y:S04]  /*33d30*/  LDL.LU.64 R242, [R1+0x13a0] ;  /* 0x0013a00001f27983 */ /* 0x000f280000300a00 */
[----:B------:R1:W-:Y:S04]  /*33d40*/  STL.64 [R1+0x3138], R166 ;  /* 0x003138a601007387 */ /* 0x0003e80000100a00 */
[----:B------:R1:W-:Y:S04]  /*33d50*/  STL.64 [R1+0x3130], R164 ;  /* 0x003130a401007387 */ /* 0x0003e80000100a00 */
[----:B------:R-:W4:Y:S04]  /*33d60*/  LDL.LU.64 R228, [R1+0x1398] ;  /* 0x0013980001e47983 */ /* 0x000f280000300a00 */
[----:B------:R1:W-:Y:S01]  /*33d70*/  LDGSTS.E [R4+0x22580], desc[UR28][R164.64], !P1 ;  /* 0x22580000a4047fae */ /* 0x0003e2000c9a101c */
[----:B---3--:R-:W-:-:S05]  /*33d80*/  IMAD.WIDE R162, R3, 0x4, R234 ;  /* 0x0000000403a27825 */ /* 0x008fca00078e02ea */
[----:B------:R3:W-:Y:S01]  /*33d90*/  STL.64 [R1+0x3128], R162 ;  /* 0x003128a201007387 */ /* 0x0007e20000100a00 */
[----:B--2---:R-:W-:-:S03]  /*33da0*/  IMAD.WIDE R160, R3, 0x4, R248 ;  /* 0x0000000403a07825 */ /* 0x004fc600078e02f8 */
[----:B------:R3:W-:Y:S04]  /*33db0*/  LDGSTS.E [R4+0x22600], desc[UR28][R162.64], !P1 ;  /* 0x22600000a2047fae */ /* 0x0007e8000c9a101c */
[----:B------:R2:W-:Y:S01]  /*33dc0*/  LDGSTS.E [R4+0x22680], desc[UR28][R160.64], !P1 ;  /* 0x22680000a0047fae */ /* 0x0005e2000c9a101c */
[----:B----4-:R-:W-:-:S03]  /*33dd0*/  IMAD.WIDE R158, R3, 0x4, R238 ;  /* 0x00000004039e7825 */ /* 0x010fc600078e02ee */
[----:B------:R-:W4:Y:S04]  /*33de0*/  LDL.LU.64 R238, [R1+0x1390] ;  /* 0x0013900001ee7983 */ /* 0x000f280000300a00 */
[----:B------:R2:W-:Y:S04]  /*33df0*/  STL.64 [R1+0x3120], R160 ;  /* 0x003120a001007387 */ /* 0x0005e80000100a00 */
[----:B------:R-:W-:Y:S04]  /*33e00*/  STL.64 [R1+0x3118], R158 ;  /* 0x0031189e01007387 */ /* 0x000fe80000100a00 */
[----:B------:R-:W-:Y:S01]  /*33e10*/  LDGSTS.E [R4+0x22700], desc[UR28][R158.64], !P1 ;  /* 0x227000009e047fae */ /* 0x000fe2000c9a101c */
[----:B-1----:R-:W-:-:S03]  /*33e20*/  IMAD.WIDE R156, R3, 0x4, R244 ;  /* 0x00000004039c7825 */ /* 0x002fc600078e02f4 */
[----:B------:R-:W4:Y:S04]  /*33e30*/  LDL.LU.64 R244, [R1+0x1388] ;  /* 0x0013880001f47983 */ /* 0x000f280000300a00 */
[----:B------:R4:W-:Y:S04]  /*33e40*/  STL.64 [R1+0x3110], R156 ;  /* 0x0031109c01007387 */ /* 0x0009e80000100a00 */
[----:B------:R-:W4:Y:S04]  /*33e50*/  LDL.LU.64 R234, [R1+0x12c0] ;  /* 0x0012c00001ea7983 */ /* 0x000f280000300a00 */
[----:B------:R-:W4:Y:S04]  /*33e60*/  LDL.LU.64 R226, [R1+0x12b8] ;  /* 0x0012b80001e27983 */ /* 0x000f280000300a00 */
[----:B------:R-:W4:Y:S04]  /*33e70*/  LDL.LU.64 R248, [R1+0x12b0] ;  /* 0x0012b00001f87983 */ /* 0x000f280000300a00 */
[----:B------:R4:W-:Y:S01]  /*33e80*/  LDGSTS.E [R4+0x22780], desc[UR28][R156.64], !P1 ;  /* 0x227800009c047fae */ /* 0x0009e2000c9a101c */
[----:B------:R-:W-:-:S03]  /*33e90*/  IMAD.WIDE R170, R3, 0x4, R246 ;  /* 0x0000000403aa7825 */ /* 0x000fc600078e02f6 */
[----:B------:R-:W4:Y:S04]  /*33ea0*/  LDL.LU.64 R246, [R1+0x12a8] ;  /* 0x0012a80001f67983 */ /* 0x000f280000300a00 */
[----:B------:R1:W-:Y:S01]  /*33eb0*/  LDGSTS.E [R4+0x23400], desc[UR28][R170.64], !P0 ;  /* 0x23400000aa047fae */ /* 0x0003e2000c1a101c */
[----:B------:R-:W-:-:S03]  /*33ec0*/  IMAD.WIDE R168, R3, 0x4, R240 ;  /* 0x0000000403a87825 */ /* 0x000fc600078e02f0 */
[----:B------:R-:W4:Y:S01]  /*33ed0*/  LDL.LU.64 R240, [R1+0x12a0] ;  /* 0x0012a00001f07983 */ /* 0x000f220000300a00 */
[----:B------:R-:W-:-:S03]  /*33ee0*/  IMAD.WIDE R166, R3, 0x4, R224 ;  /* 0x0000000403a67825 */ /* 0x000fc600078e02e0 */
[----:B------:R1:W-:Y:S04]  /*33ef0*/  STL.64 [R1+0x3108], R170 ;  /* 0x003108aa01007387 */ /* 0x0003e80000100a00 */
[----:B------:R1:W-:Y:S04]  /*33f00*/  STL.64 [R1+0x3100], R168 ;  /* 0x003100a801007387 */ /* 0x0003e80000100a00 */
[----:B------:R1:W-:Y:S04]  /*33f10*/  LDGSTS.E [R4+0x23480], desc[UR28][R168.64], !P0 ;  /* 0x23480000a8047fae */ /* 0x0003e8000c1a101c */
[----:B------:R1:W-:Y:S01]  /*33f20*/  LDGSTS.E [R4+0x23500], desc[UR28][R166.64], !P0 ;  /* 0x23500000a6047fae */ /* 0x0003e2000c1a101c */
[----:B------:R-:W-:-:S03]  /*33f30*/  IMAD.WIDE R164, R3, 0x4, R236 ;  /* 0x0000000403a47825 */ /* 0x000fc600078e02ec */
[----:B------:R-:W4:Y:S04]  /*33f40*/  LDL.LU.64 R236, [R1+0x1298] ;  /* 0x0012980001ec7983 */ /* 0x000f280000300a00 */
[----:B------:R1:W-:Y:S04]  /*33f50*/  STL.64 [R1+0x30f8], R166 ;  /* 0x0030f8a601007387 */ /* 0x0003e80000100a00 */
[----:B------:R1:W-:Y:S01]  /*33f60*/  LDGSTS.E [R4+0x23580], desc[UR28][R164.64], !P0 ;  /* 0x23580000a4047fae */ /* 0x0003e2000c1a101c */
[----:B---3--:R-:W-:-:S03]  /*33f70*/  IMAD.WIDE R162, R3, 0x4, R242 ;  /* 0x0000000403a27825 */ /* 0x008fc600078e02f2 */
[----:B------:R-:W3:Y:S04]  /*33f80*/  LDL.LU.64 R242, [R1+0x1290] ;  /* 0x0012900001f27983 */ /* 0x000ee80000300a00 */
[----:B------:R1:W-:Y:S01]  /*33f90*/  STL.64 [R1+0x30f0], R164 ;  /* 0x0030f0a401007387 */ /* 0x0003e20000100a00 */
[----:B--2---:R-:W-:-:S03]  /*33fa0*/  IMAD.WIDE R160, R3, 0x4, R228 ;  /* 0x0000000403a07825 */ /* 0x004fc600078e02e4 */
[----:B------:R2:W-:Y:S04]  /*33fb0*/  STL.64 [R1+0x30e8], R162 ;  /* 0x0030e8a201007387 */ /* 0x0005e80000100a00 */
[----:B------:R1:W-:Y:S04]  /*33fc0*/  STL.64 [R1+0x30e0], R160 ;  /* 0x0030e0a001007387 */ /* 0x0003e80000100a00 */
[----:B------:R2:W-:Y:S04]  /*33fd0*/  LDGSTS.E [R4+0x23600], desc[UR28][R162.64], !P0 ;  /* 0x23600000a2047fae */ /* 0x0005e8000c1a101c */
[----:B------:R1:W-:Y:S01]  /*33fe0*/  LDGSTS.E [R4+0x23680], desc[UR28][R160.64], !P0 ;  /* 0x23680000a0047fae */ /* 0x0003e2000c1a101c */
[----:B----4-:R-:W-:-:S03]  /*33ff0*/  IMAD.WIDE R156, R3, 0x4, R244 ;  /* 0x00000004039c7825 */ /* 0x010fc600078e02f4 */
[----:B------:R-:W4:Y:S01]  /*34000*/  LDL.LU.64 R244, [R1+0x1288] ;  /* 0x0012880001f47983 */ /* 0x000f220000300a00 */
[----:B------:R-:W-:-:S04]  /*34010*/  IMAD.WIDE R158, R3, 0x4, R238 ;  /* 0x00000004039e7825 */ /* 0x000fc800078e02ee */
[C---:B-1----:R-:W-:Y:S01]  /*34020*/  IMAD.WIDE R170, R3.reuse, 0x4, R234 ;  /* 0x0000000403aa7825 */ /* 0x042fe200078e02ea */
[----:B------:R3:W-:Y:S03]  /*34030*/  STL.64 [R1+0x30d8], R158 ;  /* 0x0030d89e01007387 */ /* 0x0007e60000100a00 */
[C---:B------:R-:W-:Y:S01]  /*34040*/  IMAD.WIDE R168, R3.reuse, 0x4, R226 ;  /* 0x0000000403a87825 */ /* 0x040fe200078e02e2 */
[----:B------:R4:W-:Y:S03]  /*34050*/  STL.64 [R1+0x30d0], R156 ;  /* 0x0030d09c01007387 */ /* 0x0009e60000100a00 */
[C---:B------:R-:W-:Y:S01]  /*34060*/  IMAD.WIDE R166, R3.reuse, 0x4, R248 ;  /* 0x0000000403a67825 */ /* 0x040fe200078e02f8 */
[----:B------:R-:W4:Y:S04]  /*34070*/  LDL.LU.64 R228, [R1+0x11c0] ;  /* 0x0011c00001e47983 */ /* 0x000f280000300a00 */
[----:B------:R-:W4:Y:S01]  /*34080*/  LDL.LU.64 R238, [R1+0x11b8] ;  /* 0x0011b80001ee7983 */ /* 0x000f220000300a00 */
[----:B------:R-:W-:-:S03]  /*34090*/  IMAD.WIDE R164, R3, 0x4, R246 ;  /* 0x0000000403a47825 */ /* 0x000fc600078e02f6 */
[----:B------:R-:W4:Y:S04]  /*340a0*/  LDL.LU.64 R234, [R1+0x11b0] ;  /* 0x0011b00001ea7983 */ /* 0x000f280000300a00 */
[----:B------:R1:W-:Y:S01]  /*340b0*/  STL.64 [R1+0x30c8], R170 ;  /* 0x0030c8aa01007387 */ /* 0x0003e20000100a00 */
[----:B--2---:R-:W-:-:S03]  /*340c0*/  IMAD.WIDE R162, R3, 0x4, R240 ;  /* 0x0000000403a27825 */ /* 0x004fc600078e02f0 */
[----:B------:R-:W2:Y:S04]  /*340d0*/  LDL.LU.64 R248, [R1+0x11a8] ;  /* 0x0011a80001f87983 */ /* 0x000ea80000300a00 */
[----:B------:R1:W-:Y:S04]  /*340e0*/  STL.64 [R1+0x30c0], R168 ;  /* 0x0030c0a801007387 */ /* 0x0003e80000100a00 */
[----:B------:R1:W-:Y:S04]  /*340f0*/  STL.64 [R1+0x30b8], R166 ;  /* 0x0030b8a601007387 */ /* 0x0003e80000100a00 */
[----:B------:R-:W2:Y:S04]  /*34100*/  LDL.LU.64 R240, [R1+0x11a0] ;  /* 0x0011a00001f07983 */ /* 0x000ea80000300a00 */
[----:B------:R3:W-:Y:S04]  /*34110*/  LDGSTS.E [R4+0x23700], desc[UR28][R158.64], !P0 ;  /* 0x237000009e047fae */ /* 0x0007e8000c1a101c */
[----:B------:R2:W-:Y:S01]  /*34120*/  STL.64 [R1+0x30b0], R164 ;  /* 0x0030b0a401007387 */ /* 0x0005e20000100a00 */
[----:B------:R-:W-:-:S03]  /*34130*/  IMAD.WIDE R160, R3, 0x4, R236 ;  /* 0x0000000403a07825 */ /* 0x000fc600078e02ec */
[----:B------:R1:W-:Y:S04]  /*34140*/  STL.64 [R1+0x30a8], R162 ;  /* 0x0030a8a201007387 */ /* 0x0003e80000100a00 */
[----:B------:R-:W2:Y:S04]  /*34150*/  LDL.LU.64 R246, [R1+0x1198] ;  /* 0x0011980001f67983 */ /* 0x000ea80000300a00 */
[----:B------:R4:W-:Y:S01]  /*34160*/  LDGSTS.E [R4+0x23780], desc[UR28][R156.64], !P0 ;  /* 0x237800009c047fae */ /* 0x0009e2000c1a101c */
[----:B---3--:R-:W-:-:S03]  /*34170*/  IMAD.WIDE R158, R3, 0x4, R242 ;  /* 0x00000004039e7825 */ /* 0x008fc600078e02f2 */
[----:B------:R-:W3:Y:S04]  /*34180*/  LDL.LU.64 R242, [R1+0x1190] ;  /* 0x0011900001f27983 */ /* 0x000ee80000300a00 */
[----:B------:R1:W-:Y:S04]  /*34190*/  STL.64 [R1+0x30a0], R160 ;  /* 0x0030a0a001007387 */ /* 0x0003e80000100a00 */
[----:B------:R-:W-:Y:S01]  /*341a0*/  STL.64 [R1+0x3098], R158 ;  /* 0x0030989e01007387 */ /* 0x000fe20000100a00 */
[----:B----4-:R-:W-:-:S03]  /*341b0*/  IMAD.WIDE R156, R3, 0x4, R244 ;  /* 0x00000004039c7825 */ /* 0x010fc600078e02f4 */
[----:B------:R-:W4:Y:S01]  /*341c0*/  LDL.LU.64 R244, [R1+0x1188] ;  /* 0x0011880001f47983 */ /* 0x000f220000300a00 */
[----:B------:R-:W-:-:S03]  /*341d0*/  ISETP.GE.U32.AND P3, PT, R152, 0x7ffffeef, PT ;  /* 0x7ffffeef9800780c */ /* 0x000fc60003f66070 */
[----:B------:R4:W-:Y:S04]  /*341e0*/  STL.64 [R1+0x3090], R156 ;  /* 0x0030909c01007387 */ /* 0x0009e80000100a00 */
[----:B------:R-:W3:Y:S04]  /*341f0*/  LDL.LU.64 R226, [R1+0x10c0] ;  /* 0x0010c00001e27983 */ /* 0x000ee80000300a00 */
[----:B------:R-:W3:Y:S04]  /*34200*/  LDL.LU.64 R236, [R1+0x10b8] ;  /* 0x0010b80001ec7983 */ /* 0x000ee80000300a00 */
[----:B------:R1:W-:Y:S04]  /*34210*/  LDGSTS.E [R4+0x24400], desc[UR28][R170.64], !P3 ;  /* 0x24400000aa047fae */ /* 0x0003e8000d9a101c */
[----:B------:R1:W-:Y:S04]  /*34220*/  LDGSTS.E [R4+0x24480], desc[UR28][R168.64], !P3 ;  /* 0x24480000a8047fae */ /* 0x0003e8000d9a101c */
[----:B------:R1:W-:Y:S02]  /*34230*/  LDGSTS.E [R4+0x24500], desc[UR28][R166.64], !P3 ;  /* 0x24500000a6047fae */ /* 0x0003e4000d9a101c */
[----:B-1----:R-:W-:-:S02]  /*34240*/  IMAD.WIDE R170, R3, 0x4, R228 ;  /* 0x0000000403aa7825 */ /* 0x002fc400078e02e4 */
[----:B------:R2:W-:Y:S02]  /*34250*/  LDGSTS.E [R4+0x24580], desc[UR28][R164.64], !P3 ;  /* 0x24580000a4047fae */ /* 0x0005e4000d9a101c */
[C---:B------:R-:W-:Y:S02]  /*34260*/  IMAD.WIDE R168, R3.reuse, 0x4, R238 ;  /* 0x0000000403a87825 */ /* 0x040fe400078e02ee */
[----:B------:R-:W3:Y:S02]  /*34270*/  LDL.LU.64 R228, [R1+0x10b0] ;  /* 0x0010b00001e47983 */ /* 0x000ee40000300a00 */
[C---:B------:R-:W-:Y:S02]  /*34280*/  IMAD.WIDE R166, R3.reuse, 0x4, R234 ;  /* 0x0000000403a67825 */ /* 0x040fe400078e02ea */
[----:B------:R-:W3:Y:S04]  /*34290*/  LDL.LU.64 R238, [R1+0x10a8] ;  /* 0x0010a80001ee7983 */ /* 0x000ee80000300a00 */
[----:B------:R1:W-:Y:S01]  /*342a0*/  STL.64 [R1+0x3088], R170 ;  /* 0x003088aa01007387 */ /* 0x0003e20000100a00 */
[----:B--2---:R-:W-:-:S03]  /*342b0*/  IMAD.WIDE R164, R3, 0x4, R248 ;  /* 0x0000000403a47825 */ /* 0x004fc600078e02f8 */
[----:B------:R-:W2:Y:S04]  /*342c0*/  LDL.LU.64 R234, [R1+0x10a0] ;  /* 0x0010a00001ea7983 */ /* 0x000ea80000300a00 */
[----:B------:R1:W-:Y:S04]  /*342d0*/  LDGSTS.E [R4+0x24600], desc[UR28][R162.64], !P3 ;  /* 0x24600000a2047fae */ /* 0x0003e8000d9a101c */
[----:B------:R3:W-:Y:S04]  /*342e0*/  STL.64 [R1+0x3080], R168 ;  /* 0x003080a801007387 */ /* 0x0007e80000100a00 */
[----:B------:R1:W-:Y:S04]  /*342f0*/  LDGSTS.E [R4+0x24680], desc[UR28][R160.64], !P3 ;  /* 0x24680000a0047fae */ /* 0x0003e8000d9a101c */
[----:B------:R-:W2:Y:S01]  /*34300*/  LDL.LU.64 R248, [R1+0x1098] ;  /* 0x0010980001f87983 */ /* 0x000ea20000300a00 */
[----:B-1----:R-:W-:-:S03]  /*34310*/  IMAD.WIDE R162, R3, 0x4, R240 ;  /* 0x0000000403a27825 */ /* 0x002fc600078e02f0 */
[----:B------:R1:W-:Y:S01]  /*34320*/  STL.64 [R1+0x3078], R166 ;  /* 0x003078a601007387 */ /* 0x0003e20000100a00 */
[----:B------:R-:W-:-:S03]  /*34330*/  IMAD.WIDE R160, R3, 0x4, R246 ;  /* 0x0000000403a07825 */ /* 0x000fc600078e02f6 */
[----:B------:R-:W2:Y:S04]  /*34340*/  LDL.LU.64 R240, [R1+0x1090] ;  /* 0x0010900001f07983 */ /* 0x000ea80000300a00 */
[----:B------:R-:W-:Y:S04]  /*34350*/  LDGSTS.E [R4+0x24700], desc[UR28][R158.64], !P3 ;  /* 0x247000009e047fae */ /* 0x000fe8000d9a101c */
[----:B------:R1:W-:Y:S04]  /*34360*/  STL.64 [R1+0x3070], R164 ;  /* 0x003070a401007387 */ /* 0x0003e80000100a00 */
[----:B------:R4:W-:Y:S04]  /*34370*/  LDGSTS.E [R4+0x24780], desc[UR28][R156.64], !P3 ;  /* 0x247800009c047fae */ /* 0x0009e8000d9a101c */
[----:B------:R2:W-:Y:S04]  /*34380*/  STL.64 [R1+0x3068], R162 ;  /* 0x003068a201007387 */ /* 0x0005e80000100a00 */
[----:B------:R1:W-:Y:S01]  /*34390*/  STL.64 [R1+0x3060], R160 ;  /* 0x003060a001007387 */ /* 0x0003e20000100a00 */
[----:B----4-:R-:W-:-:S03]  /*343a0*/  IMAD.WIDE R156, R3, 0x4, R244 ;  /* 0x00000004039c7825 */ /* 0x010fc600078e02f4 */
[----:B------:R-:W4:Y:S01]  /*343b0*/  LDL.LU.64 R244, [R1+0x1088] ;  /* 0x0010880001f47983 */ /* 0x000f220000300a00 */
[----:B------:R-:W-:Y:S02]  /*343c0*/  VIADD R152, R155, 0xffffff6a ;  /* 0xffffff6a9b987836 */ /* 0x000fe40000000000 */
[C---:B---3--:R-:W-:Y:S01]  /*343d0*/  IMAD.WIDE R158, R3.reuse, 0x4, R242 ;  /* 0x00000004039e7825 */ /* 0x048fe200078e02f2 */
[----:B------:R-:W3:Y:S02]  /*343e0*/  LDC R155, c[0x0][0x3a0] ;  /* 0x0000e800ff9b7b82 */ /* 0x000ee40000000800 */
[----:B------:R-:W-:Y:S02]  /*343f0*/  ISETP.GE.U32.AND P1, PT, R152, 0x7ffffeeb, PT ;  /* 0x7ffffeeb9800780c */ /* 0x000fe40003f26070 */
[----:B------:R1:W-:Y:S04]  /*34400*/  STL.64 [R1+0x3058], R158 ;  /* 0x0030589e01007387 */ /* 0x0003e80000100a00 */
        /* <DEDUP_REMOVED lines=11> */
[----:B------:R-:W3:Y:S02]  /*344c0*/  LDL.LU.64 R236, [R1+0xfa8] ;  /* 0x000fa80001ec7983 */ /* 0x000ee40000300a00 */
[----:B-1----:R-:W-:-:S02]  /*344d0*/  IMAD.WIDE R164, R3, 0x4, R238 ;  /* 0x0000000403a47825 */ /* 0x002fc400078e02ee */
[----:B------:R2:W-:Y:S04]  /*344e0*/  LDGSTS.E [R4+0x25600], desc[UR28][R162.64], !P1 ;  /* 0x25600000a2047fae */ /* 0x0005e8000c9a101c */
[----:B------:R3:W-:Y:S04]  /*344f0*/  STL.64 [R1+0x3048], R170 ;  /* 0x003048aa01007387 */ /* 0x0007e80000100a00 */
[----:B------:R1:W-:Y:S01]  /*34500*/  STL.64 [R1+0x3040], R168 ;  /* 0x003040a801007387 */ /* 0x0003e20000100a00 */
[----:B--2---:R-:W-:-:S03]  /*34510*/  IMAD.WIDE R162, R3, 0x4, R234 ;  /* 0x0000000403a27825 */ /* 0x004fc600078e02ea */
[----:B------:R2:W-:Y:S04]  /*34520*/  LDGSTS.E [R4+0x25680], desc[UR28][R160.64], !P1 ;  /* 0x25680000a0047fae */ /* 0x0005e8000c9a101c */
[----:B------:R-:W3:Y:S04]  /*34530*/  LDL.LU.64 R238, [R1+0xfa0] ;  /* 0x000fa00001ee7983 */ /* 0x000ee80000300a00 */
[----:B------:R1:W-:Y:S04]  /*34540*/  LDGSTS.E [R4+0x25700], desc[UR28][R158.64], !P1 ;  /* 0x257000009e047fae */ /* 0x0003e8000c9a101c */
[----:B------:R3:W-:Y:S01]  /*34550*/  STL.64 [R1+0x3038], R166 ;  /* 0x003038a601007387 */ /* 0x0007e20000100a00 */
[----:B--2---:R-:W-:-:S03]  /*34560*/  IMAD.WIDE R160, R3, 0x4, R248 ;  /* 0x0000000403a07825 */ /* 0x004fc600078e02f8 */
[----:B------:R2:W-:Y:S01]  /*34570*/  STL.64 [R1+0x3030], R164 ;  /* 0x003030a401007387 */ /* 0x0005e20000100a00 */
[----:B-1----:R-:W-:-:S03]  /*34580*/  IMAD.WIDE R158, R3, 0x4, R240 ;  /* 0x00000004039e7825 */ /* 0x002fc600078e02f0 */
[----:B------:R-:W3:Y:S04]  /*34590*/  LDL.LU.64 R228, [R1+0xf98] ;  /* 0x000f980001e47983 */ /* 0x000ee80000300a00 */
[----:B------:R1:W-:Y:S04]  /*345a0*/  STL.64 [R1+0x3028], R162 ;  /* 0x003028a201007387 */ /* 0x0003e80000100a00 */
[----:B------:R-:W3:Y:S04]  /*345b0*/  LDL.LU.64 R240, [R1+0xf90] ;  /* 0x000f900001f07983 */ /* 0x000ee80000300a00 */
[----:B------:R4:W-:Y:S04]  /*345c0*/  LDGSTS.E [R4+0x25780], desc[UR28][R156.64], !P1 ;  /* 0x257800009c047fae */ /* 0x0009e8000c9a101c */
[----:B------:R1:W-:Y:S04]  /*345d0*/  STL.64 [R1+0x3020], R160 ;  /* 0x003020a001007387 */ /* 0x0003e80000100a00 */
[----:B------:R-:W-:Y:S01]  /*345e0*/  STL.64 [R1+0x3018], R158 ;  /* 0x0030189e01007387 */ /* 0x000fe20000100a00 */
[----:B----4-:R-:W-:-:S03]  /*345f0*/  IMAD.WIDE R156, R3, 0x4, R244 ;  /* 0x00000004039c7825 */ /* 0x010fc600078e02f4 */
[----:B------:R-:W4:Y:S01]  /*34600*/  LDL.LU.64 R244, [R1+0xf88] ;  /* 0x000f880001f47983 */ /* 0x000f220000300a00 */
[----:B------:R-:W-:-:S03]  /*34610*/  VIADD R152, R153, 0xffffff66 ;  /* 0xffffff6699987836 */ /* 0x000fc60000000000 */
[----:B------:R4:W-:Y:S01]  /*34620*/  STL.64 [R1+0x3010], R156 ;  /* 0x0030109c01007387 */ /* 0x0009e20000100a00 */
[----:B------:R-:W1:Y:S01]  /*34630*/  LDC R153, c[0x0][0x3a0] ;  /* 0x0000e800ff997b82 */ /* 0x000e620000000800 */
[----:B------:R-:W-:Y:S02]  /*34640*/  ISETP.GE.U32.AND P0, PT, R152, 0x7ffffee7, PT ;  /* 0x7ffffee79800780c */ /* 0x000fe40003f06070 */
[----:B------:R-:W4:Y:S04]  /*34650*/  LDL.LU.64 R234, [R1+0xec0] ;  /* 0x000ec00001ea7983 */ /* 0x000f280000300a00 */
[----:B------:R-:W4:Y:S04]  /*34660*/  LDL.LU.64 R226, [R1+0xeb8] ;  /* 0x000eb80001e27983 */ /* 0x000f280000300a00 */
[----:B------:R-:W4:Y:S04]  /*34670*/  LDL.LU.64 R248, [R1+0xeb0] ;  /* 0x000eb00001f87983 */ /* 0x000f280000300a00 */
[----:B------:R3:W-:Y:S04]  /*34680*/  LDGSTS.E [R4+0x26400], desc[UR28][R170.64], !P0 ;  /* 0x26400000aa047fae */ /* 0x0007e8000c1a101c */
[----:B------:R2:W-:Y:S04]  /*34690*/  LDGSTS.E [R4+0x26480], desc[UR28][R168.64], !P0 ;  /* 0x26480000a8047fae */ /* 0x0005e8000c1a101c */
[----:B------:R3:W-:Y:S02]  /*346a0*/  LDGSTS.E [R4+0x26500], desc[UR28][R166.64], !P0 ;  /* 0x26500000a6047fae */ /* 0x0007e4000c1a101c */
[----:B---3--:R-:W-:-:S02]  /*346b0*/  IMAD.WIDE R170, R3, 0x4, R246 ;  /* 0x0000000403aa7825 */ /* 0x008fc400078e02f6 */
[----:B------:R3:W-:Y:S02]  /*346c0*/  LDGSTS.E [R4+0x26580], desc[UR28][R164.64], !P0 ;  /* 0x26580000a4047fae */ /* 0x0007e4000c1a101c */
[C---:B--2---:R-:W-:Y:S02]  /*346d0*/  IMAD.WIDE R168, R3.reuse, 0x4, R242 ;  /* 0x0000000403a87825 */ /* 0x044fe400078e02f2 */
[----:B------:R-:W2:Y:S04]  /*346e0*/  LDL.LU.64 R246, [R1+0xea8] ;  /* 0x000ea80001f67983 */ /* 0x000ea80000300a00 */
[----:B------:R-:W2:Y:S01]  /*346f0*/  LDL.LU.64 R242, [R1+0xea0] ;  /* 0x000ea00001f27983 */ /* 0x000ea20000300a00 */
[----:B------:R-:W-:-:S03]  /*34700*/  IMAD.WIDE R166, R3, 0x4, R224 ;  /* 0x0000000403a67825 */ /* 0x000fc600078e02e0 */
[----:B------:R1:W-:Y:S01]  /*34710*/  STL.64 [R1+0x3008], R170 ;  /* 0x003008aa01007387 */ /* 0x0003e20000100a00 */
[----:B---3--:R-:W-:-:S03]  /*34720*/  IMAD.WIDE R164, R3, 0x4, R236 ;  /* 0x0000000403a47825 */ /* 0x008fc600078e02ec */
[----:B------:R1:W-:Y:S04]  /*34730*/  LDGSTS.E [R4+0x26600], desc[UR28][R162.64], !P0 ;  /* 0x26600000a2047fae */ /* 0x0003e8000c1a101c */
[----:B------:R3:W-:Y:S04]  /*34740*/  STL.64 [R1+0x3000], R168 ;  /* 0x003000a801007387 */ /* 0x0007e80000100a00 */
[----:B------:R1:W-:Y:S04]  /*34750*/  LDGSTS.E [R4+0x26680], desc[UR28][R160.64], !P0 ;  /* 0x26680000a0047fae */ /* 0x0003e8000c1a101c */
[----:B------:R-:W2:Y:S04]  /*34760*/  LDL.LU.64 R236, [R1+0xe98] ;  /* 0x000e980001ec7983 */ /* 0x000ea80000300a00 */
[----:B------:R3:W-:Y:S01]  /*34770*/  STL.64 [R1+0x2ff8], R166 ;  /* 0x002ff8a601007387 */ /* 0x0007e20000100a00 */
[----:B-1----:R-:W-:-:S03]  /*34780*/  IMAD.WIDE R162, R3, 0x4, R238 ;  /* 0x0000000403a27825 */ /* 0x002fc600078e02ee */
[----:B------:R-:W2:Y:S04]  /*34790*/  LDL.LU.64 R238, [R1+0xe90] ;  /* 0x000e900001ee7983 */ /* 0x000ea80000300a00 */
[----:B------:R-:W-:Y:S04]  /*347a0*/  LDGSTS.E [R4+0x26700], desc[UR28][R158.64], !P0 ;  /* 0x267000009e047fae */ /* 0x000fe8000c1a101c */
[----:B------:R-:W-:Y:S04]  /*347b0*/  STL.64 [R1+0x2ff0], R164 ;  /* 0x002ff0a401007387 */ /* 0x000fe80000100a00 */
[----:B------:R4:W-:Y:S01]  /*347c0*/  LDGSTS.E [R4+0x26780], desc[UR28][R156.64], !P0 ;  /* 0x267800009c047fae */ /* 0x0009e2000c1a101c */
[----:B------:R-:W-:-:S03]  /*347d0*/  IMAD.WIDE R160, R3, 0x4, R228 ;  /* 0x0000000403a07825 */ /* 0x000fc600078e02e4 */
[----:B------:R2:W-:Y:S04]  /*347e0*/  STL.64 [R1+0x2fe8], R162 ;  /* 0x002fe8a201007387 */ /* 0x0005e80000100a00 */
[----:B------:R1:W-:Y:S01]  /*347f0*/  STL.64 [R1+0x2fe0], R160 ;  /* 0x002fe0a001007387 */ /* 0x0003e20000100a00 */
[----:B----4-:R-:W-:-:S03]  /*34800*/  IMAD.WIDE R156, R3, 0x4, R244 ;  /* 0x00000004039c7825 */ /* 0x010fc600078e02f4 */
[----:B------:R-:W4:Y:S01]  /*34810*/  LDL.LU.64 R244, [R1+0xe88] ;  /* 0x000e880001f47983 */ /* 0x000f220000300a00 */
[----:B------:R-:W-:Y:S02]  /*34820*/  VIADD R152, R154, 0xffffff62 ;  /* 0xffffff629a987836 */ /* 0x000fe40000000000 */
[C---:B------:R-:W-:Y:S01]  /*34830*/  IMAD.WIDE R158, R3.reuse, 0x4, R240 ;  /* 0x00000004039e7825 */ /* 0x040fe200078e02f0 */
[----:B------:R-:W1:Y:S02]  /*34840*/  LDC R154, c[0x0][0x3a0] ;  /* 0x0000e800ff9a7b82 */ /* 0x000e640000000800 */
[----:B------:R-:W-:Y:S02]  /*34850*/  ISETP.GE.U32.AND P3, PT, R152, 0x7ffffee3, PT ;  /* 0x7ffffee39800780c */ /* 0x000fe40003f66070 */
[----:B------:R1:W-:Y:S04]  /*34860*/  STL.64 [R1+0x2fd8], R158 ;  /* 0x002fd89e01007387 */ /* 0x0003e80000100a00 */
[----:B------:R4:W-:Y:S04]  /*34870*/  STL.64 [R1+0x2fd0], R156 ;  /* 0x002fd09c01007387 */ /* 0x0009e80000100a00 */
[----:B------:R-:W4:Y:S04]  /*34880*/  LDL.LU.64 R228, [R1+0xdc0] ;  /* 0x000dc00001e47983 */ /* 0x000f280000300a00 */
[----:B------:R3:W-:Y:S04]  /*34890*/  LDGSTS.E [R4+0x27400], desc[UR28][R170.64], !P3 ;  /* 0x27400000aa047fae */ /* 0x0007e8000d9a101c */
[----:B------:R-:W4:Y:S04]  /*348a0*/  LDL.LU.64 R240, [R1+0xdb8] ;  /* 0x000db80001f07983 */ /* 0x000f280000300a00 */
[----:B------:R3:W-:Y:S02]  /*348b0*/  LDGSTS.E [R4+0x27480], desc[UR28][R168.64], !P3 ;  /* 0x27480000a8047fae */ /* 0x0007e4000d9a101c */
[----:B---3--:R-:W-:-:S02]  /*348c0*/  IMAD.WIDE R170, R3, 0x4, R234 ;  /* 0x0000000403aa7825 */ /* 0x008fc400078e02ea */
[----:B------:R3:W-:Y:S04]  /*348d0*/  LDGSTS.E [R4+0x27500], desc[UR28][R166.64], !P3 ;  /* 0x27500000a6047fae */ /* 0x0007e8000d9a101c */
[----:B------:R-:W4:Y:S01]  /*348e0*/  LDL.LU.64 R234, [R1+0xdb0] ;  /* 0x000db00001ea7983 */ /* 0x000f220000300a00 */
[----:B------:R-:W-:-:S03]  /*348f0*/  IMAD.WIDE R168, R3, 0x4, R226 ;  /* 0x0000000403a87825 */ /* 0x000fc600078e02e2 */
[----:B------:R1:W-:Y:S01]  /*34900*/  STL.64 [R1+0x2fc8], R170 ;  /* 0x002fc8aa01007387 */ /* 0x0003e20000100a00 */
[----:B---3--:R-:W-:-:S03]  /*34910*/  IMAD.WIDE R166, R3, 0x4, R248 ;  /* 0x0000000403a67825 */ /* 0x008fc600078e02f8 */
[----:B------:R-:W-:Y:S04]  /*34920*/  LDGSTS.E [R4+0x27580], desc[UR28][R164.64], !P3 ;  /* 0x27580000a4047fae */ /* 0x000fe8000d9a101c */
[----:B------:R-:W3:Y:S04]  /*34930*/  LDL.LU.64 R248, [R1+0xda8] ;  /* 0x000da80001f87983 */ /* 0x000ee80000300a00 */
[----:B------:R2:W-:Y:S04]  /*34940*/  LDGSTS.E [R4+0x27600], desc[UR28][R162.64], !P3 ;  /* 0x27600000a2047fae */ /* 0x0005e8000d9a101c */
[----:B------:R1:W-:Y:S04]  /*34950*/  STL.64 [R1+0x2fc0], R168 ;  /* 0x002fc0a801007387 */ /* 0x0003e80000100a00 */
[----:B------:R1:W-:Y:S01]  /*34960*/  STL.64 [R1+0x2fb8], R166 ;  /* 0x002fb8a601007387 */ /* 0x0003e20000100a00 */
[----:B--2---:R-:W-:-:S03]  /*34970*/  IMAD.WIDE R162, R3, 0x4, R242 ;  /* 0x0000000403a27825 */ /* 0x004fc600078e02f2 */
[----:B------:R1:W-:Y:S04]  /*34980*/  LDGSTS.E [R4+0x27680], desc[UR28][R160.64], !P3 ;  /* 0x27680000a0047fae */ /* 0x0003e8000d9a101c */
[----:B------:R-:W2:Y:S01]  /*34990*/  LDL.LU.64 R242, [R1+0xda0] ;  /* 0x000da00001f27983 */ /* 0x000ea20000300a00 */
[----:B------:R-:W-:-:S03]  /*349a0*/  IMAD.WIDE R164, R3, 0x4, R246 ;  /* 0x0000000403a47825 */ /* 0x000fc600078e02f6 */
[----:B------:R1:W-:Y:S02]  /*349b0*/  LDGSTS.E [R4+0x27700], desc[UR28][R158.64], !P3 ;  /* 0x277000009e047fae */ /* 0x0003e4000d9a101c */
[C---:B-1----:R-:W-:Y:S02]  /*349c0*/  IMAD.WIDE R160, R3.reuse, 0x4, R236 ;  /* 0x0000000403a07825 */ /* 0x042fe400078e02ec */
[----:B------:R3:W-:Y:S04]  /*349d0*/  STL.64 [R1+0x2fb0], R164 ;  /* 0x002fb0a401007387 */ /* 0x0007e80000100a00 */
[----:B------:R2:W-:Y:S01]  /*349e0*/  STL.64 [R1+0x2fa8], R162 ;  /* 0x002fa8a201007387 */ /* 0x0005e20000100a00 */
[----:B------:R-:W-:-:S03]  /*349f0*/  IMAD.WIDE R158, R3, 0x4, R238 ;  /* 0x00000004039e7825 */ /* 0x000fc600078e02ee */
[----:B------:R-:W2:Y:S04]  /*34a00*/  LDL.LU.64 R246, [R1+0xd98] ;  /* 0x000d980001f67983 */ /* 0x000ea80000300a00 */
[----:B------:R-:W2:Y:S04]  /*34a10*/  LDL.LU.64 R238, [R1+0xd90] ;  /* 0x000d900001ee7983 */ /* 0x000ea80000300a00 */
[----:B------:R4:W-:Y:S04]  /*34a20*/  LDGSTS.E [R4+0x27780], desc[UR28][R156.64], !P3 ;  /* 0x277800009c047fae */ /* 0x0009e8000d9a101c */
[----:B------:R1:W-:Y:S04]  /*34a30*/  STL.64 [R1+0x2fa0], R160 ;  /* 0x002fa0a001007387 */ /* 0x0003e80000100a00 */
[----:B------:R-:W-:Y:S01]  /*34a40*/  STL.64 [R1+0x2f98], R158 ;  /* 0x002f989e01007387 */ /* 0x000fe20000100a00 */
[----:B----4-:R-:W-:-:S03]  /*34a50*/  IMAD.WIDE R156, R3, 0x4, R244 ;  /* 0x00000004039c7825 */ /* 0x010fc600078e02f4 */
[----:B------:R-:W4:Y:S01]  /*34a60*/  LDL.LU.64 R244, [R1+0xd88] ;  /* 0x000d880001f47983 */ /* 0x000f220000300a00 */
[----:B------:R-:W-:Y:S02]  /*34a70*/  IADD3 R152, PT, PT, R155, -0xa2, RZ ;  /* 0xffffff5e9b987810 */ /* 0x000fe40007ffe0ff */
[----:B------:R-:W1:Y:S02]  /*34a80*/  LDC R155, c[0x0][0x3a0] ;  /* 0x0000e800ff9b7b82 */ /* 0x000e640000000800 */
[----:B------:R-:W-:Y:S01]  /*34a90*/  ISETP.GE.U32.AND P1, PT, R152, 0x7ffffedf, PT ;  /* 0x7ffffedf9800780c */ /* 0x000fe20003f26070 */
[----:B------:R4:W-:Y:S04]  /*34aa0*/  STL.64 [R1+0x2f90], R156 ;  /* 0x002f909c01007387 */ /* 0x0009e80000100a00 */
[----:B------:R-:W4:Y:S04]  /*34ab0*/  LDL.LU.64 R226, [R1+0xcc0] ;  /* 0x000cc00001e27983 */ /* 0x000f280000300a00 */
[----:B------:R-:W4:Y:S04]  /*34ac0*/  LDL.LU.64 R236, [R1+0xcb8] ;  /* 0x000cb80001ec7983 */ /* 0x000f280000300a00 */
[----:B------:R1:W-:Y:S04]  /*34ad0*/  LDGSTS.E [R4+0x28400], desc[UR28][R170.64], !P1 ;  /* 0x28400000aa047fae */ /* 0x0003e8000c9a101c */
[----:B------:R1:W-:Y:S04]  /*34ae0*/  LDGSTS.E [R4+0x28480], desc[UR28][R168.64], !P1 ;  /* 0x28480000a8047fae */ /* 0x0003e8000c9a101c */
[----:B------:R1:W-:Y:S02]  /*34af0*/  LDGSTS.E [R4+0x28500], desc[UR28][R166.64], !P1 ;  /* 0x28500000a6047fae */ /* 0x0003e4000c9a101c */
[----:B-1----:R-:W-:-:S02]  /*34b00*/  IMAD.WIDE R170, R3, 0x4, R228 ;  /* 0x0000000403aa7825 */ /* 0x002fc400078e02e4 */
[----:B------:R3:W-:Y:S02]  /*34b10*/  LDGSTS.E [R4+0x28580], desc[UR28][R164.64], !P1 ;  /* 0x28580000a4047fae */ /* 0x0007e4000c9a101c */
[C---:B------:R-:W-:Y:S02]  /*34b20*/  IMAD.WIDE R168, R3.reuse, 0x4, R240 ;  /* 0x0000000403a87825 */ /* 0x040fe400078e02f0 */
[----:B------:R-:W4:Y:S04]  /*34b30*/  LDL.LU.64 R228, [R1+0xcb0] ;  /* 0x000cb00001e47983 */ /* 0x000f280000300a00 */
[----:B------:R-:W4:Y:S01]  /*34b40*/  LDL.LU.64 R240, [R1+0xca8] ;  /* 0x000ca80001f07983 */ /* 0x000f220000300a00 */
[----:B------:R-:W-:-:S03]  /*34b50*/  IMAD.WIDE R166, R3, 0x4, R234 ;  /* 0x0000000403a67825 */ /* 0x000fc600078e02ea */
[----:B------:R1:W-:Y:S04]  /*34b60*/  STL.64 [R1+0x2f88], R170 ;  /* 0x002f88aa01007387 */ /* 0x0003e80000100a00 */
[----:B------:R-:W4:Y:S01]  /*34b70*/  LDL.LU.64 R234, [R1+0xca0] ;  /* 0x000ca00001ea7983 */ /* 0x000f220000300a00 */
[----:B---3--:R-:W-:-:S03]  /*34b80*/  IMAD.WIDE R164, R3, 0x4, R248 ;  /* 0x0000000403a47825 */ /* 0x008fc600078e02f8 */
[----:B------:R3:W-:Y:S04]  /*34b90*/  STL.64 [R1+0x2f80], R168 ;  /* 0x002f80a801007387 */ /* 0x0007e80000100a00 */
[----:B------:R2:W-:Y:S04]  /*34ba0*/  LDGSTS.E [R4+0x28600], desc[UR28][R162.64], !P1 ;  /* 0x28600000a2047fae */ /* 0x0005e8000c9a101c */
[----:B------:R-:W4:Y:S04]  /*34bb0*/  LDL.LU.64 R248, [R1+0xc98] ;  /* 0x000c980001f87983 */ /* 0x000f280000300a00 */
[----:B------:R1:W-:Y:S04]  /*34bc0*/  STL.64 [R1+0x2f78], R166 ;  /* 0x002f78a601007387 */ /* 0x0003e80000100a00 */
[----:B------:R1:W-:Y:S01]  /*34bd0*/  LDGSTS.E [R4+0x28680], desc[UR28][R160.64], !P1 ;  /* 0x28680000a0047fae */ /* 0x0003e2000c9a101c */
[----:B--2---:R-:W-:-:S03]  /*34be0*/  IMAD.WIDE R162, R3, 0x4, R242 ;  /* 0x0000000403a27825 */ /* 0x004fc600078e02f2 */
[----:B------:R-:W-:Y:S04]  /*34bf0*/  LDGSTS.E [R4+0x28700], desc[UR28][R158.64], !P1 ;  /* 0x287000009e047fae */ /* 0x000fe8000c9a101c */
[----:B------:R-:W2:Y:S04]  /*34c00*/  LDL.LU.64 R242, [R1+0xc90] ;  /* 0x000c900001f27983 */ /* 0x000ea80000300a00 */
[----:B------:R3:W-:Y:S04]  /*34c10*/  STL.64 [R1+0x2f70], R164 ;  /* 0x002f70a401007387 */ /* 0x0007e80000100a00 */
[----:B------:R4:W-:Y:S01]  /*34c20*/  LDGSTS.E [R4+0x28780], desc[UR28][R156.64], !P1 ;  /* 0x287800009c047fae */ /* 0x0009e2000c9a101c */
[----:B-1----:R-:W-:-:S03]  /*34c30*/  IMAD.WIDE R160, R3, 0x4, R246 ;  /* 0x0000000403a07825 */ /* 0x002fc600078e02f6 */
        /* <DEDUP_REMOVED lines=12> */
[----:B------:R3:W-:Y:S04]  /*34d00*/  LDGSTS.E [R4+0x29480], desc[UR28][R168.64], !P0 ;  /* 0x29480000a8047fae */ /* 0x0007e8000c1a101c */
[----:B------:R3:W-:Y:S02]  /*34d10*/  LDGSTS.E [R4+0x29500], desc[UR28][R166.64], !P0 ;  /* 0x29500000a6047fae */ /* 0x0007e4000c1a101c */
[----:B---3--:R-:W-:-:S02]  /*34d20*/  IMAD.WIDE R170, R3, 0x4, R226 ;  /* 0x0000000403aa7825 */ /* 0x008fc400078e02e2 */
[----:B------:R-:W3:Y:S02]  /*34d30*/  LDL.LU.64 R238, [R1+0xbe8] ;  /* 0x000be80001ee7983 */ /* 0x000ee40000300a00 */
[C---:B------:R-:W-:Y:S02]  /*34d40*/  IMAD.WIDE R168, R3.reuse, 0x4, R236 ;  /* 0x0000000403a87825 */ /* 0x040fe400078e02ec */
[----:B------:R1:W-:Y:S02]  /*34d50*/  LDGSTS.E [R4+0x29580], desc[UR28][R164.64], !P0 ;  /* 0x29580000a4047fae */ /* 0x0003e4000c1a101c */
[C---:B------:R-:W-:Y:S02]  /*34d60*/  IMAD.WIDE R166, R3.reuse, 0x4, R228 ;  /* 0x0000000403a67825 */ /* 0x040fe400078e02e4 */
[----:B------:R-:W3:Y:S04]  /*34d70*/  LDL.LU.64 R224, [R1+0xbe0] ;  /* 0x000be00001e07983 */ /* 0x000ee80000300a00 */
[----:B------:R-:W3:Y:S01]  /*34d80*/  LDL.LU.64 R236, [R1+0xbd8] ;  /* 0x000bd80001ec7983 */ /* 0x000ee20000300a00 */
[----:B-1----:R-:W-:-:S03]  /*34d90*/  IMAD.WIDE R164, R3, 0x4, R240 ;  /* 0x0000000403a47825 */ /* 0x002fc600078e02f0 */
[----:B------:R1:W-:Y:S04]  /*34da0*/  STL.64 [R1+0x2f48], R170 ;  /* 0x002f48aa01007387 */ /* 0x0003e80000100a00 */
[----:B------:R3:W-:Y:S04]  /*34db0*/  STL.64 [R1+0x2f40], R168 ;  /* 0x002f40a801007387 */ /* 0x0007e80000100a00 */
[----:B------:R-:W3:Y:S04]  /*34dc0*/  LDL.LU.64 R240, [R1+0xbd0] ;  /* 0x000bd00001f07983 */ /* 0x000ee80000300a00 */
[----:B------:R1:W-:Y:S04]  /*34dd0*/  LDGSTS.E [R4+0x29600], desc[UR28][R162.64], !P0 ;  /* 0x29600000a2047fae */ /* 0x0003e8000c1a101c */
[----:B------:R2:W-:Y:S04]  /*34de0*/  STL.64 [R1+0x2f38], R166 ;  /* 0x002f38a601007387 */ /* 0x0005e80000100a00 */
[----:B------:R2:W-:Y:S01]  /*34df0*/  STL.64 [R1+0x2f30], R164 ;  /* 0x002f30a401007387 */ /* 0x0005e20000100a00 */
[----:B-1----:R-:W-:-:S03]  /*34e00*/  IMAD.WIDE R162, R3, 0x4, R234 ;  /* 0x0000000403a27825 */ /* 0x002fc600078e02ea */
[----:B------:R-:W3:Y:S04]  /*34e10*/  LDL.LU.64 R228, [R1+0xbc8] ;  /* 0x000bc80001e47983 */ /* 0x000ee80000300a00 */
[----:B------:R1:W-:Y:S04]  /*34e20*/  LDGSTS.E [R4+0x29680], desc[UR28][R160.64], !P0 ;  /* 0x29680000a0047fae */ /* 0x0003e8000c1a101c */
[----:B------:R2:W-:Y:S04]  /*34e30*/  LDGSTS.E [R4+0x29700], desc[UR28][R158.64], !P0 ;  /* 0x297000009e047fae */ /* 0x0005e8000c1a101c */
[----:B------:R3:W-:Y:S01]  /*34e40*/  STL.64 [R1+0x2f28], R162 ;  /* 0x002f28a201007387 */ /* 0x0007e20000100a00 */
[----:B-1----:R-:W-:-:S03]  /*34e50*/  IMAD.WIDE R160, R3, 0x4, R248 ;  /* 0x0000000403a07825 */ /* 0x002fc600078e02f8 */
[----:B------:R4:W-:Y:S01]  /*34e60*/  LDGSTS.E [R4+0x29780], desc[UR28][R156.64], !P0 ;  /* 0x297800009c047fae */ /* 0x0009e2000c1a101c */
[----:B--2---:R-:W-:-:S03]  /*34e70*/  IMAD.WIDE R158, R3, 0x4, R242 ;  /* 0x00000004039e7825 */ /* 0x004fc600078e02f2 */
[----:B------:R-:W2:Y:S04]  /*34e80*/  LDL.LU.64 R242, [R1+0xbc0] ;  /* 0x000bc00001f27983 */ /* 0x000ea80000300a00 */
[----:B------:R1:W-:Y:S04]  /*34e90*/  STL.64 [R1+0x2f20], R160 ;  /* 0x002f20a001007387 */ /* 0x0003e80000100a00 */
[----:B------:R2:W-:Y:S01]  /*34ea0*/  STL.64 [R1+0x2f18], R158 ;  /* 0x002f189e01007387 */ /* 0x0005e20000100a00 */
        /* <DEDUP_REMOVED lines=14> */
[C---:B------:R-:W-:Y:S02]  /*34f90*/  IMAD.WIDE R168, R3.reuse, 0x4, R238 ;  /* 0x0000000403a87825 */ /* 0x040fe400078e02ee */
[----:B------:R-:W4:Y:S02]  /*34fa0*/  LDL.LU.64 R246, [R1+0xb18] ;  /* 0x000b180001f67983 */ /* 0x000f240000300a00 */
[C---:B------:R-:W-:Y:S02]  /*34fb0*/  IMAD.WIDE R166, R3.reuse, 0x4, R224 ;  /* 0x0000000403a67825 */ /* 0x040fe400078e02e0 */
[----:B------:R-:W4:Y:S04]  /*34fc0*/  LDL.LU.64 R238, [R1+0xb10] ;  /* 0x000b100001ee7983 */ /* 0x000f280000300a00 */
[----:B------:R1:W-:Y:S01]  /*34fd0*/  STL.64 [R1+0x2f08], R170 ;  /* 0x002f08aa01007387 */ /* 0x0003e20000100a00 */
[----:B---3--:R-:W-:-:S03]  /*34fe0*/  IMAD.WIDE R164, R3, 0x4, R236 ;  /* 0x0000000403a47825 */ /* 0x008fc600078e02ec */
[----:B------:R3:W-:Y:S04]  /*34ff0*/  LDGSTS.E [R4+0x2a600], desc[UR28][R162.64], !P3 ;  /* 0x2a600000a2047fae */ /* 0x0007e8000d9a101c */
[----:B------:R1:W-:Y:S04]  /*35000*/  STL.64 [R1+0x2f00], R168 ;  /* 0x002f00a801007387 */ /* 0x0003e80000100a00 */
[----:B------:R1:W-:Y:S04]  /*35010*/  LDGSTS.E [R4+0x2a680], desc[UR28][R160.64], !P3 ;  /* 0x2a680000a0047fae */ /* 0x0003e8000d9a101c */
[----:B------:R-:W4:Y:S01]  /*35020*/  LDL.LU.64 R236, [R1+0xb08] ;  /* 0x000b080001ec7983 */ /* 0x000f220000300a00 */
[----:B---3--:R-:W-:-:S03]  /*35030*/  IMAD.WIDE R162, R3, 0x4, R240 ;  /* 0x0000000403a27825 */ /* 0x008fc600078e02f0 */
[----:B------:R3:W-:Y:S04]  /*35040*/  STL.64 [R1+0x2ef8], R166 ;  /* 0x002ef8a601007387 */ /* 0x0007e80000100a00 */
[----:B------:R-:W4:Y:S01]  /*35050*/  LDL.LU.64 R240, [R1+0xb00] ;  /* 0x000b000001f07983 */ /* 0x000f220000300a00 */
[----:B-1----:R-:W-:-:S03]  /*35060*/  IMAD.WIDE R160, R3, 0x4, R228 ;  /* 0x0000000403a07825 */ /* 0x002fc600078e02e4 */
[----:B------:R1:W-:Y:S04]  /*35070*/  STL.64 [R1+0x2ef0], R164 ;  /* 0x002ef0a401007387 */ /* 0x0003e80000100a00 */
[----:B------:R2:W-:Y:S04]  /*35080*/  LDGSTS.E [R4+0x2a700], desc[UR28][R158.64], !P3 ;  /* 0x2a7000009e047fae */ /* 0x0005e8000d9a101c */
[----:B------:R1:W-:Y:S04]  /*35090*/  STL.64 [R1+0x2ee8], R162 ;  /* 0x002ee8a201007387 */ /* 0x0003e80000100a00 */
[----:B------:R1:W-:Y:S04]  /*350a0*/  STL.64 [R1+0x2ee0], R160 ;  /* 0x002ee0a001007387 */ /* 0x0003e80000100a00 */
[----:B------:R4:W-:Y:S01]  /*350b0*/  LDGSTS.E [R4+0x2a780], desc[UR28][R156.64], !P3 ;  /* 0x2a7800009c047fae */ /* 0x0009e2000d9a101c */
[----:B--2---:R-:W-:-:S03]  /*350c0*/  IMAD.WIDE R158, R3, 0x4, R242 ;  /* 0x00000004039e7825 */ /* 0x004fc600078e02f2 */
[----:B------:R-:W2:Y:S04]  /*350d0*/  LDL.LU.64 R242, [R1+0xaf8] ;  /* 0x000af80001f27983 */ /* 0x000ea80000300a00 */
[----:B------:R1:W-:Y:S01]  /*350e0*/  STL.64 [R1+0x2828], R158 ;  /* 0x0028289e01007387 */ /* 0x0003e20000100a00 */
[----:B----4-:R-:W-:-:S05]  /*350f0*/  IMAD.WIDE R156, R3, 0x4, R244 ;  /* 0x00000004039c7825 */ /* 0x010fca00078e02f4 */
[----:B------:R2:W-:Y:S04]  /*35100*/  STL.64 [R1+0x2820], R156 ;  /* 0x0028209c01007387 */ /* 0x0005e80000100a00 */
[----:B------:R-:W4:Y:S04]  /*35110*/  LDL.LU.64 R228, [R1+0xa70] ;  /* 0x000a700001e47983 */ /* 0x000f280000300a00 */
[----:B------:R-:W4:Y:S01]  /*35120*/  LDL.LU.64 R244, [R1+0xa68] ;  /* 0x000a680001f47983 */ /* 0x000f220000300a00 */
[----:B------:R-:W-:Y:S02]  /*35130*/  VIADD R152, R155, 0xffffff52 ;  /* 0xffffff529b987836 */ /* 0x000fe40000000000 */
[----:B------:R-:W2:Y:S03]  /*35140*/  LDC R155, c[0x0][0x3a0] ;  /* 0x0000e800ff9b7b82 */ /* 0x000ea60000000800 */
[----:B------:R-:W-:-:S13]  /*35150*/  ISETP.GE.U32.AND P1, PT, R152, 0x7ffffed3, PT ;  /* 0x7ffffed39800780c */ /* 0x000fda0003f26070 */
[----:B------:R1:W-:Y:S04]  /*35160*/  LDGSTS.E [R4+0x2b400], desc[UR28][R170.64], !P1 ;  /* 0x2b400000aa047fae */ /* 0x0003e8000c9a101c */
[----:B------:R3:W-:Y:S04]  /*35170*/  LDGSTS.E [R4+0x2b480], desc[UR28][R168.64], !P1 ;  /* 0x2b480000a8047fae */ /* 0x0007e8000c9a101c */
[----:B------:R3:W-:Y:S01]  /*35180*/  LDGSTS.E [R4+0x2b500], desc[UR28][R166.64], !P1 ;  /* 0x2b500000a6047fae */ /* 0x0007e2000c9a101c */
[----:B-1----:R-:W-:-:S03]  /*35190*/  IMAD.WIDE R170, R3, 0x4, R234 ;  /* 0x0000000403aa7825 */ /* 0x002fc600078e02ea */
[----:B------:R1:W-:Y:S01]  /*351a0*/  LDGSTS.E [R4+0x2b580], desc[UR28][R164.64], !P1 ;  /* 0x2b580000a4047fae */ /* 0x0003e2000c9a101c */
[----:B---3--:R-:W-:-:S03]  /*351b0*/  IMAD.WIDE R168, R3, 0x4, R226 ;  /* 0x0000000403a87825 */ /* 0x008fc600078e02e2 */
[----:B------:R-:W3:Y:S01]  /*351c0*/  LDL.LU.64 R234, [R1+0xa60] ;  /* 0x000a600001ea7983 */ /* 0x000ee20000300a00 */
[----:B------:R-:W-:-:S03]  /*351d0*/  IMAD.WIDE R166, R3, 0x4, R248 ;  /* 0x0000000403a67825 */ /* 0x000fc600078e02f8 */
[----:B------:R1:W-:Y:S04]  /*351e0*/  LDGSTS.E [R4+0x2b600], desc[UR28][R162.64], !P1 ;  /* 0x2b600000a2047fae */ /* 0x0003e8000c9a101c */
[----:B------:R4:W-:Y:S01]  /*351f0*/  STL.64 [R1+0x2818], R170 ;  /* 0x002818aa01007387 */ /* 0x0009e20000100a00 */
[----:B-1----:R-:W-:-:S03]  /*35200*/  IMAD.WIDE R164, R3, 0x4, R246 ;  /* 0x0000000403a47825 */ /* 0x002fc600078e02f6 */
[----:B------:R-:W3:Y:S01]  /*35210*/  LDL.LU.64 R248, [R1+0xa58] ;  /* 0x000a580001f87983 */ /* 0x000ee20000300a00 */
[----:B------:R-:W-:-:S03]  /*35220*/  IMAD.WIDE R162, R3, 0x4, R238 ;  /* 0x0000000403a27825 */ /* 0x000fc600078e02ee */
[----:B------:R1:W-:Y:S04]  /*35230*/  STL.64 [R1+0x2810], R168 ;  /* 0x002810a801007387 */ /* 0x0003e80000100a00 */
[----:B------:R3:W-:Y:S04]  /*35240*/  STL.64 [R1+0x2808], R166 ;  /* 0x002808a601007387 */ /* 0x0007e80000100a00 */
[----:B------:R1:W-:Y:S04]  /*35250*/  LDGSTS.E [R4+0x2b680], desc[UR28][R160.64], !P1 ;  /* 0x2b680000a0047fae */ /* 0x0003e8000c9a101c */
[----:B------:R-:W3:Y:S04]  /*35260*/  LDL.LU.64 R238, [R1+0xa50] ;  /* 0x000a500001ee7983 */ /* 0x000ee80000300a00 */
[----:B------:R2:W-:Y:S01]  /*35270*/  LDGSTS.E [R4+0x2b700], desc[UR28][R158.64], !P1 ;  /* 0x2b7000009e047fae */ /* 0x0005e2000c9a101c */
[----:B-1----:R-:W-:-:S03]  /*35280*/  IMAD.WIDE R160, R3, 0x4, R236 ;  /* 0x0000000403a07825 */ /* 0x002fc600078e02ec */
[----:B------:R1:W-:Y:S04]  /*35290*/  STL.64 [R1+0x2800], R164 ;  /* 0x002800a401007387 */ /* 0x0003e80000100a00 */
[----:B------:R1:W-:Y:S01]  /*352a0*/  STL.64 [R1+0x27f8], R162 ;  /* 0x0027f8a201007387 */ /* 0x0003e20000100a00 */
[----:B--2---:R-:W-:-:S03]  /*352b0*/  IMAD.WIDE R158, R3, 0x4, R240 ;  /* 0x00000004039e7825 */ /* 0x004fc600078e02f0 */
[----:B------:R-:W2:Y:S04]  /*352c0*/  LDL.LU.64 R246, [R1+0xa48] ;  /* 0x000a480001f67983 */ /* 0x000ea80000300a00 */
[----:B------:R-:W2:Y:S04]  /*352d0*/  LDL.LU.64 R240, [R1+0xa40] ;  /* 0x000a400001f07983 */ /* 0x000ea80000300a00 */
[----:B------:R1:W-:Y:S04]  /*352e0*/  LDGSTS.E [R4+0x2b780], desc[UR28][R156.64], !P1 ;  /* 0x2b7800009c047fae */ /* 0x0003e8000c9a101c */
[----:B------:R2:W-:Y:S04]  /*352f0*/  STL.64 [R1+0x27f0], R160 ;  /* 0x0027f0a001007387 */ /* 0x0005e80000100a00 */
[----:B------:R2:W-:Y:S01]  /*35300*/  STL.64 [R1+0x27e8], R158 ;  /* 0x0027e89e01007387 */ /* 0x0005e20000100a00 */
[----:B-1----:R-:W-:-:S03]  /*35310*/  IMAD.WIDE R156, R3, 0x4, R242 ;  /* 0x00000004039c7825 */ /* 0x002fc600078e02f2 */
[----:B------:R-:W2:Y:S01]  /*35320*/  LDL.LU.64 R242, [R1+0xa38] ;  /* 0x000a380001f27983 */ /* 0x000ea20000300a00 */
[----:B------:R-:W-:-:S03]  /*35330*/  VIADD R152, R153, 0xffffff4e ;  /* 0xffffff4e99987836 */ /* 0x000fc60000000000 */
[----:B------:R1:W-:Y:S01]  /*35340*/  STL.64 [R1+0x27e0], R156 ;  /* 0x0027e09c01007387 */ /* 0x0003e20000100a00 */
[----:B------:R-:W1:Y:S01]  /*35350*/  LDC R153, c[0x0][0x3a0] ;  /* 0x0000e800ff997b82 */ /* 0x000e620000000800 */
[----:B------:R-:W-:Y:S02]  /*35360*/  ISETP.GE.U32.AND P0, PT, R152, 0x7ffffecf, PT ;  /* 0x7ffffecf9800780c */ /* 0x000fe40003f06070 */
[----:B------:R-:W2:Y:S04]  /*35370*/  LDL.LU.64 R226, [R1+0x9b0] ;  /* 0x0009b00001e27983 */ /* 0x000ea80000300a00 */
[----:B------:R-:W2:Y:S07]  /*35380*/  LDL.LU.64 R236, [R1+0x9a8] ;  /* 0x0009a80001ec7983 */ /* 0x000eae0000300a00 */
[----:B------:R4:W-:Y:S04]  /*35390*/  LDGSTS.E [R4+0x2c400], desc[UR28][R170.64], !P0 ;  /* 0x2c400000aa047fae */ /* 0x0009e8000c1a101c */
[----:B------:R1:W-:Y:S04]  /*353a0*/  LDGSTS.E [R4+0x2c480], desc[UR28][R168.64], !P0 ;  /* 0x2c480000a8047fae */ /* 0x0003e8000c1a101c */
[----:B------:R3:W-:Y:S04]  /*353b0*/  LDGSTS.E [R4+0x2c500], desc[UR28][R166.64], !P0 ;  /* 0x2c500000a6047fae */ /* 0x0007e8000c1a101c */
[----:B------:R1:W-:Y:S04]  /*353c0*/  LDGSTS.E [R4+0x2c580], desc[UR28][R164.64], !P0 ;  /* 0x2c580000a4047fae */ /* 0x0003e8000c1a101c */
[----:B------:R1:W-:Y:S04]  /*353d0*/  LDGSTS.E [R4+0x2c600], desc[UR28][R162.64], !P0 ;  /* 0x2c600000a2047fae */ /* 0x0003e8000c1a101c */
[----:B------:R2:W-:Y:S04]  /*353e0*/  LDGSTS.E [R4+0x2c680], desc[UR28][R160.64], !P0 ;  /* 0x2c680000a0047fae */ /* 0x0005e8000c1a101c */
[----:B------:R1:W-:Y:S04]  /*353f0*/  LDGSTS.E [R4+0x2c700], desc[UR28][R158.64], !P0 ;  /* 0x2c7000009e047fae */ /* 0x0003e8000c1a101c */
[----:B------:R1:W-:Y:S01]  /*35400*/  LDGSTS.E [R4+0x2c780], desc[UR28][R156.64], !P0 ;  /* 0x2c7800009c047fae */ /* 0x0003e2000c1a101c */
[----:B----4-:R-:W-:-:S03]  /*35410*/  IMAD.WIDE R170, R3, 0x4, R228 ;  /* 0x0000000403aa7825 */ /* 0x010fc600078e02e4 */
[----:B------:R-:W4:Y:S01]  /*35420*/  LDL.LU.64 R228, [R1+0x9a0] ;  /* 0x0009a00001e47983 */ /* 0x000f220000300a00 */
[----:B-1----:R-:W-:-:S03]  /*35430*/  IMAD.WIDE R168, R3, 0x4, R244 ;  /* 0x0000000403a87825 */ /* 0x002fc600078e02f4 */
[----:B------:R-:W4:Y:S04]  /*35440*/  LDL.LU.64 R244, [R1+0x998] ;  /* 0x0009980001f47983 */ /* 0x000f280000300a00 */
[----:B------:R1:W-:Y:S01]  /*35450*/  STL.64 [R1+0x27d8], R170 ;  /* 0x0027d8aa01007387 */ /* 0x0003e20000100a00 */
[----:B------:R-:W-:Y:S02]  /*35460*/  IADD3 R152, PT, PT, R154, -0xb6, RZ ;  /* 0xffffff4a9a987810 */ /* 0x000fe40007ffe0ff */
[----:B------:R-:W1:Y:S02]  /*35470*/  LDC R154, c[0x0][0x3a0] ;  /* 0x0000e800ff9a7b82 */ /* 0x000e640000000800 */
[----:B------:R-:W-:-:S13]  /*35480*/  ISETP.GE.U32.AND P3, PT, R152, 0x7ffffecb, PT ;  /* 0x7ffffecb9800780c */ /* 0x000fda0003f66070 */
[----:B------:R1:W-:Y:S04]  /*35490*/  LDGSTS.E [R4+0x2d400], desc[UR28][R170.64], !P3 ;  /* 0x2d400000aa047fae */ /* 0x0003e8000d9a101c */
[----:B------:R1:W-:Y:S01]  /*354a0*/  LDGSTS.E [R4+0x2d480], desc[UR28][R168.64], !P3 ;  /* 0x2d480000a8047fae */ /* 0x0003e2000d9a101c */
[----:B---3--:R-:W-:-:S03]  /*354b0*/  IMAD.WIDE R166, R3, 0x4, R234 ;  /* 0x0000000403a67825 */ /* 0x008fc600078e02ea */
[----:B------:R-:W3:Y:S04]  /*354c0*/  LDL.LU.64 R234, [R1+0x990] ;  /* 0x0009900001ea7983 */ /* 0x000ee80000300a00 */
[----:B------:R1:W-:Y:S04]  /*354d0*/  STL.64 [R1+0x27d0], R168 ;  /* 0x0027d0a801007387 */ /* 0x0003e80000100a00 */
[----:B------:R-:W-:Y:S01]  /*354e0*/  LDGSTS.E [R4+0x2d500], desc[UR28][R166.64], !P3 ;  /* 0x2d500000a6047fae */ /* 0x000fe2000d9a101c */
[----:B------:R-:W-:-:S03]  /*354f0*/  IMAD.WIDE R164, R3, 0x4, R248 ;  /* 0x0000000403a47825 */ /* 0x000fc600078e02f8 */
[----:B------:R-:W3:Y:S04]  /*35500*/  LDL.LU.64 R248, [R1+0x988] ;  /* 0x0009880001f87983 */ /* 0x000ee80000300a00 */
[----:B------:R-:W-:Y:S04]  /*35510*/  STL.64 [R1+0x27c8], R166 ;  /* 0x0027c8a601007387 */ /* 0x000fe80000100a00 */
[----:B------:R4:W-:Y:S01]  /*35520*/  LDGSTS.E [R4+0x2d580], desc[UR28][R164.64], !P3 ;  /* 0x2d580000a4047fae */ /* 0x0009e2000d9a101c */
[----:B------:R-:W-:-:S03]  /*35530*/  IMAD.WIDE R162, R3, 0x4, R238 ;  /* 0x0000000403a27825 */ /* 0x000fc600078e02ee */
[----:B------:R-:W3:Y:S04]  /*35540*/  LDL.LU.64 R238, [R1+0x980] ;  /* 0x0009800001ee7983 */ /* 0x000ee80000300a00 */
[----:B------:R4:W-:Y:S04]  /*35550*/  STL.64 [R1+0x27c0], R164 ;  /* 0x0027c0a401007387 */ /* 0x0009e80000100a00 */
[----:B------:R3:W-:Y:S04]  /*35560*/  STL.64 [R1+0x27b8], R162 ;  /* 0x0027b8a201007387 */ /* 0x0007e80000100a00 */
[----:B------:R3:W-:Y:S01]  /*35570*/  LDGSTS.E [R4+0x2d600], desc[UR28][R162.64], !P3 ;  /* 0x2d600000a2047fae */ /* 0x0007e2000d9a101c */
[----:B--2---:R-:W-:-:S05]  /*35580*/  IMAD.WIDE R160, R3, 0x4, R246 ;  /* 0x0000000403a07825 */ /* 0x004fca00078e02f6 */
[----:B------:R2:W-:Y:S01]  /*35590*/  STL.64 [R1+0x27b0], R160 ;  /* 0x0027b0a001007387 */ /* 0x0005e20000100a00 */
[----:B------:R-:W-:-:S03]  /*355a0*/  IMAD.WIDE R158, R3, 0x4, R240 ;  /* 0x00000004039e7825 */ /* 0x000fc600078e02f0 */
[----:B------:R2:W-:Y:S04]  /*355b0*/  LDGSTS.E [R4+0x2d680], desc[UR28][R160.64], !P3 ;  /* 0x2d680000a0047fae */ /* 0x0005e8000d9a101c */
[----:B------:R1:W-:Y:S01]  /*355c0*/  LDGSTS.E [R4+0x2d700], desc[UR28][R158.64], !P3 ;  /* 0x2d7000009e047fae */ /* 0x0003e2000d9a101c */
[----:B------:R-:W-:-:S03]  /*355d0*/  IMAD.WIDE R156, R3, 0x4, R242 ;  /* 0x00000004039c7825 */ /* 0x000fc600078e02f2 */
[----:B------:R-:W3:Y:S04]  /*355e0*/  LDL.LU.64 R242, [R1+0x978] ;  /* 0x0009780001f27983 */ /* 0x000ee80000300a00 */
[----:B------:R2:W-:Y:S01]  /*355f0*/  STL.64 [R1+0x27a8], R158 ;  /* 0x0027a89e01007387 */ /* 0x0005e20000100a00 */
[----:B-1----:R-:W-:-:S03]  /*35600*/  IMAD.WIDE R170, R3, 0x4, R226 ;  /* 0x0000000403aa7825 */ /* 0x002fc600078e02e2 */
[----:B------:R1:W-:Y:S01]  /*35610*/  STL.64 [R1+0x27a0], R156 ;  /* 0x0027a09c01007387 */ /* 0x0003e20000100a00 */
[----:B------:R-:W-:-:S03]  /*35620*/  IMAD.WIDE R168, R3, 0x4, R236 ;  /* 0x0000000403a87825 */ /* 0x000fc600078e02ec */
[----:B------:R-:W3:Y:S04]  /*35630*/  LDL.LU.64 R246, [R1+0x8f0] ;  /* 0x0008f00001f67983 */ /* 0x000ee80000300a00 */
[----:B------:R-:W3:Y:S04]  /*35640*/  LDL.LU.64 R240, [R1+0x8e8] ;  /* 0x0008e80001f07983 */ /* 0x000ee80000300a00 */
[----:B------:R-:W3:Y:S04]  /*35650*/  LDL.LU.64 R226, [R1+0x8e0] ;  /* 0x0008e00001e27983 */ /* 0x000ee80000300a00 */
[----:B------:R-:W3:Y:S04]  /*35660*/  LDL.LU.64 R236, [R1+0x8d8] ;  /* 0x0008d80001ec7983 */ /* 0x000ee80000300a00 */
[----:B------:R1:W-:Y:S04]  /*35670*/  STL.64 [R1+0x2798], R170 ;  /* 0x002798aa01007387 */ /* 0x0003e80000100a00 */
[----:B------:R1:W-:Y:S01]  /*35680*/  STL.64 [R1+0x2790], R168 ;  /* 0x002790a801007387 */ /* 0x0003e20000100a00 */
[----:B------:R-:W-:-:S02]  /*35690*/  VIADD R152, R155, 0xffffff46 ;  /* 0xffffff469b987836 */ /* 0x000fc40000000000 */
[----:B------:R-:W1:Y:S01]  /*356a0*/  LDC R155, c[0x0][0x3a0] ;  /* 0x0000e800ff9b7b82 */ /* 0x000e620000000800 */
[----:B------:R1:W-:Y:S01]  /*356b0*/  LDGSTS.E [R4+0x2d780], desc[UR28][R156.64], !P3 ;  /* 0x2d7800009c047fae */ /* 0x0003e2000d9a101c */
[----:B----4-:R-:W-:-:S03]  /*356c0*/  IMAD.WIDE R164, R3, 0x4, R244 ;  /* 0x0000000403a47825 */ /* 0x010fc600078e02f4 */
[----:B------:R-:W4:Y:S01]  /*356d0*/  LDL.LU.64 R244, [R1+0x8d0] ;  /* 0x0008d00001f47983 */ /* 0x000f220000300a00 */
[----:B------:R-:W-:-:S05]  /*356e0*/  IMAD.WIDE R166, R3, 0x4, R228 ;  /* 0x0000000403a67825 */ /* 0x000fca00078e02e4 */
[----:B------:R1:W-:Y:S04]  /*356f0*/  STL.64 [R1+0x2788], R166 ;  /* 0x002788a601007387 */ /* 0x0003e80000100a00 */
[----:B------:R1:W-:Y:S04]  /*35700*/  STL.64 [R1+0x2780], R164 ;  /* 0x002780a401007387 */ /* 0x0003e80000100a00 */
[----:B------:R-:W4:Y:S01]  /*35710*/  LDL.LU.64 R228, [R1+0x8c8] ;  /* 0x0008c80001e47983 */ /* 0x000f220000300a00 */
[----:B------:R-:W-:-:S13]  /*35720*/  ISETP.GE.U32.AND P1, PT, R152, 0x7ffffec7, PT ;  /* 0x7ffffec79800780c */ /* 0x000fda0003f26070 */
[----:B------:R1:W-:Y:S04]  /*35730*/  LDGSTS.E [R4+0x2e400], desc[UR28][R170.64], !P1 ;  /* 0x2e400000aa047fae */ /* 0x0003e8000c9a101c */
[----:B------:R1:W-:Y:S01]  /*35740*/  LDGSTS.E [R4+0x2e480], desc[UR28][R168.64], !P1 ;  /* 0x2e480000a8047fae */ /* 0x0003e2000c9a101c */
[----:B---3--:R-:W-:-:S03]  /*35750*/  IMAD.WIDE R162, R3, 0x4, R234 ;  /* 0x0000000403a27825 */ /* 0x008fc600078e02ea */
[----:B------:R3:W-:Y:S04]  /*35760*/  LDGSTS.E [R4+0x2e500], desc[UR28][R166.64], !P1 ;  /* 0x2e500000a6047fae */ /* 0x0007e8000c9a101c */
[----:B------:R4:W-:Y:S04]  /*35770*/  STL.64 [R1+0x2778], R162 ;  /* 0x002778a201007387 */ /* 0x0009e80000100a00 */
[----:B------:R1:W-:Y:S01]  /*35780*/  LDGSTS.E [R4+0x2e580], desc[UR28][R164.64], !P1 ;  /* 0x2e580000a4047fae */ /* 0x0003e2000c9a101c */
[----:B--2---:R-:W-:-:S03]  /*35790*/  IMAD.WIDE R160, R3, 0x4, R248 ;  /* 0x0000000403a07825 */ /* 0x004fc600078e02f8 */
[----:B------:R-:W2:Y:S04]  /*357a0*/  LDL.LU.64 R248, [R1+0x8c0] ;  /* 0x0008c00001f87983 */ /* 0x000ea80000300a00 */
[----:B------:R1:W-:Y:S04]  /*357b0*/  STL.64 [R1+0x2770], R160 ;  /* 0x002770a001007387 */ /* 0x0003e80000100a00 */
[----:B------:R4:W-:Y:S04]  /*357c0*/  LDGSTS.E [R4+0x2e600], desc[UR28][R162.64], !P1 ;  /* 0x2e600000a2047fae */ /* 0x0009e8000c9a101c */
[----:B------:R1:W-:Y:S01]  /*357d0*/  LDGSTS.E [R4+0x2e680], desc[UR28][R160.64], !P1 ;  /* 0x2e680000a0047fae */ /* 0x0003e2000c9a101c */
[----:B------:R-:W-:-:S05]  /*357e0*/  IMAD.WIDE R158, R3, 0x4, R238 ;  /* 0x00000004039e7825 */ /* 0x000fca00078e02ee */
[----:B------:R2:W-:Y:S01]  /*357f0*/  STL.64 [R1+0x2768], R158 ;  /* 0x0027689e01007387 */ /* 0x0005e20000100a00 */
[----:B-1----:R-:W-:-:S03]  /*35800*/  IMAD.WIDE R156, R3, 0x4, R242 ;  /* 0x00000004039c7825 */ /* 0x002fc600078e02f2 */
[----:B------:R2:W-:Y:S04]  /*35810*/  LDGSTS.E [R4+0x2e700], desc[UR28][R158.64], !P1 ;  /* 0x2e7000009e047fae */ /* 0x0005e8000c9a101c */
[----:B------:R-:W2:Y:S04]  /*35820*/  LDL.LU.64 R242, [R1+0x8b8] ;  /* 0x0008b80001f27983 */ /* 0x000ea80000300a00 */
[----:B------:R1:W-:Y:S04]  /*35830*/  STL.64 [R1+0x2760], R156 ;  /* 0x0027609c01007387 */ /* 0x0003e80000100a00 */
[----:B------:R-:W2:Y:S01]  /*35840*/  LDL.LU.64 R224, [R1+0x828] ;  /* 0x0008280001e07983 */ /* 0x000ea20000300a00 */
[----:B------:R-:W-:-:S03]  /*35850*/  IMAD.WIDE R170, R3, 0x4, R246 ;  /* 0x0000000403aa7825 */ /* 0x000fc600078e02f6 */
[----:B------:R-:W2:Y:S01]  /*35860*/  LDL.LU.64 R238, [R1+0x810] ;  /* 0x0008100001ee7983 */ /* 0x000ea20000300a00 */
[----:B------:R-:W-:-:S03]  /*35870*/  IMAD.WIDE R168, R3, 0x4, R240 ;  /* 0x0000000403a87825 */ /* 0x000fc600078e02f0 */
[----:B------:R-:W2:Y:S01]  /*35880*/  LDL.LU.64 R234, [R1+0x7f8] ;  /* 0x0007f80001ea7983 */ /* 0x000ea20000300a00 */
[----:B---3--:R-:W-:-:S03]  /*35890*/  IMAD.WIDE R166, R3, 0x4, R226 ;  /* 0x0000000403a67825 */ /* 0x008fc600078e02e2 */
[----:B------:R-:W3:Y:S01]  /*358a0*/  LDL.LU.64 R246, [R1+0x7e0] ;  /* 0x0007e00001f67983 */ /* 0x000ee20000300a00 */
[----:B------:R-:W-:-:S03]  /*358b0*/  IMAD.WIDE R164, R3, 0x4, R236 ;  /* 0x0000000403a47825 */ /* 0x000fc600078e02ec */
[----:B------:R-:W3:Y:S04]  /*358c0*/  LDL.LU.64 R240, [R1+0x7c8] ;  /* 0x0007c80001f07983 */ /* 0x000ee80000300a00 */
[----:B------:R1:W-:Y:S04]  /*358d0*/  STL.64 [R1+0x2758], R170 ;  /* 0x002758aa01007387 */ /* 0x0003e80000100a00 */
[----:B------:R1:W-:Y:S04]  /*358e0*/  STL.64 [R1+0x2750], R168 ;  /* 0x002750a801007387 */ /* 0x0003e80000100a00 */
[----:B------:R-:W3:Y:S04]  /*358f0*/  LDL.LU.64 R236, [R1+0x7b0] ;  /* 0x0007b00001ec7983 */ /* 0x000ee80000300a00 */
[----:B------:R1:W-:Y:S01]  /*35900*/  STL.64 [R1+0x2748], R166 ;  /* 0x002748a601007387 */ /* 0x0003e20000100a00 */
[----:B------:R-:W-:-:S02]  /*35910*/  VIADD R152, R153, 0xffffff42 ;  /* 0xffffff4299987836 */ /* 0x000fc40000000000 */
[----:B------:R-:W1:Y:S01]  /*35920*/  LDC R153, c[0x0][0x3a0] ;  /* 0x0000e800ff997b82 */ /* 0x000e620000000800 */
[----:B------:R1:W-:Y:S01]  /*35930*/  LDGSTS.E [R4+0x2e780], desc[UR28][R156.64], !P1 ;  /* 0x2e7800009c047fae */ /* 0x0003e2000c9a101c */
[----:B----4-:R-:W-:-:S03]  /*35940*/  IMAD.WIDE R162, R3, 0x4, R244 ;  /* 0x0000000403a27825 */ /* 0x010fc600078e02f4 */
[----:B------:R-:W4:Y:S04]  /*35950*/  LDL.LU.64 R244, [R1+0x7a0] ;  /* 0x0007a00001f47983 */ /* 0x000f280000300a00 */
[----:B------:R3:W-:Y:S04]  /*35960*/  STL.64 [R1+0x2740], R164 ;  /* 0x002740a401007387 */ /* 0x0007e80000100a00 */
[----:B------:R1:W-:Y:S01]  /*35970*/  STL.64 [R1+0x2738], R162 ;  /* 0x002738a201007387 */ /* 0x0003e20000100a00 */
[----:B------:R-:W-:Y:S01]  /*35980*/  IMAD.WIDE R160, R3, 0x4, R228 ;  /* 0x0000000403a07825 */ /* 0x000fe200078e02e4 */
[----:B------:R-:W-:-:S04]  /*35990*/  ISETP.GE.U32.AND P0, PT, R152, 0x7ffffec3, PT ;  /* 0x7ffffec39800780c */ /* 0x000fc80003f06070 */
[----:B------:R1:W-:Y:S09]  /*359a0*/  STL.64 [R1+0x2730], R160 ;  /* 0x002730a001007387 */ /* 0x0003f20000100a00 */
[----:B------:R1:W-:Y:S04]  /*359b0*/  LDGSTS.E [R4+0x2f400], desc[UR28][R170.64], !P0 ;  /* 0x2f400000aa047fae */ /* 0x0003e8000c1a101c */
[----:B------:R1:W-:Y:S04]  /*359c0*/  LDGSTS.E [R4+0x2f480], desc[UR28][R168.64], !P0 ;  /* 0x2f480000a8047fae */ /* 0x0003e8000c1a101c */
[----:B------:R1:W-:Y:S04]  /*359d0*/  LDGSTS.E [R4+0x2f500], desc[UR28][R166.64], !P0 ;  /* 0x2f500000a6047fae */ /* 0x0003e8000c1a101c */
[----:B------:R3:W-:Y:S04]  /*359e0*/  LDGSTS.E [R4+0x2f580], desc[UR28][R164.64], !P0 ;  /* 0x2f580000a4047fae */ /* 0x0007e8000c1a101c */
[----:B------:R1:W-:Y:S01]  /*359f0*/  LDGSTS.E [R4+0x2f600], desc[UR28][R162.64], !P0 ;  /* 0x2f600000a2047fae */ /* 0x0003e2000c1a101c */
[----:B--2---:R-:W-:-:S03]  /*35a00*/  IMAD.WIDE R158, R3, 0x4, R248 ;  /* 0x00000004039e7825 */ /* 0x004fc600078e02f8 */
[----:B------:R2:W-:Y:S04]  /*35a10*/  LDGSTS.E [R4+0x2f680], desc[UR28][R160.64], !P0 ;  /* 0x2f680000a0047fae */ /* 0x0005e8000c1a101c */
[----:B------:R4:W-:Y:S01]  /*35a20*/  LDGSTS.E [R4+0x2f700], desc[UR28][R158.64], !P0 ;  /* 0x2f7000009e047fae */ /* 0x0009e2000c1a101c */
[----:B-1----:R-:W-:-:S03]  /*35a30*/  IMAD.WIDE R156, R3, 0x4, R242 ;  /* 0x00000004039c7825 */ /* 0x002fc600078e02f2 */
[----:B------:R-:W4:Y:S04]  /*35a40*/  LDL.LU.64 R242, [R1+0x798] ;  /* 0x0007980001f27983 */ /* 0x000f280000300a00 */
[----:B------:R4:W-:Y:S01]  /*35a50*/  STL.64 [R1+0x2728], R158 ;  /* 0x0027289e01007387 */ /* 0x0009e20000100a00 */
[----:B------:R-:W-:-:S03]  /*35a60*/  IMAD.WIDE R170, R3, 0x4, R224 ;  /* 0x0000000403aa7825 */ /* 0x000fc600078e02e0 */
[----:B------:R1:W-:Y:S01]  /*35a70*/  STL.64 [R1+0x2720], R156 ;  /* 0x0027209c01007387 */ /* 0x0003e20000100a00 */
[----:B------:R-:W-:-:S03]  /*35a80*/  IMAD.WIDE R168, R3, 0x4, R238 ;  /* 0x0000000403a87825 */ /* 0x000fc600078e02ee */
[----:B------:R-:W4:Y:S04]  /*35a90*/  LDL.LU.64 R226, [R1+0x6b0] ;  /* 0x0006b00001e27983 */ /* 0x000f280000300a00 */
[----:B------:R-:W4:Y:S01]  /*35aa0*/  LDL.LU.64 R228, [R1+0x6a8] ;  /* 0x0006a80001e47983 */ /* 0x000f220000300a00 */
[----:B------:R-:W-:-:S03]  /*35ab0*/  IMAD.WIDE R166, R3, 0x4, R234 ;  /* 0x0000000403a67825 */ /* 0x000fc600078e02ea */
[----:B------:R-:W4:Y:S01]  /*35ac0*/  LDL.LU.64 R248, [R1+0x6a0] ;  /* 0x0006a00001f87983 */ /* 0x000f220000300a00 */
[----:B---3--:R-:W-:-:S03]  /*35ad0*/  IMAD.WIDE R164, R3, 0x4, R246 ;  /* 0x0000000403a47825 */ /* 0x008fc600078e02f6 */
[----:B------:R-:W3:Y:S01]  /*35ae0*/  LDL.LU.64 R238, [R1+0x698] ;  /* 0x0006980001ee7983 */ /* 0x000ee20000300a00 */
[----:B------:R-:W-:-:S03]  /*35af0*/  IMAD.WIDE R162, R3, 0x4, R240 ;  /* 0x0000000403a27825 */ /* 0x000fc600078e02f0 */
[----:B------:R1:W-:Y:S04]  /*35b00*/  STL.64 [R1+0x2718], R170 ;  /* 0x002718aa01007387 */ /* 0x0003e80000100a00 */
[----:B------:R1:W-:Y:S04]  /*35b10*/  STL.64 [R1+0x2710], R168 ;  /* 0x002710a801007387 */ /* 0x0003e80000100a00 */
[----:B------:R-:W3:Y:S04]  /*35b20*/  LDL.LU.64 R240, [R1+0x690] ;  /* 0x0006900001f07983 */ /* 0x000ee80000300a00 */
[----:B------:R1:W-:Y:S04]  /*35b30*/  STL.64 [R1+0x2708], R166 ;  /* 0x002708a601007387 */ /* 0x0003e80000100a00 */
[----:B------:R3:W-:Y:S04]  /*35b40*/  STL.64 [R1+0x2700], R164 ;  /* 0x002700a401007387 */ /* 0x0007e80000100a00 */
[----:B------:R1:W-:Y:S04]  /*35b50*/  STL.64 [R1+0x26f8], R162 ;  /* 0x0026f8a201007387 */ /* 0x0003e80000100a00 */
[----:B------:R-:W3:Y:S01]  /*35b60*/  LDL.LU.64 R246, [R1+0x688] ;  /* 0x0006880001f67983 */ /* 0x000ee20000300a00 */
[----:B--2---:R-:W-:-:S03]  /*35b70*/  IMAD.WIDE R160, R3, 0x4, R236 ;  /* 0x0000000403a07825 */ /* 0x004fc600078e02ec */
[----:B------:R1:W-:Y:S01]  /*35b80*/  LDGSTS.E [R4+0x2f780], desc[UR28][R156.64], !P0 ;  /* 0x2f7800009c047fae */ /* 0x0003e2000c1a101c */
[----:B----4-:R-:W-:-:S03]  /*35b90*/  IMAD.WIDE R158, R3, 0x4, R244 ;  /* 0x00000004039e7825 */ /* 0x010fc600078e02f4 */
[----:B------:R-:W2:Y:S04]  /*35ba0*/  LDL.LU.64 R244, [R1+0x680] ;  /* 0x0006800001f47983 */ /* 0x000ea80000300a00 */
[----:B------:R-:W-:Y:S01]  /*35bb0*/  STL.64 [R1+0x26f0], R160 ;  /* 0x0026f0a001007387 */ /* 0x000fe20000100a00 */
[----:B------:R-:W-:Y:S02]  /*35bc0*/  VIADD R152, R154, 0xffffff3e ;  /* 0xffffff3e9a987836 */ /* 0x000fe40000000000 */
[----:B------:R-:W4:Y:S01]  /*35bd0*/  LDC R154, c[0x0][0x3a0] ;  /* 0x0000e800ff9a7b82 */ /* 0x000f220000000800 */
[----:B------:R2:W-:Y:S04]  /*35be0*/  STL.64 [R1+0x26e8], R158 ;  /* 0x0026e89e01007387 */ /* 0x0005e80000100a00 */
[----:B------:R-:W4:Y:S01]  /*35bf0*/  LDL.LU.64 R236, [R1+0x678] ;  /* 0x0006780001ec7983 */ /* 0x000f220000300a00 */
[----:B------:R-:W-:-:S13]  /*35c00*/  ISETP.GE.U32.AND P3, PT, R152, 0x7ffffebf, PT ;  /* 0x7ffffebf9800780c */ /* 0x000fda0003f66070 */
[----:B------:R1:W-:Y:S04]  /*35c10*/  LDGSTS.E [R4+0x30400], desc[UR28][R170.64], !P3 ;  /* 0x30400000aa047fae */ /* 0x0003e8000d9a101c */
[----:B------:R1:W-:Y:S04]  /*35c20*/  LDGSTS.E [R4+0x30480], desc[UR28][R168.64], !P3 ;  /* 0x30480000a8047fae */ /* 0x0003e8000d9a101c */
[----:B------:R1:W-:Y:S04]  /*35c30*/  LDGSTS.E [R4+0x30500], desc[UR28][R166.64], !P3 ;  /* 0x30500000a6047fae */ /* 0x0003e8000d9a101c */
[----:B------:R3:W-:Y:S04]  /*35c40*/  LDGSTS.E [R4+0x30580], desc[UR28][R164.64], !P3 ;  /* 0x30580000a4047fae */ /* 0x0007e8000d9a101c */
[----:B------:R1:W-:Y:S04]  /*35c50*/  LDGSTS.E [R4+0x30600], desc[UR28][R162.64], !P3 ;  /* 0x30600000a2047fae */ /* 0x0003e8000d9a101c */
[----:B------:R-:W-:Y:S04]  /*35c60*/  LDGSTS.E [R4+0x30680], desc[UR28][R160.64], !P3 ;  /* 0x30680000a0047fae */ /* 0x000fe8000d9a101c */
[----:B------:R2:W-:Y:S01]  /*35c70*/  LDGSTS.E [R4+0x30700], desc[UR28][R158.64], !P3 ;  /* 0x307000009e047fae */ /* 0x0005e2000d9a101c */
[----:B-1----:R-:W-:-:S05]  /*35c80*/  IMAD.WIDE R156, R3, 0x4, R242 ;  /* 0x00000004039c7825 */ /* 0x002fca00078e02f2 */
[----:B------:R4:W-:Y:S04]  /*35c90*/  STL.64 [R1+0x26e0], R156 ;  /* 0x0026e09c01007387 */ /* 0x0009e80000100a00 */
[----:B------:R-:W4:Y:S04]  /*35ca0*/  LDL.LU.64 R222, [R1+0x558] ;  /* 0x0005580001de7983 */ /* 0x000f280000300a00 */
[----:B------:R-:W4:Y:S04]  /*35cb0*/  LDL.LU.64 R224, [R1+0x550] ;  /* 0x0005500001e07983 */ /* 0x000f280000300a00 */
[----:B------:R-:W4:Y:S04]  /*35cc0*/  LDL.LU.64 R234, [R1+0x578] ;  /* 0x0005780001ea7983 */ /* 0x000f280000300a00 */
[----:B------:R-:W4:Y:S01]  /*35cd0*/  LDL.LU.64 R242, [R1+0x548] ;  /* 0x0005480001f27983 */ /* 0x000f220000300a00 */
[----:B------:R-:W-:-:S03]  /*35ce0*/  IMAD.WIDE R170, R3, 0x4, R226 ;  /* 0x0000000403aa7825 */ /* 0x000fc600078e02e2 */
[----:B------:R4:W-:Y:S01]  /*35cf0*/  LDGSTS.E [R4+0x30780], desc[UR28][R156.64], !P3 ;  /* 0x307800009c047fae */ /* 0x0009e2000d9a101c */
[----:B------:R-:W-:-:S04]  /*35d00*/  IMAD.WIDE R168, R3, 0x4, R228 ;  /* 0x0000000403a87825 */ /* 0x000fc800078e02e4 */
[C---:B------:R-:W-:Y:S02]  /*35d10*/  IMAD.WIDE R166, R3.reuse, 0x4, R248 ;  /* 0x0000000403a67825 */ /* 0x040fe400078e02f8 */
[----:B------:R-:W4:Y:S02]  /*35d20*/  LDL.LU.64 R248, [R1+0x540] ;  /* 0x0005400001f87983 */ /* 0x000f240000300a00 */
[C---:B---3--:R-:W-:Y:S02]  /*35d30*/  IMAD.WIDE R164, R3.reuse, 0x4, R238 ;  /* 0x0000000403a47825 */ /* 0x048fe400078e02ee */
[----:B------:R1:W-:Y:S02]  /*35d40*/  STL.64 [R1+0x3510], R170 ;  /* 0x003510aa01007387 */ /* 0x0003e40000100a00 */
[C---:B------:R-:W-:Y:S02]  /*35d50*/  IMAD.WIDE R162, R3.reuse, 0x4, R240 ;  /* 0x0000000403a27825 */ /* 0x040fe400078e02f0 */
[----:B------:R3:W-:Y:S04]  /*35d60*/  STL.64 [R1+0x3518], R168 ;  /* 0x003518a801007387 */ /* 0x0007e80000100a00 */
[----:B------:R-:W4:Y:S04]  /*35d70*/  LDL.LU.64 R238, [R1+0x538] ;  /* 0x0005380001ee7983 */ /* 0x000f280000300a00 */
[----:B------:R-:W-:Y:S04]  /*35d80*/  STL.64 [R1+0x3520], R166 ;  /* 0x003520a601007387 */ /* 0x000fe80000100a00 */
[----:B------:R-:W4:Y:S04]  /*35d90*/  LDL.LU.64 R240, [R1+0x580] ;  /* 0x0005800001f07983 */ /* 0x000f280000300a00 */
[----:B------:R1:W-:Y:S04]  /*35da0*/  STL.64 [R1+0x3528], R164 ;  /* 0x003528a401007387 */ /* 0x0003e80000100a00 */
[----:B------:R1:W-:Y:S01]  /*35db0*/  STL.64 [R1+0x3530], R162 ;  /* 0x003530a201007387 */ /* 0x0003e20000100a00 */
[----:B--2---:R-:W-:-:S03]  /*35dc0*/  IMAD.WIDE R158, R3, 0x4, R244 ;  /* 0x00000004039e7825 */ /* 0x004fc600078e02f4 */
[----:B------:R-:W2:Y:S01]  /*35dd0*/  LDL.LU.64 R244, [R1+0x530] ;  /* 0x0005300001f47983 */ /* 0x000ea20000300a00 */
[----:B------:R-:W-:Y:S02]  /*35de0*/  VIADD R152, R155, 0xffffff3a ;  /* 0xffffff3a9b987836 */ /* 0x000fe40000000000 */
[C---:B------:R-:W-:Y:S01]  /*35df0*/  IMAD.WIDE R160, R3.reuse, 0x4, R246 ;  /* 0x0000000403a07825 */ /* 0x040fe200078e02f6 */
[----:B------:R-:W1:Y:S02]  /*35e00*/  LDC R155, c[0x0][0x3a0] ;  /* 0x0000e800ff9b7b82 */ /* 0x000e640000000800 */
[----:B------:R-:W-:Y:S01]  /*35e10*/  ISETP.GE.U32.AND P1, PT, R152, 0x7ffffebb, PT ;  /* 0x7ffffebb9800780c */ /* 0x000fe20003f26070 */
[C---:B----4-:R-:W-:Y:S01]  /*35e20*/  IMAD.WIDE R156, R3.reuse, 0x4, R236 ;  /* 0x00000004039c7825 */ /* 0x050fe200078e02ec */
[----:B------:R4:W-:Y:S04]  /*35e30*/  STL.64 [R1+0x3538], R160 ;  /* 0x003538a001007387 */ /* 0x0009e80000100a00 */
[----:B------:R1:W-:Y:S04]  /*35e40*/  STL.64 [R1+0x3540], R158 ;  /* 0x0035409e01007387 */ /* 0x0003e80000100a00 */
[----:B------:R2:W-:Y:S04]  /*35e50*/  STL.64 [R1+0x3548], R156 ;  /* 0x0035489c01007387 */ /* 0x0005e80000100a00 */
[----:B------:R-:W2:Y:S04]  /*35e60*/  LDL.LU.64 R226, [R1+0x4b0] ;  /* 0x0004b00001e27983 */ /* 0x000ea80000300a00 */
[----:B------:R-:W2:Y:S04]  /*35e70*/  LDL.LU.64 R246, [R1+0x4a8] ;  /* 0x0004a80001f67983 */ /* 0x000ea80000300a00 */
[----:B------:R1:W-:Y:S04]  /*35e80*/  LDGSTS.E [R4+0x31400], desc[UR28][R170.64], !P1 ;  /* 0x31400000aa047fae */ /* 0x0003e8000c9a101c */
[----:B------:R-:W2:Y:S04]  /*35e90*/  LDL.LU.64 R228, [R1+0x590] ;  /* 0x0005900001e47983 */ /* 0x000ea80000300a00 */
[----:B------:R-:W2:Y:S04]  /*35ea0*/  LDL.LU.64 R236, [R1+0x4a0] ;  /* 0x0004a00001ec7983 */ /* 0x000ea80000300a00 */
[----:B------:R3:W-:Y:S04]  /*35eb0*/  LDGSTS.E [R4+0x31480], desc[UR28][R168.64], !P1 ;  /* 0x31480000a8047fae */ /* 0x0007e8000c9a101c */
[----:B------:R-:W-:Y:S04]  /*35ec0*/  LDGSTS.E [R4+0x31500], desc[UR28][R166.64], !P1 ;  /* 0x31500000a6047fae */ /* 0x000fe8000c9a101c */
[----:B------:R1:W-:Y:S04]  /*35ed0*/  LDGSTS.E [R4+0x31580], desc[UR28][R164.64], !P1 ;  /* 0x31580000a4047fae */ /* 0x0003e8000c9a101c */
[----:B------:R1:W-:Y:S04]  /*35ee0*/  LDGSTS.E [R4+0x31600], desc[UR28][R162.64], !P1 ;  /* 0x31600000a2047fae */ /* 0x0003e8000c9a101c */
[----:B------:R4:W-:Y:S04]  /*35ef0*/  LDGSTS.E [R4+0x31680], desc[UR28][R160.64], !P1 ;  /* 0x31680000a0047fae */ /* 0x0009e8000c9a101c */
[----:B------:R1:W-:Y:S04]  /*35f00*/  LDGSTS.E [R4+0x31700], desc[UR28][R158.64], !P1 ;  /* 0x317000009e047fae */ /* 0x0003e8000c9a101c */
[----:B------:R2:W-:Y:S01]  /*35f10*/  LDGSTS.E [R4+0x31780], desc[UR28][R156.64], !P1 ;  /* 0x317800009c047fae */ /* 0x0005e2000c9a101c */
[----:B-1----:R-:W-:-:S05]  /*35f20*/  IMAD.WIDE R170, R3, 0x4, R222 ;  /* 0x0000000403aa7825 */ /* 0x002fca00078e02de */
[----:B------:R1:W-:Y:S01]  /*35f30*/  STL.64 [R1+0x35d0], R170 ;  /* 0x0035d0aa01007387 */ /* 0x0003e20000100a00 */
[----:B---3--:R-:W-:-:S04]  /*35f40*/  IMAD.WIDE R168, R3, 0x4, R224 ;  /* 0x0000000403a87825 */ /* 0x008fc800078e02e0 */
[C---:B------:R-:W-:Y:S02]  /*35f50*/  IMAD.WIDE R164, R3.reuse, 0x4, R242 ;  /* 0x0000000403a47825 */ /* 0x040fe400078e02f2 */
[----:B------:R-:W3:Y:S02]  /*35f60*/  LDL.LU.64 R242, [R1+0x498] ;  /* 0x0004980001f27983 */ /* 0x000ee40000300a00 */
[C---:B------:R-:W-:Y:S02]  /*35f70*/  IMAD.WIDE R166, R3.reuse, 0x4, R234 ;  /* 0x0000000403a67825 */ /* 0x040fe400078e02ea */
[----:B------:R1:W-:Y:S02]  /*35f80*/  STL.64 [R1+0x35d8], R168 ;  /* 0x0035d8a801007387 */ /* 0x0003e40000100a00 */
[C---:B------:R-:W-:Y:S02]  /*35f90*/  IMAD.WIDE R162, R3.reuse, 0x4, R248 ;  /* 0x0000000403a27825 */ /* 0x040fe400078e02f8 */
[----:B------:R1:W-:Y:S04]  /*35fa0*/  STL.64 [R1+0x35e0], R166 ;  /* 0x0035e0a601007387 */ /* 0x0003e80000100a00 */
[----:B------:R1:W-:Y:S01]  /*35fb0*/  STL.64 [R1+0x35e8], R164 ;  /* 0x0035e8a401007387 */ /* 0x0003e20000100a00 */
[----:B----4-:R-:W-:-:S03]  /*35fc0*/  IMAD.WIDE R160, R3, 0x4, R238 ;  /* 0x0000000403a07825 */ /* 0x010fc600078e02ee */
[----:B------:R-:W4:Y:S04]  /*35fd0*/  LDL.LU.64 R238, [R1+0x490] ;  /* 0x0004900001ee7983 */ /* 0x000f280000300a00 */
[----:B------:R3:W-:Y:S01]  /*35fe0*/  STL.64 [R1+0x35f0], R162 ;  /* 0x0035f0a201007387 */ /* 0x0007e20000100a00 */
[----:B------:R-:W-:-:S03]  /*35ff0*/  IMAD.WIDE R158, R3, 0x4, R240 ;  /* 0x00000004039e7825 */ /* 0x000fc600078e02f0 */
[----:B------:R-:W-:Y:S04]  /*36000*/  STL.64 [R1+0x35f8], R160 ;  /* 0x0035f8a001007387 */ /* 0x000fe80000100a00 */
[----:B------:R-:W4:Y:S04]  /*36010*/  LDL.LU.64 R240, [R1+0x598] ;  /* 0x0005980001f07983 */ /* 0x000f280000300a00 */
[----:B------:R-:W-:Y:S01]  /*36020*/  STL.64 [R1+0x3600], R158 ;  /* 0x0036009e01007387 */ /* 0x000fe20000100a00 */
[----:B--2---:R-:W-:-:S03]  /*36030*/  IMAD.WIDE R156, R3, 0x4, R244 ;  /* 0x00000004039c7825 */ /* 0x004fc600078e02f4 */
[----:B------:R-:W2:Y:S01]  /*36040*/  LDL.LU.64 R244, [R1+0x488] ;  /* 0x0004880001f47983 */ /* 0x000ea20000300a00 */
[----:B------:R-:W-:Y:S02]  /*36050*/  IADD3 R152, PT, PT, R153, -0xca, RZ ;  /* 0xffffff3699987810 */ /* 0x000fe40007ffe0ff */
[----:B------:R-:W2:Y:S02]  /*36060*/  LDC R153, c[0x0][0x3a0] ;  /* 0x0000e800ff997b82 */ /* 0x000ea40000000800 */
        /* <DEDUP_REMOVED lines=10> */
[----:B------:R3:W-:Y:S02]  /*36110*/  LDGSTS.E [R4+0x32600], desc[UR28][R162.64], !P0 ;  /* 0x32600000a2047fae */ /* 0x0007e4000c1a101c */
[C---:B------:R-:W-:Y:S02]  /*36120*/  IMAD.WIDE R166, R3.reuse, 0x4, R228 ;  /* 0x0000000403a67825 */ /* 0x040fe400078e02e4 */
[----:B------:R-:W4:Y:S04]  /*36130*/  LDL.LU.64 R246, [R1+0x400] ;  /* 0x0004000001f67983 */ /* 0x000f280000300a00 */
[----:B------:R2:W-:Y:S01]  /*36140*/  STL.64 [R1+0x3690], R170 ;  /* 0x003690aa01007387 */ /* 0x0005e20000100a00 */
[----:B-1----:R-:W-:-:S03]  /*36150*/  IMAD.WIDE R164, R3, 0x4, R236 ;  /* 0x0000000403a47825 */ /* 0x002fc600078e02ec */
[----:B------:R1:W-:Y:S04]  /*36160*/  STL.64 [R1+0x3698], R168 ;  /* 0x003698a801007387 */ /* 0x0003e80000100a00 */
[----:B------:R-:W4:Y:S04]  /*36170*/  LDL.LU.64 R224, [R1+0x3f8] ;  /* 0x0003f80001e07983 */ /* 0x000f280000300a00 */
[----:B------:R-:W4:Y:S04]  /*36180*/  LDL.LU.64 R226, [R1+0x3f0] ;  /* 0x0003f00001e27983 */ /* 0x000f280000300a00 */
[----:B------:R1:W-:Y:S04]  /*36190*/  STL.64 [R1+0x36a0], R166 ;  /* 0x0036a0a601007387 */ /* 0x0003e80000100a00 */
[----:B------:R1:W-:Y:S04]  /*361a0*/  STL.64 [R1+0x36b0], R164 ;  /* 0x0036b0a401007387 */ /* 0x0003e80000100a00 */
[----:B------:R-:W4:Y:S04]  /*361b0*/  LDL.LU.64 R236, [R1+0x3e8] ;  /* 0x0003e80001ec7983 */ /* 0x000f280000300a00 */
[----:B------:R-:W-:Y:S04]  /*361c0*/  LDGSTS.E [R4+0x32680], desc[UR28][R160.64], !P0 ;  /* 0x32680000a0047fae */ /* 0x000fe8000c1a101c */
[----:B------:R-:W-:Y:S04]  /*361d0*/  LDGSTS.E [R4+0x32700], desc[UR28][R158.64], !P0 ;  /* 0x327000009e047fae */ /* 0x000fe8000c1a101c */
[----:B------:R2:W-:Y:S01]  /*361e0*/  LDGSTS.E [R4+0x32780], desc[UR28][R156.64], !P0 ;  /* 0x327800009c047fae */ /* 0x0005e2000c1a101c */
[----:B---3--:R-:W-:-:S03]  /*361f0*/  IMAD.WIDE R162, R3, 0x4, R242 ;  /* 0x0000000403a27825 */ /* 0x008fc600078e02f2 */
[----:B------:R-:W3:Y:S04]  /*36200*/  LDL.LU.64 R242, [R1+0x3e0] ;  /* 0x0003e00001f27983 */ /* 0x000ee80000300a00 */
[----:B------:R1:W-:Y:S01]  /*36210*/  STL.64 [R1+0x36b8], R162 ;  /* 0x0036b8a201007387 */ /* 0x0003e20000100a00 */
[----:B--2---:R-:W-:-:S03]  /*36220*/  IMAD.WIDE R156, R3, 0x4, R244 ;  /* 0x00000004039c7825 */ /* 0x004fc600078e02f4 */
[----:B------:R-:W2:Y:S01]  /*36230*/  LDL.LU.64 R244, [R1+0x3d8] ;  /* 0x0003d80001f47983 */ /* 0x000ea20000300a00 */
[----:B------:R-:W-:Y:S02]  /*36240*/  VIADD R152, R154, 0xffffff32 ;  /* 0xffffff329a987836 */ /* 0x000fe40000000000 */
[C---:B----4-:R-:W-:Y:S01]  /*36250*/  IMAD.WIDE R160, R3.reuse, 0x4, R238 ;  /* 0x0000000403a07825 */ /* 0x050fe200078e02ee */
[----:B------:R-:W4:Y:S02]  /*36260*/  LDC R154, c[0x0][0x3a0] ;  /* 0x0000e800ff9a7b82 */ /* 0x000f240000000800 */
[----:B------:R-:W-:Y:S01]  /*36270*/  ISETP.GE.U32.AND P3, PT, R152, 0x7ffffeb3, PT ;  /* 0x7ffffeb39800780c */ /* 0x000fe20003f66070 */
[C---:B------:R-:W-:Y:S01]  /*36280*/  IMAD.WIDE R158, R3.reuse, 0x4, R240 ;  /* 0x00000004039e7825 */ /* 0x040fe200078e02f0 */
[----:B------:R1:W-:Y:S04]  /*36290*/  STL.64 [R1+0x36c0], R160 ;  /* 0x0036c0a001007387 */ /* 0x0003e80000100a00 */
[----:B------:R3:W-:Y:S04]  /*362a0*/  STL.64 [R1+0x36c8], R158 ;  /* 0x0036c89e01007387 */ /* 0x0007e80000100a00 */
[----:B------:R2:W-:Y:S04]  /*362b0*/  STL.64 [R1+0x36d0], R156 ;  /* 0x0036d09c01007387 */ /* 0x0005e80000100a00 */
[----:B------:R1:W-:Y:S04]  /*362c0*/  LDGSTS.E [R4+0x33400], desc[UR28][R170.64], !P3 ;  /* 0x33400000aa047fae */ /* 0x0003e8000d9a101c */
[----:B------:R-:W4:Y:S04]  /*362d0*/  LDL.LU.64 R238, [R1+0x360] ;  /* 0x0003600001ee7983 */ /* 0x000f280000300a00 */
[----:B------:R1:W-:Y:S02]  /*362e0*/  LDGSTS.E [R4+0x33480], desc[UR28][R168.64], !P3 ;  /* 0x33480000a8047fae */ /* 0x0003e4000d9a101c */
[----:B-1----:R-:W-:-:S02]  /*362f0*/  IMAD.WIDE R170, R3, 0x4, R234 ;  /* 0x0000000403aa7825 */ /* 0x002fc400078e02ea */
[----:B------:R-:W4:Y:S04]  /*36300*/  LDL.LU.64 R228, [R1+0x358] ;  /* 0x0003580001e47983 */ /* 0x000f280000300a00 */
[----:B------:R1:W-:Y:S01]  /*36310*/  LDGSTS.E [R4+0x33500], desc[UR28][R166.64], !P3 ;  /* 0x33500000a6047fae */ /* 0x0003e2000d9a101c */
[----:B------:R-:W-:-:S03]  /*36320*/  IMAD.WIDE R168, R3, 0x4, R248 ;  /* 0x0000000403a87825 */ /* 0x000fc600078e02f8 */
[----:B------:R-:W4:Y:S04]  /*36330*/  LDL.LU.64 R240, [R1+0x350] ;  /* 0x0003500001f07983 */ /* 0x000f280000300a00 */
[----:B------:R1:W-:Y:S04]  /*36340*/  LDGSTS.E [R4+0x33580], desc[UR28][R164.64], !P3 ;  /* 0x33580000a4047fae */ /* 0x0003e8000d9a101c */
[----:B------:R-:W4:Y:S01]  /*36350*/  LDL.LU.64 R234, [R1+0x5a8] ;  /* 0x0005a80001ea7983 */ /* 0x000f220000300a00 */
[----:B-1----:R-:W-:-:S03]  /*36360*/  IMAD.WIDE R166, R3, 0x4, R246 ;  /* 0x0000000403a67825 */ /* 0x002fc600078e02f6 */
[----:B------:R-:W4:Y:S01]  /*36370*/  LDL.LU.64 R248, [R1+0x348] ;  /* 0x0003480001f87983 */ /* 0x000f220000300a00 */
[----:B------:R-:W-:-:S03]  /*36380*/  IMAD.WIDE R164, R3, 0x4, R224 ;  /* 0x0000000403a47825 */ /* 0x000fc600078e02e0 */
[----:B------:R1:W-:Y:S04]  /*36390*/  LDGSTS.E [R4+0x33600], desc[UR28][R162.64], !P3 ;  /* 0x33600000a2047fae */ /* 0x0003e8000d9a101c */
[----:B------:R4:W-:Y:S04]  /*363a0*/  STL.64 [R1+0x3758], R170 ;  /* 0x003758aa01007387 */ /* 0x0009e80000100a00 */
[----:B------:R1:W-:Y:S04]  /*363b0*/  LDGSTS.E [R4+0x33680], desc[UR28][R160.64], !P3 ;  /* 0x33680000a0047fae */ /* 0x0003e8000d9a101c */
[----:B------:R-:W4:Y:S01]  /*363c0*/  LDL.LU.64 R246, [R1+0x340] ;  /* 0x0003400001f67983 */ /* 0x000f220000300a00 */
[----:B-1----:R-:W-:-:S03]  /*363d0*/  IMAD.WIDE R162, R3, 0x4, R226 ;  /* 0x0000000403a27825 */ /* 0x002fc600078e02e2 */
[----:B------:R3:W-:Y:S04]  /*363e0*/  LDGSTS.E [R4+0x33700], desc[UR28][R158.64], !P3 ;  /* 0x337000009e047fae */ /* 0x0007e8000d9a101c */
[----:B------:R1:W-:Y:S01]  /*363f0*/  STL.64 [R1+0x3760], R168 ;  /* 0x003760a801007387 */ /* 0x0003e20000100a00 */
[----:B------:R-:W-:-:S03]  /*36400*/  IMAD.WIDE R160, R3, 0x4, R236 ;  /* 0x0000000403a07825 */ /* 0x000fc600078e02ec */
[----:B------:R1:W-:Y:S04]  /*36410*/  STL.64 [R1+0x3768], R166 ;  /* 0x003768a601007387 */ /* 0x0003e80000100a00 */
[----:B------:R1:W-:Y:S04]  /*36420*/  STL.64 [R1+0x3770], R164 ;  /* 0x003770a401007387 */ /* 0x0003e80000100a00 */
[----:B------:R-:W4:Y:S04]  /*36430*/  LDL.LU.64 R236, [R1+0x338] ;  /* 0x0003380001ec7983 */ /* 0x000f280000300a00 */
[----:B------:R1:W-:Y:S04]  /*36440*/  STL.64 [R1+0x3778], R162 ;  /* 0x003778a201007387 */ /* 0x0003e80000100a00 */
[----:B------:R1:W-:Y:S04]  /*36450*/  STL.64 [R1+0x37a0], R160 ;  /* 0x0037a0a001007387 */ /* 0x0003e80000100a00 */
[----:B------:R2:W-:Y:S01]  /*36460*/  LDGSTS.E [R4+0x33780], desc[UR28][R156.64], !P3 ;  /* 0x337800009c047fae */ /* 0x0005e2000d9a101c */
[----:B---3--:R-:W-:-:S05]  /*36470*/  IMAD.WIDE R158, R3, 0x4, R242 ;  /* 0x00000004039e7825 */ /* 0x008fca00078e02f2 */
[----:B------:R3:W-:Y:S04]  /*36480*/  STL.64 [R1+0x37a8], R158 ;  /* 0x0037a89e01007387 */ /* 0x0007e80000100a00 */
[----:B------:R-:W3:Y:S01]  /*36490*/  LDL.LU.64 R242, [R1+0x5b0] ;  /* 0x0005b00001f27983 */ /* 0x000ee20000300a00 */
[----:B--2---:R-:W-:-:S05]  /*364a0*/  IMAD.WIDE R156, R3, 0x4, R244 ;  /* 0x00000004039c7825 */ /* 0x004fca00078e02f4 */
[----:B------:R2:W-:Y:S04]  /*364b0*/  STL.64 [R1+0x37b0], R156 ;  /* 0x0037b09c01007387 */ /* 0x0005e80000100a00 */
[----:B------:R-:W2:Y:S01]  /*364c0*/  LDL.LU.64 R244, [R1+0x2a8] ;  /* 0x0002a80001f47983 */ /* 0x000ea20000300a00 */
[----:B------:R-:W-:Y:S02]  /*364d0*/  VIADD R152, R155, 0xffffff2e ;  /* 0xffffff2e9b987836 */ /* 0x000fe40000000000 */
[----:B------:R-:W2:Y:S01]  /*364e0*/  LDC R155, c[0x0][0x3a0] ;  /* 0x0000e800ff9b7b82 */ /* 0x000ea20000000800 */
[----:B------:R-:W2:Y:S02]  /*364f0*/  LDL.LU.64 R222, [R1+0x5c0] ;  /* 0x0005c00001de7983 */ /* 0x000ea40000300a00 */
[----:B------:R-:W-:-:S13]  /*36500*/  ISETP.GE.U32.AND P1, PT, R152, 0x7ffffeaf, PT ;  /* 0x7ffffeaf9800780c */ /* 0x000fda0003f26070 */
[----:B------:R4:W-:Y:S04]  /*36510*/  LDGSTS.E [R4+0x34400], desc[UR28][R170.64], !P1 ;  /* 0x34400000aa047fae */ /* 0x0009e8000c9a101c */
[----:B------:R1:W-:Y:S04]  /*36520*/  LDGSTS.E [R4+0x34480], desc[UR28][R168.64], !P1 ;  /* 0x34480000a8047fae */ /* 0x0003e8000c9a101c */
[----:B------:R4:W-:Y:S02]  /*36530*/  LDGSTS.E [R4+0x34500], desc[UR28][R166.64], !P1 ;  /* 0x34500000a6047fae */ /* 0x0009e4000c9a101c */
[----:B----4-:R-:W-:-:S02]  /*36540*/  IMAD.WIDE R170, R3, 0x4, R238 ;  /* 0x0000000403aa7825 */ /* 0x010fc400078e02ee */
[----:B------:R4:W-:Y:S02]  /*36550*/  LDGSTS.E [R4+0x34580], desc[UR28][R164.64], !P1 ;  /* 0x34580000a4047fae */ /* 0x0009e4000c9a101c */
[C---:B-1----:R-:W-:Y:S02]  /*36560*/  IMAD.WIDE R168, R3.reuse, 0x4, R228 ;  /* 0x0000000403a87825 */ /* 0x042fe400078e02e4 */
[----:B------:R-:W2:Y:S02]  /*36570*/  LDL.LU.64 R238, [R1+0x290] ;  /* 0x0002900001ee7983 */ /* 0x000ea40000300a00 */
[C---:B------:R-:W-:Y:S02]  /*36580*/  IMAD.WIDE R166, R3.reuse, 0x4, R240 ;  /* 0x0000000403a67825 */ /* 0x040fe400078e02f0 */
[----:B------:R1:W-:Y:S02]  /*36590*/  STL.64 [R1+0x37f8], R170 ;  /* 0x0037f8aa01007387 */ /* 0x0003e40000100a00 */
[----:B----4-:R-:W-:-:S02]  /*365a0*/  IMAD.WIDE R164, R3, 0x4, R234 ;  /* 0x0000000403a47825 */ /* 0x010fc400078e02ea */
[----:B------:R-:W4:Y:S04]  /*365b0*/  LDL.LU.64 R240, [R1+0x288] ;  /* 0x0002880001f07983 */ /* 0x000f280000300a00 */
[----:B------:R1:W-:Y:S04]  /*365c0*/  LDGSTS.E [R4+0x34600], desc[UR28][R162.64], !P1 ;  /* 0x34600000a2047fae */ /* 0x0003e8000c9a101c */
[----:B------:R-:W-:Y:S04]  /*365d0*/  STL.64 [R1+0x3800], R168 ;  /* 0x003800a801007387 */ /* 0x000fe80000100a00 */
[----:B------:R1:W-:Y:S02]  /*365e0*/  LDGSTS.E [R4+0x34680], desc[UR28][R160.64], !P1 ;  /* 0x34680000a0047fae */ /* 0x0003e4000c9a101c */
[----:B-1----:R-:W-:-:S02]  /*365f0*/  IMAD.WIDE R162, R3, 0x4, R248 ;  /* 0x0000000403a27825 */ /* 0x002fc400078e02f8 */
[----:B------:R-:W-:Y:S04]  /*36600*/  STL.64 [R1+0x3808], R166 ;  /* 0x003808a601007387 */ /* 0x000fe80000100a00 */
[----:B------:R-:W4:Y:S01]  /*36610*/  LDL.LU.64 R224, [R1+0x2a0] ;  /* 0x0002a00001e07983 */ /* 0x000f220000300a00 */
[----:B------:R-:W-:-:S03]  /*36620*/  IMAD.WIDE R160, R3, 0x4, R246 ;  /* 0x0000000403a07825 */ /* 0x000fc600078e02f6 */
[----:B------:R1:W-:Y:S04]  /*36630*/  STL.64 [R1+0x3810], R164 ;  /* 0x003810a401007387 */ /* 0x0003e80000100a00 */
[----:B------:R-:W4:Y:S01]  /*36640*/  LDL.LU.64 R226, [R1+0x298] ;  /* 0x0002980001e27983 */ /* 0x000f220000300a00 */
[----:B------:R-:W-:Y:S02]  /*36650*/  VIADD R152, R153, 0xffffff2a ;  /* 0xffffff2a99987836 */ /* 0x000fe40000000000 */
[----:B------:R-:W1:Y:S01]  /*36660*/  LDC R153, c[0x0][0x3a0] ;  /* 0x0000e800ff997b82 */ /* 0x000e620000000800 */
[----:B------:R3:W-:Y:S04]  /*36670*/  LDGSTS.E [R4+0x34700], desc[UR28][R158.64], !P1 ;  /* 0x347000009e047fae */ /* 0x0007e8000c9a101c */
[----:B------:R1:W-:Y:S04]  /*36680*/  STL.64 [R1+0x3818], R162 ;  /* 0x003818a201007387 */ /* 0x0003e80000100a00 */
[----:B------:R2:W-:Y:S04]  /*36690*/  LDGSTS.E [R4+0x34780], desc[UR28][R156.64], !P1 ;  /* 0x347800009c047fae */ /* 0x0005e8000c9a101c */
[----:B------:R4:W-:Y:S04]  /*366a0*/  STL.64 [R1+0x3820], R160 ;  /* 0x003820a001007387 */ /* 0x0009e80000100a00 */
[----:B------:R-:W4:Y:S01]  /*366b0*/  LDL.LU.64 R234, [R1+0x280] ;  /* 0x0002800001ea7983 */ /* 0x000f220000300a00 */
[----:B------:R-:W-:Y:S01]  /*366c0*/  ISETP.GE.U32.AND P0, PT, R152, 0x7ffffeab, PT ;  /* 0x7ffffeab9800780c */ /* 0x000fe20003f06070 */
[----:B---3--:R-:W-:-:S12]  /*366d0*/  IMAD.WIDE R158, R3, 0x4, R236 ;  /* 0x00000004039e7825 */ /* 0x008fd800078e02ec */
[----:B------:R3:W-:Y:S04]  /*366e0*/  LDGSTS.E [R4+0x35400], desc[UR28][R170.64], !P0 ;  /* 0x35400000aa047fae */ /* 0x0007e8000c1a101c */
[----:B------:R-:W-:Y:S04]  /*366f0*/  LDGSTS.E [R4+0x35480], desc[UR28][R168.64], !P0 ;  /* 0x35480000a8047fae */ /* 0x000fe8000c1a101c */
[----:B------:R-:W-:Y:S01]  /*36700*/  LDGSTS.E [R4+0x35500], desc[UR28][R166.64], !P0 ;  /* 0x35500000a6047fae */ /* 0x000fe2000c1a101c */
[----:B--2---:R-:W-:-:S03]  /*36710*/  IMAD.WIDE R156, R3, 0x4, R242 ;  /* 0x00000004039c7825 */ /* 0x004fc600078e02f2 */
[----:B------:R1:W-:Y:S04]  /*36720*/  LDGSTS.E [R4+0x35580], desc[UR28][R164.64], !P0 ;  /* 0x35580000a4047fae */ /* 0x0003e8000c1a101c */
[----:B------:R-:W2:Y:S04]  /*36730*/  LDL.LU.64 R242, [R1+0x5c8] ;  /* 0x0005c80001f27983 */ /* 0x000ea80000300a00 */
[----:B------:R1:W-:Y:S04]  /*36740*/  STL.64 [R1+0x3828], R158 ;  /* 0x0038289e01007387 */ /* 0x0003e80000100a00 */
[----:B------:R2:W-:Y:S04]  /*36750*/  STL.64 [R1+0x3830], R156 ;  /* 0x0038309c01007387 */ /* 0x0005e80000100a00 */
[----:B------:R-:W2:Y:S04]  /*36760*/  LDL.LU.64 R248, [R1+0x208] ;  /* 0x0002080001f87983 */ /* 0x000ea80000300a00 */
[----:B------:R-:W2:Y:S04]  /*36770*/  LDL.LU.64 R228, [R1+0x200] ;  /* 0x0002000001e47983 */ /* 0x000ea80000300a00 */
[----:B------:R-:W2:Y:S04]  /*36780*/  LDL.LU.64 R246, [R1+0x1f8] ;  /* 0x0001f80001f67983 */ /* 0x000ea80000300a00 */
[----:B------:R-:W2:Y:S01]  /*36790*/  LDL.LU.64 R236, [R1+0x5d8] ;  /* 0x0005d80001ec7983 */ /* 0x000ea20000300a00 */
[----:B------:R-:W-:-:S02]  /*367a0*/  VIADD R152, R154, 0xffffff26 ;  /* 0xffffff269a987836 */ /* 0x000fc40000000000 */
[----:B------:R-:W1:Y:S01]  /*367b0*/  LDC R154, c[0x0][0x3a0] ;  /* 0x0000e800ff9a7b82 */ /* 0x000e620000000800 */
[----:B------:R1:W-:Y:S04]  /*367c0*/  LDGSTS.E [R4+0x35600], desc[UR28][R162.64], !P0 ;  /* 0x35600000a2047fae */ /* 0x0003e8000c1a101c */
[----:B------:R4:W-:Y:S01]  /*367d0*/  LDGSTS.E [R4+0x35680], desc[UR28][R160.64], !P0 ;  /* 0x35680000a0047fae */ /* 0x0009e2000c1a101c */
[----:B---3--:R-:W-:-:S04]  /*367e0*/  IMAD.WIDE R170, R3, 0x4, R244 ;  /* 0x0000000403aa7825 */ /* 0x008fc800078e02f4 */
[----:B-1----:R-:W-:Y:S01]  /*367f0*/  IMAD.WIDE R164, R3, 0x4, R222 ;  /* 0x0000000403a47825 */ /* 0x002fe200078e02de */
[----:B------:R-:W3:Y:S04]  /*36800*/  LDL.LU.64 R244, [R1+0x1f0] ;  /* 0x0001f00001f47983 */ /* 0x000ee80000300a00 */
[----:B------:R1:W-:Y:S01]  /*36810*/  STL.64 [R1+0x4030], R170 ;  /* 0x004030aa01007387 */ /* 0x0003e20000100a00 */
[----:B------:R-:W-:-:S03]  /*36820*/  ISETP.GE.U32.AND P3, PT, R152, 0x7ffffea7, PT ;  /* 0x7ffffea79800780c */ /* 0x000fc60003f66070 */
[----:B------:R1:W-:Y:S04]  /*36830*/  LDGSTS.E [R4+0x35700], desc[UR28][R158.64], !P0 ;  /* 0x357000009e047fae */ /* 0x0003e8000c1a101c */
[----:B------:R2:W-:Y:S06]  /*36840*/  LDGSTS.E [R4+0x35780], desc[UR28][R156.64], !P0 ;  /* 0x357800009c047fae */ /* 0x0005ec000c1a101c */
[----:B------:R1:W-:Y:S01]  /*36850*/  LDGSTS.E [R4+0x36400], desc[UR28][R170.64], !P3 ;  /* 0x36400000aa047fae */ /* 0x0003e2000d9a101c */
[----:B------:R-:W-:-:S03]  /*36860*/  IMAD.WIDE R162, R3, 0x4, R238 ;  /* 0x0000000403a27825 */ /* 0x000fc600078e02ee */
[----:B------:R-:W3:Y:S04]  /*36870*/  LDL.LU.64 R238, [R1+0x1e8] ;  /* 0x0001e80001ee7983 */ /* 0x000ee80000300a00 */
[----:B------:R-:W-:Y:S01]  /*36880*/  STL.64 [R1+0x3878], R164 ;  /* 0x003878a401007387 */ /* 0x000fe20000100a00 */
[----:B----4-:R-:W-:-:S03]  /*36890*/  IMAD.WIDE R160, R3, 0x4, R240 ;  /* 0x0000000403a07825 */ /* 0x010fc600078e02f0 */
[----:B------:R-:W4:Y:S04]  /*368a0*/  LDL.LU.64 R240, [R1+0x1e0] ;  /* 0x0001e00001f07983 */ /* 0x000f280000300a00 */
[----:B------:R-:W-:Y:S04]  /*368b0*/  STL.64 [R1+0x3888], R162 ;  /* 0x003888a201007387 */ /* 0x000fe80000100a00 */
[----:B------:R-:W-:Y:S01]  /*368c0*/  STL.64 [R1+0x3898], R160 ;  /* 0x003898a001007387 */ /* 0x000fe20000100a00 */
[----:B------:R-:W-:-:S04]  /*368d0*/  IMAD.WIDE R168, R3, 0x4, R224 ;  /* 0x0000000403a87825 */ /* 0x000fc800078e02e0 */
[C---:B------:R-:W-:Y:S01]  /*368e0*/  IMAD.WIDE R166, R3.reuse, 0x4, R226 ;  /* 0x0000000403a67825 */ /* 0x040fe200078e02e2 */
[----:B------:R1:W-:Y:S04]  /*368f0*/  STL.64 [R1+0x4020], R168 ;  /* 0x004020a801007387 */ /* 0x0003e80000100a00 */
[----:B------:R1:W-:Y:S04]  /*36900*/  STL.64 [R1+0x4028], R166 ;  /* 0x004028a601007387 */ /* 0x0003e80000100a00 */
[----:B------:R2:W-:Y:S04]  /*36910*/  LDGSTS.E [R4+0x36480], desc[UR28][R168.64], !P3 ;  /* 0x36480000a8047fae */ /* 0x0005e8000d9a101c */
[----:B------:R2:W-:Y:S04]  /*36920*/  LDGSTS.E [R4+0x36500], desc[UR28][R166.64], !P3 ;  /* 0x36500000a6047fae */ /* 0x0005e8000d9a101c */
[----:B------:R-:W-:Y:S01]  /*36930*/  LDGSTS.E [R4+0x36580], desc[UR28][R164.64], !P3 ;  /* 0x36580000a4047fae */ /* 0x000fe2000d9a101c */
[----:B-1----:R-:W-:-:S03]  /*36940*/  IMAD.WIDE R158, R3, 0x4, R234 ;  /* 0x00000004039e7825 */ /* 0x002fc600078e02ea */
[----:B------:R3:W-:Y:S01]  /*36950*/  LDGSTS.E [R4+0x36600], desc[UR28][R162.64], !P3 ;  /* 0x36600000a2047fae */ /* 0x0007e2000d9a101c */
[----:B------:R-:W-:Y:S02]  /*36960*/  IADD3 R152, PT, PT, R155, -0xde, RZ ;  /* 0xffffff229b987810 */ /* 0x000fe40007ffe0ff */
[----:B------:R-:W1:Y:S01]  /*36970*/  LDC R155, c[0x0][0x3a0] ;  /* 0x0000e800ff9b7b82 */ /* 0x000e620000000800 */
[----:B------:R1:W-:Y:S04]  /*36980*/  LDGSTS.E [R4+0x36680], desc[UR28][R160.64], !P3 ;  /* 0x36680000a0047fae */ /* 0x0003e8000d9a101c */
[----:B------:R4:W-:Y:S01]  /*36990*/  LDGSTS.E [R4+0x36700], desc[UR28][R158.64], !P3 ;  /* 0x367000009e047fae */ /* 0x0009e2000d9a101c */
[----:B--2---:R-:W-:-:S03]  /*369a0*/  IMAD.WIDE R156, R3, 0x4, R242 ;  /* 0x00000004039c7825 */ /* 0x004fc600078e02f2 */
[----:B------:R-:W2:Y:S04]  /*369b0*/  LDL.LU.64 R242, [R1+0x1d8] ;  /* 0x0001d80001f27983 */ /* 0x000ea80000300a00 */
[----:B------:R4:W-:Y:S04]  /*369c0*/  STL.64 [R1+0x3880], R158 ;  /* 0x0038809e01007387 */ /* 0x0009e80000100a00 */
[----:B------:R2:W-:Y:S01]  /*369d0*/  STL.64 [R1+0x3890], R156 ;  /* 0x0038909c01007387 */ /* 0x0005e20000100a00 */
[----:B------:R-:W-:-:S03]  /*369e0*/  IMAD.WIDE R170, R3, 0x4, R248 ;  /* 0x0000000403aa7825 */ /* 0x000fc600078e02f8 */
[----:B------:R-:W2:Y:S01]  /*369f0*/  LDL.LU.64 R234, [R1+0x160] ;  /* 0x0001600001ea7983 */ /* 0x000ea20000300a00 */
[----:B------:R-:W-:-:S03]  /*36a00*/  IMAD.WIDE R168, R3, 0x4, R228 ;  /* 0x0000000403a87825 */ /* 0x000fc600078e02e4 */
[----:B------:R-:W2:Y:S01]  /*36a10*/  LDL.LU.64 R248, [R1+0x158] ;  /* 0x0001580001f87983 */ /* 0x000ea20000300a00 */
[----:B------:R-:W-:-:S03]  /*36a20*/  IMAD.WIDE R166, R3, 0x4, R246 ;  /* 0x0000000403a67825 */ /* 0x000fc600078e02f6 */
[----:B------:R1:W-:Y:S04]  /*36a30*/  STL.64 [R1+0x3920], R170 ;  /* 0x003920aa01007387 */ /* 0x0003e80000100a00 */
[----:B------:R-:W2:Y:S04]  /*36a40*/  LDL.LU.64 R246, [R1+0x150] ;  /* 0x0001500001f67983 */ /* 0x000ea80000300a00 */
[----:B------:R1:W-:Y:S04]  /*36a50*/  STL.64 [R1+0x3928], R168 ;  /* 0x003928a801007387 */ /* 0x0003e80000100a00 */
[----:B------:R1:W-:Y:S01]  /*36a60*/  STL.64 [R1+0x3930], R166 ;  /* 0x003930a601007387 */ /* 0x0003e20000100a00 */
[----:B---3--:R-:W-:-:S04]  /*36a70*/  IMAD.WIDE R162, R3, 0x4, R244 ;  /* 0x0000000403a27825 */ /* 0x008fc800078e02f4 */
[----:B------:R-:W-:Y:S01]  /*36a80*/  IMAD.WIDE R164, R3, 0x4, R236 ;  /* 0x0000000403a47825 */ /* 0x000fe200078e02ec */
[----:B------:R-:W3:Y:S01]  /*36a90*/  LDL.LU.64 R244, [R1+0x148] ;  /* 0x0001480001f47983 */ /* 0x000ee20000300a00 */
[----:B------:R-:W-:-:S03]  /*36aa0*/  ISETP.GE.U32.AND P1, PT, R152, 0x7ffffea3, PT ;  /* 0x7ffffea39800780c */ /* 0x000fc60003f26070 */
[----:B------:R3:W-:Y:S04]  /*36ab0*/  STL.64 [R1+0x3938], R164 ;  /* 0x003938a401007387 */ /* 0x0007e80000100a00 */
[----:B------:R1:W-:Y:S04]  /*36ac0*/  STL.64 [R1+0x3940], R162 ;  /* 0x003940a201007387 */ /* 0x0003e80000100a00 */
[----:B------:R-:W3:Y:S04]  /*36ad0*/  LDL.LU.64 R236, [R1+0x140] ;  /* 0x0001400001ec7983 */ /* 0x000ee80000300a00 */
[----:B------:R2:W-:Y:S04]  /*36ae0*/  LDGSTS.E [R4+0x36780], desc[UR28][R156.64], !P3 ;  /* 0x367800009c047fae */ /* 0x0005e8000d9a101c */
[----:B------:R2:W-:Y:S04]  /*36af0*/  LDGSTS.E [R4+0x37400], desc[UR28][R170.64], !P1 ;  /* 0x37400000aa047fae */ /* 0x0005e8000c9a101c */
[----:B------:R2:W-:Y:S01]  /*36b00*/  LDGSTS.E [R4+0x37480], desc[UR28][R168.64], !P1 ;  /* 0x37480000a8047fae */ /* 0x0005e2000c9a101c */
[----:B-1----:R-:W-:-:S03]  /*36b10*/  IMAD.WIDE R160, R3, 0x4, R238 ;  /* 0x0000000403a07825 */ /* 0x002fc600078e02ee */
[----:B------:R1:W-:Y:S04]  /*36b20*/  LDGSTS.E [R4+0x37500], desc[UR28][R166.64], !P1 ;  /* 0x37500000a6047fae */ /* 0x0003e8000c9a101c */
[----:B------:R-:W3:Y:S01]  /*36b30*/  LDL.LU.64 R238, [R1+0x138] ;  /* 0x0001380001ee7983 */ /* 0x000ee20000300a00 */
[----:B----4-:R-:W-:-:S03]  /*36b40*/  IMAD.WIDE R158, R3, 0x4, R240 ;  /* 0x00000004039e7825 */ /* 0x010fc600078e02f0 */
[----:B------:R4:W-:Y:S04]  /*36b50*/  STL.64 [R1+0x3950], R160 ;  /* 0x003950a001007387 */ /* 0x0009e80000100a00 */
[----:B------:R1:W-:Y:S04]  /*36b60*/  STL.64 [R1+0x3958], R158 ;  /* 0x0039589e01007387 */ /* 0x0003e80000100a00 */
[----:B------:R-:W3:Y:S04]  /*36b70*/  LDL.LU.64 R240, [R1+0x130] ;  /* 0x0001300001f07983 */ /* 0x000ee80000300a00 */
[----:B------:R3:W-:Y:S01]  /*36b80*/  LDGSTS.E [R4+0x37580], desc[UR28][R164.64], !P1 ;  /* 0x37580000a4047fae */ /* 0x0007e2000c9a101c */
[----:B------:R-:W-:-:S02]  /*36b90*/  VIADD R152, R153, 0xffffff1e ;  /* 0xffffff1e99987836 */ /* 0x000fc40000000000 */
[C---:B------:R-:W-:Y:S01]  /*36ba0*/  IMAD.WIDE R150, R3.reuse, 0x4, R150 ;  /* 0x0000000403967825 */ /* 0x040fe200078e0296 */
[----:B------:R1:W-:Y:S01]  /*36bb0*/  LDGSTS.E [R4+0x37600], desc[UR28][R162.64], !P1 ;  /* 0x37600000a2047fae */ /* 0x0003e2000c9a101c */
[----:B------:R-:W1:Y:S02]  /*36bc0*/  LDC R153, c[0x0][0x3a0] ;  /* 0x0000e800ff997b82 */ /* 0x000e640000000800 */
[----:B--2---:R-:W-:-:S04]  /*36bd0*/  IMAD.WIDE R156, R3, 0x4, R242 ;  /* 0x00000004039c7825 */ /* 0x004fc800078e02f2 */
[C---:B------:R-:W-:Y:S01]  /*36be0*/  IMAD.WIDE R170, R3.reuse, 0x4, R234 ;  /* 0x0000000403aa7825 */ /* 0x040fe200078e02ea */
[----:B------:R-:W2:Y:S04]  /*36bf0*/  LDL.LU.64 R242, [R1+0x128] ;  /* 0x0001280001f27983 */ /* 0x000ea80000300a00 */
[----:B------:R2:W-:Y:S04]  /*36c00*/  STL.64 [R1+0x3960], R156 ;  /* 0x0039609c01007387 */ /* 0x0005e80000100a00 */
[----:B------:R-:W2:Y:S01]  /*36c10*/  LDL.LU.64 R222, [R1+0x5e8] ;  /* 0x0005e80001de7983 */ /* 0x000ea20000300a00 */
[----:B------:R-:W-:-:S03]  /*36c20*/  IMAD.WIDE R168, R3, 0x4, R248 ;  /* 0x0000000403a87825 */ /* 0x000fc600078e02f8 */
[----:B------:R-:W2:Y:S04]  /*36c30*/  LDL.LU.64 R224, [R1+0xa8] ;  /* 0x0000a80001e07983 */ /* 0x000ea80000300a00 */
[----:B------:R-:W2:Y:S04]  /*36c40*/  LDL.LU.64 R226, [R1+0xa0] ;  /* 0x0000a00001e27983 */ /* 0x000ea80000300a00 */
[----:B------:R-:W2:Y:S01]  /*36c50*/  LDL.LU.64 R228, [R1+0x98] ;  /* 0x0000980001e47983 */ /* 0x000ea20000300a00 */
[----:B-1----:R-:W-:-:S03]  /*36c60*/  IMAD.WIDE R166, R3, 0x4, R246 ;  /* 0x0000000403a67825 */ /* 0x002fc600078e02f6 */
[----:B------:R-:W2:Y:S04]  /*36c70*/  LDL.LU.64 R234, [R1+0x5f0] ;  /* 0x0005f00001ea7983 */ /* 0x000ea80000300a00 */
[----:B------:R-:W2:Y:S04]  /*36c80*/  LDL.LU.64 R248, [R1+0x90] ;  /* 0x0000900001f87983 */ /* 0x000ea80000300a00 */
[----:B------:R1:W-:Y:S04]  /*36c90*/  STL.64 [R1+0x3a60], R170 ;  /* 0x003a60aa01007387 */ /* 0x0003e80000100a00 */
[----:B------:R-:W2:Y:S04]  /*36ca0*/  LDL.LU.64 R246, [R1+0x88] ;  /* 0x0000880001f67983 */ /* 0x000ea80000300a00 */
[----:B------:R1:W-:Y:S01]  /*36cb0*/  STL.64 [R1+0x3a68], R168 ;  /* 0x003a68a801007387 */ /* 0x0003e20000100a00 */
[----:B---3--:R-:W-:Y:S01]  /*36cc0*/  IMAD.WIDE R164, R3, 0x4, R244 ;  /* 0x0000000403a47825 */ /* 0x008fe200078e02f4 */
[----:B------:R-:W-:-:S02]  /*36cd0*/  ISETP.GE.U32.AND P0, PT, R152, 0x7ffffe9f, PT ;  /* 0x7ffffe9f9800780c */ /* 0x000fc40003f06070 */
[----:B------:R-:W3:Y:S04]  /*36ce0*/  LDL.LU.64 R244, [R1+0x80] ;  /* 0x0000800001f47983 */ /* 0x000ee80000300a00 */
[----:B------:R4:W-:Y:S04]  /*36cf0*/  LDGSTS.E [R4+0x37680], desc[UR28][R160.64], !P1 ;  /* 0x37680000a0047fae */ /* 0x0009e8000c9a101c */
[----:B------:R1:W-:Y:S01]  /*36d00*/  LDGSTS.E [R4+0x37700], desc[UR28][R158.64], !P1 ;  /* 0x377000009e047fae */ /* 0x0003e2000c9a101c */
[----:B------:R-:W-:-:S03]  /*36d10*/  IMAD.WIDE R162, R3, 0x4, R236 ;  /* 0x0000000403a27825 */ /* 0x000fc600078e02ec */
[----:B------:R2:W-:Y:S04]  /*36d20*/  LDGSTS.E [R4+0x37780], desc[UR28][R156.64], !P1 ;  /* 0x377800009c047fae */ /* 0x0005e8000c9a101c */
[----:B------:R1:W-:Y:S04]  /*36d30*/  STL.64 [R1+0x3a70], R166 ;  /* 0x003a70a601007387 */ /* 0x0003e80000100a00 */
[----:B------:R1:W-:Y:S04]  /*36d40*/  STL.64 [R1+0x3a78], R164 ;  /* 0x003a78a401007387 */ /* 0x0003e80000100a00 */
[----:B------:R1:W-:Y:S04]  /*36d50*/  STL.64 [R1+0x3a80], R162 ;  /* 0x003a80a201007387 */ /* 0x0003e80000100a00 */
[----:B------:R1:W-:Y:S01]  /*36d60*/  LDGSTS.E [R4+0x38400], desc[UR28][R170.64], !P0 ;  /* 0x38400000aa047fae */ /* 0x0003e2000c1a101c */
[----:B----4-:R-:W-:-:S03]  /*36d70*/  IMAD.WIDE R160, R3, 0x4, R238 ;  /* 0x0000000403a07825 */ /* 0x010fc600078e02ee */
[----:B------:R4:W-:Y:S04]  /*36d80*/  LDGSTS.E [R4+0x38480], desc[UR28][R168.64], !P0 ;  /* 0x38480000a8047fae */ /* 0x0009e8000c1a101c */
[----:B------:R2:W-:Y:S04]  /*36d90*/  STL.64 [R1+0x3a88], R160 ;  /* 0x003a88a001007387 */ /* 0x0005e80000100a00 */
[----:B------:R2:W-:Y:S01]  /*36da0*/  LDGSTS.E [R4+0x38500], desc[UR28][R166.64], !P0 ;  /* 0x38500000a6047fae */ /* 0x0005e2000c1a101c */
[----:B-1----:R-:W-:-:S03]  /*36db0*/  IMAD.WIDE R158, R3, 0x4, R240 ;  /* 0x00000004039e7825 */ /* 0x002fc600078e02f0 */
[----:B------:R1:W-:Y:S04]  /*36dc0*/  LDGSTS.E [R4+0x38580], desc[UR28][R164.64], !P0 ;  /* 0x38580000a4047fae */ /* 0x0003e8000c1a101c */
[----:B------:R-:W-:Y:S04]  /*36dd0*/  STL.64 [R1+0x3a90], R158 ;  /* 0x003a909e01007387 */ /* 0x000fe80000100a00 */
[----:B------:R1:W-:Y:S04]  /*36de0*/  LDGSTS.E [R4+0x38600], desc[UR28][R162.64], !P0 ;  /* 0x38600000a2047fae */ /* 0x0003e8000c1a101c */
[----:B------:R1:W-:Y:S04]  /*36df0*/  LDGSTS.E [R4+0x38680], desc[UR28][R160.64], !P0 ;  /* 0x38680000a0047fae */ /* 0x0003e8000c1a101c */
[----:B------:R-:W-:Y:S01]  /*36e00*/  LDGSTS.E [R4+0x38700], desc[UR28][R158.64], !P0 ;  /* 0x387000009e047fae */ /* 0x000fe2000c1a101c */
[----:B--2---:R-:W-:-:S05]  /*36e10*/  IMAD.WIDE R156, R3, 0x4, R242 ;  /* 0x00000004039c7825 */ /* 0x004fca00078e02f2 */
[----:B------:R3:W-:Y:S04]  /*36e20*/  STL.64 [R1+0x3a98], R156 ;  /* 0x003a989c01007387 */ /* 0x0007e80000100a00 */
[----:B------:R-:W2:Y:S01]  /*36e30*/  LDL.LU.64 R236, [R1+0x5f8] ;  /* 0x0005f80001ec7983 */ /* 0x000ea20000300a00 */
[----:B------:R-:W-:-:S03]  /*36e40*/  IMAD.WIDE R170, R3, 0x4, R222 ;  /* 0x0000000403aa7825 */ /* 0x000fc600078e02de */
[----:B------:R-:W2:Y:S01]  /*36e50*/  LDL.LU.64 R238, [R1+0x8] ;  /* 0x0000080001ee7983 */ /* 0x000ea20000300a00 */
[----:B----4-:R-:W-:-:S03]  /*36e60*/  IMAD.WIDE R168, R3, 0x4, R224 ;  /* 0x0000000403a87825 */ /* 0x010fc600078e02e0 */
[----:B------:R-:W4:Y:S01]  /*36e70*/  LDL.LU.64 R240, [R1] ;  /* 0x0000000001f07983 */ /* 0x000f220000300a00 */
[----:B------:R-:W-:-:S03]  /*36e80*/  IMAD.WIDE R166, R3, 0x4, R226 ;  /* 0x0000000403a67825 */ /* 0x000fc600078e02e2 */
[----:B------:R-:W4:Y:S01]  /*36e90*/  LDL.LU.64 R242, [R1+0x600] ;  /* 0x0006000001f27983 */ /* 0x000f220000300a00 */
[----:B-1----:R-:W-:-:S03]  /*36ea0*/  IMAD.WIDE R164, R3, 0x4, R228 ;  /* 0x0000000403a47825 */ /* 0x002fc600078e02e4 */
[----:B------:R-:W-:Y:S01]  /*36eb0*/  STL.64 [R1+0x3b20], R170 ;  /* 0x003b20aa01007387 */ /* 0x000fe20000100a00 */
[----:B------:R-:W-:-:S03]  /*36ec0*/  IMAD.WIDE R162, R3, 0x4, R234 ;  /* 0x0000000403a27825 */ /* 0x000fc600078e02ea */
[----:B------:R-:W-:Y:S01]  /*36ed0*/  STL.64 [R1+0x3b28], R168 ;  /* 0x003b28a801007387 */ /* 0x000fe20000100a00 */
[----:B------:R-:W-:-:S03]  /*36ee0*/  IMAD.WIDE R160, R3, 0x4, R248 ;  /* 0x0000000403a07825 */ /* 0x000fc600078e02f8 */
[----:B------:R-:W-:Y:S04]  /*36ef0*/  STL.64 [R1+0x3b30], R166 ;  /* 0x003b30a601007387 */ /* 0x000fe80000100a00 */
[----:B------:R-:W-:Y:S04]  /*36f00*/  STL.64 [R1+0x3b38], R164 ;  /* 0x003b38a401007387 */ /* 0x000fe80000100a00 */
[----:B------:R3:W-:Y:S04]  /*36f10*/  LDGSTS.E [R4+0x38780], desc[UR28][R156.64], !P0 ;  /* 0x387800009c047fae */ /* 0x0007e8000c1a101c */
[----:B------:R-:W-:Y:S04]  /*36f20*/  STL.64 [R1+0x3b40], R162 ;  /* 0x003b40a201007387 */ /* 0x000fe80000100a00 */
[----:B------:R-:W-:Y:S01]  /*36f30*/  STL.64 [R1+0x3b48], R160 ;  /* 0x003b48a001007387 */ /* 0x000fe20000100a00 */
[----:B---3--:R-:W-:-:S03]  /*36f40*/  IMAD.WIDE R156, R3, 0x4, R244 ;  /* 0x00000004039c7825 */ /* 0x008fc600078e02f4 */
[----:B------:R-:W3:Y:S01]  /*36f50*/  LDL.LU.64 R244, [R1+0x608] ;  /* 0x0006080001f47983 */ /* 0x000ee20000300a00 */
[----:B------:R-:W-:Y:S02]  /*36f60*/  VIADD R152, R154, 0xffffff1a ;  /* 0xffffff1a9a987836 */ /* 0x000fe40000000000 */
[----:B------:R-:W-:Y:S01]  /*36f70*/  IMAD.WIDE R158, R3, 0x4, R246 ;  /* 0x00000004039e7825 */ /* 0x000fe200078e02f6 */
[----:B------:R-:W1:Y:S02]  /*36f80*/  LDC R154, c[0x0][0x3a0] ;  /* 0x0000e800ff9a7b82 */ /* 0x000e640000000800 */
[----:B------:R-:W-:Y:S01]  /*36f90*/  ISETP.GE.U32.AND P3, PT, R152, 0x7ffffe9b, PT ;  /* 0x7ffffe9b9800780c */ /* 0x000fe20003f66070 */
[----:B------:R-:W-:-:S05]  /*36fa0*/  VIADD R152, R155, 0xffffff16 ;  /* 0xffffff169b987836 */ /* 0x000fca0000000000 */
[----:B------:R-:W-:Y:S01]  /*36fb0*/  ISETP.GE.U32.AND P1, PT, R152, 0x7ffffe97, PT ;  /* 0x7ffffe979800780c */ /* 0x000fe20003f26070 */
[----:B------:R1:W-:Y:S01]  /*36fc0*/  STL.64 [R1+0x3b50], R158 ;  /* 0x003b509e01007387 */ /* 0x0003e20000100a00 */
[C---:B------:R-:W-:Y:S01]  /*36fd0*/  IMAD.WIDE R148, R3.reuse, 0x4, R148 ;  /* 0x0000000403947825 */ /* 0x040fe200078e0294 */
[----:B------:R-:W2:Y:S04]  /*36fe0*/  LDC R155, c[0x0][0x3a0] ;  /* 0x0000e800ff9b7b82 */ /* 0x000ea80000000800 */
[----:B------:R-:W-:Y:S04]  /*36ff0*/  LDGSTS.E [R4+0x39400], desc[UR28][R170.64], !P3 ;  /* 0x39400000aa047fae */ /* 0x000fe8000d9a101c */
[----:B------:R-:W-:Y:S04]  /*37000*/  LDGSTS.E [R4+0x39480], desc[UR28][R168.64], !P3 ;  /* 0x39480000a8047fae */ /* 0x000fe8000d9a101c */
[----:B------:R-:W-:Y:S04]  /*37010*/  LDGSTS.E [R4+0x39500], desc[UR28][R166.64], !P3 ;  /* 0x39500000a6047fae */ /* 0x000fe8000d9a101c */
[----:B------:R-:W-:Y:S04]  /*37020*/  LDGSTS.E [R4+0x39580], desc[UR28][R164.64], !P3 ;  /* 0x39580000a4047fae */ /* 0x000fe8000d9a101c */
[----:B------:R-:W-:Y:S04]  /*37030*/  LDGSTS.E [R4+0x39600], desc[UR28][R162.64], !P3 ;  /* 0x39600000a2047fae */ /* 0x000fe8000d9a101c */
[----:B------:R-:W-:Y:S04]  /*37040*/  LDGSTS.E [R4+0x39680], desc[UR28][R160.64], !P3 ;  /* 0x39680000a0047fae */ /* 0x000fe8000d9a101c */
[----:B------:R1:W-:Y:S04]  /*37050*/  LDGSTS.E [R4+0x39700], desc[UR28][R158.64], !P3 ;  /* 0x397000009e047fae */ /* 0x0003e8000d9a101c */
[----:B------:R2:W-:Y:S04]  /*37060*/  STL.64 [R1+0x3b58], R156 ;  /* 0x003b589c01007387 */ /* 0x0005e80000100a00 */
[----:B------:R2:W-:Y:S01]  /*37070*/  LDGSTS.E [R4+0x39780], desc[UR28][R156.64], !P3 ;  /* 0x397800009c047fae */ /* 0x0005e2000d9a101c */
[----:B-1----:R-:W-:-:S04]  /*37080*/  IMAD.WIDE R158, R3, 0x4, R250 ;  /* 0x00000004039e7825 */ /* 0x002fc800078e02fa */
        /* <DEDUP_REMOVED lines=8> */
[----:B--2---:R-:W-:-:S04]  /*37110*/  IMAD.WIDE R164, R3, 0x4, R236 ;  /* 0x0000000403a47825 */ /* 0x004fc800078e02ec */
[C---:B------:R-:W-:Y:S01]  /*37120*/  IMAD.WIDE R162, R3.reuse, 0x4, R238 ;  /* 0x0000000403a27825 */ /* 0x040fe200078e02ee */
[----:B------:R-:W-:Y:S03]  /*37130*/  STL.64 [R1+0x3ce0], R164 ;  /* 0x003ce0a401007387 */ /* 0x000fe60000100a00 */
[C---:B----4-:R-:W-:Y:S01]  /*37140*/  IMAD.WIDE R160, R3.reuse, 0x4, R240 ;  /* 0x0000000403a07825 */ /* 0x050fe200078e02f0 */
[----:B------:R-:W-:Y:S03]  /*37150*/  STL.64 [R1+0x3ce8], R162 ;  /* 0x003ce8a201007387 */ /* 0x000fe60000100a00 */
[----:B------:R-:W-:Y:S01]  /*37160*/  IMAD.WIDE R156, R3, 0x4, R242 ;  /* 0x00000004039c7825 */ /* 0x000fe200078e02f2 */
        /* <DEDUP_REMOVED lines=10> */
[----:B------:R-:W-:Y:S04]  /*37210*/  LDGSTS.E [R4+0x3a680], desc[UR28][R150.64], !P1 ;  /* 0x3a68000096047fae */ /* 0x000fe8000c9a101c */
[----:B------:R1:W-:Y:S04]  /*37220*/  STL.64 [R1+0x3d18], R146 ;  /* 0x003d189201007387 */ /* 0x0003e80000100a00 */
[----:B------:R3:W-:Y:S04]  /*37230*/  LDGSTS.E [R4+0x3a700], desc[UR28][R148.64], !P1 ;  /* 0x3a70000094047fae */ /* 0x0007e8000c9a101c */
[----:B------:R-:W2:Y:S01]  /*37240*/  LDL.LU.64 R242, [R1+0x610] ;  /* 0x0006100001f27983 */ /* 0x000ea20000300a00 */
[----:B------:R-:W-:-:S02]  /*37250*/  VIADD R152, R153, 0xffffff12 ;  /* 0xffffff1299987836 */ /* 0x000fc40000000000 */
[C---:B------:R-:W-:Y:S01]  /*37260*/  IMAD.WIDE R130, R3.reuse, 0x4, R130 ;  /* 0x0000000403827825 */ /* 0x040fe200078e0282 */
[----:B------:R1:W-:Y:S01]  /*37270*/  LDGSTS.E [R4+0x3a780], desc[UR28][R146.64], !P1 ;  /* 0x3a78000092047fae */ /* 0x0003e2000c9a101c */
[----:B------:R-:W4:Y:S02]  /*37280*/  LDC R153, c[0x0][0x3a0] ;  /* 0x0000e800ff997b82 */ /* 0x000f240000000800 */
[----:B---3--:R-:W-:Y:S01]  /*37290*/  IMAD.WIDE R148, R3, 0x4, R244 ;  /* 0x0000000403947825 */ /* 0x008fe200078e02f4 */
[----:B------:R-:W-:-:S05]  /*372a0*/  ISETP.GE.U32.AND P0, PT, R152, 0x7ffffe93, PT ;  /* 0x7ffffe939800780c */ /* 0x000fca0003f06070 */
[----:B-1----:R-:W1:Y:S01]  /*372b0*/  LDC R147, c[0x0][0x3a0] ;  /* 0x0000e800ff937b82 */ /* 0x002e620000000800 */
        /* <DEDUP_REMOVED lines=8> */
[----:B------:R-:W4:Y:S04]  /*37340*/  LDL.LU.64 R238, [R1+0x618] ;  /* 0x0006180001ee7983 */ /* 0x000f280000300a00 */
[----:B------:R-:W4:Y:S01]  /*37350*/  LDL.LU.64 R244, [R1+0x620] ;  /* 0x0006200001f47983 */ /* 0x000f220000300a00 */
[----:B------:R-:W-:Y:S01]  /*37360*/  IADD3 R152, PT, PT, R154, -0xf2, RZ ;  /* 0xffffff0e9a987810 */ /* 0x000fe20007ffe0ff */
[----:B------:R-:W-:Y:S01]  /*37370*/  IMAD.WIDE R128, R3, 0x4, R128 ;  /* 0x0000000403807825 */ /* 0x000fe200078e0280 */
[----:B------:R-:W1:Y:S01]  /*37380*/  LDC R154, c[0x0][0x3a0] ;  /* 0x0000e800ff9a7b82 */ /* 0x000e620000000800 */
[----:B------:R-:W-:Y:S01]  /*37390*/  LDGSTS.E [R4+0x3b400], desc[UR28][R148.64], !P0 ;  /* 0x3b40000094047fae */ /* 0x000fe2000c1a101c */
[----:B------:R-:W-:-:S03]  /*373a0*/  ISETP.GE.U32.AND P3, PT, R152, 0x7ffffe8f, PT ;  /* 0x7ffffe8f9800780c */ /* 0x000fc60003f66070 */
        /* <DEDUP_REMOVED lines=11> */
[----:B------:R-:W-:Y:S04]  /*37460*/  STL.64 [R1+0x3da0], R130 ;  /* 0x003da08201007387 */ /* 0x000fe80000100a00 */
[----:B------:R-:W-:Y:S04]  /*37470*/  STL.64 [R1+0x3da8], R128 ;  /* 0x003da88001007387 */ /* 0x000fe80000100a00 */
[----:B------:R-:W-:Y:S04]  /*37480*/  STL.64 [R1+0x3db0], R126 ;  /* 0x003db07e01007387 */ /* 0x000fe80000100a00 */
[----:B------:R-:W-:Y:S04]  /*37490*/  STL.64 [R1+0x3db8], R124 ;  /* 0x003db87c01007387 */ /* 0x000fe80000100a00 */
[----:B------:R1:W-:Y:S04]  /*374a0*/  STL.64 [R1+0x3dc0], R122 ;  /* 0x003dc07a01007387 */ /* 0x0003e80000100a00 */
[----:B------:R3:W-:Y:S04]  /*374b0*/  LDGSTS.E [R4+0x3b780], desc[UR28][R132.64], !P0 ;  /* 0x3b78000084047fae */ /* 0x0007e8000c1a101c */
[----:B------:R-:W-:Y:S04]  /*374c0*/  LDGSTS.E [R4+0x3c400], desc[UR28][R130.64], !P3 ;  /* 0x3c40000082047fae */ /* 0x000fe8000d9a101c */
[----:B------:R-:W-:Y:S04]  /*374d0*/  LDGSTS.E [R4+0x3c480], desc[UR28][R128.64], !P3 ;  /* 0x3c48000080047fae */ /* 0x000fe8000d9a101c */
[----:B------:R-:W-:Y:S01]  /*374e0*/  LDGSTS.E [R4+0x3c500], desc[UR28][R126.64], !P3 ;  /* 0x3c5000007e047fae */ /* 0x000fe2000d9a101c */
[C---:B------:R-:W-:Y:S01]  /*374f0*/  IMAD.WIDE R114, R3.reuse, 0x4, R114 ;  /* 0x0000000403727825 */ /* 0x040fe200078e0272 */
[----:B---3--:R-:W3:Y:S02]  /*37500*/  LDC R133, c[0x0][0x3a0] ;  /* 0x0000e800ff857b82 */ /* 0x008ee40000000800 */
[----:B------:R-:W-:Y:S04]  /*37510*/  LDGSTS.E [R4+0x3c580], desc[UR28][R124.64], !P3 ;  /* 0x3c5800007c047fae */ /* 0x000fe8000d9a101c */
[----:B------:R1:W-:Y:S01]  /*37520*/  LDGSTS.E [R4+0x3c600], desc[UR28][R122.64], !P3 ;  /* 0x3c6000007a047fae */ /* 0x0003e2000d9a101c */
[----:B------:R-:W-:-:S04]  /*37530*/  IMAD.WIDE R112, R3, 0x4, R112 ;  /* 0x0000000403707825 */ /* 0x000fc800078e0270 */
[----:B------:R-:W-:-:S04]  /*37540*/  IMAD.WIDE R110, R3, 0x4, R110 ;  /* 0x00000004036e7825 */ /* 0x000fc800078e026e */
[----:B-1----:R-:W-:-:S04]  /*37550*/  IMAD.WIDE R122, R3, 0x4, R116 ;  /* 0x00000004037a7825 */ /* 0x002fc800078e0274 */
[----:B------:R-:W-:-:S04]  /*37560*/  IMAD.WIDE R108, R3, 0x4, R108 ;  /* 0x00000004036c7825 */ /* 0x000fc800078e026c */
[----:B------:R-:W-:-:S04]  /*37570*/  IMAD.WIDE R106, R3, 0x4, R106 ;  /* 0x00000004036a7825 */ /* 0x000fc800078e026a */
[----:B--2---:R-:W-:-:S05]  /*37580*/  IMAD.WIDE R134, R3, 0x4, R242 ;  /* 0x0000000403867825 */ /* 0x004fca00078e02f2 */
[----:B------:R-:W-:Y:S04]  /*37590*/  STL.64 [R1+0x3dc8], R134 ;  /* 0x003dc88601007387 */ /* 0x000fe80000100a00 */
[----:B------:R1:W-:Y:S04]  /*375a0*/  STL.64 [R1+0x3dd0], R120 ;  /* 0x003dd07801007387 */ /* 0x0003e80000100a00 */
[----:B------:R2:W-:Y:S04]  /*375b0*/  STL.64 [R1+0x3dd8], R118 ;  /* 0x003dd87601007387 */ /* 0x0005e80000100a00 */
[----:B------:R-:W3:Y:S04]  /*375c0*/  LDL.LU.64 R240, [R1+0x628] ;  /* 0x0006280001f07983 */ /* 0x000ee80000300a00 */
[----:B------:R-:W-:Y:S04]  /*375d0*/  LDGSTS.E [R4+0x3c680], desc[UR28][R134.64], !P3 ;  /* 0x3c68000086047fae */ /* 0x000fe8000d9a101c */
[----:B------:R1:W-:Y:S04]  /*375e0*/  LDGSTS.E [R4+0x3c700], desc[UR28][R120.64], !P3 ;  /* 0x3c70000078047fae */ /* 0x0003e8000d9a101c */
[----:B------:R-:W3:Y:S04]  /*375f0*/  LDL.LU.64 R242, [R1+0x630] ;  /* 0x0006300001f27983 */ /* 0x000ee80000300a00 */
[----:B------:R-:W-:Y:S01]  /*37600*/  STL.64 [R1+0x3e28], R122 ;  /* 0x003e287a01007387 */ /* 0x000fe20000100a00 */
[----:B------:R-:W-:-:S02]  /*37610*/  VIADD R152, R155, 0xffffff0a ;  /* 0xffffff0a9b987836 */ /* 0x000fc40000000000 */
[----:B----4-:R-:W-:Y:S01]  /*37620*/  VIADD R146, R153, 0xffffff06 ;  /* 0xffffff0699927836 */ /* 0x010fe20000000000 */
[----:B------:R2:W-:Y:S01]  /*37630*/  LDGSTS.E [R4+0x3c780], desc[UR28][R118.64], !P3 ;  /* 0x3c78000076047fae */ /* 0x0005e2000d9a101c */
[----:B-1----:R-:W-:-:S04]  /*37640*/  IMAD.WIDE R120, R3, 0x4, R238 ;  /* 0x0000000403787825 */ /* 0x002fc800078e02ee */
[----:B------:R-:W-:Y:S01]  /*37650*/  IMAD.WIDE R116, R3, 0x4, R244 ;  /* 0x0000000403747825 */ /* 0x000fe200078e02f4 */
[----:B------:R-:W-:Y:S01]  /*37660*/  STL.64 [R1+0x3e30], R120 ;  /* 0x003e307801007387 */ /* 0x000fe20000100a00 */
[----:B------:R-:W-:Y:S01]  /*37670*/  ISETP.GE.U32.AND P1, PT, R152, 0x7ffffe8b, PT ;  /* 0x7ffffe8b9800780c */ /* 0x000fe20003f26070 */
[----:B--2---:R-:W1:Y:S02]  /*37680*/  LDC R119, c[0x0][0x3a0] ;  /* 0x0000e800ff777b82 */ /* 0x004e640000000800 */
[----:B------:R-:W-:Y:S04]  /*37690*/  STL.64 [R1+0x3e38], R114 ;  /* 0x003e387201007387 */ /* 0x000fe80000100a00 */
[----:B------:R-:W-:Y:S04]  /*376a0*/  STL.64 [R1+0x3e40], R112 ;  /* 0x003e407001007387 */ /* 0x000fe80000100a00 */
[----:B------:R2:W-:Y:S04]  /*376b0*/  STL.64 [R1+0x3e48], R110 ;  /* 0x003e486e01007387 */ /* 0x0005e80000100a00 */
[----:B------:R-:W-:Y:S04]  /*376c0*/  STL.64 [R1+0x3e50], R116 ;  /* 0x003e507401007387 */ /* 0x000fe80000100a00 */
[----:B------:R-:W-:Y:S04]  /*376d0*/  STL.64 [R1+0x3e58], R108 ;  /* 0x003e586c01007387 */ /* 0x000fe80000100a00 */
[----:B------:R4:W-:Y:S04]  /*376e0*/  STL.64 [R1+0x3e60], R106 ;  /* 0x003e606a01007387 */ /* 0x0009e80000100a00 */
[----:B------:R-:W3:Y:S04]  /*376f0*/  LDL.LU.64 R244, [R1+0x640] ;  /* 0x0006400001f47983 */ /* 0x000ee80000300a00 */
[----:B------:R-:W-:Y:S01]  /*37700*/  LDGSTS.E [R4+0x3d400], desc[UR28][R122.64], !P1 ;  /* 0x3d4000007a047fae */ /* 0x000fe2000c9a101c */
[----:B------:R-:W-:-:S03]  /*37710*/  ISETP.GE.U32.AND P0, PT, R146, 0x7ffffe87, PT ;  /* 0x7ffffe879200780c */ /* 0x000fc60003f06070 */
[----:B------:R-:W-:Y:S04]  /*37720*/  LDGSTS.E [R4+0x3d480], desc[UR28][R120.64], !P1 ;  /* 0x3d48000078047fae */ /* 0x000fe8000c9a101c */
[----:B------:R-:W-:Y:S04]  /*37730*/  LDGSTS.E [R4+0x3d500], desc[UR28][R114.64], !P1 ;  /* 0x3d50000072047fae */ /* 0x000fe8000c9a101c */
[----:B------:R-:W-:Y:S04]  /*37740*/  LDGSTS.E [R4+0x3d580], desc[UR28][R112.64], !P1 ;  /* 0x3d58000070047fae */ /* 0x000fe8000c9a101c */
[----:B------:R2:W-:Y:S01]  /*37750*/  LDGSTS.E [R4+0x3d600], desc[UR28][R110.64], !P1 ;  /* 0x3d6000006e047fae */ /* 0x0005e2000c9a101c */
[----:B------:R-:W-:-:S03]  /*37760*/  IMAD.WIDE R102, R3, 0x4, R102 ;  /* 0x0000000403667825 */ /* 0x000fc600078e0266 */
[----:B------:R-:W-:Y:S01]  /*37770*/  LDGSTS.E [R4+0x3d680], desc[UR28][R116.64], !P1 ;  /* 0x3d68000074047fae */ /* 0x000fe2000c9a101c */
[----:B------:R-:W-:-:S03]  /*37780*/  IMAD.WIDE R100, R3, 0x4, R100 ;  /* 0x0000000403647825 */ /* 0x000fc600078e0264 */
[----:B------:R-:W-:Y:S01]  /*37790*/  LDGSTS.E [R4+0x3d700], desc[UR28][R108.64], !P1 ;  /* 0x3d7000006c047fae */ /* 0x000fe2000c9a101c */
[----:B--2---:R-:W-:-:S03]  /*377a0*/  IMAD.WIDE R110, R3, 0x4, R104 ;  /* 0x00000004036e7825 */ /* 0x004fc600078e0268 */
[----:B------:R4:W-:Y:S01]  /*377b0*/  LDGSTS.E [R4+0x3d780], desc[UR28][R106.64], !P1 ;  /* 0x3d7800006a047fae */ /* 0x0009e2000c9a101c */
[----:B------:R-:W-:-:S03]  /*377c0*/  IMAD.WIDE R98, R3, 0x4, R98 ;  /* 0x0000000403627825 */ /* 0x000fc600078e0262 */
[----:B------:R-:W-:Y:S01]  /*377d0*/  STL.64 [R1+0x3f88], R110 ;  /* 0x003f886e01007387 */ /* 0x000fe20000100a00 */
[----:B------:R-:W-:-:S03]  /*377e0*/  IMAD.WIDE R96, R3, 0x4, R96 ;  /* 0x0000000403607825 */ /* 0x000fc600078e0260 */
[----:B------:R-:W-:Y:S01]  /*377f0*/  LDGSTS.E [R4+0x3e400], desc[UR28][R110.64], !P0 ;  /* 0x3e4000006e047fae */ /* 0x000fe2000c1a101c */
[C---:B------:R-:W-:Y:S01]  /*37800*/  IMAD.WIDE R94, R3.reuse, 0x4, R94 ;  /* 0x00000004035e7825 */ /* 0x040fe200078e025e */
[----:B----4-:R-:W2:Y:S03]  /*37810*/  LDC R107, c[0x0][0x3a0] ;  /* 0x0000e800ff6b7b82 */ /* 0x010ea60000000800 */
[----:B------:R-:W-:-:S04]  /*37820*/  IMAD.WIDE R92, R3, 0x4, R92 ;  /* 0x00000004035c7825 */ /* 0x000fc800078e025c */
[----:B------:R-:W-:-:S04]  /*37830*/  IMAD.WIDE R80, R3, 0x4, R80 ;  /* 0x0000000403507825 */ /* 0x000fc800078e0250 */
[----:B------:R-:W-:-:S04]  /*37840*/  IMAD.WIDE R90, R3, 0x4, R90 ;  /* 0x00000004035a7825 */ /* 0x000fc800078e025a */
[----:B------:R-:W-:-:S04]  /*37850*/  IMAD.WIDE R88, R3, 0x4, R88 ;  /* 0x0000000403587825 */ /* 0x000fc800078e0258 */
[----:B------:R-:W-:-:S04]  /*37860*/  IMAD.WIDE R86, R3, 0x4, R86 ;  /* 0x0000000403567825 */ /* 0x000fc800078e0256 */
[----:B---3--:R-:W-:-:S05]  /*37870*/  IMAD.WIDE R108, R3, 0x4, R240 ;  /* 0x00000004036c7825 */ /* 0x008fca00078e02f0 */
[----:B------:R-:W-:Y:S04]  /*37880*/  STL.64 [R1+0x3f98], R108 ;  /* 0x003f986c01007387 */ /* 0x000fe80000100a00 */
[----:B------:R-:W-:Y:S01]  /*37890*/  STL.64 [R1+0x3fa8], R102 ;  /* 0x003fa86601007387 */ /* 0x000fe20000100a00 */
[----:B------:R-:W-:-:S03]  /*378a0*/  IMAD.WIDE R104, R3, 0x4, R242 ;  /* 0x0000000403687825 */ /* 0x000fc600078e02f2 */
[----:B------:R-:W-:Y:S04]  /*378b0*/  STL.64 [R1+0x3fb8], R100 ;  /* 0x003fb86401007387 */ /* 0x000fe80000100a00 */
[----:B------:R-:W-:Y:S04]  /*378c0*/  STL.64 [R1+0x3fc8], R98 ;  /* 0x003fc86201007387 */ /* 0x000fe80000100a00 */
[----:B------:R-:W-:Y:S04]  /*378d0*/  STL.64 [R1+0x3fe0], R104 ;  /* 0x003fe06801007387 */ /* 0x000fe80000100a00 */
[----:B------:R3:W-:Y:S04]  /*378e0*/  STL.64 [R1+0x3ff0], R96 ;  /* 0x003ff06001007387 */ /* 0x0007e80000100a00 */
[----:B------:R-:W-:Y:S04]  /*378f0*/  LDGSTS.E [R4+0x3e480], desc[UR28][R108.64], !P0 ;  /* 0x3e4800006c047fae */ /* 0x000fe8000c1a101c */
[----:B------:R4:W-:Y:S04]  /*37900*/  STL.64 [R1+0x4000], R94 ;  /* 0x0040005e01007387 */ /* 0x0009e80000100a00 */
[----:B------:R-:W-:Y:S04]  /*37910*/  LDGSTS.E [R4+0x3e500], desc[UR28][R102.64], !P0 ;  /* 0x3e50000066047fae */ /* 0x000fe8000c1a101c */
[----:B------:R-:W2:Y:S04]  /*37920*/  LDL.LU.64 R238, [R1+0x1680] ;  /* 0x0016800001ee7983 */ /* 0x000ea80000300a00 */
[----:B------:R-:W-:Y:S04]  /*37930*/  LDGSTS.E [R4+0x3e580], desc[UR28][R100.64], !P0 ;  /* 0x3e58000064047fae */ /* 0x000fe8000c1a101c */
[----:B------:R-:W-:Y:S04]  /*37940*/  LDGSTS.E [R4+0x3e600], desc[UR28][R98.64], !P0 ;  /* 0x3e60000062047fae */ /* 0x000fe8000c1a101c */
[----:B------:R-:W2:Y:S04]  /*37950*/  LDL.LU.64 R226, [R1+0x1678] ;  /* 0x0016780001e27983 */ /* 0x000ea80000300a00 */
[----:B------:R-:W-:Y:S04]  /*37960*/  LDGSTS.E [R4+0x3e680], desc[UR28][R104.64], !P0 ;  /* 0x3e68000068047fae */ /* 0x000fe8000c1a101c */
[----:B------:R-:W2:Y:S04]  /*37970*/  LDL.LU.64 R234, [R1+0x1670] ;  /* 0x0016700001ea7983 */ /* 0x000ea80000300a00 */
[----:B------:R3:W-:Y:S04]  /*37980*/  LDGSTS.E [R4+0x3e700], desc[UR28][R96.64], !P0 ;  /* 0x3e70000060047fae */ /* 0x0007e8000c1a101c */
[----:B------:R-:W2:Y:S04]  /*37990*/  LDL.LU.64 R248, [R1+0x1668] ;  /* 0x0016680001f87983 */ /* 0x000ea80000300a00 */
[----:B------:R-:W2:Y:S04]  /*379a0*/  LDL.LU.64 R240, [R1+0x1660] ;  /* 0x0016600001f07983 */ /* 0x000ea80000300a00 */
[----:B------:R-:W-:Y:S04]  /*379b0*/  STL.64 [R1+0x4048], R92 ;  /* 0x0040485c01007387 */ /* 0x000fe80000100a00 */
[----:B------:R-:W2:Y:S04]  /*379c0*/  LDL.LU.64 R236, [R1+0x1658] ;  /* 0x0016580001ec7983 */ /* 0x000ea80000300a00 */
[----:B------:R-:W-:Y:S01]  /*379d0*/  STL.64 [R1+0x4038], R80 ;  /* 0x0040385001007387 */ /* 0x000fe20000100a00 */
[----:B------:R-:W-:-:S02]  /*379e0*/  VIADD R132, R154, 0xffffff02 ;  /* 0xffffff029a847836 */ /* 0x000fc40000000000 */
[C---:B------:R-:W-:Y:S01]  /*379f0*/  IMAD.WIDE R84, R3.reuse, 0x4, R84 ;  /* 0x0000000403547825 */ /* 0x040fe200078e0254 */
[----:B------:R4:W-:Y:S03]  /*37a00*/  LDGSTS.E [R4+0x3e780], desc[UR28][R94.64], !P0 ;  /* 0x3e7800005e047fae */ /* 0x0009e6000c1a101c */
[C---:B---3--:R-:W-:Y:S01]  /*37a10*/  IMAD.WIDE R96, R3.reuse, 0x4, R244 ;  /* 0x0000000403607825 */ /* 0x048fe200078e02f4 */
[----:B------:R-:W-:Y:S01]  /*37a20*/  ISETP.GE.U32.AND P3, PT, R132, 0x7ffffe83, PT ;  /* 0x7ffffe838400780c */ /* 0x000fe20003f66070 */
[----:B----4-:R-:W3:Y:S03]  /*37a30*/  LDC R95, c[0x0][0x3a0] ;  /* 0x0000e800ff5f7b82 */ /* 0x010ee60000000800 */
[----:B------:R-:W-:Y:S04]  /*37a40*/  STL.64 [R1+0x4040], R96 ;  /* 0x0040406001007387 */ /* 0x000fe80000100a00 */
[----:B------:R-:W4:Y:S04]  /*37a50*/  LDL.LU.64 R242, [R1+0x1650] ;  /* 0x0016500001f27983 */ /* 0x000f280000300a00 */
[----:B------:R-:W-:Y:S04]  /*37a60*/  STL.64 [R1+0x4050], R90 ;  /* 0x0040505a01007387 */ /* 0x000fe80000100a00 */
[----:B------:R-:W-:Y:S04]  /*37a70*/  STL.64 [R1+0x4058], R88 ;  /* 0x0040585801007387 */ /* 0x000fe80000100a00 */
[----:B------:R-:W-:Y:S04]  /*37a80*/  STL.64 [R1+0x4060], R86 ;  /* 0x0040605601007387 */ /* 0x000fe80000100a00 */
[----:B------:R-:W3:Y:S01]  /*37a90*/  LDL.LU.64 R244, [R1+0x1648] ;  /* 0x0016480001f47983 */ /* 0x000ee20000300a00 */
[----:B------:R-:W-:-:S03]  /*37aa0*/  IMAD.WIDE R82, R3, 0x4, R82 ;  /* 0x0000000403527825 */ /* 0x000fc600078e0252 */
[----:B------:R-:W-:Y:S04]  /*37ab0*/  STL.64 [R1+0x4068], R84 ;  /* 0x0040685401007387 */ /* 0x000fe80000100a00 */
[----:B------:R-:W-:Y:S04]  /*37ac0*/  LDGSTS.E [R4+0x3f400], desc[UR28][R92.64], !P3 ;  /* 0x3f4000005c047fae */ /* 0x000fe8000d9a101c */
[----:B------:R1:W-:Y:S04]  /*37ad0*/  STL.64 [R1+0x4070], R82 ;  /* 0x0040705201007387 */ /* 0x0003e80000100a00 */
[----:B------:R-:W-:Y:S04]  /*37ae0*/  LDGSTS.E [R4+0x3f480], desc[UR28][R96.64], !P3 ;  /* 0x3f48000060047fae */ /* 0x000fe8000d9a101c */
[----:B------:R-:W4:Y:S04]  /*37af0*/  LDL.LU.64 R228, [R1+0x1580] ;  /* 0x0015800001e47983 */ /* 0x000f280000300a00 */
[----:B------:R-:W4:Y:S04]  /*37b00*/  LDL.LU.64 R246, [R1+0x1578] ;  /* 0x0015780001f67983 */ /* 0x000f280000300a00 */
[----:B------:R3:W-:Y:S04]  /*37b10*/  STL.64 [R1+0x8cd0], R4 ;  /* 0x008cd00401007387 */ /* 0x0007e80000100a00 */
[----:B------:R-:W-:Y:S04]  /*37b20*/  LDGSTS.E [R4+0x3f500], desc[UR28][R90.64], !P3 ;  /* 0x3f5000005a047fae */ /* 0x000fe8000d9a101c */
[----:B------:R-:W-:Y:S04]  /*37b30*/  LDGSTS.E [R4+0x3f580], desc[UR28][R88.64], !P3 ;  /* 0x3f58000058047fae */ /* 0x000fe8000d9a101c */
[----:B------:R-:W-:Y:S04]  /*37b40*/  LDGSTS.E [R4+0x3f600], desc[UR28][R86.64], !P3 ;  /* 0x3f60000056047fae */ /* 0x000fe8000d9a101c */
[----:B------:R-:W-:Y:S04]  /*37b50*/  LDGSTS.E [R4+0x3f680], desc[UR28][R84.64], !P3 ;  /* 0x3f68000054047fae */ /* 0x000fe8000d9a101c */
[----:B------:R1:W-:Y:S04]  /*37b60*/  LDGSTS.E [R4+0x3f700], desc[UR28][R82.64], !P3 ;  /* 0x3f70000052047fae */ /* 0x0003e8000d9a101c */
[----:B------:R1:W-:Y:S01]  /*37b70*/  LDGSTS.E [R4+0x3f780], desc[UR28][R80.64], !P3 ;  /* 0x3f78000050047fae */ /* 0x0003e2000d9a101c */
[----:B--2---:R-:W-:-:S04]  /*37b80*/  IMAD.WIDE R98, R3, 0x4, R238 ;  /* 0x0000000403627825 */ /* 0x004fc800078e02ee */
[----:B------:R-:W-:Y:S01]  /*37b90*/  VIADD R118, R147, 0xffffff7d ;  /* 0xffffff7d93767836 */ /* 0x000fe20000000000 */
[----:B------:R-:W2:Y:S01]  /*37ba0*/  LDL.LU.64 R238, [R1+0x1570] ;  /* 0x0015700001ee7983 */ /* 0x000ea20000300a00 */
[----:B-1----:R-:W-:Y:S01]  /*37bb0*/  VIADD R94, R119, 0xffffff75 ;  /* 0xffffff75775e7836 */ /* 0x002fe20000000000 */
[----:B------:R-:W-:Y:S01]  /*37bc0*/  IADD3 R106, PT, PT, R133, -0x87, RZ ;  /* 0xffffff79856a7810 */ /* 0x000fe20007ffe0ff */
[----:B------:R-:W1:Y:S01]  /*37bd0*/  LDC R82, c[0x0][0x3a0] ;  /* 0x0000e800ff527b82 */ /* 0x000e620000000800 */
[----:B------:R-:W-:Y:S01]  /*37be0*/  STL.64 [R1+0x26d8], R98 ;  /* 0x0026d86201007387 */ /* 0x000fe20000100a00 */
[----:B------:R-:W-:-:S06]  /*37bf0*/  IMAD.WIDE R96, R3, 0x4, R226 ;  /* 0x0000000403607825 */ /* 0x000fcc00078e02e2 */
[----:B------:R-:W1:Y:S01]  /*37c00*/  LDC R83, c[0x0][0x3a0] ;  /* 0x0000e800ff537b82 */ /* 0x000e620000000800 */
[C---:B------:R-:W-:Y:S02]  /*37c10*/  IMAD.WIDE R92, R3.reuse, 0x4, R234 ;  /* 0x00000004035c7825 */ /* 0x040fe400078e02ea */
[----:B------:R-:W2:Y:S05]  /*37c20*/  LDL.LU.64 R234, [R1+0x1568] ;  /* 0x0015680001ea7983 */ /* 0x000eaa0000300a00 */
[----:B------:R-:W1:Y:S01]  /*37c30*/  LDC R81, c[0x0][0x3a0] ;  /* 0x0000e800ff517b82 */ /* 0x000e620000000800 */
[----:B------:R1:W-:Y:S01]  /*37c40*/  STL.64 [R1+0x26d0], R96 ;  /* 0x0026d06001007387 */ /* 0x0003e20000100a00 */
[----:B------:R-:W-:-:S03]  /*37c50*/  IMAD.WIDE R90, R3, 0x4, R248 ;  /* 0x00000004035a7825 */ /* 0x000fc600078e02f8 */
[----:B------:R2:W-:Y:S01]  /*37c60*/  STL.64 [R1+0x26c8], R92 ;  /* 0x0026c85c01007387 */ /* 0x0005e20000100a00 */
[----:B------:R-:W-:-:S03]  /*37c70*/  IMAD.WIDE R88, R3, 0x4, R240 ;  /* 0x0000000403587825 */ /* 0x000fc600078e02f0 */
[----:B------:R-:W2:Y:S04]  /*37c80*/  LDL.LU.64 R248, [R1+0x1560] ;  /* 0x0015600001f87983 */ /* 0x000ea80000300a00 */
[----:B------:R1:W-:Y:S01]  /*37c90*/  STL.64 [R1+0x26c0], R90 ;  /* 0x0026c05a01007387 */ /* 0x0003e20000100a00 */
[----:B------:R-:W-:-:S03]  /*37ca0*/  IMAD.WIDE R86, R3, 0x4, R236 ;  /* 0x0000000403567825 */ /* 0x000fc600078e02ec */
[----:B------:R-:W2:Y:S04]  /*37cb0*/  LDL.LU.64 R240, [R1+0x1558] ;  /* 0x0015580001f07983 */ /* 0x000ea80000300a00 */
[----:B------:R1:W-:Y:S04]  /*37cc0*/  STL.64 [R1+0x26b8], R88 ;  /* 0x0026b85801007387 */ /* 0x0003e80000100a00 */
[----:B------:R-:W2:Y:S04]  /*37cd0*/  LDL.LU.64 R236, [R1+0x1550] ;  /* 0x0015500001ec7983 */ /* 0x000ea80000300a00 */
[----:B------:R1:W-:Y:S01]  /*37ce0*/  STL.64 [R1+0x26b0], R86 ;  /* 0x0026b05601007387 */ /* 0x0003e20000100a00 */
[----:B---3--:R-:W-:-:S03]  /*37cf0*/  IMAD.WIDE R4, R3, 0x4, R244 ;  /* 0x0000000403047825 */ /* 0x008fc600078e02f4 */
[----:B------:R-:W3:Y:S01]  /*37d00*/  LDL.LU.64 R244, [R1+0x1548] ;  /* 0x0015480001f47983 */ /* 0x000ee20000300a00 */
[----:B------:R-:W-:Y:S01]  /*37d10*/  ISETP.GE.U32.AND P1, PT, R118, 0x7ffffefe, PT ;  /* 0x7ffffefe7600780c */ /* 0x000fe20003f26070 */
[----:B----4-:R-:W-:-:S04]  /*37d20*/  IMAD.WIDE R84, R3, 0x4, R242 ;  /* 0x0000000403547825 */ /* 0x010fc800078e02f2 */
[----:B------:R-:W-:Y:S01]  /*37d30*/  VIADD R80, R107, 0xffffff71 ;  /* 0xffffff716b507836 */ /* 0x000fe20000000000 */
[----:B------:R-:W-:Y:S07]  /*37d40*/  STL.64 [R1+0x26a8], R84 ;  /* 0x0026a85401007387 */ /* 0x000fee0000100a00 */
[----:B------:R-:W-:Y:S04]  /*37d50*/  LDGSTS.E [R2+0x20800], desc[UR28][R98.64], !P1 ;  /* 0x2080000062027fae */ /* 0x000fe8000c9a101c */
[----:B------:R1:W-:Y:S04]  /*37d60*/  LDGSTS.E [R2+0x20880], desc[UR28][R96.64], !P1 ;  /* 0x2088000060027fae */ /* 0x0003e8000c9a101c */
[----:B------:R2:W-:Y:S04]  /*37d70*/  LDGSTS.E [R2+0x20900], desc[UR28][R92.64], !P1 ;  /* 0x209000005c027fae */ /* 0x0005e8000c9a101c */
[----:B------:R4:W-:Y:S04]  /*37d80*/  LDGSTS.E [R2+0x20980], desc[UR28][R90.64], !P1 ;  /* 0x209800005a027fae */ /* 0x0009e8000c9a101c */
[----:B------:R2:W-:Y:S01]  /*37d90*/  LDGSTS.E [R2+0x20a00], desc[UR28][R88.64], !P1 ;  /* 0x20a0000058027fae */ /* 0x0005e2000c9a101c */
[----:B-1----:R-:W-:-:S03]  /*37da0*/  IMAD.WIDE R96, R3, 0x4, R228 ;  /* 0x0000000403607825 */ /* 0x002fc600078e02e4 */
[----:B------:R1:W-:Y:S01]  /*37db0*/  LDGSTS.E [R2+0x20a80], desc[UR28][R86.64], !P1 ;  /* 0x20a8000056027fae */ /* 0x0003e2000c9a101c */
[----:B------:R-:W-:-:S03]  /*37dc0*/  ISETP.GE.U32.AND P3, PT, R94, 0x7ffffef6, PT ;  /* 0x7ffffef65e00780c */ /* 0x000fc60003f66070 */
[----:B------:R-:W-:Y:S04]  /*37dd0*/  LDGSTS.E [R2+0x20b00], desc[UR28][R84.64], !P1 ;  /* 0x20b0000054027fae */ /* 0x000fe8000c9a101c */
[----:B------:R3:W-:Y:S01]  /*37de0*/  LDGSTS.E [R2+0x20b80], desc[UR28][R4.64], !P1 ;  /* 0x20b8000004027fae */ /* 0x0007e2000c9a101c */
[----:B------:R-:W-:Y:S01]  /*37df0*/  ISETP.GE.U32.AND P1, PT, R80, 0x7ffffef2, PT ;  /* 0x7ffffef25000780c */ /* 0x000fe20003f26070 */
[----:B------:R-:W-:Y:S02]  /*37e00*/  VIADD R80, R95, 0xffffff6d ;  /* 0xffffff6d5f507836 */ /* 0x000fe40000000000 */
[----:B------:R3:W-:Y:S01]  /*37e10*/  STL.64 [R1+0x26a0], R4 ;  /* 0x0026a00401007387 */ /* 0x0007e20000100a00 */
[----:B------:R-:W-:-:S03]  /*37e20*/  IMAD.WIDE R94, R3, 0x4, R246 ;  /* 0x00000004035e7825 */ /* 0x000fc600078e02f6 */
[----:B------:R-:W3:Y:S04]  /*37e30*/  LDL.LU.64 R222, [R1+0x1480] ;  /* 0x0014800001de7983 */ /* 0x000ee80000300a00 */
[----:B------:R-:W3:Y:S04]  /*37e40*/  LDL.LU.64 R242, [R1+0x1478] ;  /* 0x0014780001f27983 */ /* 0x000ee80000300a00 */
[----:B------:R-:W3:Y:S04]  /*37e50*/  LDL.LU.64 R224, [R1+0x1470] ;  /* 0x0014700001e07983 */ /* 0x000ee80000300a00 */
[----:B------:R-:W3:Y:S04]  /*37e60*/  LDL.LU.64 R228, [R1+0x1468] ;  /* 0x0014680001e47983 */ /* 0x000ee80000300a00 */
[----:B------:R1:W-:Y:S04]  /*37e70*/  STL.64 [R1+0x2698], R96 ;  /* 0x0026986001007387 */ /* 0x0003e80000100a00 */
[----:B------:R-:W3:Y:S04]  /*37e80*/  LDL.LU.64 R246, [R1+0x1460] ;  /* 0x0014600001f67983 */ /* 0x000ee80000300a00 */
[----:B------:R1:W-:Y:S01]  /*37e90*/  STL.64 [R1+0x2690], R94 ;  /* 0x0026905e01007387 */ /* 0x0003e20000100a00 */
[----:B--2---:R-:W-:-:S03]  /*37ea0*/  IMAD.WIDE R92, R3, 0x4, R238 ;  /* 0x00000004035c7825 */ /* 0x004fc600078e02ee */
[----:B------:R-:W2:Y:S04]  /*37eb0*/  LDL.LU.64 R238, [R1+0x1458] ;  /* 0x0014580001ee7983 */ /* 0x000ea80000300a00 */
[----:B------:R1:W-:Y:S01]  /*37ec0*/  STL.64 [R1+0x2688], R92 ;  /* 0x0026885c01007387 */ /* 0x0003e20000100a00 */
[----:B----4-:R-:W-:-:S04]  /*37ed0*/  IMAD.WIDE R90, R3, 0x4, R234 ;  /* 0x00000004035a7825 */ /* 0x010fc800078e02ea */
[----:B------:R-:W-:-:S04]  /*37ee0*/  IMAD.WIDE R88, R3, 0x4, R248 ;  /* 0x0000000403587825 */ /* 0x000fc800078e02f8 */
[C---:B-1----:R-:W-:Y:S02]  /*37ef0*/  IMAD.WIDE R86, R3.reuse, 0x4, R240 ;  /* 0x0000000403567825 */ /* 0x042fe400078e02f0 */
[----:B------:R-:W4:Y:S04]  /*37f00*/  LDL.LU.64 R240, [R1+0x1450] ;  /* 0x0014500001f07983 */ /* 0x000f280000300a00 */
[----:B------:R1:W-:Y:S04]  /*37f10*/  STL.64 [R1+0x2680], R90 ;  /* 0x0026805a01007387 */ /* 0x0003e80000100a00 */
[----:B------:R1:W-:Y:S04]  /*37f20*/  STL.64 [R1+0x2678], R88 ;  /* 0x0026785801007387 */ /* 0x0003e80000100a00 */
[----:B------:R2:W-:Y:S01]  /*37f30*/  STL.64 [R1+0x2670], R86 ;  /* 0x0026705601007387 */ /* 0x0005e20000100a00 */
[----:B---3--:R-:W-:-:S03]  /*37f40*/  IMAD.WIDE R4, R3, 0x4, R244 ;  /* 0x0000000403047825 */ /* 0x008fc600078e02f4 */
[----:B------:R-:W3:Y:S01]  /*37f50*/  LDL.LU.64 R244, [R1+0x1448] ;  /* 0x0014480001f47983 */ /* 0x000ee20000300a00 */
[----:B------:R-:W-:Y:S01]  /*37f60*/  ISETP.GE.U32.AND P0, PT, R106, 0x7ffffefa, PT ;  /* 0x7ffffefa6a00780c */ /* 0x000fe20003f06070 */
[----:B------:R-:W-:-:S05]  /*37f70*/  IMAD.WIDE R84, R3, 0x4, R236 ;  /* 0x0000000403547825 */ /* 0x000fca00078e02ec */
[----:B------:R4:W-:Y:S04]  /*37f80*/  STL.64 [R1+0x2668], R84 ;  /* 0x0026685401007387 */ /* 0x0009e80000100a00 */
[----:B------:R3:W-:Y:S04]  /*37f90*/  STL.64 [R1+0x2660], R4 ;  /* 0x0026600401007387 */ /* 0x0007e80000100a00 */
[----:B------:R-:W3:Y:S04]  /*37fa0*/  LDL.LU.64 R236, [R1+0x1380] ;  /* 0x0013800001ec7983 */ /* 0x000ee80000300a00 */
[----:B------:R1:W-:Y:S04]  /*37fb0*/  LDGSTS.E [R2+0x21800], desc[UR28][R96.64], !P0 ;  /* 0x2180000060027fae */ /* 0x0003e8000c1a101c */
[----:B------:R1:W-:Y:S04]  /*37fc0*/  LDGSTS.E [R2+0x21880], desc[UR28][R94.64], !P0 ;  /* 0x218800005e027fae */ /* 0x0003e8000c1a101c */
[----:B------:R-:W3:Y:S04]  /*37fd0*/  LDL.LU.64 R226, [R1+0x1378] ;  /* 0x0013780001e27983 */ /* 0x000ee80000300a00 */
[----:B------:R1:W-:Y:S04]  /*37fe0*/  LDGSTS.E [R2+0x21900], desc[UR28][R92.64], !P0 ;  /* 0x219000005c027fae */ /* 0x0003e8000c1a101c */
[----:B------:R-:W3:Y:S04]  /*37ff0*/  LDL.LU.64 R234, [R1+0x1370] ;  /* 0x0013700001ea7983 */ /* 0x000ee80000300a00 */
[----:B------:R1:W-:Y:S04]  /*38000*/  LDGSTS.E [R2+0x21980], desc[UR28][R90.64], !P0 ;  /* 0x219800005a027fae */ /* 0x0003e8000c1a101c */
[----:B------:R-:W3:Y:S04]  /*38010*/  LDL.LU.64 R248, [R1+0x1368] ;  /* 0x0013680001f87983 */ /* 0x000ee80000300a00 */
[----:B------:R1:W-:Y:S02]  /*38020*/  LDGSTS.E [R2+0x21a00], desc[UR28][R88.64], !P0 ;  /* 0x21a0000058027fae */ /* 0x0003e4000c1a101c */
[----:B-1----:R-:W-:-:S02]  /*38030*/  IMAD.WIDE R96, R3, 0x4, R222 ;  /* 0x0000000403607825 */ /* 0x002fc400078e02de */
[----:B------:R2:W-:Y:S02]  /*38040*/  LDGSTS.E [R2+0x21a80], desc[UR28][R86.64], !P0 ;  /* 0x21a8000056027fae */ /* 0x0005e4000c1a101c */
[C---:B------:R-:W-:Y:S02]  /*38050*/  IMAD.WIDE R94, R3.reuse, 0x4, R242 ;  /* 0x00000004035e7825 */ /* 0x040fe400078e02f2 */
[----:B------:R-:W3:Y:S02]  /*38060*/  LDL.LU.64 R242, [R1+0x1360] ;  /* 0x0013600001f27983 */ /* 0x000ee40000300a00 */
[C---:B------:R-:W-:Y:S02]  /*38070*/  IMAD.WIDE R92, R3.reuse, 0x4, R224 ;  /* 0x00000004035c7825 */ /* 0x040fe400078e02e0 */
[----:B------:R1:W-:Y:S02]  /*38080*/  STL.64 [R1+0x2658], R96 ;  /* 0x0026586001007387 */ /* 0x0003e40000100a00 */
[----:B------:R-:W-:-:S02]  /*38090*/  IMAD.WIDE R90, R3, 0x4, R228 ;  /* 0x00000004035a7825 */ /* 0x000fc400078e02e4 */
[----:B------:R1:W-:Y:S02]  /*380a0*/  STL.64 [R1+0x2650], R94 ;  /* 0x0026505e01007387 */ /* 0x0003e40000100a00 */
[C---:B------:R-:W-:Y:S02]  /*380b0*/  IMAD.WIDE R88, R3.reuse, 0x4, R246 ;  /* 0x0000000403587825 */ /* 0x040fe400078e02f6 */
[----:B------:R1:W-:Y:S04]  /*380c0*/  STL.64 [R1+0x2648], R92 ;  /* 0x0026485c01007387 */ /* 0x0003e80000100a00 */
[----:B------:R4:W-:Y:S04]  /*380d0*/  LDGSTS.E [R2+0x21b00], desc[UR28][R84.64], !P0 ;  /* 0x21b0000054027fae */ /* 0x0009e8000c1a101c */
[----:B------:R3:W-:Y:S04]  /*380e0*/  LDGSTS.E [R2+0x21b80], desc[UR28][R4.64], !P0 ;  /* 0x21b8000004027fae */ /* 0x0007e8000c1a101c */
[----:B------:R1:W-:Y:S04]  /*380f0*/  LDGSTS.E [R2+0x22800], desc[UR28][R96.64], !P3 ;  /* 0x2280000060027fae */ /* 0x0003e8000d9a101c */
[----:B------:R1:W-:Y:S04]  /*38100*/  LDGSTS.E [R2+0x22880], desc[UR28][R94.64], !P3 ;  /* 0x228800005e027fae */ /* 0x0003e8000d9a101c */
[----:B------:R1:W-:Y:S04]  /*38110*/  LDGSTS.E [R2+0x22900], desc[UR28][R92.64], !P3 ;  /* 0x229000005c027fae */ /* 0x0003e8000d9a101c */
[----:B------:R1:W-:Y:S04]  /*38120*/  LDGSTS.E [R2+0x22980], desc[UR28][R90.64], !P3 ;  /* 0x229800005a027fae */ /* 0x0003e8000d9a101c */
[----:B------:R1:W-:Y:S01]  /*38130*/  LDGSTS.E [R2+0x22a00], desc[UR28][R88.64], !P3 ;  /* 0x22a0000058027fae */ /* 0x0003e2000d9a101c */
[----:B--2---:R-:W-:-:S03]  /*38140*/  IMAD.WIDE R86, R3, 0x4, R238 ;  /* 0x0000000403567825 */ /* 0x004fc600078e02ee */
[----:B------:R-:W2:Y:S04]  /*38150*/  LDL.LU.64 R238, [R1+0x1358] ;  /* 0x0013580001ee7983 */ /* 0x000ea80000300a00 */
[----:B------:R1:W-:Y:S04]  /*38160*/  STL.64 [R1+0x2640], R90 ;  /* 0x0026405a01007387 */ /* 0x0003e80000100a00 */
[----:B------:R1:W-:Y:S04]  /*38170*/  STL.64 [R1+0x2638], R88 ;  /* 0x0026385801007387 */ /* 0x0003e80000100a00 */
[----:B------:R2:W-:Y:S01]  /*38180*/  LDGSTS.E [R2+0x22a80], desc[UR28][R86.64], !P3 ;  /* 0x22a8000056027fae */ /* 0x0005e2000d9a101c */
[----:B----4-:R-:W-:-:S03]  /*38190*/  IMAD.WIDE R84, R3, 0x4, R240 ;  /* 0x0000000403547825 */ /* 0x010fc600078e02f0 */
[----:B------:R-:W4:Y:S04]  /*381a0*/  LDL.LU.64 R240, [R1+0x1350] ;  /* 0x0013500001f07983 */ /* 0x000f280000300a00 */
[----:B------:R2:W-:Y:S04]  /*381b0*/  STL.64 [R1+0x2630], R86 ;  /* 0x0026305601007387 */ /* 0x0005e80000100a00 */
[----:B------:R-:W-:Y:S01]  /*381c0*/  LDGSTS.E [R2+0x22b00], desc[UR28][R84.64], !P3 ;  /* 0x22b0000054027fae */ /* 0x000fe2000d9a101c */
[----:B---3--:R-:W-:-:S03]  /*381d0*/  IMAD.WIDE R4, R3, 0x4, R244 ;  /* 0x0000000403047825 */ /* 0x008fc600078e02f4 */
[----:B------:R-:W3:Y:S04]  /*381e0*/  LDL.LU.64 R244, [R1+0x1348] ;  /* 0x0013480001f47983 */ /* 0x000ee80000300a00 */
[----:B------:R-:W-:Y:S04]  /*381f0*/  STL.64 [R1+0x1c68], R84 ;  /* 0x001c685401007387 */ /* 0x000fe80000100a00 */
[----:B------:R3:W-:Y:S04]  /*38200*/  STL.64 [R1+0x1c60], R4 ;  /* 0x001c600401007387 */ /* 0x0007e80000100a00 */
[----:B------:R-:W4:Y:S01]  /*38210*/  LDL.LU.64 R228, [R1+0x1280] ;  /* 0x0012800001e47983 */ /* 0x000f220000300a00 */
[----:B-1----:R-:W-:-:S03]  /*38220*/  IMAD.WIDE R96, R3, 0x4, R236 ;  /* 0x0000000403607825 */ /* 0x002fc600078e02ec */
[----:B------:R-:W4:Y:S04]  /*38230*/  LDL.LU.64 R246, [R1+0x1278] ;  /* 0x0012780001f67983 */ /* 0x000f280000300a00 */
[----:B------:R-:W4:Y:S01]  /*38240*/  LDL.LU.64 R236, [R1+0x1270] ;  /* 0x0012700001ec7983 */ /* 0x000f220000300a00 */
[----:B------:R-:W-:-:S03]  /*38250*/  IMAD.WIDE R94, R3, 0x4, R226 ;  /* 0x00000004035e7825 */ /* 0x000fc600078e02e2 */
[----:B------:R1:W-:Y:S04]  /*38260*/  STL.64 [R1+0x1c58], R96 ;  /* 0x001c586001007387 */ /* 0x0003e80000100a00 */
[----:B------:R3:W-:Y:S01]  /*38270*/  LDGSTS.E [R2+0x22b80], desc[UR28][R4.64], !P3 ;  /* 0x22b8000004027fae */ /* 0x0007e2000d9a101c */
[----:B------:R-:W-:-:S03]  /*38280*/  IMAD.WIDE R92, R3, 0x4, R234 ;  /* 0x00000004035c7825 */ /* 0x000fc600078e02ea */
[----:B------:R1:W-:Y:S04]  /*38290*/  LDGSTS.E [R2+0x23800], desc[UR28][R96.64], !P1 ;  /* 0x2380000060027fae */ /* 0x0003e8000c9a101c */
[----:B------:R-:W4:Y:S01]  /*382a0*/  LDL.LU.64 R234, [R1+0x1268] ;  /* 0x0012680001ea7983 */ /* 0x000f220000300a00 */
[----:B------:R-:W-:-:S03]  /*382b0*/  IMAD.WIDE R90, R3, 0x4, R248 ;  /* 0x00000004035a7825 */ /* 0x000fc600078e02f8 */
[----:B------:R1:W-:Y:S04]  /*382c0*/  STL.64 [R1+0x1c50], R94 ;  /* 0x001c505e01007387 */ /* 0x0003e80000100a00 */
[----:B------:R1:W-:Y:S04]  /*382d0*/  STL.64 [R1+0x1c48], R92 ;  /* 0x001c485c01007387 */ /* 0x0003e80000100a00 */
[----:B------:R-:W4:Y:S01]  /*382e0*/  LDL.LU.64 R248, [R1+0x1260] ;  /* 0x0012600001f87983 */ /* 0x000f220000300a00 */
[----:B------:R-:W-:-:S03]  /*382f0*/  IMAD.WIDE R88, R3, 0x4, R242 ;  /* 0x0000000403587825 */ /* 0x000fc600078e02f2 */
[----:B------:R1:W-:Y:S04]  /*38300*/  STL.64 [R1+0x1c40], R90 ;  /* 0x001c405a01007387 */ /* 0x0003e80000100a00 */
[----:B------:R-:W4:Y:S04]  /*38310*/  LDL.LU.64 R242, [R1+0x1258] ;  /* 0x0012580001f27983 */ /* 0x000f280000300a00 */
[----:B------:R1:W-:Y:S04]  /*38320*/  STL.64 [R1+0x1c38], R88 ;  /* 0x001c385801007387 */ /* 0x0003e80000100a00 */
[----:B------:R1:W-:Y:S04]  /*38330*/  LDGSTS.E [R2+0x23880], desc[UR28][R94.64], !P1 ;  /* 0x238800005e027fae */ /* 0x0003e8000c9a101c */
[----:B------:R1:W-:Y:S04]  /*38340*/  LDGSTS.E [R2+0x23900], desc[UR28][R92.64], !P1 ;  /* 0x239000005c027fae */ /* 0x0003e8000c9a101c */
[----:B------:R1:W-:Y:S04]  /*38350*/  LDGSTS.E [R2+0x23980], desc[UR28][R90.64], !P1 ;  /* 0x239800005a027fae */ /* 0x0003e8000c9a101c */
[----:B------:R1:W-:Y:S01]  /*38360*/  LDGSTS.E [R2+0x23a00], desc[UR28][R88.64], !P1 ;  /* 0x23a0000058027fae */ /* 0x0003e2000c9a101c */
[----:B--2---:R-:W-:-:S03]  /*38370*/  IMAD.WIDE R86, R3, 0x4, R238 ;  /* 0x0000000403567825 */ /* 0x004fc600078e02ee */
[----:B------:R-:W2:Y:S04]  /*38380*/  LDL.LU.64 R238, [R1+0x1250] ;  /* 0x0012500001ee7983 */ /* 0x000ea80000300a00 */
[----:B------:R1:W-:Y:S04]  /*38390*/  STL.64 [R1+0x16c0], R86 ;  /* 0x0016c05601007387 */ /* 0x0003e80000100a00 */
[----:B------:R1:W-:Y:S01]  /*383a0*/  LDGSTS.E [R2+0x23a80], desc[UR28][R86.64], !P1 ;  /* 0x23a8000056027fae */ /* 0x0003e2000c9a101c */
[----:B---3--:R-:W-:-:S03]  /*383b0*/  IMAD.WIDE R4, R3, 0x4, R244 ;  /* 0x0000000403047825 */ /* 0x008fc600078e02f4 */
[----:B------:R-:W3:Y:S01]  /*383c0*/  LDL.LU.64 R244, [R1+0x1248] ;  /* 0x0012480001f47983 */ /* 0x000ee20000300a00 */
[----:B----4-:R-:W-:-:S05]  /*383d0*/  IMAD.WIDE R84, R3, 0x4, R240 ;  /* 0x0000000403547825 */ /* 0x010fca00078e02f0 */
[----:B------:R-:W-:Y:S01]  /*383e0*/  STL.64 [R1+0x16b8], R84 ;  /* 0x0016b85401007387 */ /* 0x000fe20000100a00 */
[----:B-1----:R-:W-:-:S03]  /*383f0*/  IMAD.WIDE R96, R3, 0x4, R228 ;  /* 0x0000000403607825 */ /* 0x002fc600078e02e4 */
[----:B------:R3:W-:Y:S01]  /*38400*/  STL.64 [R1+0x16b0], R4 ;  /* 0x0016b00401007387 */ /* 0x0007e20000100a00 */
[----:B------:R-:W-:-:S03]  /*38410*/  IMAD.WIDE R94, R3, 0x4, R246 ;  /* 0x00000004035e7825 */ /* 0x000fc600078e02f6 */
[----:B------:R-:W4:Y:S04]  /*38420*/  LDL.LU.64 R222, [R1+0x1180] ;  /* 0x0011800001de7983 */ /* 0x000f280000300a00 */
[----:B------:R-:W4:Y:S01]  /*38430*/  LDL.LU.64 R240, [R1+0x1178] ;  /* 0x0011780001f07983 */ /* 0x000f220000300a00 */
[----:B------:R-:W-:-:S03]  /*38440*/  IMAD.WIDE R92, R3, 0x4, R236 ;  /* 0x00000004035c7825 */ /* 0x000fc600078e02ec */
[----:B------:R-:W4:Y:S04]  /*38450*/  LDL.LU.64 R224, [R1+0x1170] ;  /* 0x0011700001e07983 */ /* 0x000f280000300a00 */
[----:B------:R-:W4:Y:S04]  /*38460*/  LDL.LU.64 R228, [R1+0x1168] ;  /* 0x0011680001e47983 */ /* 0x000f280000300a00 */
[----:B------:R4:W-:Y:S04]  /*38470*/  STL.64 [R1+0x16a8], R96 ;  /* 0x0016a86001007387 */ /* 0x0009e80000100a00 */
[----:B------:R-:W4:Y:S01]  /*38480*/  LDL.LU.64 R246, [R1+0x1160] ;  /* 0x0011600001f67983 */ /* 0x000f220000300a00 */
[----:B------:R-:W-:-:S03]  /*38490*/  IMAD.WIDE R90, R3, 0x4, R234 ;  /* 0x00000004035a7825 */ /* 0x000fc600078e02ea */
[----:B------:R1:W-:Y:S04]  /*384a0*/  STL.64 [R1+0x16a0], R94 ;  /* 0x0016a05e01007387 */ /* 0x0003e80000100a00 */
[----:B------:R-:W4:Y:S01]  /*384b0*/  LDL.LU.64 R236, [R1+0x1158] ;  /* 0x0011580001ec7983 */ /* 0x000f220000300a00 */
[----:B------:R-:W-:-:S03]  /*384c0*/  IMAD.WIDE R88, R3, 0x4, R248 ;  /* 0x0000000403587825 */ /* 0x000fc600078e02f8 */
[----:B------:R1:W-:Y:S04]  /*384d0*/  STL.64 [R1+0x1698], R92 ;  /* 0x0016985c01007387 */ /* 0x0003e80000100a00 */
[----:B------:R-:W-:Y:S01]  /*384e0*/  LDGSTS.E [R2+0x23b00], desc[UR28][R84.64], !P1 ;  /* 0x23b0000054027fae */ /* 0x000fe2000c9a101c */
[----:B------:R-:W-:-:S03]  /*384f0*/  IMAD.WIDE R86, R3, 0x4, R242 ;  /* 0x0000000403567825 */ /* 0x000fc600078e02f2 */
[----:B------:R3:W-:Y:S04]  /*38500*/  LDGSTS.E [R2+0x23b80], desc[UR28][R4.64], !P1 ;  /* 0x23b8000004027fae */ /* 0x0007e8000c9a101c */
[----:B------:R-:W4:Y:S04]  /*38510*/  LDL.LU.64 R242, [R1+0x1150] ;  /* 0x0011500001f27983 */ /* 0x000f280000300a00 */
[----:B------:R1:W-:Y:S04]  /*38520*/  STL.64 [R1+0x1690], R90 ;  /* 0x0016905a01007387 */ /* 0x0003e80000100a00 */
[----:B------:R1:W-:Y:S04]  /*38530*/  STL.64 [R1+0x1688], R88 ;  /* 0x0016885801007387 */ /* 0x0003e80000100a00 */
[----:B------:R1:W-:Y:S01]  /*38540*/  STL.64 [R1+0x1680], R86 ;  /* 0x0016805601007387 */ /* 0x0003e20000100a00 */
[----:B---3--:R-:W-:-:S03]  /*38550*/  IMAD.WIDE R4, R3, 0x4, R244 ;  /* 0x0000000403047825 */ /* 0x008fc600078e02f4 */
[----:B------:R-:W3:Y:S01]  /*38560*/  LDL.LU.64 R244, [R1+0x1148] ;  /* 0x0011480001f47983 */ /* 0x000ee20000300a00 */
[----:B------:R-:W-:Y:S01]  /*38570*/  ISETP.GE.U32.AND P0, PT, R80, 0x7ffffeee, PT ;  /* 0x7ffffeee5000780c */ /* 0x000fe20003f06070 */
[----:B--2---:R-:W-:-:S05]  /*38580*/  IMAD.WIDE R84, R3, 0x4, R238 ;  /* 0x0000000403547825 */ /* 0x004fca00078e02ee */
[----:B------:R2:W-:Y:S04]  /*38590*/  STL.64 [R1+0x1678], R84 ;  /* 0x0016785401007387 */ /* 0x0005e80000100a00 */
[----:B------:R3:W-:Y:S04]  /*385a0*/  STL.64 [R1+0x1670], R4 ;  /* 0x0016700401007387 */ /* 0x0007e80000100a00 */
[----:B------:R-:W3:Y:S04]  /*385b0*/  LDL.LU.64 R238, [R1+0x1080] ;  /* 0x0010800001ee7983 */ /* 0x000ee80000300a00 */
[----:B------:R4:W-:Y:S04]  /*385c0*/  LDGSTS.E [R2+0x24800], desc[UR28][R96.64], !P0 ;  /* 0x2480000060027fae */ /* 0x0009e8000c1a101c */
[----:B------:R1:W-:Y:S04]  /*385d0*/  LDGSTS.E [R2+0x24880], desc[UR28][R94.64], !P0 ;  /* 0x248800005e027fae */ /* 0x0003e8000c1a101c */
[----:B------:R-:W3:Y:S01]  /*385e0*/  LDL.LU.64 R226, [R1+0x1078] ;  /* 0x0010780001e27983 */ /* 0x000ee20000300a00 */
[----:B----4-:R-:W-:-:S03]  /*385f0*/  IMAD.WIDE R96, R3, 0x4, R222 ;  /* 0x0000000403607825 */ /* 0x010fc600078e02de */
[----:B------:R4:W-:Y:S01]  /*38600*/  LDGSTS.E [R2+0x24900], desc[UR28][R92.64], !P0 ;  /* 0x249000005c027fae */ /* 0x0009e2000c1a101c */
[----:B-1----:R-:W-:-:S03]  /*38610*/  IMAD.WIDE R94, R3, 0x4, R240 ;  /* 0x00000004035e7825 */ /* 0x002fc600078e02f0 */
[----:B------:R-:W3:Y:S04]  /*38620*/  LDL.LU.64 R234, [R1+0x1070] ;  /* 0x0010700001ea7983 */ /* 0x000ee80000300a00 */
[----:B------:R1:W-:Y:S01]  /*38630*/  LDGSTS.E [R2+0x24980], desc[UR28][R90.64], !P0 ;  /* 0x249800005a027fae */ /* 0x0003e2000c1a101c */
[----:B----4-:R-:W-:-:S03]  /*38640*/  IMAD.WIDE R92, R3, 0x4, R224 ;  /* 0x00000004035c7825 */ /* 0x010fc600078e02e0 */
[----:B------:R-:W4:Y:S04]  /*38650*/  LDL.LU.64 R248, [R1+0x1068] ;  /* 0x0010680001f87983 */ /* 0x000f280000300a00 */
[----:B------:R2:W-:Y:S01]  /*38660*/  LDGSTS.E [R2+0x24a00], desc[UR28][R88.64], !P0 ;  /* 0x24a0000058027fae */ /* 0x0005e2000c1a101c */
[----:B-1----:R-:W-:-:S03]  /*38670*/  IMAD.WIDE R90, R3, 0x4, R228 ;  /* 0x00000004035a7825 */ /* 0x002fc600078e02e4 */
[----:B------:R-:W4:Y:S04]  /*38680*/  LDL.LU.64 R240, [R1+0x1060] ;  /* 0x0010600001f07983 */ /* 0x000f280000300a00 */
[----:B------:R1:W-:Y:S01]  /*38690*/  STL.64 [R1+0x1668], R96 ;  /* 0x0016686001007387 */ /* 0x0003e20000100a00 */
[----:B--2---:R-:W-:-:S03]  /*386a0*/  IMAD.WIDE R88, R3, 0x4, R246 ;  /* 0x0000000403587825 */ /* 0x004fc600078e02f6 */
[----:B------:R2:W-:Y:S04]  /*386b0*/  LDGSTS.E [R2+0x24a80], desc[UR28][R86.64], !P0 ;  /* 0x24a8000056027fae */ /* 0x0005e8000c1a101c */
[----:B------:R1:W-:Y:S04]  /*386c0*/  STL.64 [R1+0x1660], R94 ;  /* 0x0016605e01007387 */ /* 0x0003e80000100a00 */
[----:B------:R1:W-:Y:S01]  /*386d0*/  STL.64 [R1+0x1658], R92 ;  /* 0x0016585c01007387 */ /* 0x0003e20000100a00 */
[----:B--2---:R-:W-:-:S03]  /*386e0*/  IMAD.WIDE R86, R3, 0x4, R236 ;  /* 0x0000000403567825 */ /* 0x004fc600078e02ec */
[----:B------:R2:W-:Y:S04]  /*386f0*/  LDGSTS.E [R2+0x24b00], desc[UR28][R84.64], !P0 ;  /* 0x24b0000054027fae */ /* 0x0005e8000c1a101c */
[----:B------:R-:W4:Y:S04]  /*38700*/  LDL.LU.64 R236, [R1+0x1058] ;  /* 0x0010580001ec7983 */ /* 0x000f280000300a00 */
[----:B------:R4:W-:Y:S01]  /*38710*/  STL.64 [R1+0x1650], R90 ;  /* 0x0016505a01007387 */ /* 0x0009e20000100a00 */
[----:B--2---:R-:W-:-:S03]  /*38720*/  IMAD.WIDE R84, R3, 0x4, R242 ;  /* 0x0000000403547825 */ /* 0x004fc600078e02f2 */
[----:B------:R2:W-:Y:S04]  /*38730*/  STL.64 [R1+0x1648], R88 ;  /* 0x0016485801007387 */ /* 0x0005e80000100a00 */
[----:B------:R3:W-:Y:S04]  /*38740*/  LDGSTS.E [R2+0x24b80], desc[UR28][R4.64], !P0 ;  /* 0x24b8000004027fae */ /* 0x0007e8000c1a101c */
[----:B------:R-:W4:Y:S04]  /*38750*/  LDL.LU.64 R242, [R1+0x1050] ;  /* 0x0010500001f27983 */ /* 0x000f280000300a00 */
[----:B------:R1:W-:Y:S01]  /*38760*/  STL.64 [R1+0x1600], R86 ;  /* 0x0016005601007387 */ /* 0x0003e20000100a00 */
[----:B---3--:R-:W-:-:S03]  /*38770*/  IMAD.WIDE R4, R3, 0x4, R244 ;  /* 0x0000000403047825 */ /* 0x008fc600078e02f4 */
[----:B------:R-:W3:Y:S01]  /*38780*/  LDL.LU.64 R244, [R1+0x1048] ;  /* 0x0010480001f47983 */ /* 0x000ee20000300a00 */
[----:B------:R-:W-:-:S03]  /*38790*/  VIADD R80, R82, 0xffffff69 ;  /* 0xffffff6952507836 */ /* 0x000fc60000000000 */
[----:B------:R-:W-:Y:S01]  /*387a0*/  STL.64 [R1+0x15f8], R84 ;  /* 0x0015f85401007387 */ /* 0x000fe20000100a00 */
[----:B------:R-:W2:Y:S01]  /*387b0*/  LDC R82, c[0x0][0x3a0] ;  /* 0x0000e800ff527b82 */ /* 0x000ea20000000800 */
[----:B------:R-:W-:Y:S02]  /*387c0*/  ISETP.GE.U32.AND P3, PT, R80, 0x7ffffeea, PT ;  /* 0x7ffffeea5000780c */ /* 0x000fe40003f66070 */
        /* <DEDUP_REMOVED lines=11> */
[----:B------:R1:W-:Y:S02]  /*38880*/  STL.64 [R1+0x15e8], R96 ;  /* 0x0015e86001007387 */ /* 0x0003e40000100a00 */
[----:B----4-:R-:W-:-:S02]  /*38890*/  IMAD.WIDE R90, R3, 0x4, R248 ;  /* 0x00000004035a7825 */ /* 0x010fc400078e02f8 */
[----:B------:R-:W4:Y:S04]  /*388a0*/  LDL.LU.64 R234, [R1+0xf68] ;  /* 0x000f680001ea7983 */ /* 0x000f280000300a00 */
[----:B------:R2:W-:Y:S04]  /*388b0*/  LDGSTS.E [R2+0x25a00], desc[UR28][R88.64], !P3 ;  /* 0x25a0000058027fae */ /* 0x0005e8000d9a101c */
[----:B------:R1:W-:Y:S04]  /*388c0*/  STL.64 [R1+0x15e0], R94 ;  /* 0x0015e05e01007387 */ /* 0x0003e80000100a00 */
[----:B------:R1:W-:Y:S01]  /*388d0*/  STL.64 [R1+0x15d8], R92 ;  /* 0x0015d85c01007387 */ /* 0x0003e20000100a00 */
[----:B--2---:R-:W-:-:S03]  /*388e0*/  IMAD.WIDE R88, R3, 0x4, R240 ;  /* 0x0000000403587825 */ /* 0x004fc600078e02f0 */
[----:B------:R2:W-:Y:S04]  /*388f0*/  LDGSTS.E [R2+0x25a80], desc[UR28][R86.64], !P3 ;  /* 0x25a8000056027fae */ /* 0x0005e8000d9a101c */
[----:B------:R-:W4:Y:S04]  /*38900*/  LDL.LU.64 R248, [R1+0xf60] ;  /* 0x000f600001f87983 */ /* 0x000f280000300a00 */
[----:B------:R4:W-:Y:S04]  /*38910*/  STL.64 [R1+0x15d0], R90 ;  /* 0x0015d05a01007387 */ /* 0x0009e80000100a00 */
[----:B------:R-:W4:Y:S01]  /*38920*/  LDL.LU.64 R240, [R1+0xf58] ;  /* 0x000f580001f07983 */ /* 0x000f220000300a00 */
[----:B--2---:R-:W-:-:S03]  /*38930*/  IMAD.WIDE R86, R3, 0x4, R236 ;  /* 0x0000000403567825 */ /* 0x004fc600078e02ec */
[----:B------:R-:W-:Y:S04]  /*38940*/  LDGSTS.E [R2+0x25b00], desc[UR28][R84.64], !P3 ;  /* 0x25b0000054027fae */ /* 0x000fe8000d9a101c */
[----:B------:R2:W-:Y:S04]  /*38950*/  STL.64 [R1+0x15c8], R88 ;  /* 0x0015c85801007387 */ /* 0x0005e80000100a00 */
[----:B------:R3:W-:Y:S04]  /*38960*/  LDGSTS.E [R2+0x25b80], desc[UR28][R4.64], !P3 ;  /* 0x25b8000004027fae */ /* 0x0007e8000d9a101c */
[----:B------:R-:W4:Y:S04]  /*38970*/  LDL.LU.64 R236, [R1+0xf50] ;  /* 0x000f500001ec7983 */ /* 0x000f280000300a00 */
[----:B------:R1:W-:Y:S01]  /*38980*/  STL.64 [R1+0x15c0], R86 ;  /* 0x0015c05601007387 */ /* 0x0003e20000100a00 */
[----:B---3--:R-:W-:-:S03]  /*38990*/  IMAD.WIDE R4, R3, 0x4, R244 ;  /* 0x0000000403047825 */ /* 0x008fc600078e02f4 */
[----:B------:R-:W3:Y:S01]  /*389a0*/  LDL.LU.64 R244, [R1+0xf48] ;  /* 0x000f480001f47983 */ /* 0x000ee20000300a00 */
[----:B------:R-:W-:Y:S01]  /*389b0*/  IADD3 R80, PT, PT, R83, -0x9b, RZ ;  /* 0xffffff6553507810 */ /* 0x000fe20007ffe0ff */
[C---:B------:R-:W-:Y:S01]  /*389c0*/  IMAD.WIDE R84, R3.reuse, 0x4, R242 ;  /* 0x0000000403547825 */ /* 0x040fe200078e02f2 */
[----:B------:R-:W2:Y:S02]  /*389d0*/  LDC R83, c[0x0][0x3a0] ;  /* 0x0000e800ff537b82 */ /* 0x000ea40000000800 */
[----:B------:R-:W-:Y:S02]  /*389e0*/  ISETP.GE.U32.AND P1, PT, R80, 0x7ffffee6, PT ;  /* 0x7ffffee65000780c */ /* 0x000fe40003f26070 */
[----:B------:R-:W-:Y:S04]  /*389f0*/  STL.64 [R1+0x15b8], R84 ;  /* 0x0015b85401007387 */ /* 0x000fe80000100a00 */
[----:B------:R3:W-:Y:S04]  /*38a00*/  STL.64 [R1+0x15b0], R4 ;  /* 0x0015b00401007387 */ /* 0x0007e80000100a00 */
[----:B------:R-:W3:Y:S04]  /*38a10*/  LDL.LU.64 R222, [R1+0xe80] ;  /* 0x000e800001de7983 */ /* 0x000ee80000300a00 */
[----:B------:R1:W-:Y:S04]  /*38a20*/  LDGSTS.E [R2+0x26800], desc[UR28][R96.64], !P1 ;  /* 0x2680000060027fae */ /* 0x0003e8000c9a101c */
[----:B------:R1:W-:Y:S04]  /*38a30*/  LDGSTS.E [R2+0x26880], desc[UR28][R94.64], !P1 ;  /* 0x268800005e027fae */ /* 0x0003e8000c9a101c */
[----:B------:R-:W3:Y:S01]  /*38a40*/  LDL.LU.64 R242, [R1+0xe78] ;  /* 0x000e780001f27983 */ /* 0x000ee20000300a00 */
[----:B-1----:R-:W-:-:S03]  /*38a50*/  IMAD.WIDE R96, R3, 0x4, R228 ;  /* 0x0000000403607825 */ /* 0x002fc600078e02e4 */
[----:B------:R1:W-:Y:S01]  /*38a60*/  LDGSTS.E [R2+0x26900], desc[UR28][R92.64], !P1 ;  /* 0x269000005c027fae */ /* 0x0003e2000c9a101c */
[----:B------:R-:W-:-:S03]  /*38a70*/  IMAD.WIDE R94, R3, 0x4, R246 ;  /* 0x00000004035e7825 */ /* 0x000fc600078e02f6 */
[----:B------:R-:W3:Y:S04]  /*38a80*/  LDL.LU.64 R224, [R1+0xe70] ;  /* 0x000e700001e07983 */ /* 0x000ee80000300a00 */
[----:B------:R-:W3:Y:S01]  /*38a90*/  LDL.LU.64 R228, [R1+0xe68] ;  /* 0x000e680001e47983 */ /* 0x000ee20000300a00 */
[----:B-1----:R-:W-:-:S03]  /*38aa0*/  IMAD.WIDE R92, R3, 0x4, R238 ;  /* 0x00000004035c7825 */ /* 0x002fc600078e02ee */
[----:B------:R4:W-:Y:S04]  /*38ab0*/  LDGSTS.E [R2+0x26980], desc[UR28][R90.64], !P1 ;  /* 0x269800005a027fae */ /* 0x0009e8000c9a101c */
[----:B------:R1:W-:Y:S04]  /*38ac0*/  STL.64 [R1+0x15a8], R96 ;  /* 0x0015a86001007387 */ /* 0x0003e80000100a00 */
[----:B------:R2:W-:Y:S04]  /*38ad0*/  LDGSTS.E [R2+0x26a00], desc[UR28][R88.64], !P1 ;  /* 0x26a0000058027fae */ /* 0x0005e8000c9a101c */
[----:B------:R-:W3:Y:S01]  /*38ae0*/  LDL.LU.64 R246, [R1+0xe60] ;  /* 0x000e600001f67983 */ /* 0x000ee20000300a00 */
[----:B----4-:R-:W-:-:S03]  /*38af0*/  IMAD.WIDE R90, R3, 0x4, R234 ;  /* 0x00000004035a7825 */ /* 0x010fc600078e02ea */
[----:B------:R4:W-:Y:S04]  /*38b00*/  LDGSTS.E [R2+0x26a80], desc[UR28][R86.64], !P1 ;  /* 0x26a8000056027fae */ /* 0x0009e8000c9a101c */
[----:B------:R1:W-:Y:S01]  /*38b10*/  STL.64 [R1+0x15a0], R94 ;  /* 0x0015a05e01007387 */ /* 0x0003e20000100a00 */
[----:B--2---:R-:W-:-:S03]  /*38b20*/  IMAD.WIDE R88, R3, 0x4, R248 ;  /* 0x0000000403587825 */ /* 0x004fc600078e02f8 */
[----:B------:R-:W2:Y:S01]  /*38b30*/  LDL.LU.64 R238, [R1+0xe58] ;  /* 0x000e580001ee7983 */ /* 0x000ea20000300a00 */
[----:B----4-:R-:W-:-:S03]  /*38b40*/  IMAD.WIDE R86, R3, 0x4, R240 ;  /* 0x0000000403567825 */ /* 0x010fc600078e02f0 */
[----:B------:R4:W-:Y:S04]  /*38b50*/  STL.64 [R1+0x1598], R92 ;  /* 0x0015985c01007387 */ /* 0x0009e80000100a00 */
[----:B------:R-:W2:Y:S04]  /*38b60*/  LDL.LU.64 R240, [R1+0xe50] ;  /* 0x000e500001f07983 */ /* 0x000ea80000300a00 */
[----:B------:R-:W-:Y:S04]  /*38b70*/  LDGSTS.E [R2+0x26b00], desc[UR28][R84.64], !P1 ;  /* 0x26b0000054027fae */ /* 0x000fe8000c9a101c */
[----:B------:R1:W-:Y:S04]  /*38b80*/  STL.64 [R1+0x1590], R90 ;  /* 0x0015905a01007387 */ /* 0x0003e80000100a00 */
[----:B------:R3:W-:Y:S04]  /*38b90*/  LDGSTS.E [R2+0x26b80], desc[UR28][R4.64], !P1 ;  /* 0x26b8000004027fae */ /* 0x0007e8000c9a101c */
[----:B------:R1:W-:Y:S04]  /*38ba0*/  STL.64 [R1+0x1588], R88 ;  /* 0x0015885801007387 */ /* 0x0003e80000100a00 */
[----:B------:R2:W-:Y:S01]  /*38bb0*/  STL.64 [R1+0x1580], R86 ;  /* 0x0015805601007387 */ /* 0x0005e20000100a00 */
[----:B---3--:R-:W-:-:S03]  /*38bc0*/  IMAD.WIDE R4, R3, 0x4, R244 ;  /* 0x0000000403047825 */ /* 0x008fc600078e02f4 */
[----:B------:R-:W3:Y:S01]  /*38bd0*/  LDL.LU.64 R244, [R1+0xe48] ;  /* 0x000e480001f47983 */ /* 0x000ee20000300a00 */
[----:B------:R-:W-:Y:S02]  /*38be0*/  VIADD R80, R81, 0xffffff61 ;  /* 0xffffff6151507836 */ /* 0x000fe40000000000 */
[C---:B------:R-:W-:Y:S01]  /*38bf0*/  IMAD.WIDE R84, R3.reuse, 0x4, R236 ;  /* 0x0000000403547825 */ /* 0x040fe200078e02ec */
[----:B------:R-:W2:Y:S02]  /*38c00*/  LDC R81, c[0x0][0x3a0] ;  /* 0x0000e800ff517b82 */ /* 0x000ea40000000800 */
[----:B------:R-:W-:Y:S02]  /*38c10*/  ISETP.GE.U32.AND P0, PT, R80, 0x7ffffee2, PT ;  /* 0x7ffffee25000780c */ /* 0x000fe40003f06070 */
[----:B------:R1:W-:Y:S04]  /*38c20*/  STL.64 [R1+0x1578], R84 ;  /* 0x0015785401007387 */ /* 0x0003e80000100a00 */
[----:B------:R3:W-:Y:S04]  /*38c30*/  STL.64 [R1+0x1570], R4 ;  /* 0x0015700401007387 */ /* 0x0007e80000100a00 */
[----:B------:R-:W3:Y:S04]  /*38c40*/  LDL.LU.64 R236, [R1+0xd80] ;  /* 0x000d800001ec7983 */ /* 0x000ee80000300a00 */
[----:B------:R-:W3:Y:S04]  /*38c50*/  LDL.LU.64 R226, [R1+0xd78] ;  /* 0x000d780001e27983 */ /* 0x000ee80000300a00 */
[----:B------:R-:W3:Y:S04]  /*38c60*/  LDL.LU.64 R234, [R1+0xd70] ;  /* 0x000d700001ea7983 */ /* 0x000ee80000300a00 */
[----:B------:R-:W3:Y:S04]  /*38c70*/  LDL.LU.64 R248, [R1+0xd68] ;  /* 0x000d680001f87983 */ /* 0x000ee80000300a00 */
[----:B------:R1:W-:Y:S04]  /*38c80*/  LDGSTS.E [R2+0x27800], desc[UR28][R96.64], !P0 ;  /* 0x2780000060027fae */ /* 0x0003e8000c1a101c */
[----:B------:R4:W-:Y:S04]  /*38c90*/  LDGSTS.E [R2+0x27880], desc[UR28][R94.64], !P0 ;  /* 0x278800005e027fae */ /* 0x0009e8000c1a101c */
[----:B------:R4:W-:Y:S01]  /*38ca0*/  LDGSTS.E [R2+0x27900], desc[UR28][R92.64], !P0 ;  /* 0x279000005c027fae */ /* 0x0009e2000c1a101c */
[----:B-1----:R-:W-:-:S03]  /*38cb0*/  IMAD.WIDE R96, R3, 0x4, R222 ;  /* 0x0000000403607825 */ /* 0x002fc600078e02de */
[----:B------:R1:W-:Y:S01]  /*38cc0*/  LDGSTS.E [R2+0x27980], desc[UR28][R90.64], !P0 ;  /* 0x279800005a027fae */ /* 0x0003e2000c1a101c */
[----:B----4-:R-:W-:-:S03]  /*38cd0*/  IMAD.WIDE R94, R3, 0x4, R242 ;  /* 0x00000004035e7825 */ /* 0x010fc600078e02f2 */
[----:B------:R4:W-:Y:S01]  /*38ce0*/  LDGSTS.E [R2+0x27a00], desc[UR28][R88.64], !P0 ;  /* 0x27a0000058027fae */ /* 0x0009e2000c1a101c */
[----:B------:R-:W-:-:S03]  /*38cf0*/  IMAD.WIDE R92, R3, 0x4, R224 ;  /* 0x00000004035c7825 */ /* 0x000fc600078e02e0 */
[----:B------:R-:W3:Y:S01]  /*38d00*/  LDL.LU.64 R242, [R1+0xd60] ;  /* 0x000d600001f27983 */ /* 0x000ee20000300a00 */
[----:B-1----:R-:W-:-:S03]  /*38d10*/  IMAD.WIDE R90, R3, 0x4, R228 ;  /* 0x00000004035a7825 */ /* 0x002fc600078e02e4 */
[----:B------:R1:W-:Y:S01]  /*38d20*/  STL.64 [R1+0x1568], R96 ;  /* 0x0015686001007387 */ /* 0x0003e20000100a00 */
[----:B----4-:R-:W-:-:S03]  /*38d30*/  IMAD.WIDE R88, R3, 0x4, R246 ;  /* 0x0000000403587825 */ /* 0x010fc600078e02f6 */
[----:B------:R2:W-:Y:S04]  /*38d40*/  LDGSTS.E [R2+0x27a80], desc[UR28][R86.64], !P0 ;  /* 0x27a8000056027fae */ /* 0x0005e8000c1a101c */
[----:B------:R4:W-:Y:S04]  /*38d50*/  STL.64 [R1+0x1560], R94 ;  /* 0x0015605e01007387 */ /* 0x0009e80000100a00 */
[----:B------:R1:W-:Y:S01]  /*38d60*/  STL.64 [R1+0x1548], R92 ;  /* 0x0015485c01007387 */ /* 0x0003e20000100a00 */
[----:B--2---:R-:W-:-:S03]  /*38d70*/  IMAD.WIDE R86, R3, 0x4, R238 ;  /* 0x0000000403567825 */ /* 0x004fc600078e02ee */
[----:B------:R2:W-:Y:S04]  /*38d80*/  LDGSTS.E [R2+0x27b00], desc[UR28][R84.64], !P0 ;  /* 0x27b0000054027fae */ /* 0x0005e8000c1a101c */
[----:B------:R-:W3:Y:S04]  /*38d90*/  LDL.LU.64 R238, [R1+0xd58] ;  /* 0x000d580001ee7983 */ /* 0x000ee80000300a00 */
[----:B------:R1:W-:Y:S01]  /*38da0*/  STL.64 [R1+0x1500], R90 ;  /* 0x0015005a01007387 */ /* 0x0003e20000100a00 */
[----:B--2---:R-:W-:-:S03]  /*38db0*/  IMAD.WIDE R84, R3, 0x4, R240 ;  /* 0x0000000403547825 */ /* 0x004fc600078e02f0 */
[----:B------:R2:W-:Y:S04]  /*38dc0*/  STL.64 [R1+0x14e8], R88 ;  /* 0x0014e85801007387 */ /* 0x0005e80000100a00 */
[----:B------:R3:W-:Y:S04]  /*38dd0*/  LDGSTS.E [R2+0x27b80], desc[UR28][R4.64], !P0 ;  /* 0x27b8000004027fae */ /* 0x0007e8000c1a101c */
[----:B------:R-:W3:Y:S04]  /*38de0*/  LDL.LU.64 R240, [R1+0xd50] ;  /* 0x000d500001f07983 */ /* 0x000ee80000300a00 */
        /* <DEDUP_REMOVED lines=16> */
[----:B------:R-:W4:Y:S01]  /*38ef0*/  LDL.LU.64 R236, [R1+0xc70] ;  /* 0x000c700001ec7983 */ /* 0x000f220000300a00 */
[----:B------:R-:W-:-:S03]  /*38f00*/  IMAD.WIDE R92, R3, 0x4, R234 ;  /* 0x00000004035c7825 */ /* 0x000fc600078e02ea */
[----:B------:R2:W-:Y:S01]  /*38f10*/  STL.64 [R1+0x14a8], R96 ;  /* 0x0014a86001007387 */ /* 0x0005e20000100a00 */
[----:B-1----:R-:W-:-:S03]  /*38f20*/  IMAD.WIDE R90, R3, 0x4, R248 ;  /* 0x00000004035a7825 */ /* 0x002fc600078e02f8 */
[----:B------:R-:W4:Y:S04]  /*38f30*/  LDL.LU.64 R234, [R1+0xc68] ;  /* 0x000c680001ea7983 */ /* 0x000f280000300a00 */
[----:B------:R1:W-:Y:S04]  /*38f40*/  STL.64 [R1+0x14a0], R94 ;  /* 0x0014a05e01007387 */ /* 0x0003e80000100a00 */
[----:B------:R4:W-:Y:S04]  /*38f50*/  STL.64 [R1+0x1488], R92 ;  /* 0x0014885c01007387 */ /* 0x0009e80000100a00 */
[----:B------:R2:W-:Y:S04]  /*38f60*/  LDGSTS.E [R2+0x28a00], desc[UR28][R88.64], !P3 ;  /* 0x28a0000058027fae */ /* 0x0005e8000d9a101c */
[----:B------:R-:W4:Y:S04]  /*38f70*/  LDL.LU.64 R248, [R1+0xc60] ;  /* 0x000c600001f87983 */ /* 0x000f280000300a00 */
[----:B------:R1:W-:Y:S01]  /*38f80*/  STL.64 [R1+0x1480], R90 ;  /* 0x0014805a01007387 */ /* 0x0003e20000100a00 */
[----:B--2---:R-:W-:-:S03]  /*38f90*/  IMAD.WIDE R88, R3, 0x4, R242 ;  /* 0x0000000403587825 */ /* 0x004fc600078e02f2 */
[----:B------:R2:W-:Y:S04]  /*38fa0*/  LDGSTS.E [R2+0x28a80], desc[UR28][R86.64], !P3 ;  /* 0x28a8000056027fae */ /* 0x0005e8000d9a101c */
[----:B------:R-:W4:Y:S04]  /*38fb0*/  LDL.LU.64 R242, [R1+0xc58] ;  /* 0x000c580001f27983 */ /* 0x000f280000300a00 */
[----:B------:R-:W-:Y:S01]  /*38fc0*/  LDGSTS.E [R2+0x28b00], desc[UR28][R84.64], !P3 ;  /* 0x28b0000054027fae */ /* 0x000fe2000d9a101c */
[----:B--2---:R-:W-:-:S03]  /*38fd0*/  IMAD.WIDE R86, R3, 0x4, R238 ;  /* 0x0000000403567825 */ /* 0x004fc600078e02ee */
[----:B------:R-:W-:Y:S04]  /*38fe0*/  STL.64 [R1+0x1468], R88 ;  /* 0x0014685801007387 */ /* 0x000fe80000100a00 */
[----:B------:R3:W-:Y:S04]  /*38ff0*/  LDGSTS.E [R2+0x28b80], desc[UR28][R4.64], !P3 ;  /* 0x28b8000004027fae */ /* 0x0007e8000d9a101c */
[----:B------:R-:W2:Y:S04]  /*39000*/  LDL.LU.64 R238, [R1+0xc50] ;  /* 0x000c500001ee7983 */ /* 0x000ea80000300a00 */
[----:B------:R1:W-:Y:S01]  /*39010*/  STL.64 [R1+0x1460], R86 ;  /* 0x0014605601007387 */ /* 0x0003e20000100a00 */
[----:B---3--:R-:W-:-:S03]  /*39020*/  IMAD.WIDE R4, R3, 0x4, R244 ;  /* 0x0000000403047825 */ /* 0x008fc600078e02f4 */
[----:B------:R-:W3:Y:S01]  /*39030*/  LDL.LU.64 R244, [R1+0xc48] ;  /* 0x000c480001f47983 */ /* 0x000ee20000300a00 */
[----:B------:R-:W-:Y:S02]  /*39040*/  VIADD R80, R83, 0xffffff59 ;  /* 0xffffff5953507836 */ /* 0x000fe40000000000 */
[C---:B------:R-:W-:Y:S01]  /*39050*/  IMAD.WIDE R84, R3.reuse, 0x4, R240 ;  /* 0x0000000403547825 */ /* 0x040fe200078e02f0 */
[----:B------:R-:W2:Y:S02]  /*39060*/  LDC R83, c[0x0][0x3a0] ;  /* 0x0000e800ff537b82 */ /* 0x000ea40000000800 */
[----:B------:R-:W-:Y:S02]  /*39070*/  ISETP.GE.U32.AND P1, PT, R80, 0x7ffffeda, PT ;  /* 0x7ffffeda5000780c */ /* 0x000fe40003f26070 */
[----:B------:R-:W-:Y:S04]  /*39080*/  STL.64 [R1+0x1448], R84 ;  /* 0x0014485401007387 */ /* 0x000fe80000100a00 */
[----:B------:R3:W-:Y:S04]  /*39090*/  STL.64 [R1+0x1400], R4 ;  /* 0x0014000401007387 */ /* 0x0007e80000100a00 */
[----:B------:R-:W2:Y:S04]  /*390a0*/  LDL.LU.64 R222, [R1+0xbb0] ;  /* 0x000bb00001de7983 */ /* 0x000ea80000300a00 */
[----:B------:R1:W-:Y:S04]  /*390b0*/  LDGSTS.E [R2+0x29800], desc[UR28][R96.64], !P1 ;  /* 0x2980000060027fae */ /* 0x0003e8000c9a101c */
[----:B------:R1:W-:Y:S04]  /*390c0*/  LDGSTS.E [R2+0x29880], desc[UR28][R94.64], !P1 ;  /* 0x298800005e027fae */ /* 0x0003e8000c9a101c */
[----:B------:R-:W2:Y:S01]  /*390d0*/  LDL.LU.64 R240, [R1+0xba8] ;  /* 0x000ba80001f07983 */ /* 0x000ea20000300a00 */
[----:B-1----:R-:W-:-:S03]  /*390e0*/  IMAD.WIDE R96, R3, 0x4, R228 ;  /* 0x0000000403607825 */ /* 0x002fc600078e02e4 */
[----:B------:R-:W2:Y:S01]  /*390f0*/  LDL.LU.64 R224, [R1+0xba0] ;  /* 0x000ba00001e07983 */ /* 0x000ea20000300a00 */
[----:B------:R-:W-:-:S03]  /*39100*/  IMAD.WIDE R94, R3, 0x4, R246 ;  /* 0x00000004035e7825 */ /* 0x000fc600078e02f6 */
[----:B------:R-:W2:Y:S04]  /*39110*/  LDL.LU.64 R228, [R1+0xb98] ;  /* 0x000b980001e47983 */ /* 0x000ea80000300a00 */
[----:B------:R1:W-:Y:S04]  /*39120*/  STL.64 [R1+0x13e8], R96 ;  /* 0x0013e86001007387 */ /* 0x0003e80000100a00 */
[----:B------:R4:W-:Y:S04]  /*39130*/  LDGSTS.E [R2+0x29900], desc[UR28][R92.64], !P1 ;  /* 0x299000005c027fae */ /* 0x0009e8000c9a101c */
[----:B------:R-:W2:Y:S04]  /*39140*/  LDL.LU.64 R246, [R1+0xb90] ;  /* 0x000b900001f67983 */ /* 0x000ea80000300a00 */
[----:B------:R1:W-:Y:S01]  /*39150*/  STL.64 [R1+0x13e0], R94 ;  /* 0x0013e05e01007387 */ /* 0x0003e20000100a00 */
[----:B----4-:R-:W-:-:S03]  /*39160*/  IMAD.WIDE R92, R3, 0x4, R236 ;  /* 0x00000004035c7825 */ /* 0x010fc600078e02ec */
[----:B------:R4:W-:Y:S04]  /*39170*/  LDGSTS.E [R2+0x29980], desc[UR28][R90.64], !P1 ;  /* 0x299800005a027fae */ /* 0x0009e8000c9a101c */
[----:B------:R-:W2:Y:S04]  /*39180*/  LDL.LU.64 R236, [R1+0xb88] ;  /* 0x000b880001ec7983 */ /* 0x000ea80000300a00 */
[----:B------:R-:W-:Y:S04]  /*39190*/  LDGSTS.E [R2+0x29a00], desc[UR28][R88.64], !P1 ;  /* 0x29a0000058027fae */ /* 0x000fe8000c9a101c */
[----:B------:R1:W-:Y:S04]  /*391a0*/  LDGSTS.E [R2+0x29a80], desc[UR28][R86.64], !P1 ;  /* 0x29a8000056027fae */ /* 0x0003e8000c9a101c */
[----:B------:R2:W-:Y:S01]  /*391b0*/  STL.64 [R1+0x13c8], R92 ;  /* 0x0013c85c01007387 */ /* 0x0005e20000100a00 */
[----:B----4-:R-:W-:-:S03]  /*391c0*/  IMAD.WIDE R90, R3, 0x4, R234 ;  /* 0x00000004035a7825 */ /* 0x010fc600078e02ea */
[----:B------:R-:W-:Y:S01]  /*391d0*/  LDGSTS.E [R2+0x29b00], desc[UR28][R84.64], !P1 ;  /* 0x29b0000054027fae */ /* 0x000fe2000c9a101c */
[----:B-1----:R-:W-:-:S03]  /*391e0*/  IMAD.WIDE R86, R3, 0x4, R242 ;  /* 0x0000000403567825 */ /* 0x002fc600078e02f2 */
[----:B------:R3:W-:Y:S04]  /*391f0*/  LDGSTS.E [R2+0x29b80], desc[UR28][R4.64], !P1 ;  /* 0x29b8000004027fae */ /* 0x0007e8000c9a101c */
[----:B------:R-:W4:Y:S01]  /*39200*/  LDL.LU.64 R242, [R1+0xb80] ;  /* 0x000b800001f27983 */ /* 0x000f220000300a00 */
[----:B------:R-:W-:-:S03]  /*39210*/  IMAD.WIDE R88, R3, 0x4, R248 ;  /* 0x0000000403587825 */ /* 0x000fc600078e02f8 */
[----:B------:R1:W-:Y:S04]  /*39220*/  STL.64 [R1+0x13c0], R90 ;  /* 0x0013c05a01007387 */ /* 0x0003e80000100a00 */
[----:B------:R1:W-:Y:S04]  /*39230*/  STL.64 [R1+0x13a8], R88 ;  /* 0x0013a85801007387 */ /* 0x0003e80000100a00 */
[----:B------:R1:W-:Y:S01]  /*39240*/  STL.64 [R1+0x13a0], R86 ;  /* 0x0013a05601007387 */ /* 0x0003e20000100a00 */
[----:B---3--:R-:W-:-:S03]  /*39250*/  IMAD.WIDE R4, R3, 0x4, R244 ;  /* 0x0000000403047825 */ /* 0x008fc600078e02f4 */
[----:B------:R-:W3:Y:S01]  /*39260*/  LDL.LU.64 R244, [R1+0xb78] ;  /* 0x000b780001f47983 */ /* 0x000ee20000300a00 */
[----:B------:R-:W-:Y:S02]  /*39270*/  VIADD R80, R81, 0xffffff55 ;  /* 0xffffff5551507836 */ /* 0x000fe40000000000 */
[C---:B--2---:R-:W-:Y:S01]  /*39280*/  IMAD.WIDE R84, R3.reuse, 0x4, R238 ;  /* 0x0000000403547825 */ /* 0x044fe200078e02ee */
[----:B------:R-:W2:Y:S02]  /*39290*/  LDC R81, c[0x0][0x3a0] ;  /* 0x0000e800ff517b82 */ /* 0x000ea40000000800 */
[----:B------:R-:W-:Y:S02]  /*392a0*/  ISETP.GE.U32.AND P0, PT, R80, 0x7ffffed6, PT ;  /* 0x7ffffed65000780c */ /* 0x000fe40003f06070 */
[----:B------:R4:W-:Y:S04]  /*392b0*/  STL.64 [R1+0x1388], R84 ;  /* 0x0013885401007387 */ /* 0x0009e80000100a00 */
[----:B------:R3:W-:Y:S04]  /*392c0*/  STL.64 [R1+0x1380], R4 ;  /* 0x0013800401007387 */ /* 0x0007e80000100a00 */
[----:B------:R-:W2:Y:S04]  /*392d0*/  LDL.LU.64 R238, [R1+0xaf0] ;  /* 0x000af00001ee7983 */ /* 0x000ea80000300a00 */
[----:B------:R-:W2:Y:S04]  /*392e0*/  LDL.LU.64 R226, [R1+0xae8] ;  /* 0x000ae80001e27983 */ /* 0x000ea80000300a00 */
[----:B------:R-:W2:Y:S04]  /*392f0*/  LDL.LU.64 R234, [R1+0xae0] ;  /* 0x000ae00001ea7983 */ /* 0x000ea80000300a00 */
[----:B------:R1:W-:Y:S04]  /*39300*/  LDGSTS.E [R2+0x2a800], desc[UR28][R96.64], !P0 ;  /* 0x2a80000060027fae */ /* 0x0003e8000c1a101c */
[----:B------:R-:W2:Y:S04]  /*39310*/  LDL.LU.64 R248, [R1+0xad8] ;  /* 0x000ad80001f87983 */ /* 0x000ea80000300a00 */
[----:B------:R1:W-:Y:S02]  /*39320*/  LDGSTS.E [R2+0x2a880], desc[UR28][R94.64], !P0 ;  /* 0x2a8800005e027fae */ /* 0x0003e4000c1a101c */
[----:B-1----:R-:W-:-:S02]  /*39330*/  IMAD.WIDE R96, R3, 0x4, R222 ;  /* 0x0000000403607825 */ /* 0x002fc400078e02de */
[----:B------:R1:W-:Y:S04]  /*39340*/  LDGSTS.E [R2+0x2a900], desc[UR28][R92.64], !P0 ;  /* 0x2a9000005c027fae */ /* 0x0003e8000c1a101c */
[----:B------:R1:W-:Y:S01]  /*39350*/  LDGSTS.E [R2+0x2a980], desc[UR28][R90.64], !P0 ;  /* 0x2a9800005a027fae */ /* 0x0003e2000c1a101c */
[----:B------:R-:W-:-:S03]  /*39360*/  IMAD.WIDE R94, R3, 0x4, R240 ;  /* 0x00000004035e7825 */ /* 0x000fc600078e02f0 */
[----:B------:R1:W-:Y:S02]  /*39370*/  LDGSTS.E [R2+0x2aa00], desc[UR28][R88.64], !P0 ;  /* 0x2aa0000058027fae */ /* 0x0003e4000c1a101c */
[C---:B-1----:R-:W-:Y:S02]  /*39380*/  IMAD.WIDE R92, R3.reuse, 0x4, R224 ;  /* 0x00000004035c7825 */ /* 0x042fe400078e02e0 */
[----:B------:R-:W2:Y:S02]  /*39390*/  LDL.LU.64 R240, [R1+0xad0] ;  /* 0x000ad00001f07983 */ /* 0x000ea40000300a00 */
[C---:B------:R-:W-:Y:S02]  /*393a0*/  IMAD.WIDE R90, R3.reuse, 0x4, R228 ;  /* 0x00000004035a7825 */ /* 0x040fe400078e02e4 */
[----:B------:R2:W-:Y:S02]  /*393b0*/  STL.64 [R1+0x1368], R96 ;  /* 0x0013686001007387 */ /* 0x0005e40000100a00 */
[----:B------:R-:W-:-:S02]  /*393c0*/  IMAD.WIDE R88, R3, 0x4, R246 ;  /* 0x0000000403587825 */ /* 0x000fc400078e02f6 */
[----:B------:R1:W-:Y:S04]  /*393d0*/  LDGSTS.E [R2+0x2aa80], desc[UR28][R86.64], !P0 ;  /* 0x2aa8000056027fae */ /* 0x0003e8000c1a101c */
[----:B------:R2:W-:Y:S04]  /*393e0*/  STL.64 [R1+0x1360], R94 ;  /* 0x0013605e01007387 */ /* 0x0005e80000100a00 */
[----:B------:R2:W-:Y:S01]  /*393f0*/  STL.64 [R1+0x1358], R92 ;  /* 0x0013585c01007387 */ /* 0x0005e20000100a00 */
[----:B-1----:R-:W-:-:S03]  /*39400*/  IMAD.WIDE R86, R3, 0x4, R236 ;  /* 0x0000000403567825 */ /* 0x002fc600078e02ec */
[----:B------:R4:W-:Y:S04]  /*39410*/  LDGSTS.E [R2+0x2ab00], desc[UR28][R84.64], !P0 ;  /* 0x2ab0000054027fae */ /* 0x0009e8000c1a101c */
[----:B------:R-:W2:Y:S04]  /*39420*/  LDL.LU.64 R236, [R1+0xac8] ;  /* 0x000ac80001ec7983 */ /* 0x000ea80000300a00 */
[----:B------:R1:W-:Y:S01]  /*39430*/  STL.64 [R1+0x1350], R90 ;  /* 0x0013505a01007387 */ /* 0x0003e20000100a00 */
[----:B----4-:R-:W-:-:S03]  /*39440*/  IMAD.WIDE R84, R3, 0x4, R242 ;  /* 0x0000000403547825 */ /* 0x010fc600078e02f2 */
[----:B------:R4:W-:Y:S04]  /*39450*/  STL.64 [R1+0x1348], R88 ;  /* 0x0013485801007387 */ /* 0x0009e80000100a00 */
[----:B------:R-:W2:Y:S04]  /*39460*/  LDL.LU.64 R242, [R1+0xac0] ;  /* 0x000ac00001f27983 */ /* 0x000ea80000300a00 */
[----:B------:R3:W-:Y:S04]  /*39470*/  LDGSTS.E [R2+0x2ab80], desc[UR28][R4.64], !P0 ;  /* 0x2ab8000004027fae */ /* 0x0007e8000c1a101c */
[----:B------:R1:W-:Y:S01]  /*39480*/  STL.64 [R1+0x1300], R86 ;  /* 0x0013005601007387 */ /* 0x0003e20000100a00 */
[----:B---3--:R-:W-:-:S03]  /*39490*/  IMAD.WIDE R4, R3, 0x4, R244 ;  /* 0x0000000403047825 */ /* 0x008fc600078e02f4 */
[----:B------:R-:W3:Y:S01]  /*394a0*/  LDL.LU.64 R244, [R1+0xab8] ;  /* 0x000ab80001f47983 */ /* 0x000ee20000300a00 */
[----:B------:R-:W-:Y:S02]  /*394b0*/  IADD3 R80, PT, PT, R82, -0xaf, RZ ;  /* 0xffffff5152507810 */ /* 0x000fe40007ffe0ff */
[----:B------:R-:W2:Y:S02]  /*394c0*/  LDC R82, c[0x0][0x3a0] ;  /* 0x0000e800ff527b82 */ /* 0x000ea40000000800 */
[----:B------:R-:W-:Y:S01]  /*394d0*/  ISETP.GE.U32.AND P3, PT, R80, 0x7ffffed2, PT ;  /* 0x7ffffed25000780c */ /* 0x000fe20003f66070 */
[----:B------:R1:W-:Y:S04]  /*394e0*/  STL.64 [R1+0x12f8], R84 ;  /* 0x0012f85401007387 */ /* 0x0003e80000100a00 */
[----:B------:R3:W-:Y:S04]  /*394f0*/  STL.64 [R1+0x12f0], R4 ;  /* 0x0012f00401007387 */ /* 0x0007e80000100a00 */
[----:B------:R-:W3:Y:S04]  /*39500*/  LDL.LU.64 R228, [R1+0xa30] ;  /* 0x000a300001e47983 */ /* 0x000ee80000300a00 */
[----:B------:R2:W-:Y:S04]  /*39510*/  LDGSTS.E [R2+0x2b800], desc[UR28][R96.64], !P3 ;  /* 0x2b80000060027fae */ /* 0x0005e8000d9a101c */
[----:B------:R1:W-:Y:S04]  /*39520*/  LDGSTS.E [R2+0x2b880], desc[UR28][R94.64], !P3 ;  /* 0x2b8800005e027fae */ /* 0x0003e8000d9a101c */
[----:B------:R-:W3:Y:S01]  /*39530*/  LDL.LU.64 R246, [R1+0xa28] ;  /* 0x000a280001f67983 */ /* 0x000ee20000300a00 */
[----:B--2---:R-:W-:-:S03]  /*39540*/  IMAD.WIDE R96, R3, 0x4, R238 ;  /* 0x0000000403607825 */ /* 0x004fc600078e02ee */
[----:B------:R2:W-:Y:S01]  /*39550*/  LDGSTS.E [R2+0x2b900], desc[UR28][R92.64], !P3 ;  /* 0x2b9000005c027fae */ /* 0x0005e2000d9a101c */
[----:B-1----:R-:W-:-:S03]  /*39560*/  IMAD.WIDE R94, R3, 0x4, R226 ;  /* 0x00000004035e7825 */ /* 0x002fc600078e02e2 */
[----:B------:R1:W-:Y:S04]  /*39570*/  LDGSTS.E [R2+0x2b980], desc[UR28][R90.64], !P3 ;  /* 0x2b9800005a027fae */ /* 0x0003e8000d9a101c */
[----:B------:R-:W3:Y:S01]  /*39580*/  LDL.LU.64 R238, [R1+0xa20] ;  /* 0x000a200001ee7983 */ /* 0x000ee20000300a00 */
[----:B--2---:R-:W-:-:S03]  /*39590*/  IMAD.WIDE R92, R3, 0x4, R234 ;  /* 0x00000004035c7825 */ /* 0x004fc600078e02ea */
[----:B------:R2:W-:Y:S01]  /*395a0*/  STL.64 [R1+0x12e8], R96 ;  /* 0x0012e86001007387 */ /* 0x0005e20000100a00 */
[----:B-1----:R-:W-:-:S03]  /*395b0*/  IMAD.WIDE R90, R3, 0x4, R248 ;  /* 0x00000004035a7825 */ /* 0x002fc600078e02f8 */
[----:B------:R-:W2:Y:S04]  /*395c0*/  LDL.LU.64 R234, [R1+0xa18] ;  /* 0x000a180001ea7983 */ /* 0x000ea80000300a00 */
[----:B------:R1:W-:Y:S04]  /*395d0*/  STL.64 [R1+0x12e0], R94 ;  /* 0x0012e05e01007387 */ /* 0x0003e80000100a00 */
[----:B------:R1:W-:Y:S04]  /*395e0*/  STL.64 [R1+0x12d8], R92 ;  /* 0x0012d85c01007387 */ /* 0x0003e80000100a00 */
[----:B------:R4:W-:Y:S04]  /*395f0*/  LDGSTS.E [R2+0x2ba00], desc[UR28][R88.64], !P3 ;  /* 0x2ba0000058027fae */ /* 0x0009e8000d9a101c */
[----:B------:R-:W2:Y:S04]  /*39600*/  LDL.LU.64 R248, [R1+0xa10] ;  /* 0x000a100001f87983 */ /* 0x000ea80000300a00 */
[----:B------:R1:W-:Y:S01]  /*39610*/  STL.64 [R1+0x12d0], R90 ;  /* 0x0012d05a01007387 */ /* 0x0003e20000100a00 */
[----:B----4-:R-:W-:-:S03]  /*39620*/  IMAD.WIDE R88, R3, 0x4, R240 ;  /* 0x0000000403587825 */ /* 0x010fc600078e02f0 */
        /* <DEDUP_REMOVED lines=9> */
[----:B------:R-:W4:Y:S04]  /*396c0*/  LDL.LU.64 R242, [R1+0x9f8] ;  /* 0x0009f80001f27983 */ /* 0x000f280000300a00 */
[----:B------:R1:W-:Y:S01]  /*396d0*/  STL.64 [R1+0x12b8], R84 ;  /* 0x0012b85401007387 */ /* 0x0003e20000100a00 */
[----:B---3--:R-:W-:-:S05]  /*396e0*/  IMAD.WIDE R4, R3, 0x4, R244 ;  /* 0x0000000403047825 */ /* 0x008fca00078e02f4 */
[----:B------:R4:W-:Y:S04]  /*396f0*/  STL.64 [R1+0x12b0], R4 ;  /* 0x0012b00401007387 */ /* 0x0009e80000100a00 */
[----:B------:R-:W3:Y:S04]  /*39700*/  LDL.LU.64 R222, [R1+0x970] ;  /* 0x0009700001de7983 */ /* 0x000ee80000300a00 */
[----:B------:R-:W3:Y:S01]  /*39710*/  LDL.LU.64 R244, [R1+0x968] ;  /* 0x0009680001f47983 */ /* 0x000ee20000300a00 */
[----:B------:R-:W-:Y:S02]  /*39720*/  VIADD R80, R83, 0xffffff4d ;  /* 0xffffff4d53507836 */ /* 0x000fe40000000000 */
[----:B------:R-:W2:Y:S01]  /*39730*/  LDC R83, c[0x0][0x3a0] ;  /* 0x0000e800ff537b82 */ /* 0x000ea20000000800 */
[----:B------:R-:W3:Y:S02]  /*39740*/  LDL.LU.64 R224, [R1+0x960] ;  /* 0x0009600001e07983 */ /* 0x000ee40000300a00 */
[----:B------:R-:W-:-:S13]  /*39750*/  ISETP.GE.U32.AND P1, PT, R80, 0x7ffffece, PT ;  /* 0x7ffffece5000780c */ /* 0x000fda0003f26070 */
[----:B------:R2:W-:Y:S04]  /*39760*/  LDGSTS.E [R2+0x2c800], desc[UR28][R96.64], !P1 ;  /* 0x2c80000060027fae */ /* 0x0005e8000c9a101c */
[----:B------:R1:W-:Y:S04]  /*39770*/  LDGSTS.E [R2+0x2c880], desc[UR28][R94.64], !P1 ;  /* 0x2c8800005e027fae */ /* 0x0003e8000c9a101c */
[----:B------:R2:W-:Y:S02]  /*39780*/  LDGSTS.E [R2+0x2c900], desc[UR28][R92.64], !P1 ;  /* 0x2c9000005c027fae */ /* 0x0005e4000c9a101c */
[----:B--2---:R-:W-:-:S02]  /*39790*/  IMAD.WIDE R96, R3, 0x4, R228 ;  /* 0x0000000403607825 */ /* 0x004fc400078e02e4 */
[----:B------:R2:W-:Y:S02]  /*397a0*/  LDGSTS.E [R2+0x2c980], desc[UR28][R90.64], !P1 ;  /* 0x2c9800005a027fae */ /* 0x0005e4000c9a101c */
[C---:B-1----:R-:W-:Y:S02]  /*397b0*/  IMAD.WIDE R94, R3.reuse, 0x4, R246 ;  /* 0x00000004035e7825 */ /* 0x042fe400078e02f6 */
[----:B------:R-:W3:Y:S04]  /*397c0*/  LDL.LU.64 R228, [R1+0x958] ;  /* 0x0009580001e47983 */ /* 0x000ee80000300a00 */
[----:B------:R-:W-:Y:S01]  /*397d0*/  STL.64 [R1+0x12a8], R96 ;  /* 0x0012a86001007387 */ /* 0x000fe20000100a00 */
[----:B------:R-:W-:-:S03]  /*397e0*/  IMAD.WIDE R92, R3, 0x4, R238 ;  /* 0x00000004035c7825 */ /* 0x000fc600078e02ee */
[----:B------:R-:W3:Y:S04]  /*397f0*/  LDL.LU.64 R246, [R1+0x950] ;  /* 0x0009500001f67983 */ /* 0x000ee80000300a00 */
[----:B------:R3:W-:Y:S04]  /*39800*/  STL.64 [R1+0x12a0], R94 ;  /* 0x0012a05e01007387 */ /* 0x0007e80000100a00 */
[----:B------:R-:W3:Y:S04]  /*39810*/  LDL.LU.64 R238, [R1+0x948] ;  /* 0x0009480001ee7983 */ /* 0x000ee80000300a00 */
[----:B------:R1:W-:Y:S01]  /*39820*/  LDGSTS.E [R2+0x2ca00], desc[UR28][R88.64], !P1 ;  /* 0x2ca0000058027fae */ /* 0x0003e2000c9a101c */
[----:B--2---:R-:W-:-:S03]  /*39830*/  IMAD.WIDE R90, R3, 0x4, R234 ;  /* 0x00000004035a7825 */ /* 0x004fc600078e02ea */
[----:B------:R2:W-:Y:S04]  /*39840*/  LDGSTS.E [R2+0x2ca80], desc[UR28][R86.64], !P1 ;  /* 0x2ca8000056027fae */ /* 0x0005e8000c9a101c */
[----:B------:R2:W-:Y:S01]  /*39850*/  STL.64 [R1+0x1298], R92 ;  /* 0x0012985c01007387 */ /* 0x0005e20000100a00 */
[----:B-1----:R-:W-:-:S03]  /*39860*/  IMAD.WIDE R88, R3, 0x4, R248 ;  /* 0x0000000403587825 */ /* 0x002fc600078e02f8 */
[----:B------:R1:W-:Y:S01]  /*39870*/  LDGSTS.E [R2+0x2cb00], desc[UR28][R84.64], !P1 ;  /* 0x2cb0000054027fae */ /* 0x0003e2000c9a101c */
[----:B--2---:R-:W-:-:S03]  /*39880*/  IMAD.WIDE R86, R3, 0x4, R240 ;  /* 0x0000000403567825 */ /* 0x004fc600078e02f0 */
[----:B------:R4:W-:Y:S04]  /*39890*/  LDGSTS.E [R2+0x2cb80], desc[UR28][R4.64], !P1 ;  /* 0x2cb8000004027fae */ /* 0x0009e8000c9a101c */
[----:B------:R-:W2:Y:S01]  /*398a0*/  LDL.LU.64 R240, [R1+0x940] ;  /* 0x0009400001f07983 */ /* 0x000ea20000300a00 */
[----:B------:R-:W-:Y:S02]  /*398b0*/  VIADD R80, R81, 0xffffff49 ;  /* 0xffffff4951507836 */ /* 0x000fe40000000000 */
[----:B------:R-:W2:Y:S01]  /*398c0*/  LDC R81, c[0x0][0x3a0] ;  /* 0x0000e800ff517b82 */ /* 0x000ea20000000800 */
[----:B------:R3:W-:Y:S01]  /*398d0*/  STL.64 [R1+0x1290], R90 ;  /* 0x0012905a01007387 */ /* 0x0007e20000100a00 */
[----:B-1----:R-:W-:-:S03]  /*398e0*/  IMAD.WIDE R84, R3, 0x4, R236 ;  /* 0x0000000403547825 */ /* 0x002fc600078e02ec */
[----:B------:R1:W-:Y:S01]  /*398f0*/  STL.64 [R1+0x1288], R88 ;  /* 0x0012885801007387 */ /* 0x0003e20000100a00 */
[----:B------:R-:W-:-:S03]  /*39900*/  ISETP.GE.U32.AND P0, PT, R80, 0x7ffffeca, PT ;  /* 0x7ffffeca5000780c */ /* 0x000fc60003f06070 */
[----:B------:R1:W-:Y:S01]  /*39910*/  STL.64 [R1+0x1280], R86 ;  /* 0x0012805601007387 */ /* 0x0003e20000100a00 */
[----:B----4-:R-:W-:-:S03]  /*39920*/  IMAD.WIDE R4, R3, 0x4, R242 ;  /* 0x0000000403047825 */ /* 0x010fc600078e02f2 */
[----:B------:R-:W4:Y:S04]  /*39930*/  LDL.LU.64 R242, [R1+0x938] ;  /* 0x0009380001f27983 */ /* 0x000f280000300a00 */
[----:B------:R2:W-:Y:S04]  /*39940*/  STL.64 [R1+0x1278], R84 ;  /* 0x0012785401007387 */ /* 0x0005e80000100a00 */
[----:B------:R4:W-:Y:S04]  /*39950*/  STL.64 [R1+0x1270], R4 ;  /* 0x0012700401007387 */ /* 0x0009e80000100a00 */
[----:B------:R-:W4:Y:S04]  /*39960*/  LDL.LU.64 R236, [R1+0x8b0] ;  /* 0x0008b00001ec7983 */ /* 0x000f280000300a00 */
[----:B------:R-:W4:Y:S04]  /*39970*/  LDL.LU.64 R226, [R1+0x8a8] ;  /* 0x0008a80001e27983 */ /* 0x000f280000300a00 */
[----:B------:R-:W4:Y:S04]  /*39980*/  LDL.LU.64 R234, [R1+0x8a0] ;  /* 0x0008a00001ea7983 */ /* 0x000f280000300a00 */
[----:B------:R-:W4:Y:S04]  /*39990*/  LDL.LU.64 R248, [R1+0x898] ;  /* 0x0008980001f87983 */ /* 0x000f280000300a00 */
[----:B------:R-:W-:Y:S04]  /*399a0*/  LDGSTS.E [R2+0x2d800], desc[UR28][R96.64], !P0 ;  /* 0x2d80000060027fae */ /* 0x000fe8000c1a101c */
[----:B------:R3:W-:Y:S04]  /*399b0*/  LDGSTS.E [R2+0x2d880], desc[UR28][R94.64], !P0 ;  /* 0x2d8800005e027fae */ /* 0x0007e8000c1a101c */
[----:B------:R1:W-:Y:S04]  /*399c0*/  LDGSTS.E [R2+0x2d900], desc[UR28][R92.64], !P0 ;  /* 0x2d9000005c027fae */ /* 0x0003e8000c1a101c */
[----:B------:R1:W-:Y:S04]  /*399d0*/  LDGSTS.E [R2+0x2d980], desc[UR28][R90.64], !P0 ;  /* 0x2d9800005a027fae */ /* 0x0003e8000c1a101c */
[----:B------:R1:W-:Y:S04]  /*399e0*/  LDGSTS.E [R2+0x2da00], desc[UR28][R88.64], !P0 ;  /* 0x2da0000058027fae */ /* 0x0003e8000c1a101c */
[----:B------:R1:W-:Y:S01]  /*399f0*/  LDGSTS.E [R2+0x2da80], desc[UR28][R86.64], !P0 ;  /* 0x2da8000056027fae */ /* 0x0003e2000c1a101c */
[----:B------:R-:W-:-:S02]  /*39a00*/  VIADD R80, R82, 0xffffff45 ;  /* 0xffffff4552507836 */ /* 0x000fc40000000000 */
[----:B------:R-:W1:Y:S01]  /*39a10*/  LDC R82, c[0x0][0x3a0] ;  /* 0x0000e800ff527b82 */ /* 0x000e620000000800 */
[----:B------:R2:W-:Y:S01]  /*39a20*/  LDGSTS.E [R2+0x2db00], desc[UR28][R84.64], !P0 ;  /* 0x2db0000054027fae */ /* 0x0005e2000c1a101c */
[----:B---3--:R-:W-:-:S04]  /*39a30*/  IMAD.WIDE R94, R3, 0x4, R244 ;  /* 0x00000004035e7825 */ /* 0x008fc800078e02f4 */
[C---:B------:R-:W-:Y:S01]  /*39a40*/  IMAD.WIDE R96, R3.reuse, 0x4, R222 ;  /* 0x0000000403607825 */ /* 0x040fe200078e02de */
[----:B------:R-:W3:Y:S03]  /*39a50*/  LDL.LU.64 R244, [R1+0x890] ;  /* 0x0008900001f47983 */ /* 0x000ee60000300a00 */
[----:B-1----:R-:W-:Y:S01]  /*39a60*/  IMAD.WIDE R92, R3, 0x4, R224 ;  /* 0x00000004035c7825 */ /* 0x002fe200078e02e0 */
[----:B------:R1:W-:Y:S04]  /*39a70*/  STL.64 [R1+0x1268], R96 ;  /* 0x0012686001007387 */ /* 0x0003e80000100a00 */
[----:B------:R1:W-:Y:S04]  /*39a80*/  STL.64 [R1+0x1260], R94 ;  /* 0x0012605e01007387 */ /* 0x0003e80000100a00 */
[----:B------:R1:W-:Y:S01]  /*39a90*/  STL.64 [R1+0x1258], R92 ;  /* 0x0012585c01007387 */ /* 0x0003e20000100a00 */
[----:B------:R-:W-:-:S03]  /*39aa0*/  ISETP.GE.U32.AND P3, PT, R80, 0x7ffffec6, PT ;  /* 0x7ffffec65000780c */ /* 0x000fc60003f66070 */
[----:B------:R4:W-:Y:S10]  /*39ab0*/  LDGSTS.E [R2+0x2db80], desc[UR28][R4.64], !P0 ;  /* 0x2db8000004027fae */ /* 0x0009f4000c1a101c */
[----:B------:R1:W-:Y:S04]  /*39ac0*/  LDGSTS.E [R2+0x2e800], desc[UR28][R96.64], !P3 ;  /* 0x2e80000060027fae */ /* 0x0003e8000d9a101c */
[----:B------:R1:W-:Y:S01]  /*39ad0*/  LDGSTS.E [R2+0x2e880], desc[UR28][R94.64], !P3 ;  /* 0x2e8800005e027fae */ /* 0x0003e2000d9a101c */
[----:B------:R-:W-:-:S03]  /*39ae0*/  IMAD.WIDE R90, R3, 0x4, R228 ;  /* 0x00000004035a7825 */ /* 0x000fc600078e02e4 */
[----:B------:R1:W-:Y:S04]  /*39af0*/  LDGSTS.E [R2+0x2e900], desc[UR28][R92.64], !P3 ;  /* 0x2e9000005c027fae */ /* 0x0003e8000d9a101c */
[----:B------:R1:W-:Y:S01]  /*39b00*/  LDGSTS.E [R2+0x2e980], desc[UR28][R90.64], !P3 ;  /* 0x2e9800005a027fae */ /* 0x0003e2000d9a101c */
[----:B------:R-:W-:-:S05]  /*39b10*/  IMAD.WIDE R88, R3, 0x4, R246 ;  /* 0x0000000403587825 */ /* 0x000fca00078e02f6 */
[----:B------:R3:W-:Y:S01]  /*39b20*/  LDGSTS.E [R2+0x2ea00], desc[UR28][R88.64], !P3 ;  /* 0x2ea0000058027fae */ /* 0x0007e2000d9a101c */
[----:B------:R-:W-:-:S03]  /*39b30*/  IMAD.WIDE R86, R3, 0x4, R238 ;  /* 0x0000000403567825 */ /* 0x000fc600078e02ee */
[----:B------:R-:W3:Y:S04]  /*39b40*/  LDL.LU.64 R238, [R1+0x888] ;  /* 0x0008880001ee7983 */ /* 0x000ee80000300a00 */
[----:B------:R1:W-:Y:S04]  /*39b50*/  STL.64 [R1+0x1250], R90 ;  /* 0x0012505a01007387 */ /* 0x0003e80000100a00 */
[----:B------:R3:W-:Y:S01]  /*39b60*/  STL.64 [R1+0x1248], R88 ;  /* 0x0012485801007387 */ /* 0x0007e20000100a00 */
[----:B--2---:R-:W-:-:S03]  /*39b70*/  IMAD.WIDE R84, R3, 0x4, R240 ;  /* 0x0000000403547825 */ /* 0x004fc600078e02f0 */
[----:B------:R2:W-:Y:S04]  /*39b80*/  LDGSTS.E [R2+0x2ea80], desc[UR28][R86.64], !P3 ;  /* 0x2ea8000056027fae */ /* 0x0005e8000d9a101c */
[----:B------:R-:W2:Y:S04]  /*39b90*/  LDL.LU.64 R240, [R1+0x880] ;  /* 0x0008800001f07983 */ /* 0x000ea80000300a00 */
[----:B------:R2:W-:Y:S01]  /*39ba0*/  STL.64 [R1+0x1200], R86 ;  /* 0x0012005601007387 */ /* 0x0005e20000100a00 */
[----:B------:R-:W-:Y:S02]  /*39bb0*/  VIADD R80, R83, 0xffffff41 ;  /* 0xffffff4153507836 */ /* 0x000fe40000000000 */
[----:B------:R-:W2:Y:S01]  /*39bc0*/  LDC R83, c[0x0][0x3a0] ;  /* 0x0000e800ff537b82 */ /* 0x000ea20000000800 */
[----:B------:R1:W-:Y:S01]  /*39bd0*/  LDGSTS.E [R2+0x2eb00], desc[UR28][R84.64], !P3 ;  /* 0x2eb0000054027fae */ /* 0x0003e2000d9a101c */
[----:B----4-:R-:W-:-:S03]  /*39be0*/  IMAD.WIDE R4, R3, 0x4, R242 ;  /* 0x0000000403047825 */ /* 0x010fc600078e02f2 */
[----:B------:R-:W4:Y:S04]  /*39bf0*/  LDL.LU.64 R242, [R1+0x878] ;  /* 0x0008780001f27983 */ /* 0x000f280000300a00 */
[----:B------:R2:W-:Y:S04]  /*39c00*/  STL.64 [R1+0x11f8], R84 ;  /* 0x0011f85401007387 */ /* 0x0005e80000100a00 */
[----:B------:R4:W-:Y:S01]  /*39c10*/  STL.64 [R1+0x11f0], R4 ;  /* 0x0011f00401007387 */ /* 0x0009e20000100a00 */
[----:B-1----:R-:W-:-:S03]  /*39c20*/  IMAD.WIDE R96, R3, 0x4, R236 ;  /* 0x0000000403607825 */ /* 0x002fc600078e02ec */
[----:B------:R-:W4:Y:S01]  /*39c30*/  LDL.LU.64 R228, [R1+0x788] ;  /* 0x0007880001e47983 */ /* 0x000f220000300a00 */
[----:B------:R-:W-:-:S03]  /*39c40*/  IMAD.WIDE R94, R3, 0x4, R226 ;  /* 0x00000004035e7825 */ /* 0x000fc600078e02e2 */
[----:B------:R-:W4:Y:S01]  /*39c50*/  LDL.LU.64 R246, [R1+0x770] ;  /* 0x0007700001f67983 */ /* 0x000f220000300a00 */
[----:B------:R-:W-:-:S03]  /*39c60*/  IMAD.WIDE R92, R3, 0x4, R234 ;  /* 0x00000004035c7825 */ /* 0x000fc600078e02ea */
[----:B------:R-:W4:Y:S01]  /*39c70*/  LDL.LU.64 R236, [R1+0x758] ;  /* 0x0007580001ec7983 */ /* 0x000f220000300a00 */
[----:B------:R-:W-:-:S03]  /*39c80*/  IMAD.WIDE R90, R3, 0x4, R248 ;  /* 0x00000004035a7825 */ /* 0x000fc600078e02f8 */
[----:B------:R1:W-:Y:S04]  /*39c90*/  STL.64 [R1+0x11e8], R96 ;  /* 0x0011e86001007387 */ /* 0x0003e80000100a00 */
[----:B------:R-:W4:Y:S04]  /*39ca0*/  LDL.LU.64 R226, [R1+0x748] ;  /* 0x0007480001e27983 */ /* 0x000f280000300a00 */
[----:B------:R1:W-:Y:S04]  /*39cb0*/  STL.64 [R1+0x11e0], R94 ;  /* 0x0011e05e01007387 */ /* 0x0003e80000100a00 */
[----:B------:R1:W-:Y:S04]  /*39cc0*/  STL.64 [R1+0x11d8], R92 ;  /* 0x0011d85c01007387 */ /* 0x0003e80000100a00 */
[----:B------:R-:W4:Y:S04]  /*39cd0*/  LDL.LU.64 R234, [R1+0x730] ;  /* 0x0007300001ea7983 */ /* 0x000f280000300a00 */
[----:B------:R-:W-:Y:S01]  /*39ce0*/  STL.64 [R1+0x11d0], R90 ;  /* 0x0011d05a01007387 */ /* 0x000fe20000100a00 */
[----:B---3--:R-:W-:Y:S01]  /*39cf0*/  IMAD.WIDE R88, R3, 0x4, R244 ;  /* 0x0000000403587825 */ /* 0x008fe200078e02f4 */
[----:B------:R-:W-:-:S02]  /*39d00*/  ISETP.GE.U32.AND P1, PT, R80, 0x7ffffec2, PT ;  /* 0x7ffffec25000780c */ /* 0x000fc40003f26070 */
[----:B------:R-:W3:Y:S04]  /*39d10*/  LDL.LU.64 R244, [R1+0x718] ;  /* 0x0007180001f47983 */ /* 0x000ee80000300a00 */
[----:B------:R-:W-:Y:S04]  /*39d20*/  STL.64 [R1+0x11c8], R88 ;  /* 0x0011c85801007387 */ /* 0x000fe80000100a00 */
[----:B------:R4:W-:Y:S04]  /*39d30*/  LDGSTS.E [R2+0x2eb80], desc[UR28][R4.64], !P3 ;  /* 0x2eb8000004027fae */ /* 0x0009e8000d9a101c */
[----:B------:R1:W-:Y:S04]  /*39d40*/  LDGSTS.E [R2+0x2f800], desc[UR28][R96.64], !P1 ;  /* 0x2f80000060027fae */ /* 0x0003e8000c9a101c */
[----:B------:R1:W-:Y:S04]  /*39d50*/  LDGSTS.E [R2+0x2f880], desc[UR28][R94.64], !P1 ;  /* 0x2f8800005e027fae */ /* 0x0003e8000c9a101c */
[----:B------:R1:W-:Y:S04]  /*39d60*/  LDGSTS.E [R2+0x2f900], desc[UR28][R92.64], !P1 ;  /* 0x2f9000005c027fae */ /* 0x0003e8000c9a101c */
[----:B------:R-:W-:Y:S04]  /*39d70*/  LDGSTS.E [R2+0x2f980], desc[UR28][R90.64], !P1 ;  /* 0x2f9800005a027fae */ /* 0x000fe8000c9a101c */
[----:B------:R-:W-:Y:S01]  /*39d80*/  LDGSTS.E [R2+0x2fa00], desc[UR28][R88.64], !P1 ;  /* 0x2fa0000058027fae */ /* 0x000fe2000c9a101c */
[----:B--2---:R-:W-:-:S03]  /*39d90*/  IMAD.WIDE R86, R3, 0x4, R238 ;  /* 0x0000000403567825 */ /* 0x004fc600078e02ee */
[----:B------:R-:W2:Y:S04]  /*39da0*/  LDL.LU.64 R238, [R1+0x708] ;  /* 0x0007080001ee7983 */ /* 0x000ea80000300a00 */
[----:B------:R3:W-:Y:S04]  /*39db0*/  STL.64 [R1+0x11c0], R86 ;  /* 0x0011c05601007387 */ /* 0x0007e80000100a00 */
[----:B------:R3:W-:Y:S01]  /*39dc0*/  LDGSTS.E [R2+0x2fa80], desc[UR28][R86.64], !P1 ;  /* 0x2fa8000056027fae */ /* 0x0007e2000c9a101c */
[----:B------:R-:W-:-:S03]  /*39dd0*/  IMAD.WIDE R84, R3, 0x4, R240 ;  /* 0x0000000403547825 */ /* 0x000fc600078e02f0 */
[----:B------:R-:W2:Y:S04]  /*39de0*/  LDL.LU.64 R240, [R1+0x6f8] ;  /* 0x0006f80001f07983 */ /* 0x000ea80000300a00 */
[----:B------:R2:W-:Y:S01]  /*39df0*/  STL.64 [R1+0x11b8], R84 ;  /* 0x0011b85401007387 */ /* 0x0005e20000100a00 */
[----:B------:R-:W-:Y:S02]  /*39e00*/  IADD3 R80, PT, PT, R81, -0xc3, RZ ;  /* 0xffffff3d51507810 */ /* 0x000fe40007ffe0ff */
[----:B------:R-:W2:Y:S01]  /*39e10*/  LDC R81, c[0x0][0x3a0] ;  /* 0x0000e800ff517b82 */ /* 0x000ea20000000800 */
[----:B------:R2:W-:Y:S01]  /*39e20*/  LDGSTS.E [R2+0x2fb00], desc[UR28][R84.64], !P1 ;  /* 0x2fb0000054027fae */ /* 0x0005e2000c9a101c */
[----:B----4-:R-:W-:-:S05]  /*39e30*/  IMAD.WIDE R4, R3, 0x4, R242 ;  /* 0x0000000403047825 */ /* 0x010fca00078e02f2 */
[----:B------:R4:W-:Y:S04]  /*39e40*/  STL.64 [R1+0x11b0], R4 ;  /* 0x0011b00401007387 */ /* 0x0009e80000100a00 */
[----:B------:R-:W2:Y:S01]  /*39e50*/  LDL.LU.64 R248, [R1+0x670] ;  /* 0x0006700001f87983 */ /* 0x000ea20000300a00 */
[----:B-1----:R-:W-:-:S03]  /*39e60*/  IMAD.WIDE R96, R3, 0x4, R228 ;  /* 0x0000000403607825 */ /* 0x002fc600078e02e4 */
[----:B------:R-:W2:Y:S01]  /*39e70*/  LDL.LU.64 R242, [R1+0x700] ;  /* 0x0007000001f27983 */ /* 0x000ea20000300a00 */
[----:B------:R-:W-:-:S03]  /*39e80*/  IMAD.WIDE R94, R3, 0x4, R246 ;  /* 0x00000004035e7825 */ /* 0x000fc600078e02f6 */
[----:B------:R-:W2:Y:S04]  /*39e90*/  LDL.LU.64 R224, [R1+0x668] ;  /* 0x0006680001e07983 */ /* 0x000ea80000300a00 */
[----:B------:R-:W2:Y:S01]  /*39ea0*/  LDL.LU.64 R228, [R1+0x660] ;  /* 0x0006600001e47983 */ /* 0x000ea20000300a00 */
[----:B------:R-:W-:-:S03]  /*39eb0*/  IMAD.WIDE R92, R3, 0x4, R236 ;  /* 0x00000004035c7825 */ /* 0x000fc600078e02ec */
[----:B------:R1:W-:Y:S04]  /*39ec0*/  STL.64 [R1+0x11a8], R96 ;  /* 0x0011a86001007387 */ /* 0x0003e80000100a00 */
[----:B------:R1:W-:Y:S04]  /*39ed0*/  STL.64 [R1+0x11a0], R94 ;  /* 0x0011a05e01007387 */ /* 0x0003e80000100a00 */
[----:B------:R-:W2:Y:S04]  /*39ee0*/  LDL.LU.64 R246, [R1+0x658] ;  /* 0x0006580001f67983 */ /* 0x000ea80000300a00 */
[----:B------:R-:W2:Y:S04]  /*39ef0*/  LDL.LU.64 R236, [R1+0x650] ;  /* 0x0006500001ec7983 */ /* 0x000ea80000300a00 */
[----:B------:R1:W-:Y:S01]  /*39f00*/  STL.64 [R1+0x1198], R92 ;  /* 0x0011985c01007387 */ /* 0x0003e20000100a00 */
[----:B---3--:R-:W-:-:S03]  /*39f10*/  IMAD.WIDE R86, R3, 0x4, R244 ;  /* 0x0000000403567825 */ /* 0x008fc600078e02f4 */
[----:B------:R4:W-:Y:S04]  /*39f20*/  LDGSTS.E [R2+0x2fb80], desc[UR28][R4.64], !P1 ;  /* 0x2fb8000004027fae */ /* 0x0009e8000c9a101c */
[----:B------:R-:W3:Y:S01]  /*39f30*/  LDL.LU.64 R244, [R1+0x648] ;  /* 0x0006480001f47983 */ /* 0x000ee20000300a00 */
[----:B------:R-:W-:-:S04]  /*39f40*/  IMAD.WIDE R90, R3, 0x4, R226 ;  /* 0x00000004035a7825 */ /* 0x000fc800078e02e2 */
[----:B------:R-:W-:Y:S01]  /*39f50*/  IMAD.WIDE R88, R3, 0x4, R234 ;  /* 0x0000000403587825 */ /* 0x000fe200078e02ea */
[----:B------:R1:W-:Y:S04]  /*39f60*/  STL.64 [R1+0x1190], R90 ;  /* 0x0011905a01007387 */ /* 0x0003e80000100a00 */
[----:B------:R1:W-:Y:S01]  /*39f70*/  STL.64 [R1+0x1188], R88 ;  /* 0x0011885801007387 */ /* 0x0003e20000100a00 */
[----:B------:R-:W-:-:S03]  /*39f80*/  ISETP.GE.U32.AND P0, PT, R80, 0x7ffffebe, PT ;  /* 0x7ffffebe5000780c */ /* 0x000fc60003f06070 */
[----:B------:R-:W-:Y:S10]  /*39f90*/  STL.64 [R1+0x1180], R86 ;  /* 0x0011805601007387 */ /* 0x000ff40000100a00 */
[----:B------:R1:W-:Y:S04]  /*39fa0*/  LDGSTS.E [R2+0x30800], desc[UR28][R96.64], !P0 ;  /* 0x3080000060027fae */ /* 0x0003e8000c1a101c */
[----:B------:R1:W-:Y:S04]  /*39fb0*/  LDGSTS.E [R2+0x30880], desc[UR28][R94.64], !P0 ;  /* 0x308800005e027fae */ /* 0x0003e8000c1a101c */
[----:B------:R1:W-:Y:S04]  /*39fc0*/  LDGSTS.E [R2+0x30900], desc[UR28][R92.64], !P0 ;  /* 0x309000005c027fae */ /* 0x0003e8000c1a101c */
[----:B------:R1:W-:Y:S04]  /*39fd0*/  LDGSTS.E [R2+0x30980], desc[UR28][R90.64], !P0 ;  /* 0x309800005a027fae */ /* 0x0003e8000c1a101c */
[----:B------:R1:W-:Y:S01]  /*39fe0*/  LDGSTS.E [R2+0x30a00], desc[UR28][R88.64], !P0 ;  /* 0x30a0000058027fae */ /* 0x0003e2000c1a101c */
[----:B--2---:R-:W-:-:S03]  /*39ff0*/  IMAD.WIDE R84, R3, 0x4, R238 ;  /* 0x0000000403547825 */ /* 0x004fc600078e02ee */
[----:B------:R-:W-:Y:S04]  /*3a000*/  LDGSTS.E [R2+0x30a80], desc[UR28][R86.64], !P0 ;  /* 0x30a8000056027fae */ /* 0x000fe8000c1a101c */
[----:B------:R-:W2:Y:S04]  /*3a010*/  LDL.LU.64 R238, [R1+0x638] ;  /* 0x0006380001ee7983 */ /* 0x000ea80000300a00 */
[----:B------:R3:W-:Y:S04]  /*3a020*/  STL.64 [R1+0x1178], R84 ;  /* 0x0011785401007387 */ /* 0x0007e80000100a00 */
[----:B------:R3:W-:Y:S01]  /*3a030*/  LDGSTS.E [R2+0x30b00], desc[UR28][R84.64], !P0 ;  /* 0x30b0000054027fae */ /* 0x0007e2000c1a101c */
[----:B----4-:R-:W-:-:S05]  /*3a040*/  IMAD.WIDE R4, R3, 0x4, R240 ;  /* 0x0000000403047825 */ /* 0x010fca00078e02f0 */
[----:B------:R2:W-:Y:S04]  /*3a050*/  STL.64 [R1+0x1170], R4 ;  /* 0x0011700401007387 */ /* 0x0005e80000100a00 */
[----:B------:R-:W4:Y:S04]  /*3a060*/  LDL.LU.64 R234, [R1+0x528] ;  /* 0x0005280001ea7983 */ /* 0x000f280000300a00 */
[----:B------:R-:W4:Y:S04]  /*3a070*/  LDL.LU.64 R226, [R1+0x520] ;  /* 0x0005200001e27983 */ /* 0x000f280000300a00 */
[----:B------:R-:W4:Y:S01]  /*3a080*/  LDL.LU.64 R240, [R1+0x518] ;  /* 0x0005180001f07983 */ /* 0x000f220000300a00 */
[----:B-1----:R-:W-:-:S03]  /*3a090*/  IMAD.WIDE R96, R3, 0x4, R248 ;  /* 0x0000000403607825 */ /* 0x002fc600078e02f8 */
[----:B------:R2:W-:Y:S01]  /*3a0a0*/  LDGSTS.E [R2+0x30b80], desc[UR28][R4.64], !P0 ;  /* 0x30b8000004027fae */ /* 0x0005e2000c1a101c */
[----:B------:R-:W-:-:S03]  /*3a0b0*/  IMAD.WIDE R94, R3, 0x4, R242 ;  /* 0x00000004035e7825 */ /* 0x000fc600078e02f2 */
[----:B------:R-:W4:Y:S04]  /*3a0c0*/  LDL.LU.64 R248, [R1+0x510] ;  /* 0x0005100001f87983 */ /* 0x000f280000300a00 */
[----:B------:R-:W4:Y:S01]  /*3a0d0*/  LDL.LU.64 R242, [R1+0x508] ;  /* 0x0005080001f27983 */ /* 0x000f220000300a00 */
[----:B------:R-:W-:-:S03]  /*3a0e0*/  IMAD.WIDE R92, R3, 0x4, R224 ;  /* 0x00000004035c7825 */ /* 0x000fc600078e02e0 */
[----:B------:R4:W-:Y:S01]  /*3a0f0*/  STL.64 [R1+0x1158], R96 ;  /* 0x0011586001007387 */ /* 0x0009e20000100a00 */
[----:B------:R-:W-:-:S03]  /*3a100*/  IMAD.WIDE R90, R3, 0x4, R228 ;  /* 0x00000004035a7825 */ /* 0x000fc600078e02e4 */
[----:B------:R1:W-:Y:S04]  /*3a110*/  STL.64 [R1+0x1150], R94 ;  /* 0x0011505e01007387 */ /* 0x0003e80000100a00 */
[----:B------:R1:W-:Y:S01]  /*3a120*/  STL.64 [R1+0x10f8], R92 ;  /* 0x0010f85c01007387 */ /* 0x0003e20000100a00 */
[----:B------:R-:W-:-:S03]  /*3a130*/  IMAD.WIDE R88, R3, 0x4, R246 ;  /* 0x0000000403587825 */ /* 0x000fc600078e02f6 */
[----:B------:R-:W4:Y:S04]  /*3a140*/  LDL.LU.64 R246, [R1+0x710] ;  /* 0x0007100001f67983 */ /* 0x000f280000300a00 */
[----:B------:R1:W-:Y:S04]  /*3a150*/  STL.64 [R1+0x10f0], R90 ;  /* 0x0010f05a01007387 */ /* 0x0003e80000100a00 */
[----:B------:R1:W-:Y:S01]  /*3a160*/  STL.64 [R1+0x10d8], R88 ;  /* 0x0010d85801007387 */ /* 0x0003e20000100a00 */
[----:B---3--:R-:W-:-:S03]  /*3a170*/  IMAD.WIDE R84, R3, 0x4, R244 ;  /* 0x0000000403547825 */ /* 0x008fc600078e02f4 */
[----:B------:R-:W3:Y:S01]  /*3a180*/  LDL.LU.64 R244, [R1+0x500] ;  /* 0x0005000001f47983 */ /* 0x000ee20000300a00 */
[----:B------:R-:W-:Y:S02]  /*3a190*/  VIADD R80, R82, 0xffffff39 ;  /* 0xffffff3952507836 */ /* 0x000fe40000000000 */
[C---:B------:R-:W-:Y:S01]  /*3a1a0*/  IMAD.WIDE R86, R3.reuse, 0x4, R236 ;  /* 0x0000000403567825 */ /* 0x040fe200078e02ec */
[----:B------:R-:W1:Y:S02]  /*3a1b0*/  LDC R82, c[0x0][0x3a0] ;  /* 0x0000e800ff527b82 */ /* 0x000e640000000800 */
[----:B------:R-:W-:Y:S02]  /*3a1c0*/  ISETP.GE.U32.AND P3, PT, R80, 0x7ffffeba, PT ;  /* 0x7ffffeba5000780c */ /* 0x000fe40003f66070 */
[----:B------:R-:W-:Y:S04]  /*3a1d0*/  STL.64 [R1+0x10d0], R86 ;  /* 0x0010d05601007387 */ /* 0x000fe80000100a00 */
[----:B------:R-:W3:Y:S04]  /*3a1e0*/  LDL.LU.64 R236, [R1+0x4f8] ;  /* 0x0004f80001ec7983 */ /* 0x000ee80000300a00 */
[----:B------:R3:W-:Y:S04]  /*3a1f0*/  STL.64 [R1+0x10b8], R84 ;  /* 0x0010b85401007387 */ /* 0x0007e80000100a00 */
[----:B------:R4:W-:Y:S04]  /*3a200*/  LDGSTS.E [R2+0x31800], desc[UR28][R96.64], !P3 ;  /* 0x3180000060027fae */ /* 0x0009e8000d9a101c */
[----:B------:R1:W-:Y:S04]  /*3a210*/  LDGSTS.E [R2+0x31880], desc[UR28][R94.64], !P3 ;  /* 0x318800005e027fae */ /* 0x0003e8000d9a101c */
[----:B------:R1:W-:Y:S04]  /*3a220*/  LDGSTS.E [R2+0x31900], desc[UR28][R92.64], !P3 ;  /* 0x319000005c027fae */ /* 0x0003e8000d9a101c */
[----:B------:R1:W-:Y:S04]  /*3a230*/  LDGSTS.E [R2+0x31980], desc[UR28][R90.64], !P3 ;  /* 0x319800005a027fae */ /* 0x0003e8000d9a101c */
[----:B------:R1:W-:Y:S04]  /*3a240*/  LDGSTS.E [R2+0x31a00], desc[UR28][R88.64], !P3 ;  /* 0x31a0000058027fae */ /* 0x0003e8000d9a101c */
[----:B------:R-:W-:Y:S04]  /*3a250*/  LDGSTS.E [R2+0x31a80], desc[UR28][R86.64], !P3 ;  /* 0x31a8000056027fae */ /* 0x000fe8000d9a101c */
[----:B------:R3:W-:Y:S01]  /*3a260*/  LDGSTS.E [R2+0x31b00], desc[UR28][R84.64], !P3 ;  /* 0x31b0000054027fae */ /* 0x0007e2000d9a101c */
[----:B--2---:R-:W-:-:S05]  /*3a270*/  IMAD.WIDE R4, R3, 0x4, R238 ;  /* 0x0000000403047825 */ /* 0x004fca00078e02ee */
[----:B------:R2:W-:Y:S04]  /*3a280*/  STL.64 [R1+0x10b0], R4 ;  /* 0x0010b00401007387 */ /* 0x0005e80000100a00 */
[----:B------:R-:W2:Y:S04]  /*3a290*/  LDL.LU.64 R238, [R1+0x480] ;  /* 0x0004800001ee7983 */ /* 0x000ea80000300a00 */
[----:B------:R-:W2:Y:S01]  /*3a2a0*/  LDL.LU.64 R228, [R1+0x720] ;  /* 0x0007200001e47983 */ /* 0x000ea20000300a00 */
[----:B------:R-:W-:Y:S02]  /*3a2b0*/  VIADD R80, R83, 0xffffff35 ;  /* 0xffffff3553507836 */ /* 0x000fe40000000000 */
[----:B------:R-:W2:Y:S01]  /*3a2c0*/  LDC R83, c[0x0][0x3a0] ;  /* 0x0000e800ff537b82 */ /* 0x000ea20000000800 */
[----:B------:R2:W-:Y:S01]  /*3a2d0*/  LDGSTS.E [R2+0x31b80], desc[UR28][R4.64], !P3 ;  /* 0x31b8000004027fae */ /* 0x0005e2000d9a101c */
[----:B----4-:R-:W-:-:S03]  /*3a2e0*/  IMAD.WIDE R96, R3, 0x4, R234 ;  /* 0x0000000403607825 */ /* 0x010fc600078e02ea */
[----:B------:R-:W4:Y:S01]  /*3a2f0*/  LDL.LU.64 R234, [R1+0x478] ;  /* 0x0004780001ea7983 */ /* 0x000f220000300a00 */
[----:B-1----:R-:W-:-:S03]  /*3a300*/  IMAD.WIDE R94, R3, 0x4, R226 ;  /* 0x00000004035e7825 */ /* 0x002fc600078e02e2 */
[----:B------:R1:W-:Y:S01]  /*3a310*/  STL.64 [R1+0x1098], R96 ;  /* 0x0010986001007387 */ /* 0x0003e20000100a00 */
[----:B------:R-:W-:-:S03]  /*3a320*/  IMAD.WIDE R92, R3, 0x4, R240 ;  /* 0x00000004035c7825 */ /* 0x000fc600078e02f0 */
[----:B------:R-:W4:Y:S04]  /*3a330*/  LDL.LU.64 R240, [R1+0x470] ;  /* 0x0004700001f07983 */ /* 0x000f280000300a00 */
[----:B------:R1:W-:Y:S01]  /*3a340*/  STL.64 [R1+0x1090], R94 ;  /* 0x0010905e01007387 */ /* 0x0003e20000100a00 */
[----:B------:R-:W-:-:S03]  /*3a350*/  IMAD.WIDE R90, R3, 0x4, R248 ;  /* 0x00000004035a7825 */ /* 0x000fc600078e02f8 */
[----:B------:R4:W-:Y:S01]  /*3a360*/  STL.64 [R1+0x1078], R92 ;  /* 0x0010785c01007387 */ /* 0x0009e20000100a00 */
[----:B------:R-:W-:-:S03]  /*3a370*/  IMAD.WIDE R88, R3, 0x4, R242 ;  /* 0x0000000403587825 */ /* 0x000fc600078e02f2 */
[----:B------:R-:W4:Y:S04]  /*3a380*/  LDL.LU.64 R248, [R1+0x468] ;  /* 0x0004680001f87983 */ /* 0x000f280000300a00 */
[----:B------:R-:W4:Y:S04]  /*3a390*/  LDL.LU.64 R242, [R1+0x728] ;  /* 0x0007280001f27983 */ /* 0x000f280000300a00 */
[----:B------:R1:W-:Y:S04]  /*3a3a0*/  STL.64 [R1+0x1070], R90 ;  /* 0x0010705a01007387 */ /* 0x0003e80000100a00 */
[----:B------:R-:W-:Y:S01]  /*3a3b0*/  STL.64 [R1+0x1058], R88 ;  /* 0x0010585801007387 */ /* 0x000fe20000100a00 */
[----:B---3--:R-:W-:-:S03]  /*3a3c0*/  IMAD.WIDE R84, R3, 0x4, R244 ;  /* 0x0000000403547825 */ /* 0x008fc600078e02f4 */
[----:B------:R-:W3:Y:S01]  /*3a3d0*/  LDL.LU.64 R244, [R1+0x460] ;  /* 0x0004600001f47983 */ /* 0x000ee20000300a00 */
[----:B------:R-:W-:Y:S01]  /*3a3e0*/  ISETP.GE.U32.AND P1, PT, R80, 0x7ffffeb6, PT ;  /* 0x7ffffeb65000780c */ /* 0x000fe20003f26070 */
[----:B------:R-:W-:-:S05]  /*3a3f0*/  IMAD.WIDE R86, R3, 0x4, R246 ;  /* 0x0000000403567825 */ /* 0x000fca00078e02f6 */
[----:B------:R1:W-:Y:S01]  /*3a400*/  STL.64 [R1+0x1050], R86 ;  /* 0x0010505601007387 */ /* 0x0003e20000100a00 */
[----:B--2---:R-:W-:-:S03]  /*3a410*/  IMAD.WIDE R4, R3, 0x4, R236 ;  /* 0x0000000403047825 */ /* 0x004fc600078e02ec */
[----:B------:R3:W-:Y:S04]  /*3a420*/  STL.64 [R1+0x1000], R84 ;  /* 0x0010005401007387 */ /* 0x0007e80000100a00 */
[----:B------:R-:W2:Y:S04]  /*3a430*/  LDL.LU.64 R236, [R1+0x458] ;  /* 0x0004580001ec7983 */ /* 0x000ea80000300a00 */
[----:B------:R1:W-:Y:S04]  /*3a440*/  LDGSTS.E [R2+0x32800], desc[UR28][R96.64], !P1 ;  /* 0x3280000060027fae */ /* 0x0003e8000c9a101c */
[----:B------:R2:W-:Y:S04]  /*3a450*/  STL.64 [R1+0xfe8], R4 ;  /* 0x000fe80401007387 */ /* 0x0005e80000100a00 */
[----:B------:R-:W2:Y:S04]  /*3a460*/  LDL.LU.64 R246, [R1+0x3d0] ;  /* 0x0003d00001f67983 */ /* 0x000ea80000300a00 */
[----:B------:R1:W-:Y:S04]  /*3a470*/  LDGSTS.E [R2+0x32880], desc[UR28][R94.64], !P1 ;  /* 0x328800005e027fae */ /* 0x0003e8000c9a101c */
[----:B------:R-:W2:Y:S04]  /*3a480*/  LDL.LU.64 R224, [R1+0x738] ;  /* 0x0007380001e07983 */ /* 0x000ea80000300a00 */
[----:B------:R4:W-:Y:S04]  /*3a490*/  LDGSTS.E [R2+0x32900], desc[UR28][R92.64], !P1 ;  /* 0x329000005c027fae */ /* 0x0009e8000c9a101c */
[----:B------:R4:W-:Y:S04]  /*3a4a0*/  LDGSTS.E [R2+0x32980], desc[UR28][R90.64], !P1 ;  /* 0x329800005a027fae */ /* 0x0009e8000c9a101c */
[----:B------:R-:W-:Y:S04]  /*3a4b0*/  LDGSTS.E [R2+0x32a00], desc[UR28][R88.64], !P1 ;  /* 0x32a0000058027fae */ /* 0x000fe8000c9a101c */
[----:B------:R4:W-:Y:S01]  /*3a4c0*/  LDGSTS.E [R2+0x32a80], desc[UR28][R86.64], !P1 ;  /* 0x32a8000056027fae */ /* 0x0009e2000c9a101c */
[----:B-1----:R-:W-:-:S03]  /*3a4d0*/  IMAD.WIDE R96, R3, 0x4, R238 ;  /* 0x0000000403607825 */ /* 0x002fc600078e02ee */
[----:B------:R-:W2:Y:S01]  /*3a4e0*/  LDL.LU.64 R238, [R1+0x3c8] ;  /* 0x0003c80001ee7983 */ /* 0x000ea20000300a00 */
[----:B------:R-:W-:-:S03]  /*3a4f0*/  IMAD.WIDE R94, R3, 0x4, R228 ;  /* 0x00000004035e7825 */ /* 0x000fc600078e02e4 */
[----:B------:R1:W-:Y:S04]  /*3a500*/  STL.64 [R1+0xfe0], R96 ;  /* 0x000fe06001007387 */ /* 0x0003e80000100a00 */
[----:B------:R-:W2:Y:S04]  /*3a510*/  LDL.LU.64 R226, [R1+0x3c0] ;  /* 0x0003c00001e27983 */ /* 0x000ea80000300a00 */
[----:B------:R-:W2:Y:S04]  /*3a520*/  LDL.LU.64 R228, [R1+0x3b8] ;  /* 0x0003b80001e47983 */ /* 0x000ea80000300a00 */
[----:B------:R1:W-:Y:S04]  /*3a530*/  STL.64 [R1+0xfc8], R94 ;  /* 0x000fc85e01007387 */ /* 0x0003e80000100a00 */
[----:B------:R3:W-:Y:S01]  /*3a540*/  LDGSTS.E [R2+0x32b00], desc[UR28][R84.64], !P1 ;  /* 0x32b0000054027fae */ /* 0x0007e2000c9a101c */
[----:B----4-:R-:W-:-:S03]  /*3a550*/  IMAD.WIDE R92, R3, 0x4, R234 ;  /* 0x00000004035c7825 */ /* 0x010fc600078e02ea */
[----:B------:R2:W-:Y:S01]  /*3a560*/  LDGSTS.E [R2+0x32b80], desc[UR28][R4.64], !P1 ;  /* 0x32b8000004027fae */ /* 0x0005e2000c9a101c */
[----:B------:R-:W-:-:S03]  /*3a570*/  IMAD.WIDE R90, R3, 0x4, R240 ;  /* 0x00000004035a7825 */ /* 0x000fc600078e02f0 */
[----:B------:R-:W4:Y:S04]  /*3a580*/  LDL.LU.64 R240, [R1+0x740] ;  /* 0x0007400001f07983 */ /* 0x000f280000300a00 */
[----:B------:R1:W-:Y:S04]  /*3a590*/  STL.64 [R1+0xfc0], R92 ;  /* 0x000fc05c01007387 */ /* 0x0003e80000100a00 */
[----:B------:R1:W-:Y:S01]  /*3a5a0*/  STL.64 [R1+0xfa8], R90 ;  /* 0x000fa85a01007387 */ /* 0x0003e20000100a00 */
[----:B------:R-:W-:-:S03]  /*3a5b0*/  IMAD.WIDE R86, R3, 0x4, R242 ;  /* 0x0000000403567825 */ /* 0x000fc600078e02f2 */
[----:B------:R-:W4:Y:S01]  /*3a5c0*/  LDL.LU.64 R242, [R1+0x3b0] ;  /* 0x0003b00001f27983 */ /* 0x000f220000300a00 */
[----:B------:R-:W-:-:S05]  /*3a5d0*/  IMAD.WIDE R88, R3, 0x4, R248 ;  /* 0x0000000403587825 */ /* 0x000fca00078e02f8 */
[----:B------:R1:W-:Y:S01]  /*3a5e0*/  STL.64 [R1+0xfa0], R88 ;  /* 0x000fa05801007387 */ /* 0x0003e20000100a00 */
[----:B---3--:R-:W-:-:S03]  /*3a5f0*/  IMAD.WIDE R84, R3, 0x4, R244 ;  /* 0x0000000403547825 */ /* 0x008fc600078e02f4 */
[----:B------:R-:W3:Y:S01]  /*3a600*/  LDL.LU.64 R244, [R1+0x3a8] ;  /* 0x0003a80001f47983 */ /* 0x000ee20000300a00 */
[----:B------:R-:W-:-:S03]  /*3a610*/  VIADD R80, R81, 0xffffff31 ;  /* 0xffffff3151507836 */ /* 0x000fc60000000000 */
[----:B------:R4:W-:Y:S01]  /*3a620*/  STL.64 [R1+0xf88], R86 ;  /* 0x000f885601007387 */ /* 0x0009e20000100a00 */
[----:B------:R-:W2:Y:S01]  /*3a630*/  LDC R81, c[0x0][0x3a0] ;  /* 0x0000e800ff517b82 */ /* 0x000ea20000000800 */
[----:B------:R-:W-:Y:S02]  /*3a640*/  ISETP.GE.U32.AND P0, PT, R80, 0x7ffffeb2, PT ;  /* 0x7ffffeb25000780c */ /* 0x000fe40003f06070 */
[----:B------:R1:W-:Y:S01]  /*3a650*/  STL.64 [R1+0xf80], R84 ;  /* 0x000f805401007387 */ /* 0x0003e20000100a00 */
[----:B--2---:R-:W-:-:S05]  /*3a660*/  IMAD.WIDE R4, R3, 0x4, R236 ;  /* 0x0000000403047825 */ /* 0x004fca00078e02ec */
[----:B------:R3:W-:Y:S04]  /*3a670*/  STL.64 [R1+0xf68], R4 ;  /* 0x000f680401007387 */ /* 0x0007e80000100a00 */
[----:B------:R-:W2:Y:S04]  /*3a680*/  LDL.LU.64 R236, [R1+0x330] ;  /* 0x0003300001ec7983 */ /* 0x000ea80000300a00 */
[----:B------:R1:W-:Y:S04]  /*3a690*/  LDGSTS.E [R2+0x33800], desc[UR28][R96.64], !P0 ;  /* 0x3380000060027fae */ /* 0x0003e8000c1a101c */
[----:B------:R1:W-:Y:S04]  /*3a6a0*/  LDGSTS.E [R2+0x33880], desc[UR28][R94.64], !P0 ;  /* 0x338800005e027fae */ /* 0x0003e8000c1a101c */
[----:B------:R-:W2:Y:S01]  /*3a6b0*/  LDL.LU.64 R234, [R1+0x328] ;  /* 0x0003280001ea7983 */ /* 0x000ea20000300a00 */
[----:B-1----:R-:W-:-:S03]  /*3a6c0*/  IMAD.WIDE R96, R3, 0x4, R246 ;  /* 0x0000000403607825 */ /* 0x002fc600078e02f6 */
[----:B------:R1:W-:Y:S01]  /*3a6d0*/  LDGSTS.E [R2+0x33900], desc[UR28][R92.64], !P0 ;  /* 0x339000005c027fae */ /* 0x0003e2000c1a101c */
[----:B------:R-:W-:-:S03]  /*3a6e0*/  IMAD.WIDE R94, R3, 0x4, R224 ;  /* 0x00000004035e7825 */ /* 0x000fc600078e02e0 */
[----:B------:R-:W2:Y:S04]  /*3a6f0*/  LDL.LU.64 R248, [R1+0x320] ;  /* 0x0003200001f87983 */ /* 0x000ea80000300a00 */
[----:B------:R-:W2:Y:S04]  /*3a700*/  LDL.LU.64 R246, [R1+0x318] ;  /* 0x0003180001f67983 */ /* 0x000ea80000300a00 */
[----:B------:R1:W-:Y:S02]  /*3a710*/  LDGSTS.E [R2+0x33980], desc[UR28][R90.64], !P0 ;  /* 0x339800005a027fae */ /* 0x0003e4000c1a101c */
[----:B-1----:R-:W-:-:S02]  /*3a720*/  IMAD.WIDE R92, R3, 0x4, R238 ;  /* 0x00000004035c7825 */ /* 0x002fc400078e02ee */
[----:B------:R2:W-:Y:S04]  /*3a730*/  STL.64 [R1+0xf60], R96 ;  /* 0x000f606001007387 */ /* 0x0005e80000100a00 */
[----:B------:R1:W-:Y:S04]  /*3a740*/  LDGSTS.E [R2+0x33a00], desc[UR28][R88.64], !P0 ;  /* 0x33a0000058027fae */ /* 0x0003e8000c1a101c */
[----:B------:R-:W2:Y:S01]  /*3a750*/  LDL.LU.64 R238, [R1+0x310] ;  /* 0x0003100001ee7983 */ /* 0x000ea20000300a00 */
[----:B------:R-:W-:-:S03]  /*3a760*/  IMAD.WIDE R90, R3, 0x4, R226 ;  /* 0x00000004035a7825 */ /* 0x000fc600078e02e2 */
[----:B------:R4:W-:Y:S04]  /*3a770*/  LDGSTS.E [R2+0x33a80], desc[UR28][R86.64], !P0 ;  /* 0x33a8000056027fae */ /* 0x0009e8000c1a101c */
[----:B------:R2:W-:Y:S01]  /*3a780*/  STL.64 [R1+0xf48], R94 ;  /* 0x000f485e01007387 */ /* 0x0005e20000100a00 */
[----:B-1----:R-:W-:-:S03]  /*3a790*/  IMAD.WIDE R88, R3, 0x4, R228 ;  /* 0x0000000403587825 */ /* 0x002fc600078e02e4 */
[----:B------:R1:W-:Y:S04]  /*3a7a0*/  STL.64 [R1+0xf00], R92 ;  /* 0x000f005c01007387 */ /* 0x0003e80000100a00 */
[----:B------:R1:W-:Y:S04]  /*3a7b0*/  LDGSTS.E [R2+0x33b00], desc[UR28][R84.64], !P0 ;  /* 0x33b0000054027fae */ /* 0x0003e8000c1a101c */
[----:B------:R3:W-:Y:S01]  /*3a7c0*/  LDGSTS.E [R2+0x33b80], desc[UR28][R4.64], !P0 ;  /* 0x33b8000004027fae */ /* 0x0007e2000c1a101c */
[----:B----4-:R-:W-:-:S03]  /*3a7d0*/  IMAD.WIDE R86, R3, 0x4, R240 ;  /* 0x0000000403567825 */ /* 0x010fc600078e02f0 */
[----:B------:R-:W4:Y:S04]  /*3a7e0*/  LDL.LU.64 R240, [R1+0x308] ;  /* 0x0003080001f07983 */ /* 0x000f280000300a00 */
[----:B------:R1:W-:Y:S04]  /*3a7f0*/  STL.64 [R1+0xef8], R90 ;  /* 0x000ef85a01007387 */ /* 0x0003e80000100a00 */
[----:B------:R1:W-:Y:S04]  /*3a800*/  STL.64 [R1+0xef0], R88 ;  /* 0x000ef05801007387 */ /* 0x0003e80000100a00 */
[----:B------:R4:W-:Y:S01]  /*3a810*/  STL.64 [R1+0xed8], R86 ;  /* 0x000ed85601007387 */ /* 0x0009e20000100a00 */
[----:B-1----:R-:W-:-:S03]  /*3a820*/  IMAD.WIDE R84, R3, 0x4, R242 ;  /* 0x0000000403547825 */ /* 0x002fc600078e02f2 */
[----:B------:R-:W4:Y:S01]  /*3a830*/  LDL.LU.64 R242, [R1+0x300] ;  /* 0x0003000001f27983 */ /* 0x000f220000300a00 */
[----:B---3--:R-:W-:-:S03]  /*3a840*/  IMAD.WIDE R4, R3, 0x4, R244 ;  /* 0x0000000403047825 */ /* 0x008fc600078e02f4 */
[----:B------:R-:W3:Y:S01]  /*3a850*/  LDL.LU.64 R244, [R1+0x750] ;  /* 0x0007500001f47983 */ /* 0x000ee20000300a00 */
[----:B------:R-:W-:-:S03]  /*3a860*/  VIADD R80, R82, 0xffffff2d ;  /* 0xffffff2d52507836 */ /* 0x000fc60000000000 */
[----:B------:R1:W-:Y:S01]  /*3a870*/  STL.64 [R1+0xed0], R84 ;  /* 0x000ed05401007387 */ /* 0x0003e20000100a00 */
[----:B------:R-:W1:Y:S01]  /*3a880*/  LDC R82, c[0x0][0x3a0] ;  /* 0x0000e800ff527b82 */ /* 0x000e620000000800 */
[----:B------:R-:W-:Y:S02]  /*3a890*/  ISETP.GE.U32.AND P3, PT, R80, 0x7ffffeae, PT ;  /* 0x7ffffeae5000780c */ /* 0x000fe40003f66070 */
[----:B------:R3:W-:Y:S04]  /*3a8a0*/  STL.64 [R1+0xeb8], R4 ;  /* 0x000eb80401007387 */ /* 0x0007e80000100a00 */
[----:B------:R-:W3:Y:S04]  /*3a8b0*/  LDL.LU.64 R220, [R1+0x278] ;  /* 0x0002780001dc7983 */ /* 0x000ee80000300a00 */
[----:B------:R-:W3:Y:S04]  /*3a8c0*/  LDL.LU.64 R222, [R1+0x270] ;  /* 0x0002700001de7983 */ /* 0x000ee80000300a00 */
[----:B------:R2:W-:Y:S04]  /*3a8d0*/  LDGSTS.E [R2+0x34800], desc[UR28][R96.64], !P3 ;  /* 0x3480000060027fae */ /* 0x0005e8000d9a101c */
[----:B------:R2:W-:Y:S04]  /*3a8e0*/  LDGSTS.E [R2+0x34880], desc[UR28][R94.64], !P3 ;  /* 0x348800005e027fae */ /* 0x0005e8000d9a101c */
[----:B------:R2:W-:Y:S02]  /*3a8f0*/  LDGSTS.E [R2+0x34900], desc[UR28][R92.64], !P3 ;  /* 0x349000005c027fae */ /* 0x0005e4000d9a101c */
[----:B--2---:R-:W-:-:S02]  /*3a900*/  IMAD.WIDE R96, R3, 0x4, R236 ;  /* 0x0000000403607825 */ /* 0x004fc400078e02ec */
[----:B------:R-:W2:Y:S02]  /*3a910*/  LDL.LU.64 R224, [R1+0x268] ;  /* 0x0002680001e07983 */ /* 0x000ea40000300a00 */
[C---:B------:R-:W-:Y:S02]  /*3a920*/  IMAD.WIDE R94, R3.reuse, 0x4, R234 ;  /* 0x00000004035e7825 */ /* 0x040fe400078e02ea */
[----:B------:R1:W-:Y:S04]  /*3a930*/  LDGSTS.E [R2+0x34980], desc[UR28][R90.64], !P3 ;  /* 0x349800005a027fae */ /* 0x0003e8000d9a101c */
[----:B------:R2:W-:Y:S01]  /*3a940*/  STL.64 [R1+0x34d0], R96 ;  /* 0x0034d06001007387 */ /* 0x0005e20000100a00 */
[----:B------:R-:W-:-:S03]  /*3a950*/  IMAD.WIDE R92, R3, 0x4, R248 ;  /* 0x00000004035c7825 */ /* 0x000fc600078e02f8 */
[----:B------:R-:W2:Y:S01]  /*3a960*/  LDL.LU.64 R236, [R1+0x760] ;  /* 0x0007600001ec7983 */ /* 0x000ea20000300a00 */
[----:B-1----:R-:W-:-:S03]  /*3a970*/  IMAD.WIDE R90, R3, 0x4, R246 ;  /* 0x00000004035a7825 */ /* 0x002fc600078e02f6 */
[----:B------:R-:W2:Y:S04]  /*3a980*/  LDL.LU.64 R226, [R1+0x260] ;  /* 0x0002600001e27983 */ /* 0x000ea80000300a00 */
[----:B------:R1:W-:Y:S04]  /*3a990*/  STL.64 [R1+0x34d8], R94 ;  /* 0x0034d85e01007387 */ /* 0x0003e80000100a00 */
[----:B------:R1:W-:Y:S04]  /*3a9a0*/  LDGSTS.E [R2+0x34a00], desc[UR28][R88.64], !P3 ;  /* 0x34a0000058027fae */ /* 0x0003e8000d9a101c */
[----:B------:R2:W-:Y:S04]  /*3a9b0*/  STL.64 [R1+0x34e0], R92 ;  /* 0x0034e05c01007387 */ /* 0x0005e80000100a00 */
[----:B------:R4:W-:Y:S01]  /*3a9c0*/  LDGSTS.E [R2+0x34a80], desc[UR28][R86.64], !P3 ;  /* 0x34a8000056027fae */ /* 0x0009e2000d9a101c */
[----:B-1----:R-:W-:-:S03]  /*3a9d0*/  IMAD.WIDE R88, R3, 0x4, R238 ;  /* 0x0000000403587825 */ /* 0x002fc600078e02ee */
[----:B------:R-:W2:Y:S04]  /*3a9e0*/  LDL.LU.64 R228, [R1+0x258] ;  /* 0x0002580001e47983 */ /* 0x000ea80000300a00 */
[----:B------:R1:W-:Y:S04]  /*3a9f0*/  STL.64 [R1+0x34e8], R90 ;  /* 0x0034e85a01007387 */ /* 0x0003e80000100a00 */
[----:B------:R1:W-:Y:S04]  /*3aa00*/  LDGSTS.E [R2+0x34b00], desc[UR28][R84.64], !P3 ;  /* 0x34b0000054027fae */ /* 0x0003e8000d9a101c */
[----:B------:R3:W-:Y:S01]  /*3aa10*/  LDGSTS.E [R2+0x34b80], desc[UR28][R4.64], !P3 ;  /* 0x34b8000004027fae */ /* 0x0007e2000d9a101c */
[----:B----4-:R-:W-:-:S03]  /*3aa20*/  IMAD.WIDE R86, R3, 0x4, R240 ;  /* 0x0000000403567825 */ /* 0x010fc600078e02f0 */
[----:B------:R-:W4:Y:S04]  /*3aa30*/  LDL.LU.64 R240, [R1+0x250] ;  /* 0x0002500001f07983 */ /* 0x000f280000300a00 */
[----:B------:R1:W-:Y:S04]  /*3aa40*/  STL.64 [R1+0x34f0], R88 ;  /* 0x0034f05801007387 */ /* 0x0003e80000100a00 */
[----:B------:R1:W-:Y:S02]  /*3aa50*/  STL.64 [R1+0x34f8], R86 ;  /* 0x0034f85601007387 */ /* 0x0003e40000100a00 */
[----:B-1----:R-:W-:-:S02]  /*3aa60*/  IMAD.WIDE R84, R3, 0x4, R242 ;  /* 0x0000000403547825 */ /* 0x002fc400078e02f2 */
[----:B------:R-:W4:Y:S04]  /*3aa70*/  LDL.LU.64 R242, [R1+0x768] ;  /* 0x0007680001f27983 */ /* 0x000f280000300a00 */
[----:B------:R4:W-:Y:S01]  /*3aa80*/  STL.64 [R1+0x3500], R84 ;  /* 0x0035005401007387 */ /* 0x0009e20000100a00 */
[----:B---3--:R-:W-:-:S05]  /*3aa90*/  IMAD.WIDE R4, R3, 0x4, R244 ;  /* 0x0000000403047825 */ /* 0x008fca00078e02f4 */
[----:B------:R1:W-:Y:S04]  /*3aaa0*/  STL.64 [R1+0x3508], R4 ;  /* 0x0035080401007387 */ /* 0x0003e80000100a00 */
[----:B------:R-:W3:Y:S04]  /*3aab0*/  LDL.LU.64 R234, [R1+0x1d0] ;  /* 0x0001d00001ea7983 */ /* 0x000ee80000300a00 */
[----:B------:R-:W3:Y:S04]  /*3aac0*/  LDL.LU.64 R238, [R1+0x1c8] ;  /* 0x0001c80001ee7983 */ /* 0x000ee80000300a00 */
[----:B------:R-:W3:Y:S01]  /*3aad0*/  LDL.LU.64 R244, [R1+0x1c0] ;  /* 0x0001c00001f47983 */ /* 0x000ee20000300a00 */
[----:B------:R-:W-:-:S02]  /*3aae0*/  IADD3 R80, PT, PT, R83, -0xd7, RZ ;  /* 0xffffff2953507810 */ /* 0x000fc40007ffe0ff */
[----:B------:R-:W1:Y:S01]  /*3aaf0*/  LDC R83, c[0x0][0x3a0] ;  /* 0x0000e800ff537b82 */ /* 0x000e620000000800 */
[----:B------:R-:W3:Y:S01]  /*3ab00*/  LDL.LU.64 R248, [R1+0x778] ;  /* 0x0007780001f87983 */ /* 0x000ee20000300a00 */
[----:B------:R-:W-:-:S03]  /*3ab10*/  ISETP.GE.U32.AND P1, PT, R80, 0x7ffffeaa, PT ;  /* 0x7ffffeaa5000780c */ /* 0x000fc60003f26070 */
[----:B------:R-:W3:Y:S10]  /*3ab20*/  LDL.LU.64 R246, [R1+0x1b8] ;  /* 0x0001b80001f67983 */ /* 0x000ef40000300a00 */
[----:B------:R2:W-:Y:S04]  /*3ab30*/  LDGSTS.E [R2+0x35800], desc[UR28][R96.64], !P1 ;  /* 0x3580000060027fae */ /* 0x0005e8000c9a101c */
[----:B------:R2:W-:Y:S04]  /*3ab40*/  LDGSTS.E [R2+0x35880], desc[UR28][R94.64], !P1 ;  /* 0x358800005e027fae */ /* 0x0005e8000c9a101c */
[----:B------:R2:W-:Y:S02]  /*3ab50*/  LDGSTS.E [R2+0x35900], desc[UR28][R92.64], !P1 ;  /* 0x359000005c027fae */ /* 0x0005e4000c9a101c */
[----:B--2---:R-:W-:-:S02]  /*3ab60*/  IMAD.WIDE R96, R3, 0x4, R220 ;  /* 0x0000000403607825 */ /* 0x004fc400078e02dc */
[----:B------:R2:W-:Y:S02]  /*3ab70*/  LDGSTS.E [R2+0x35980], desc[UR28][R90.64], !P1 ;  /* 0x359800005a027fae */ /* 0x0005e4000c9a101c */
[C---:B------:R-:W-:Y:S02]  /*3ab80*/  IMAD.WIDE R94, R3.reuse, 0x4, R222 ;  /* 0x00000004035e7825 */ /* 0x040fe400078e02de */
[----:B------:R2:W-:Y:S02]  /*3ab90*/  LDGSTS.E [R2+0x35a00], desc[UR28][R88.64], !P1 ;  /* 0x35a0000058027fae */ /* 0x0005e4000c9a101c */
[C---:B------:R-:W-:Y:S02]  /*3aba0*/  IMAD.WIDE R92, R3.reuse, 0x4, R224 ;  /* 0x00000004035c7825 */ /* 0x040fe400078e02e0 */
[----:B------:R3:W-:Y:S02]  /*3abb0*/  STL.64 [R1+0x3590], R96 ;  /* 0x0035906001007387 */ /* 0x0007e40000100a00 */
[----:B--2---:R-:W-:-:S02]  /*3abc0*/  IMAD.WIDE R90, R3, 0x4, R236 ;  /* 0x00000004035a7825 */ /* 0x004fc400078e02ec */
[----:B------:R2:W-:Y:S02]  /*3abd0*/  LDGSTS.E [R2+0x35a80], desc[UR28][R86.64], !P1 ;  /* 0x35a8000056027fae */ /* 0x0005e4000c9a101c */
[C---:B------:R-:W-:Y:S02]  /*3abe0*/  IMAD.WIDE R88, R3.reuse, 0x4, R226 ;  /* 0x0000000403587825 */ /* 0x040fe400078e02e2 */
[----:B------:R-:W3:Y:S04]  /*3abf0*/  LDL.LU.64 R236, [R1+0x1b0] ;  /* 0x0001b00001ec7983 */ /* 0x000ee80000300a00 */
[----:B------:R4:W-:Y:S04]  /*3ac00*/  LDGSTS.E [R2+0x35b00], desc[UR28][R84.64], !P1 ;  /* 0x35b0000054027fae */ /* 0x0009e8000c9a101c */
[----:B------:R1:W-:Y:S01]  /*3ac10*/  STL.64 [R1+0x3598], R94 ;  /* 0x0035985e01007387 */ /* 0x0003e20000100a00 */
[----:B--2---:R-:W-:-:S03]  /*3ac20*/  IMAD.WIDE R86, R3, 0x4, R228 ;  /* 0x0000000403567825 */ /* 0x004fc600078e02e4 */
[----:B------:R2:W-:Y:S01]  /*3ac30*/  STL.64 [R1+0x35a0], R92 ;  /* 0x0035a05c01007387 */ /* 0x0005e20000100a00 */
[----:B------:R-:W-:Y:S02]  /*3ac40*/  VIADD R80, R81, 0xffffff25 ;  /* 0xffffff2551507836 */ /* 0x000fe40000000000 */
[----:B------:R-:W2:Y:S01]  /*3ac50*/  LDC R81, c[0x0][0x3a0] ;  /* 0x0000e800ff517b82 */ /* 0x000ea20000000800 */
[----:B------:R1:W-:Y:S04]  /*3ac60*/  STL.64 [R1+0x35a8], R90 ;  /* 0x0035a85a01007387 */ /* 0x0003e80000100a00 */
[----:B------:R1:W-:Y:S01]  /*3ac70*/  LDGSTS.E [R2+0x35b80], desc[UR28][R4.64], !P1 ;  /* 0x35b8000004027fae */ /* 0x0003e2000c9a101c */
[----:B----4-:R-:W-:-:S03]  /*3ac80*/  IMAD.WIDE R84, R3, 0x4, R240 ;  /* 0x0000000403547825 */ /* 0x010fc600078e02f0 */
[----:B------:R-:W4:Y:S04]  /*3ac90*/  LDL.LU.64 R240, [R1+0x1a8] ;  /* 0x0001a80001f07983 */ /* 0x000f280000300a00 */
[----:B------:R1:W-:Y:S04]  /*3aca0*/  STL.64 [R1+0x35b0], R88 ;  /* 0x0035b05801007387 */ /* 0x0003e80000100a00 */
[----:B------:R1:W-:Y:S01]  /*3acb0*/  STL.64 [R1+0x35b8], R86 ;  /* 0x0035b85601007387 */ /* 0x0003e20000100a00 */
[----:B------:R-:W-:-:S03]  /*3acc0*/  ISETP.GE.U32.AND P0, PT, R80, 0x7ffffea6, PT ;  /* 0x7ffffea65000780c */ /* 0x000fc60003f06070 */
[----:B------:R4:W-:Y:S01]  /*3acd0*/  STL.64 [R1+0x35c0], R84 ;  /* 0x0035c05401007387 */ /* 0x0009e20000100a00 */
[----:B-1----:R-:W-:-:S03]  /*3ace0*/  IMAD.WIDE R4, R3, 0x4, R242 ;  /* 0x0000000403047825 */ /* 0x002fc600078e02f2 */
[----:B------:R-:W4:Y:S06]  /*3acf0*/  LDL.LU.64 R242, [R1+0x780] ;  /* 0x0007800001f27983 */ /* 0x000f2c0000300a00 */
[----:B------:R3:W-:Y:S04]  /*3ad00*/  LDGSTS.E [R2+0x36800], desc[UR28][R96.64], !P0 ;  /* 0x3680000060027fae */ /* 0x0007e8000c1a101c */
[----:B------:R1:W-:Y:S04]  /*3ad10*/  LDGSTS.E [R2+0x36880], desc[UR28][R94.64], !P0 ;  /* 0x368800005e027fae */ /* 0x0003e8000c1a101c */
[----:B------:R1:W-:Y:S04]  /*3ad20*/  STL.64 [R1+0x35c8], R4 ;  /* 0x0035c80401007387 */ /* 0x0003e80000100a00 */
        /* <DEDUP_REMOVED lines=9> */
[C---:B-1----:R-:W-:Y:S02]  /*3adc0*/  IMAD.WIDE R94, R3.reuse, 0x4, R238 ;  /* 0x00000004035e7825 */ /* 0x042fe400078e02ee */
[----:B------:R-:W3:Y:S02]  /*3add0*/  LDL.LU.64 R238, [R1+0x120] ;  /* 0x0001200001ee7983 */ /* 0x000ee40000300a00 */
[C---:B--2---:R-:W-:Y:S02]  /*3ade0*/  IMAD.WIDE R92, R3.reuse, 0x4, R244 ;  /* 0x00000004035c7825 */ /* 0x044fe400078e02f4 */
[----:B------:R3:W-:Y:S04]  /*3adf0*/  STL.64 [R1+0x3650], R96 ;  /* 0x0036506001007387 */ /* 0x0007e80000100a00 */
[----:B------:R-:W2:Y:S01]  /*3ae00*/  LDL.LU.64 R244, [R1+0x118] ;  /* 0x0001180001f47983 */ /* 0x000ea20000300a00 */
[----:B------:R-:W-:-:S03]  /*3ae10*/  IMAD.WIDE R90, R3, 0x4, R248 ;  /* 0x00000004035a7825 */ /* 0x000fc600078e02f8 */
[----:B------:R2:W-:Y:S01]  /*3ae20*/  STL.64 [R1+0x3658], R94 ;  /* 0x0036585e01007387 */ /* 0x0005e20000100a00 */
[----:B------:R-:W-:-:S03]  /*3ae30*/  IMAD.WIDE R88, R3, 0x4, R246 ;  /* 0x0000000403587825 */ /* 0x000fc600078e02f6 */
[----:B------:R1:W-:Y:S04]  /*3ae40*/  STL.64 [R1+0x3660], R92 ;  /* 0x0036605c01007387 */ /* 0x0003e80000100a00 */
[----:B------:R-:W1:Y:S04]  /*3ae50*/  LDL.LU.64 R218, [R1+0x110] ;  /* 0x0001100001da7983 */ /* 0x000e680000300a00 */
[----:B------:R-:W2:Y:S04]  /*3ae60*/  LDL.LU.64 R220, [R1+0x790] ;  /* 0x0007900001dc7983 */ /* 0x000ea80000300a00 */
[----:B------:R1:W-:Y:S04]  /*3ae70*/  STL.64 [R1+0x3668], R90 ;  /* 0x0036685a01007387 */ /* 0x0003e80000100a00 */
[----:B------:R1:W-:Y:S04]  /*3ae80*/  STL.64 [R1+0x3670], R88 ;  /* 0x0036705801007387 */ /* 0x0003e80000100a00 */
[----:B------:R-:W2:Y:S04]  /*3ae90*/  LDL.LU.64 R222, [R1+0x108] ;  /* 0x0001080001de7983 */ /* 0x000ea80000300a00 */
[----:B------:R-:W2:Y:S01]  /*3aea0*/  LDL.LU.64 R224, [R1+0x100] ;  /* 0x0001000001e07983 */ /* 0x000ea20000300a00 */
[----:B------:R-:W-:-:S05]  /*3aeb0*/  IMAD.WIDE R86, R3, 0x4, R236 ;  /* 0x0000000403567825 */ /* 0x000fca00078e02ec */
[----:B------:R1:W-:Y:S01]  /*3aec0*/  STL.64 [R1+0x3678], R86 ;  /* 0x0036785601007387 */ /* 0x0003e20000100a00 */
[----:B------:R-:W-:-:S13]  /*3aed0*/  ISETP.GE.U32.AND P3, PT, R80, 0x7ffffea2, PT ;  /* 0x7ffffea25000780c */ /* 0x000fda0003f66070 */
[----:B------:R3:W-:Y:S04]  /*3aee0*/  LDGSTS.E [R2+0x37800], desc[UR28][R96.64], !P3 ;  /* 0x3780000060027fae */ /* 0x0007e8000d9a101c */
[----:B------:R2:W-:Y:S01]  /*3aef0*/  LDGSTS.E [R2+0x37880], desc[UR28][R94.64], !P3 ;  /* 0x378800005e027fae */ /* 0x0005e2000d9a101c */
[----:B----4-:R-:W-:-:S03]  /*3af00*/  IMAD.WIDE R84, R3, 0x4, R240 ;  /* 0x0000000403547825 */ /* 0x010fc600078e02f0 */
[----:B------:R1:W-:Y:S04]  /*3af10*/  LDGSTS.E [R2+0x37900], desc[UR28][R92.64], !P3 ;  /* 0x379000005c027fae */ /* 0x0003e8000d9a101c */
[----:B------:R-:W4:Y:S01]  /*3af20*/  LDL.LU.64 R240, [R1+0xf8] ;  /* 0x0000f80001f07983 */ /* 0x000f220000300a00 */
[----:B------:R-:W-:-:S03]  /*3af30*/  IMAD.WIDE R4, R3, 0x4, R242 ;  /* 0x0000000403047825 */ /* 0x000fc600078e02f2 */
[----:B------:R1:W-:Y:S04]  /*3af40*/  LDGSTS.E [R2+0x37980], desc[UR28][R90.64], !P3 ;  /* 0x379800005a027fae */ /* 0x0003e8000d9a101c */
[----:B------:R-:W4:Y:S04]  /*3af50*/  LDL.LU.64 R242, [R1+0xf0] ;  /* 0x0000f00001f27983 */ /* 0x000f280000300a00 */
[----:B------:R4:W-:Y:S04]  /*3af60*/  STL.64 [R1+0x3680], R84 ;  /* 0x0036805401007387 */ /* 0x0009e80000100a00 */
[----:B------:R1:W-:Y:S04]  /*3af70*/  STL.64 [R1+0x3688], R4 ;  /* 0x0036880401007387 */ /* 0x0003e80000100a00 */
[----:B------:R-:W4:Y:S04]  /*3af80*/  LDL.LU.64 R226, [R1+0x78] ;  /* 0x0000780001e27983 */ /* 0x000f280000300a00 */
[----:B------:R-:W4:Y:S04]  /*3af90*/  LDL.LU.64 R228, [R1+0x70] ;  /* 0x0000700001e47983 */ /* 0x000f280000300a00 */
[----:B------:R-:W4:Y:S04]  /*3afa0*/  LDL.LU.64 R234, [R1+0x68] ;  /* 0x0000680001ea7983 */ /* 0x000f280000300a00 */
[----:B------:R-:W4:Y:S04]  /*3afb0*/  LDL.LU.64 R248, [R1+0x60] ;  /* 0x0000600001f87983 */ /* 0x000f280000300a00 */
[----:B------:R-:W4:Y:S04]  /*3afc0*/  LDL.LU.64 R246, [R1+0x58] ;  /* 0x0000580001f67983 */ /* 0x000f280000300a00 */
[----:B------:R-:W4:Y:S01]  /*3afd0*/  LDL.LU.64 R236, [R1+0x7a8] ;  /* 0x0007a80001ec7983 */ /* 0x000f220000300a00 */
[----:B------:R-:W-:-:S02]  /*3afe0*/  VIADD R80, R83, 0xffffff1d ;  /* 0xffffff1d53507836 */ /* 0x000fc40000000000 */
[C---:B------:R-:W-:Y:S01]  /*3aff0*/  IMAD.WIDE R76, R3.reuse, 0x4, R76 ;  /* 0x00000004034c7825 */ /* 0x040fe200078e024c */
[----:B------:R1:W-:Y:S01]  /*3b000*/  LDGSTS.E [R2+0x37a00], desc[UR28][R88.64], !P3 ;  /* 0x37a0000058027fae */ /* 0x0003e2000d9a101c */
[----:B------:R-:W1:Y:S03]  /*3b010*/  LDC R83, c[0x0][0x3a0] ;  /* 0x0000e800ff537b82 */ /* 0x000e660000000800 */
[----:B------:R1:W-:Y:S01]  /*3b020*/  LDGSTS.E [R2+0x37a80], desc[UR28][R86.64], !P3 ;  /* 0x37a8000056027fae */ /* 0x0003e2000d9a101c */
[----:B---3--:R-:W-:-:S03]  /*3b030*/  IMAD.WIDE R96, R3, 0x4, R238 ;  /* 0x0000000403607825 */ /* 0x008fc600078e02ee */
[----:B------:R4:W-:Y:S04]  /*3b040*/  LDGSTS.E [R2+0x37b00], desc[UR28][R84.64], !P3 ;  /* 0x37b0000054027fae */ /* 0x0009e8000d9a101c */
[----:B------:R-:W3:Y:S01]  /*3b050*/  LDL.LU.64 R238, [R1+0x50] ;  /* 0x0000500001ee7983 */ /* 0x000ee20000300a00 */
[----:B--2---:R-:W-:-:S03]  /*3b060*/  IMAD.WIDE R94, R3, 0x4, R244 ;  /* 0x00000004035e7825 */ /* 0x004fc600078e02f4 */
[----:B------:R2:W-:Y:S04]  /*3b070*/  LDGSTS.E [R2+0x37b80], desc[UR28][R4.64], !P3 ;  /* 0x37b8000004027fae */ /* 0x0005e8000d9a101c */
[----:B------:R-:W3:Y:S01]  /*3b080*/  LDL.LU.64 R244, [R1+0x48] ;  /* 0x0000480001f47983 */ /* 0x000ee20000300a00 */
[----:B------:R-:W-:-:S03]  /*3b090*/  ISETP.GE.U32.AND P1, PT, R80, 0x7ffffe9e, PT ;  /* 0x7ffffe9e5000780c */ /* 0x000fc60003f26070 */
[----:B------:R2:W-:Y:S01]  /*3b0a0*/  STL.64 [R1+0x3718], R96 ;  /* 0x0037186001007387 */ /* 0x0005e20000100a00 */
[----:B-1----:R-:W-:-:S03]  /*3b0b0*/  IMAD.WIDE R92, R3, 0x4, R218 ;  /* 0x00000004035c7825 */ /* 0x002fc600078e02da */
[----:B------:R1:W-:Y:S01]  /*3b0c0*/  STL.64 [R1+0x3720], R94 ;  /* 0x0037205e01007387 */ /* 0x0003e20000100a00 */
[----:B------:R-:W-:-:S03]  /*3b0d0*/  IMAD.WIDE R90, R3, 0x4, R220 ;  /* 0x00000004035a7825 */ /* 0x000fc600078e02dc */
[----:B------:R1:W-:Y:S04]  /*3b0e0*/  STL.64 [R1+0x3728], R92 ;  /* 0x0037285c01007387 */ /* 0x0003e80000100a00 */
[----:B------:R1:W-:Y:S04]  /*3b0f0*/  STL.64 [R1+0x3730], R90 ;  /* 0x0037305a01007387 */ /* 0x0003e80000100a00 */
[----:B------:R1:W-:Y:S01]  /*3b100*/  LDGSTS.E [R2+0x38800], desc[UR28][R96.64], !P1 ;  /* 0x3880000060027fae */ /* 0x0003e2000c9a101c */
[----:B------:R-:W-:-:S03]  /*3b110*/  IMAD.WIDE R88, R3, 0x4, R222 ;  /* 0x0000000403587825 */ /* 0x000fc600078e02de */
[----:B------:R1:W-:Y:S01]  /*3b120*/  LDGSTS.E [R2+0x38880], desc[UR28][R94.64], !P1 ;  /* 0x388800005e027fae */ /* 0x0003e2000c9a101c */
[----:B------:R-:W-:-:S03]  /*3b130*/  IMAD.WIDE R86, R3, 0x4, R224 ;  /* 0x0000000403567825 */ /* 0x000fc600078e02e0 */
[----:B------:R1:W-:Y:S04]  /*3b140*/  STL.64 [R1+0x3738], R88 ;  /* 0x0037385801007387 */ /* 0x0003e80000100a00 */
[----:B------:R1:W-:Y:S04]  /*3b150*/  STL.64 [R1+0x3740], R86 ;  /* 0x0037405601007387 */ /* 0x0003e80000100a00 */
[----:B------:R1:W-:Y:S04]  /*3b160*/  LDGSTS.E [R2+0x38900], desc[UR28][R92.64], !P1 ;  /* 0x389000005c027fae */ /* 0x0003e8000c9a101c */
[----:B------:R1:W-:Y:S04]  /*3b170*/  LDGSTS.E [R2+0x38980], desc[UR28][R90.64], !P1 ;  /* 0x389800005a027fae */ /* 0x0003e8000c9a101c */
[----:B------:R1:W-:Y:S04]  /*3b180*/  LDGSTS.E [R2+0x38a00], desc[UR28][R88.64], !P1 ;  /* 0x38a0000058027fae */ /* 0x0003e8000c9a101c */
[----:B------:R1:W-:Y:S01]  /*3b190*/  LDGSTS.E [R2+0x38a80], desc[UR28][R86.64], !P1 ;  /* 0x38a8000056027fae */ /* 0x0003e2000c9a101c */
[----:B----4-:R-:W-:-:S05]  /*3b1a0*/  IMAD.WIDE R84, R3, 0x4, R240 ;  /* 0x0000000403547825 */ /* 0x010fca00078e02f0 */
[----:B------:R3:W-:Y:S04]  /*3b1b0*/  STL.64 [R1+0x3748], R84 ;  /* 0x0037485401007387 */ /* 0x0007e80000100a00 */
[----:B------:R3:W-:Y:S01]  /*3b1c0*/  LDGSTS.E [R2+0x38b00], desc[UR28][R84.64], !P1 ;  /* 0x38b0000054027fae */ /* 0x0007e2000c9a101c */
[----:B--2---:R-:W-:-:S05]  /*3b1d0*/  IMAD.WIDE R4, R3, 0x4, R242 ;  /* 0x0000000403047825 */ /* 0x004fca00078e02f2 */
[----:B------:R2:W-:Y:S04]  /*3b1e0*/  STL.64 [R1+0x3750], R4 ;  /* 0x0037500401007387 */ /* 0x0005e80000100a00 */
[----:B------:R-:W4:Y:S04]  /*3b1f0*/  LDL.LU.64 R240, [R1+0x7b8] ;  /* 0x0007b80001f07983 */ /* 0x000f280000300a00 */
[----:B------:R-:W4:Y:S01]  /*3b200*/  LDL.LU.64 R242, [R1+0x7c0] ;  /* 0x0007c00001f27983 */ /* 0x000f220000300a00 */
[----:B-1----:R-:W-:-:S03]  /*3b210*/  IMAD.WIDE R96, R3, 0x4, R226 ;  /* 0x0000000403607825 */ /* 0x002fc600078e02e2 */
[----:B------:R2:W-:Y:S01]  /*3b220*/  LDGSTS.E [R2+0x38b80], desc[UR28][R4.64], !P1 ;  /* 0x38b8000004027fae */ /* 0x0005e2000c9a101c */
[----:B------:R-:W-:-:S04]  /*3b230*/  IMAD.WIDE R94, R3, 0x4, R228 ;  /* 0x00000004035e7825 */ /* 0x000fc800078e02e4 */
[C---:B------:R-:W-:Y:S01]  /*3b240*/  IMAD.WIDE R92, R3.reuse, 0x4, R234 ;  /* 0x00000004035c7825 */ /* 0x040fe200078e02ea */
[----:B------:R-:W-:Y:S03]  /*3b250*/  STL.64 [R1+0x38b0], R96 ;  /* 0x0038b06001007387 */ /* 0x000fe60000100a00 */
[C---:B------:R-:W-:Y:S01]  /*3b260*/  IMAD.WIDE R90, R3.reuse, 0x4, R248 ;  /* 0x00000004035a7825 */ /* 0x040fe200078e02f8 */
[----:B------:R-:W-:Y:S03]  /*3b270*/  STL.64 [R1+0x38c0], R94 ;  /* 0x0038c05e01007387 */ /* 0x000fe60000100a00 */
[C---:B------:R-:W-:Y:S01]  /*3b280*/  IMAD.WIDE R88, R3.reuse, 0x4, R246 ;  /* 0x0000000403587825 */ /* 0x040fe200078e02f6 */
[----:B------:R-:W-:Y:S03]  /*3b290*/  STL.64 [R1+0x38d0], R92 ;  /* 0x0038d05c01007387 */ /* 0x000fe60000100a00 */
[C---:B------:R-:W-:Y:S01]  /*3b2a0*/  IMAD.WIDE R86, R3.reuse, 0x4, R236 ;  /* 0x0000000403567825 */ /* 0x040fe200078e02ec */
[----:B------:R-:W-:Y:S04]  /*3b2b0*/  STL.64 [R1+0x38e0], R90 ;  /* 0x0038e05a01007387 */ /* 0x000fe80000100a00 */
[----:B------:R-:W-:Y:S04]  /*3b2c0*/  STL.64 [R1+0x38f0], R88 ;  /* 0x0038f05801007387 */ /* 0x000fe80000100a00 */
[----:B------:R1:W-:Y:S01]  /*3b2d0*/  STL.64 [R1+0x3900], R86 ;  /* 0x0039005601007387 */ /* 0x0003e20000100a00 */
[----:B---3--:R-:W-:-:S04]  /*3b2e0*/  IMAD.WIDE R84, R3, 0x4, R238 ;  /* 0x0000000403547825 */ /* 0x008fc800078e02ee */
[----:B--2---:R-:W-:Y:S01]  /*3b2f0*/  IMAD.WIDE R4, R3, 0x4, R244 ;  /* 0x0000000403047825 */ /* 0x004fe200078e02f4 */
[----:B------:R-:W-:Y:S04]  /*3b300*/  STL.64 [R1+0x3910], R84 ;  /* 0x0039105401007387 */ /* 0x000fe80000100a00 */
[----:B------:R2:W-:Y:S04]  /*3b310*/  STL.64 [R1+0x3918], R4 ;  /* 0x0039180401007387 */ /* 0x0005e80000100a00 */
[----:B------:R-:W3:Y:S04]  /*3b320*/  LDL.LU.64 R238, [R1+0x7d0] ;  /* 0x0007d00001ee7983 */ /* 0x000ee80000300a00 */
[----:B------:R-:W3:Y:S01]  /*3b330*/  LDL.LU.64 R244, [R1+0x7d8] ;  /* 0x0007d80001f47983 */ /* 0x000ee20000300a00 */
[----:B------:R-:W-:-:S02]  /*3b340*/  VIADD R80, R81, 0xffffff19 ;  /* 0xffffff1951507836 */ /* 0x000fc40000000000 */
[C---:B------:R-:W-:Y:S01]  /*3b350*/  IMAD.WIDE R74, R3.reuse, 0x4, R74 ;  /* 0x00000004034a7825 */ /* 0x040fe200078e024a */
[----:B------:R-:W2:Y:S02]  /*3b360*/  LDC R81, c[0x0][0x3a0] ;  /* 0x0000e800ff517b82 */ /* 0x000ea40000000800 */
[----:B------:R-:W-:Y:S02]  /*3b370*/  ISETP.GE.U32.AND P0, PT, R80, 0x7ffffe9a, PT ;  /* 0x7ffffe9a5000780c */ /* 0x000fe40003f06070 */
[----:B------:R-:W-:Y:S01]  /*3b380*/  IADD3 R80, PT, PT, R82, -0xeb, RZ ;  /* 0xffffff1552507810 */ /* 0x000fe20007ffe0ff */
[----:B------:R-:W-:-:S10]  /*3b390*/  IMAD.WIDE R72, R3, 0x4, R72 ;  /* 0x0000000403487825 */ /* 0x000fd400078e0248 */
[----:B------:R-:W-:Y:S01]  /*3b3a0*/  LDGSTS.E [R2+0x39800], desc[UR28][R96.64], !P0 ;  /* 0x3980000060027fae */ /* 0x000fe2000c1a101c */
[----:B------:R-:W-:Y:S01]  /*3b3b0*/  IMAD.WIDE R70, R3, 0x4, R70 ;  /* 0x0000000403467825 */ /* 0x000fe200078e0246 */
[----:B------:R-:W3:Y:S02]  /*3b3c0*/  LDC R82, c[0x0][0x3a0] ;  /* 0x0000e800ff527b82 */ /* 0x000ee40000000800 */
[----:B------:R-:W-:Y:S04]  /*3b3d0*/  LDGSTS.E [R2+0x39880], desc[UR28][R94.64], !P0 ;  /* 0x398800005e027fae */ /* 0x000fe8000c1a101c */
[----:B------:R-:W-:Y:S04]  /*3b3e0*/  LDGSTS.E [R2+0x39900], desc[UR28][R92.64], !P0 ;  /* 0x399000005c027fae */ /* 0x000fe8000c1a101c */
[----:B------:R-:W-:Y:S04]  /*3b3f0*/  LDGSTS.E [R2+0x39980], desc[UR28][R90.64], !P0 ;  /* 0x399800005a027fae */ /* 0x000fe8000c1a101c */
[----:B------:R-:W-:Y:S04]  /*3b400*/  LDGSTS.E [R2+0x39a00], desc[UR28][R88.64], !P0 ;  /* 0x39a0000058027fae */ /* 0x000fe8000c1a101c */
[----:B------:R1:W-:Y:S01]  /*3b410*/  LDGSTS.E [R2+0x39a80], desc[UR28][R86.64], !P0 ;  /* 0x39a8000056027fae */ /* 0x0003e2000c1a101c */
[----:B------:R-:W-:-:S03]  /*3b420*/  ISETP.GE.U32.AND P3, PT, R80, 0x7ffffe96, PT ;  /* 0x7ffffe965000780c */ /* 0x000fc60003f66070 */
[----:B------:R-:W-:Y:S04]  /*3b430*/  LDGSTS.E [R2+0x39b00], desc[UR28][R84.64], !P0 ;  /* 0x39b0000054027fae */ /* 0x000fe8000c1a101c */
[----:B------:R2:W-:Y:S01]  /*3b440*/  LDGSTS.E [R2+0x39b80], desc[UR28][R4.64], !P0 ;  /* 0x39b8000004027fae */ /* 0x0005e2000c1a101c */
[----:B-1----:R-:W-:-:S05]  /*3b450*/  IMAD.WIDE R86, R3, 0x4, R78 ;  /* 0x0000000403567825 */ /* 0x002fca00078e024e */
[----:B------:R-:W-:Y:S01]  /*3b460*/  STL.64 [R1+0x3970], R86 ;  /* 0x0039705601007387 */ /* 0x000fe20000100a00 */
[----:B--2---:R-:W-:-:S03]  /*3b470*/  IMAD.WIDE R4, R3, 0x4, R68 ;  /* 0x0000000403047825 */ /* 0x004fc600078e0244 */
[----:B------:R-:W-:Y:S01]  /*3b480*/  LDGSTS.E [R2+0x3a800], desc[UR28][R86.64], !P3 ;  /* 0x3a80000056027fae */ /* 0x000fe2000d9a101c */
[----:B------:R-:W1:Y:S01]  /*3b490*/  LDC R69, c[0x0][0x3a0] ;  /* 0x0000e800ff457b82 */ /* 0x000e620000000800 */
[----:B----4-:R-:W-:-:S04]  /*3b4a0*/  IMAD.WIDE R84, R3, 0x4, R240 ;  /* 0x0000000403547825 */ /* 0x010fc800078e02f0 */
[C---:B------:R-:W-:Y:S01]  /*3b4b0*/  IMAD.WIDE R78, R3.reuse, 0x4, R242 ;  /* 0x00000004034e7825 */ /* 0x040fe200078e02f2 */
[----:B------:R-:W-:Y:S04]  /*3b4c0*/  STL.64 [R1+0x3978], R84 ;  /* 0x0039785401007387 */ /* 0x000fe80000100a00 */
[----:B------:R-:W-:Y:S04]  /*3b4d0*/  STL.64 [R1+0x3980], R76 ;  /* 0x0039804c01007387 */ /* 0x000fe80000100a00 */
[----:B------:R-:W-:Y:S04]  /*3b4e0*/  STL.64 [R1+0x3990], R74 ;  /* 0x0039904a01007387 */ /* 0x000fe80000100a00 */
[----:B------:R2:W-:Y:S04]  /*3b4f0*/  STL.64 [R1+0x3998], R72 ;  /* 0x0039984801007387 */ /* 0x0005e80000100a00 */
[----:B------:R-:W-:Y:S04]  /*3b500*/  STL.64 [R1+0x39a0], R78 ;  /* 0x0039a04e01007387 */ /* 0x000fe80000100a00 */
[----:B------:R-:W-:Y:S04]  /*3b510*/  STL.64 [R1+0x39a8], R70 ;  /* 0x0039a84601007387 */ /* 0x000fe80000100a00 */
[----:B------:R4:W-:Y:S04]  /*3b520*/  STL.64 [R1+0x39b8], R4 ;  /* 0x0039b80401007387 */ /* 0x0009e80000100a00 */
[----:B------:R-:W3:Y:S04]  /*3b530*/  LDL.LU.64 R240, [R1+0x7e8] ;  /* 0x0007e80001f07983 */ /* 0x000ee80000300a00 */
[----:B------:R-:W-:Y:S04]  /*3b540*/  LDGSTS.E [R2+0x3a880], desc[UR28][R84.64], !P3 ;  /* 0x3a88000054027fae */ /* 0x000fe8000d9a101c */
[----:B------:R-:W3:Y:S04]  /*3b550*/  LDL.LU.64 R242, [R1+0x7f0] ;  /* 0x0007f00001f27983 */ /* 0x000ee80000300a00 */
        /* <DEDUP_REMOVED lines=11> */
[----:B------:R-:W-:-:S04]  /*3b610*/  IMAD.WIDE R58, R3, 0x4, R58 ;  /* 0x00000004033a7825 */ /* 0x000fc800078e023a */
[C---:B----4-:R-:W-:Y:S02]  /*3b620*/  IMAD.WIDE R4, R3.reuse, 0x4, R56 ;  /* 0x0000000403047825 */ /* 0x050fe400078e0238 */
[----:B------:R-:W2:Y:S02]  /*3b630*/  LDC R57, c[0x0][0x3a0] ;  /* 0x0000e800ff397b82 */ /* 0x000ea40000000800 */
[----:B---3--:R-:W-:-:S04]  /*3b640*/  IMAD.WIDE R70, R3, 0x4, R238 ;  /* 0x0000000403467825 */ /* 0x008fc800078e02ee */
[----:B------:R-:W-:Y:S01]  /*3b650*/  IMAD.WIDE R66, R3, 0x4, R244 ;  /* 0x0000000403427825 */ /* 0x000fe200078e02f4 */
[----:B------:R-:W-:Y:S04]  /*3b660*/  STL.64 [R1+0x3a28], R70 ;  /* 0x003a284601007387 */ /* 0x000fe80000100a00 */
[----:B------:R-:W-:Y:S04]  /*3b670*/  STL.64 [R1+0x3a30], R64 ;  /* 0x003a304001007387 */ /* 0x000fe80000100a00 */
[----:B------:R-:W-:Y:S04]  /*3b680*/  STL.64 [R1+0x3a38], R62 ;  /* 0x003a383e01007387 */ /* 0x000fe80000100a00 */
[----:B------:R3:W-:Y:S04]  /*3b690*/  STL.64 [R1+0x3a40], R60 ;  /* 0x003a403c01007387 */ /* 0x0007e80000100a00 */
[----:B------:R-:W-:Y:S04]  /*3b6a0*/  STL.64 [R1+0x3a48], R66 ;  /* 0x003a484201007387 */ /* 0x000fe80000100a00 */
[----:B------:R-:W-:Y:S04]  /*3b6b0*/  STL.64 [R1+0x3a50], R58 ;  /* 0x003a503a01007387 */ /* 0x000fe80000100a00 */
[----:B------:R4:W-:Y:S04]  /*3b6c0*/  STL.64 [R1+0x3a58], R4 ;  /* 0x003a580401007387 */ /* 0x0009e80000100a00 */
[----:B------:R-:W2:Y:S01]  /*3b6d0*/  LDL.LU.64 R244, [R1+0x800] ;  /* 0x0008000001f47983 */ /* 0x000ea20000300a00 */
[----:B------:R-:W-:-:S02]  /*3b6e0*/  VIADD R80, R83, 0xffffff11 ;  /* 0xffffff1153507836 */ /* 0x000fc40000000000 */
[----:B------:R-:W-:Y:S01]  /*3b6f0*/  IMAD.WIDE R52, R3, 0x4, R52 ;  /* 0x0000000403347825 */ /* 0x000fe200078e0234 */
[----:B------:R-:W1:Y:S02]  /*3b700*/  LDC R83, c[0x0][0x3a0] ;  /* 0x0000e800ff537b82 */ /* 0x000e640000000800 */
[----:B------:R-:W-:Y:S01]  /*3b710*/  ISETP.GE.U32.AND P1, PT, R80, 0x7ffffe92, PT ;  /* 0x7ffffe925000780c */ /* 0x000fe20003f26070 */
[----:B------:R-:W-:Y:S02]  /*3b720*/  VIADD R80, R81, 0xffffff0d ;  /* 0xffffff0d51507836 */ /* 0x000fe40000000000 */
[----:B------:R-:W-:-:S10]  /*3b730*/  IMAD.WIDE R50, R3, 0x4, R50 ;  /* 0x0000000403327825 */ /* 0x000fd400078e0232 */
[----:B------:R-:W-:Y:S01]  /*3b740*/  LDGSTS.E [R2+0x3b800], desc[UR28][R72.64], !P1 ;  /* 0x3b80000048027fae */ /* 0x000fe2000c9a101c */
[----:B------:R-:W-:Y:S01]  /*3b750*/  IMAD.WIDE R48, R3, 0x4, R48 ;  /* 0x0000000403307825 */ /* 0x000fe200078e0230 */
[----:B------:R-:W1:Y:S02]  /*3b760*/  LDC R81, c[0x0][0x3a0] ;  /* 0x0000e800ff517b82 */ /* 0x000e640000000800 */
[----:B------:R-:W-:Y:S04]  /*3b770*/  LDGSTS.E [R2+0x3b880], desc[UR28][R70.64], !P1 ;  /* 0x3b88000046027fae */ /* 0x000fe8000c9a101c */
[----:B------:R-:W-:Y:S04]  /*3b780*/  LDGSTS.E [R2+0x3b900], desc[UR28][R64.64], !P1 ;  /* 0x3b90000040027fae */ /* 0x000fe8000c9a101c */
[----:B------:R-:W-:Y:S04]  /*3b790*/  LDGSTS.E [R2+0x3b980], desc[UR28][R62.64], !P1 ;  /* 0x3b9800003e027fae */ /* 0x000fe8000c9a101c */
[----:B------:R3:W-:Y:S04]  /*3b7a0*/  LDGSTS.E [R2+0x3ba00], desc[UR28][R60.64], !P1 ;  /* 0x3ba000003c027fae */ /* 0x0007e8000c9a101c */
[----:B------:R-:W-:Y:S01]  /*3b7b0*/  LDGSTS.E [R2+0x3ba80], desc[UR28][R66.64], !P1 ;  /* 0x3ba8000042027fae */ /* 0x000fe2000c9a101c */
[----:B------:R-:W-:-:S03]  /*3b7c0*/  ISETP.GE.U32.AND P0, PT, R80, 0x7ffffe8e, PT ;  /* 0x7ffffe8e5000780c */ /* 0x000fc60003f06070 */
[----:B------:R-:W-:Y:S01]  /*3b7d0*/  LDGSTS.E [R2+0x3bb00], desc[UR28][R58.64], !P1 ;  /* 0x3bb000003a027fae */ /* 0x000fe2000c9a101c */
[----:B---3--:R-:W-:-:S03]  /*3b7e0*/  IMAD.WIDE R60, R3, 0x4, R54 ;  /* 0x00000004033c7825 */ /* 0x008fc600078e0236 */
[----:B------:R4:W-:Y:S01]  /*3b7f0*/  LDGSTS.E [R2+0x3bb80], desc[UR28][R4.64], !P1 ;  /* 0x3bb8000004027fae */ /* 0x0009e2000c9a101c */
[----:B------:R-:W-:-:S03]  /*3b800*/  IMAD.WIDE R46, R3, 0x4, R46 ;  /* 0x00000004032e7825 */ /* 0x000fc600078e022e */
[----:B------:R-:W-:Y:S04]  /*3b810*/  STL.64 [R1+0x3ae0], R60 ;  /* 0x003ae03c01007387 */ /* 0x000fe80000100a00 */
[----:B------:R-:W-:Y:S01]  /*3b820*/  LDGSTS.E [R2+0x3c800], desc[UR28][R60.64], !P0 ;  /* 0x3c8000003c027fae */ /* 0x000fe2000c1a101c */
[----:B----4-:R-:W-:-:S04]  /*3b830*/  IMAD.WIDE R4, R3, 0x4, R44 ;  /* 0x0000000403047825 */ /* 0x010fc800078e022c */
[----:B------:R-:W-:-:S04]  /*3b840*/  IMAD.WIDE R42, R3, 0x4, R42 ;  /* 0x00000004032a7825 */ /* 0x000fc800078e022a */
[----:B------:R-:W-:-:S04]  /*3b850*/  IMAD.WIDE R40, R3, 0x4, R40 ;  /* 0x0000000403287825 */ /* 0x000fc800078e0228 */
[----:B------:R-:W-:-:S04]  /*3b860*/  IMAD.WIDE R38, R3, 0x4, R38 ;  /* 0x0000000403267825 */ /* 0x000fc800078e0226 */
[----:B------:R-:W-:-:S04]  /*3b870*/  IMAD.WIDE R36, R3, 0x4, R36 ;  /* 0x0000000403247825 */ /* 0x000fc800078e0224 */
[----:B------:R-:W-:-:S04]  /*3b880*/  IMAD.WIDE R34, R3, 0x4, R34 ;  /* 0x0000000403227825 */ /* 0x000fc800078e0222 */
[----:B------:R-:W-:-:S04]  /*3b890*/  IMAD.WIDE R32, R3, 0x4, R32 ;  /* 0x0000000403207825 */ /* 0x000fc800078e0220 */
[----:B-1----:R-:W-:Y:S02]  /*3b8a0*/  VIADD R68, R83, 0xffffff05 ;  /* 0xffffff0553447836 */ /* 0x002fe40000000000 */
[----:B------:R-:W-:-:S04]  /*3b8b0*/  IMAD.WIDE R28, R3, 0x4, R28 ;  /* 0x00000004031c7825 */ /* 0x000fc800078e021c */
[----:B------:R-:W-:-:S04]  /*3b8c0*/  IMAD.WIDE R26, R3, 0x4, R26 ;  /* 0x00000004031a7825 */ /* 0x000fc800078e021a */
[----:B------:R-:W-:-:S04]  /*3b8d0*/  IMAD.WIDE R58, R3, 0x4, R240 ;  /* 0x00000004033a7825 */ /* 0x000fc800078e02f0 */
[C---:B------:R-:W-:Y:S01]  /*3b8e0*/  IMAD.WIDE R24, R3.reuse, 0x4, R24 ;  /* 0x0000000403187825 */ /* 0x040fe200078e0218 */
[----:B------:R-:W-:Y:S03]  /*3b8f0*/  STL.64 [R1+0x3ae8], R58 ;  /* 0x003ae83a01007387 */ /* 0x000fe60000100a00 */
[C---:B------:R-:W-:Y:S01]  /*3b900*/  IMAD.WIDE R22, R3.reuse, 0x4, R22 ;  /* 0x0000000403167825 */ /* 0x040fe200078e0216 */
[----:B------:R-:W-:Y:S03]  /*3b910*/  STL.64 [R1+0x3af0], R52 ;  /* 0x003af03401007387 */ /* 0x000fe60000100a00 */
[C---:B------:R-:W-:Y:S01]  /*3b920*/  IMAD.WIDE R20, R3.reuse, 0x4, R20 ;  /* 0x0000000403147825 */ /* 0x040fe200078e0214 */
[----:B------:R-:W-:Y:S03]  /*3b930*/  STL.64 [R1+0x3af8], R50 ;  /* 0x003af83201007387 */ /* 0x000fe60000100a00 */
[----:B------:R-:W-:-:S04]  /*3b940*/  IMAD.WIDE R16, R3, 0x4, R16 ;  /* 0x0000000403107825 */ /* 0x000fc800078e0210 */
[C---:B------:R-:W-:Y:S01]  /*3b950*/  IMAD.WIDE R54, R3.reuse, 0x4, R242 ;  /* 0x0000000403367825 */ /* 0x040fe200078e02f2 */
[----:B------:R-:W-:Y:S03]  /*3b960*/  STL.64 [R1+0x3b00], R48 ;  /* 0x003b003001007387 */ /* 0x000fe60000100a00 */
[C---:B------:R-:W-:Y:S01]  /*3b970*/  IMAD.WIDE R14, R3.reuse, 0x4, R14 ;  /* 0x00000004030e7825 */ /* 0x040fe200078e020e */
[----:B------:R-:W-:Y:S03]  /*3b980*/  STL.64 [R1+0x3b08], R54 ;  /* 0x003b083601007387 */ /* 0x000fe60000100a00 */
[C---:B------:R-:W-:Y:S01]  /*3b990*/  IMAD.WIDE R12, R3.reuse, 0x4, R12 ;  /* 0x00000004030c7825 */ /* 0x040fe200078e020c */
[----:B------:R-:W-:Y:S03]  /*3b9a0*/  STL.64 [R1+0x3b10], R46 ;  /* 0x003b102e01007387 */ /* 0x000fe60000100a00 */
[----:B------:R-:W-:Y:S01]  /*3b9b0*/  IMAD.WIDE R10, R3, 0x4, R10 ;  /* 0x00000004030a7825 */ /* 0x000fe200078e020a */
[----:B------:R1:W-:Y:S01]  /*3b9c0*/  STL.64 [R1+0x3b18], R4 ;  /* 0x003b180401007387 */ /* 0x0003e20000100a00 */
[----:B------:R-:W-:Y:S01]  /*3b9d0*/  IADD3 R56, PT, PT, R81, -0xff, RZ ;  /* 0xffffff0151387810 */ /* 0x000fe20007ffe0ff */
[----:B------:R-:W3:Y:S02]  /*3b9e0*/  LDC R45, c[0x0][0x3a0] ;  /* 0x0000e800ff2d7b82 */ /* 0x000ee40000000800 */
[----:B------:R-:W4:Y:S04]  /*3b9f0*/  LDL.LU.64 R238, [R1+0x808] ;  /* 0x0008080001ee7983 */ /* 0x000f280000300a00 */
[----:B------:R-:W-:Y:S04]  /*3ba00*/  LDGSTS.E [R2+0x3c880], desc[UR28][R58.64], !P0 ;  /* 0x3c8800003a027fae */ /* 0x000fe8000c1a101c */
[----:B------:R-:W3:Y:S04]  /*3ba10*/  LDL.LU.64 R242, [R1+0x818] ;  /* 0x0008180001f27983 */ /* 0x000ee80000300a00 */
[----:B------:R-:W-:Y:S04]  /*3ba20*/  LDGSTS.E [R2+0x3c900], desc[UR28][R52.64], !P0 ;  /* 0x3c90000034027fae */ /* 0x000fe8000c1a101c */
[----:B------:R-:W-:Y:S04]  /*3ba30*/  LDGSTS.E [R2+0x3c980], desc[UR28][R50.64], !P0 ;  /* 0x3c98000032027fae */ /* 0x000fe8000c1a101c */
[----:B------:R-:W-:Y:S04]  /*3ba40*/  LDGSTS.E [R2+0x3ca00], desc[UR28][R48.64], !P0 ;  /* 0x3ca0000030027fae */ /* 0x000fe8000c1a101c */
[----:B------:R-:W-:Y:S04]  /*3ba50*/  LDGSTS.E [R2+0x3ca80], desc[UR28][R54.64], !P0 ;  /* 0x3ca8000036027fae */ /* 0x000fe8000c1a101c */
[----:B------:R-:W-:Y:S04]  /*3ba60*/  LDGSTS.E [R2+0x3cb00], desc[UR28][R46.64], !P0 ;  /* 0x3cb000002e027fae */ /* 0x000fe8000c1a101c */
[----:B------:R-:W-:Y:S04]  /*3ba70*/  STL.64 [R1+0x3b60], R42 ;  /* 0x003b602a01007387 */ /* 0x000fe80000100a00 */
[----:B------:R1:W-:Y:S04]  /*3ba80*/  LDGSTS.E [R2+0x3cb80], desc[UR28][R4.64], !P0 ;  /* 0x3cb8000004027fae */ /* 0x0003e8000c1a101c */
[----:B------:R-:W-:Y:S04]  /*3ba90*/  STL.64 [R1+0x3b68], R40 ;  /* 0x003b682801007387 */ /* 0x000fe80000100a00 */
[----:B------:R-:W-:Y:S01]  /*3baa0*/  STL.64 [R1+0x3b70], R38 ;  /* 0x003b702601007387 */ /* 0x000fe20000100a00 */
[----:B-1----:R-:W-:-:S03]  /*3bab0*/  IMAD.WIDE R4, R3, 0x4, R30 ;  /* 0x0000000403047825 */ /* 0x002fc600078e021e */
[----:B------:R-:W-:Y:S01]  /*3bac0*/  STL.64 [R1+0x3b90], R36 ;  /* 0x003b902401007387 */ /* 0x000fe20000100a00 */
[----:B--2---:R-:W-:-:S04]  /*3bad0*/  IMAD.WIDE R46, R3, 0x4, R244 ;  /* 0x00000004032e7825 */ /* 0x004fc800078e02f4 */
[----:B------:R-:W-:Y:S01]  /*3bae0*/  VIADD R80, R82, 0xffffff09 ;  /* 0xffffff0952507836 */ /* 0x000fe20000000000 */
[----:B------:R-:W-:Y:S01]  /*3baf0*/  STL.64 [R1+0x3ba0], R46 ;  /* 0x003ba02e01007387 */ /* 0x000fe20000100a00 */
[----:B------:R-:W-:Y:S01]  /*3bb00*/  ISETP.GE.U32.AND P1, PT, R68, 0x7ffffe86, PT ;  /* 0x7ffffe864400780c */ /* 0x000fe20003f26070 */
[----:B------:R-:W-:Y:S01]  /*3bb10*/  IMAD.WIDE R8, R3, 0x4, R8 ;  /* 0x0000000403087825 */ /* 0x000fe200078e0208 */
[----:B------:R-:W-:Y:S01]  /*3bb20*/  ISETP.GE.U32.AND P0, PT, R56, 0x7ffffe82, PT ;  /* 0x7ffffe823800780c */ /* 0x000fe20003f06070 */
[----:B------:R-:W-:Y:S01]  /*3bb30*/  STL.64 [R1+0x3bb0], R34 ;  /* 0x003bb02201007387 */ /* 0x000fe20000100a00 */
[----:B------:R-:W1:Y:S03]  /*3bb40*/  LDC R31, c[0x0][0x3a0] ;  /* 0x0000e800ff1f7b82 */ /* 0x000e660000000800 */
[----:B------:R-:W-:Y:S04]  /*3bb50*/  STL.64 [R1+0x3bc0], R32 ;  /* 0x003bc02001007387 */ /* 0x000fe80000100a00 */
[----:B------:R2:W-:Y:S04]  /*3bb60*/  STL.64 [R1+0x3bd0], R4 ;  /* 0x003bd00401007387 */ /* 0x0005e80000100a00 */
[----:B------:R-:W3:Y:S04]  /*3bb70*/  LDL.LU.64 R240, [R1+0x820] ;  /* 0x0008200001f07983 */ /* 0x000ee80000300a00 */
[----:B------:R-:W3:Y:S01]  /*3bb80*/  LDL.LU.64 R244, [R1+0x838] ;  /* 0x0008380001f47983 */ /* 0x000ee20000300a00 */
[----:B------:R-:W-:-:S13]  /*3bb90*/  ISETP.GE.U32.AND P3, PT, R80, 0x7ffffe8a, PT ;  /* 0x7ffffe8a5000780c */ /* 0x000fda0003f66070 */
[----:B------:R-:W-:Y:S04]  /*3bba0*/  LDGSTS.E [R2+0x3d800], desc[UR28][R42.64], !P3 ;  /* 0x3d8000002a027fae */ /* 0x000fe8000d9a101c */
[----:B------:R-:W-:Y:S04]  /*3bbb0*/  LDGSTS.E [R2+0x3d880], desc[UR28][R40.64], !P3 ;  /* 0x3d88000028027fae */ /* 0x000fe8000d9a101c */
[----:B------:R-:W-:Y:S04]  /*3bbc0*/  LDGSTS.E [R2+0x3d900], desc[UR28][R38.64], !P3 ;  /* 0x3d90000026027fae */ /* 0x000fe8000d9a101c */
[----:B------:R-:W-:Y:S04]  /*3bbd0*/  LDGSTS.E [R2+0x3d980], desc[UR28][R36.64], !P3 ;  /* 0x3d98000024027fae */ /* 0x000fe8000d9a101c */
[----:B------:R-:W-:Y:S04]  /*3bbe0*/  LDGSTS.E [R2+0x3da00], desc[UR28][R46.64], !P3 ;  /* 0x3da000002e027fae */ /* 0x000fe8000d9a101c */
[----:B------:R-:W-:Y:S04]  /*3bbf0*/  LDGSTS.E [R2+0x3da80], desc[UR28][R34.64], !P3 ;  /* 0x3da8000022027fae */ /* 0x000fe8000d9a101c */
[----:B------:R-:W-:Y:S04]  /*3bc00*/  LDGSTS.E [R2+0x3db00], desc[UR28][R32.64], !P3 ;  /* 0x3db0000020027fae */ /* 0x000fe8000d9a101c */
[----:B------:R2:W-:Y:S02]  /*3bc10*/  LDGSTS.E [R2+0x3db80], desc[UR28][R4.64], !P3 ;  /* 0x3db8000004027fae */ /* 0x0005e4000d9a101c */
[----:B--2---:R-:W-:-:S02]  /*3bc20*/  IMAD.WIDE R4, R3, 0x4, R18 ;  /* 0x0000000403047825 */ /* 0x004fc400078e0212 */
[----:B------:R-:W2:Y:S02]  /*3bc30*/  LDC R19, c[0x0][0x3a0] ;  /* 0x0000e800ff137b82 */ /* 0x000ea40000000800 */
[----:B----4-:R-:W-:-:S05]  /*3bc40*/  IMAD.WIDE R34, R3, 0x4, R238 ;  /* 0x0000000403227825 */ /* 0x010fca00078e02ee */
[----:B------:R-:W-:Y:S01]  /*3bc50*/  STL.64 [R1+0x3be0], R34 ;  /* 0x003be02201007387 */ /* 0x000fe20000100a00 */
[----:B---3--:R-:W-:-:S03]  /*3bc60*/  IMAD.WIDE R32, R3, 0x4, R242 ;  /* 0x0000000403207825 */ /* 0x008fc600078e02f2 */
[----:B------:R-:W-:Y:S04]  /*3bc70*/  STL.64 [R1+0x3be8], R28 ;  /* 0x003be81c01007387 */ /* 0x000fe80000100a00 */
[----:B------:R-:W-:Y:S04]  /*3bc80*/  STL.64 [R1+0x3bf0], R26 ;  /* 0x003bf01a01007387 */ /* 0x000fe80000100a00 */
[----:B------:R-:W-:Y:S04]  /*3bc90*/  STL.64 [R1+0x3bf8], R24 ;  /* 0x003bf81801007387 */ /* 0x000fe80000100a00 */
[----:B------:R-:W-:Y:S04]  /*3bca0*/  STL.64 [R1+0x3c00], R32 ;  /* 0x003c002001007387 */ /* 0x000fe80000100a00 */
[----:B------:R3:W-:Y:S04]  /*3bcb0*/  STL.64 [R1+0x3c08], R22 ;  /* 0x003c081601007387 */ /* 0x0007e80000100a00 */
[----:B------:R4:W-:Y:S04]  /*3bcc0*/  STL.64 [R1+0x3c10], R20 ;  /* 0x003c101401007387 */ /* 0x0009e80000100a00 */
[----:B------:R1:W-:Y:S04]  /*3bcd0*/  STL.64 [R1+0x3c18], R4 ;  /* 0x003c180401007387 */ /* 0x0003e80000100a00 */
[----:B------:R-:W-:Y:S04]  /*3bce0*/  LDGSTS.E [R2+0x3e800], desc[UR28][R34.64], !P1 ;  /* 0x3e80000022027fae */ /* 0x000fe8000c9a101c */
[----:B------:R-:W2:Y:S04]  /*3bcf0*/  LDL.LU.64 R222, [R1+0x1640] ;  /* 0x0016400001de7983 */ /* 0x000ea80000300a00 */
[----:B------:R-:W-:Y:S04]  /*3bd00*/  LDGSTS.E [R2+0x3e880], desc[UR28][R28.64], !P1 ;  /* 0x3e8800001c027fae */ /* 0x000fe8000c9a101c */
[----:B------:R-:W2:Y:S04]  /*3bd10*/  LDL.LU.64 R242, [R1+0x1638] ;  /* 0x0016380001f27983 */ /* 0x000ea80000300a00 */
[----:B------:R-:W-:Y:S04]  /*3bd20*/  LDGSTS.E [R2+0x3e900], desc[UR28][R26.64], !P1 ;  /* 0x3e9000001a027fae */ /* 0x000fe8000c9a101c */
[----:B------:R-:W-:Y:S04]  /*3bd30*/  LDGSTS.E [R2+0x3e980], desc[UR28][R24.64], !P1 ;  /* 0x3e98000018027fae */ /* 0x000fe8000c9a101c */
[----:B------:R-:W-:Y:S04]  /*3bd40*/  LDGSTS.E [R2+0x3ea00], desc[UR28][R32.64], !P1 ;  /* 0x3ea0000020027fae */ /* 0x000fe8000c9a101c */
[----:B------:R3:W-:Y:S04]  /*3bd50*/  LDGSTS.E [R2+0x3ea80], desc[UR28][R22.64], !P1 ;  /* 0x3ea8000016027fae */ /* 0x0007e8000c9a101c */
[----:B------:R-:W2:Y:S04]  /*3bd60*/  LDL.LU.64 R224, [R1+0x1630] ;  /* 0x0016300001e07983 */ /* 0x000ea80000300a00 */
[----:B------:R-:W2:Y:S04]  /*3bd70*/  LDL.LU.64 R234, [R1+0x1628] ;  /* 0x0016280001ea7983 */ /* 0x000ea80000300a00 */
[----:B------:R-:W2:Y:S04]  /*3bd80*/  LDL.LU.64 R248, [R1+0x1620] ;  /* 0x0016200001f87983 */ /* 0x000ea80000300a00 */
[----:B------:R4:W-:Y:S04]  /*3bd90*/  LDGSTS.E [R2+0x3eb00], desc[UR28][R20.64], !P1 ;  /* 0x3eb0000014027fae */ /* 0x0009e8000c9a101c */
[----:B------:R1:W-:Y:S01]  /*3bda0*/  LDGSTS.E [R2+0x3eb80], desc[UR28][R4.64], !P1 ;  /* 0x3eb8000004027fae */ /* 0x0003e2000c9a101c */
[----:B---3--:R-:W-:-:S04]  /*3bdb0*/  IMAD.WIDE R22, R3, 0x4, R240 ;  /* 0x0000000403167825 */ /* 0x008fc800078e02f0 */
[C---:B----4-:R-:W-:Y:S01]  /*3bdc0*/  IMAD.WIDE R20, R3.reuse, 0x4, R244 ;  /* 0x0000000403147825 */ /* 0x050fe200078e02f4 */
[----:B------:R2:W-:Y:S04]  /*3bdd0*/  STL.64 [R1+0x3c60], R22 ;  /* 0x003c601601007387 */ /* 0x0005e80000100a00 */
[----:B------:R-:W3:Y:S04]  /*3bde0*/  LDL.LU.64 R238, [R1+0x1618] ;  /* 0x0016180001ee7983 */ /* 0x000ee80000300a00 */
[----:B------:R-:W-:Y:S04]  /*3bdf0*/  STL.64 [R1+0x3c68], R16 ;  /* 0x003c681001007387 */ /* 0x000fe80000100a00 */
[----:B------:R-:W4:Y:S04]  /*3be00*/  LDL.LU.64 R240, [R1+0x1610] ;  /* 0x0016100001f07983 */ /* 0x000f280000300a00 */
[----:B------:R-:W-:Y:S04]  /*3be10*/  STL.64 [R1+0x3c70], R14 ;  /* 0x003c700e01007387 */ /* 0x000fe80000100a00 */
[----:B------:R-:W-:Y:S04]  /*3be20*/  STL.64 [R1+0x3c78], R12 ;  /* 0x003c780c01007387 */ /* 0x000fe80000100a00 */
[----:B------:R2:W-:Y:S04]  /*3be30*/  STL.64 [R1+0x3c80], R20 ;  /* 0x003c801401007387 */ /* 0x0005e80000100a00 */
[----:B------:R3:W-:Y:S04]  /*3be40*/  STL.64 [R1+0x3c88], R10 ;  /* 0x003c880a01007387 */ /* 0x0007e80000100a00 */
[----:B------:R-:W4:Y:S01]  /*3be50*/  LDL.LU.64 R244, [R1+0x1608] ;  /* 0x0016080001f47983 */ /* 0x000f220000300a00 */
[----:B-1----:R-:W-:-:S02]  /*3be60*/  IMAD.WIDE R4, R3, 0x4, R6 ;  /* 0x0000000403047825 */ /* 0x002fc400078e0206 */
[----:B------:R-:W1:Y:S01]  /*3be70*/  LDC R7, c[0x0][0x3a0] ;  /* 0x0000e800ff077b82 */ /* 0x000e620000000800 */
[----:B------:R4:W-:Y:S04]  /*3be80*/  STL.64 [R1+0x3c90], R8 ;  /* 0x003c900801007387 */ /* 0x0009e80000100a00 */
[----:B------:R1:W-:Y:S04]  /*3be90*/  STL.64 [R1+0x3c98], R4 ;  /* 0x003c980401007387 */ /* 0x0003e80000100a00 */
[----:B------:R-:W4:Y:S04]  /*3bea0*/  LDL.LU.64 R236, [R1+0x1540] ;  /* 0x0015400001ec7983 */ /* 0x000f280000300a00 */
[----:B------:R-:W4:Y:S04]  /*3beb0*/  LDL.LU.64 R226, [R1+0x1538] ;  /* 0x0015380001e27983 */ /* 0x000f280000300a00 */
[----:B------:R-:W4:Y:S04]  /*3bec0*/  LDL.LU.64 R228, [R1+0x1530] ;  /* 0x0015300001e47983 */ /* 0x000f280000300a00 */
[----:B------:R2:W-:Y:S04]  /*3bed0*/  LDGSTS.E [R2+0x3f800], desc[UR28][R22.64], !P0 ;  /* 0x3f80000016027fae */ /* 0x0005e8000c1a101c */
[----:B------:R-:W-:Y:S04]  /*3bee0*/  LDGSTS.E [R2+0x3f880], desc[UR28][R16.64], !P0 ;  /* 0x3f88000010027fae */ /* 0x000fe8000c1a101c */
[----:B------:R-:W4:Y:S04]  /*3bef0*/  LDL.LU.64 R246, [R1+0x1528] ;  /* 0x0015280001f67983 */ /* 0x000f280000300a00 */
[----:B------:R-:W-:Y:S04]  /*3bf00*/  LDGSTS.E [R2+0x3f900], desc[UR28][R14.64], !P0 ;  /* 0x3f9000000e027fae */ /* 0x000fe8000c1a101c */
[----:B------:R-:W-:Y:S04]  /*3bf10*/  LDGSTS.E [R2+0x3f980], desc[UR28][R12.64], !P0 ;  /* 0x3f9800000c027fae */ /* 0x000fe8000c1a101c */
[----:B------:R1:W-:Y:S04]  /*3bf20*/  LDGSTS.E [R2+0x3fa00], desc[UR28][R20.64], !P0 ;  /* 0x3fa0000014027fae */ /* 0x0003e8000c1a101c */
[----:B------:R3:W-:Y:S04]  /*3bf30*/  LDGSTS.E [R2+0x3fa80], desc[UR28][R10.64], !P0 ;  /* 0x3fa800000a027fae */ /* 0x0007e8000c1a101c */
[----:B------:R4:W-:Y:S04]  /*3bf40*/  LDGSTS.E [R2+0x3fb00], desc[UR28][R8.64], !P0 ;  /* 0x3fb0000008027fae */ /* 0x0009e8000c1a101c */
[----:B------:R1:W-:Y:S01]  /*3bf50*/  LDGSTS.E [R2+0x3fb80], desc[UR28][R4.64], !P0 ;  /* 0x3fb8000004027fae */ /* 0x0003e2000c1a101c */
[----:B--2---:R-:W-:-:S04]  /*3bf60*/  IMAD.WIDE R22, R3, 0x4, R222 ;  /* 0x0000000403167825 */ /* 0x004fc800078e02de */
[C---:B-1----:R-:W-:Y:S02]  /*3bf70*/  IMAD.WIDE R20, R3.reuse, 0x4, R242 ;  /* 0x0000000403147825 */ /* 0x042fe400078e02f2 */
[----:B------:R-:W2:Y:S04]  /*3bf80*/  LDL.LU.64 R242, [R1+0x1520] ;  /* 0x0015200001f27983 */ /* 0x000ea80000300a00 */
[----:B------:R1:W-:Y:S04]  /*3bf90*/  STL.64 [R1+0xeb0], R22 ;  /* 0x000eb01601007387 */ /* 0x0003e80000100a00 */
[----:B------:R1:W-:Y:S01]  /*3bfa0*/  STL.64 [R1+0xe98], R20 ;  /* 0x000e981401007387 */ /* 0x0003e20000100a00 */
[----:B------:R-:W-:-:S04]  /*3bfb0*/  IMAD.WIDE R16, R3, 0x4, R224 ;  /* 0x0000000403107825 */ /* 0x000fc800078e02e0 */
[C---:B------:R-:W-:Y:S01]  /*3bfc0*/  IMAD.WIDE R14, R3.reuse, 0x4, R234 ;  /* 0x00000004030e7825 */ /* 0x040fe200078e02ea */
[----:B------:R1:W-:Y:S03]  /*3bfd0*/  STL.64 [R1+0xe90], R16 ;  /* 0x000e901001007387 */ /* 0x0003e60000100a00 */
[----:B------:R-:W-:-:S04]  /*3bfe0*/  IMAD.WIDE R12, R3, 0x4, R248 ;  /* 0x00000004030c7825 */ /* 0x000fc800078e02f8 */
[C---:B---3--:R-:W-:Y:S02]  /*3bff0*/  IMAD.WIDE R10, R3.reuse, 0x4, R238 ;  /* 0x00000004030a7825 */ /* 0x048fe400078e02ee */
[----:B------:R-:W3:Y:S04]  /*3c000*/  LDL.LU.64 R238, [R1+0x1518] ;  /* 0x0015180001ee7983 */ /* 0x000ee80000300a00 */
[----:B------:R-:W-:Y:S01]  /*3c010*/  STL.64 [R1+0xe78], R14 ;  /* 0x000e780e01007387 */ /* 0x000fe20000100a00 */
[----:B----4-:R-:W-:-:S03]  /*3c020*/  IMAD.WIDE R8, R3, 0x4, R240 ;  /* 0x0000000403087825 */ /* 0x010fc600078e02f0 */
[----:B------:R-:W-:Y:S04]  /*3c030*/  STL.64 [R1+0xe70], R12 ;  /* 0x000e700c01007387 */ /* 0x000fe80000100a00 */
[----:B------:R-:W4:Y:S04]  /*3c040*/  LDL.LU.64 R240, [R1+0x1510] ;  /* 0x0015100001f07983 */ /* 0x000f280000300a00 */
[----:B------:R-:W-:Y:S01]  /*3c050*/  STL.64 [R1+0xe58], R10 ;  /* 0x000e580a01007387 */ /* 0x000fe20000100a00 */
[----:B------:R-:W-:-:S03]  /*3c060*/  IMAD.WIDE R4, R3, 0x4, R244 ;  /* 0x0000000403047825 */ /* 0x000fc600078e02f4 */
[----:B------:R-:W4:Y:S01]  /*3c070*/  LDL.LU.64 R244, [R1+0x1508] ;  /* 0x0015080001f47983 */ /* 0x000f220000300a00 */
[----:B------:R-:W-:-:S05]  /*3c080*/  VIADD R44, R69, 0xffffff7c ;  /* 0xffffff7c452c7836 */ /* 0x000fca0000000000 */
[----:B------:R-:W-:Y:S01]  /*3c090*/  ISETP.GE.U32.AND P3, PT, R44, 0x7ffffefd, PT ;  /* 0x7ffffefd2c00780c */ /* 0x000fe20003f66070 */
[----:B------:R-:W-:Y:S01]  /*3c0a0*/  VIADD R6, R31, 0xffffff70 ;  /* 0xffffff701f067836 */ /* 0x000fe20000000000 */
[----:B------:R1:W-:Y:S01]  /*3c0b0*/  STL.64 [R1+0xe50], R8 ;  /* 0x000e500801007387 */ /* 0x0003e20000100a00 */
[----:B------:R-:W-:-:S03]  /*3c0c0*/  VIADD R18, R45, 0xffffff74 ;  /* 0xffffff742d127836 */ /* 0x000fc60000000000 */
[----:B------:R4:W-:Y:S04]  /*3c0d0*/  STL.64 [R1+0xdf8], R4 ;  /* 0x000df80401007387 */ /* 0x0009e80000100a00 */
[----:B------:R-:W4:Y:S04]  /*3c0e0*/  LDL.LU.64 R234, [R1+0x1440] ;  /* 0x0014400001ea7983 */ /* 0x000f280000300a00 */
[----:B------:R1:W-:Y:S04]  /*3c0f0*/  LDGSTS.E [R0+0x20c00], desc[UR28][R22.64], !P3 ;  /* 0x20c0000016007fae */ /* 0x0003e8000d9a101c */
[----:B------:R1:W-:Y:S04]  /*3c100*/  LDGSTS.E [R0+0x20c80], desc[UR28][R20.64], !P3 ;  /* 0x20c8000014007fae */ /* 0x0003e8000d9a101c */
[----:B------:R1:W-:Y:S04]  /*3c110*/  LDGSTS.E [R0+0x20d00], desc[UR28][R16.64], !P3 ;  /* 0x20d0000010007fae */ /* 0x0003e8000d9a101c */
[----:B------:R-:W-:Y:S01]  /*3c120*/  LDGSTS.E [R0+0x20d80], desc[UR28][R14.64], !P3 ;  /* 0x20d800000e007fae */ /* 0x000fe2000d9a101c */
[----:B-1----:R-:W-:-:S03]  /*3c130*/  IMAD.WIDE R22, R3, 0x4, R236 ;  /* 0x0000000403167825 */ /* 0x002fc600078e02ec */
[----:B------:R-:W-:Y:S04]  /*3c140*/  LDGSTS.E [R0+0x20e00], desc[UR28][R12.64], !P3 ;  /* 0x20e000000c007fae */ /* 0x000fe8000d9a101c */
[----:B------:R-:W-:Y:S01]  /*3c150*/  LDGSTS.E [R0+0x20e80], desc[UR28][R10.64], !P3 ;  /* 0x20e800000a007fae */ /* 0x000fe2000d9a101c */
[----:B------:R-:W-:-:S03]  /*3c160*/  ISETP.GE.U32.AND P0, PT, R18, 0x7ffffef5, PT ;  /* 0x7ffffef51200780c */ /* 0x000fc60003f06070 */
[----:B------:R1:W-:Y:S01]  /*3c170*/  LDGSTS.E [R0+0x20f00], desc[UR28][R8.64], !P3 ;  /* 0x20f0000008007fae */ /* 0x0003e2000d9a101c */
[----:B------:R-:W-:-:S03]  /*3c180*/  IMAD.WIDE R20, R3, 0x4, R226 ;  /* 0x0000000403147825 */ /* 0x000fc600078e02e2 */
[----:B------:R4:W-:Y:S01]  /*3c190*/  LDGSTS.E [R0+0x20f80], desc[UR28][R4.64], !P3 ;  /* 0x20f8000004007fae */ /* 0x0009e2000d9a101c */
[----:B------:R-:W-:Y:S02]  /*3c1a0*/  ISETP.GE.U32.AND P3, PT, R6, 0x7ffffef1, PT ;  /* 0x7ffffef10600780c */ /* 0x000fe40003f66070 */
[----:B------:R-:W-:Y:S01]  /*3c1b0*/  IADD3 R6, PT, PT, R19, -0x94, RZ ;  /* 0xffffff6c13067810 */ /* 0x000fe20007ffe0ff */
[----:B------:R-:W4:Y:S01]  /*3c1c0*/  LDL.LU.64 R248, [R1+0x1438] ;  /* 0x0014380001f87983 */ /* 0x000f220000300a00 */
[----:B------:R-:W-:-:S03]  /*3c1d0*/  IMAD.WIDE R18, R3, 0x4, R228 ;  /* 0x0000000403127825 */ /* 0x000fc600078e02e4 */
[----:B------:R-:W4:Y:S01]  /*3c1e0*/  LDL.LU.64 R236, [R1+0x1430] ;  /* 0x0014300001ec7983 */ /* 0x000f220000300a00 */
[----:B------:R-:W-:Y:S01]  /*3c1f0*/  IMAD.WIDE R16, R3, 0x4, R246 ;  /* 0x0000000403107825 */ /* 0x000fe200078e02f6 */
[----:B-1----:R-:W1:Y:S02]  /*3c200*/  LDC R8, c[0x0][0x3a0] ;  /* 0x0000e800ff087b82 */ /* 0x002e640000000800 */
[----:B------:R1:W-:Y:S04]  /*3c210*/  STL.64 [R1+0xdf0], R22 ;  /* 0x000df01601007387 */ /* 0x0003e80000100a00 */
[----:B------:R-:W4:Y:S01]  /*3c220*/  LDL.LU.64 R228, [R1+0x1428] ;  /* 0x0014280001e47983 */ /* 0x000f220000300a00 */
[----:B------:R-:W-:Y:S01]  /*3c230*/  VIADD R30, R57, 0xffffff78 ;  /* 0xffffff78391e7836 */ /* 0x000fe20000000000 */
[----:B------:R-:W1:Y:S02]  /*3c240*/  LDC R9, c[0x0][0x3a0] ;  /* 0x0000e800ff097b82 */ /* 0x000e640000000800 */
[----:B------:R1:W-:Y:S04]  /*3c250*/  STL.64 [R1+0xdd8], R20 ;  /* 0x000dd81401007387 */ /* 0x0003e80000100a00 */
[----:B------:R1:W-:Y:S04]  /*3c260*/  STL.64 [R1+0xdd0], R18 ;  /* 0x000dd01201007387 */ /* 0x0003e80000100a00 */
[----:B------:R-:W4:Y:S04]  /*3c270*/  LDL.LU.64 R246, [R1+0x1420] ;  /* 0x0014200001f67983 */ /* 0x000f280000300a00 */
[----:B------:R1:W-:Y:S01]  /*3c280*/  STL.64 [R1+0xdb8], R16 ;  /* 0x000db81001007387 */ /* 0x0003e20000100a00 */
[----:B--2---:R-:W-:-:S03]  /*3c290*/  IMAD.WIDE R14, R3, 0x4, R242 ;  /* 0x00000004030e7825 */ /* 0x004fc600078e02f2 */
[----:B------:R-:W2:Y:S04]  /*3c2a0*/  LDL.LU.64 R242, [R1+0x1418] ;  /* 0x0014180001f27983 */ /* 0x000ea80000300a00 */
[----:B------:R1:W-:Y:S01]  /*3c2b0*/  STL.64 [R1+0xdb0], R14 ;  /* 0x000db00e01007387 */ /* 0x0003e20000100a00 */
[----:B---3--:R-:W-:-:S03]  /*3c2c0*/  IMAD.WIDE R12, R3, 0x4, R238 ;  /* 0x00000004030c7825 */ /* 0x008fc600078e02ee */
[----:B------:R-:W3:Y:S04]  /*3c2d0*/  LDL.LU.64 R238, [R1+0x1410] ;  /* 0x0014100001ee7983 */ /* 0x000ee80000300a00 */
[----:B------:R2:W-:Y:S01]  /*3c2e0*/  STL.64 [R1+0xd98], R12 ;  /* 0x000d980c01007387 */ /* 0x0005e20000100a00 */
[----:B----4-:R-:W-:-:S03]  /*3c2f0*/  IMAD.WIDE R4, R3, 0x4, R244 ;  /* 0x0000000403047825 */ /* 0x010fc600078e02f4 */
[----:B------:R-:W4:Y:S01]  /*3c300*/  LDL.LU.64 R244, [R1+0x1408] ;  /* 0x0014080001f47983 */ /* 0x000f220000300a00 */
[----:B------:R-:W-:Y:S01]  /*3c310*/  ISETP.GE.U32.AND P1, PT, R30, 0x7ffffef9, PT ;  /* 0x7ffffef91e00780c */ /* 0x000fe20003f26070 */
[----:B------:R-:W-:-:S05]  /*3c320*/  IMAD.WIDE R10, R3, 0x4, R240 ;  /* 0x00000004030a7825 */ /* 0x000fca00078e02f0 */
[----:B------:R-:W-:Y:S04]  /*3c330*/  STL.64 [R1+0xd90], R10 ;  /* 0x000d900a01007387 */ /* 0x000fe80000100a00 */
[----:B------:R4:W-:Y:S04]  /*3c340*/  STL.64 [R1+0xd78], R4 ;  /* 0x000d780401007387 */ /* 0x0009e80000100a00 */
[----:B------:R1:W-:Y:S04]  /*3c350*/  LDGSTS.E [R0+0x21c00], desc[UR28][R22.64], !P1 ;  /* 0x21c0000016007fae */ /* 0x0003e8000c9a101c */
[----:B------:R1:W-:Y:S04]  /*3c360*/  LDGSTS.E [R0+0x21c80], desc[UR28][R20.64], !P1 ;  /* 0x21c8000014007fae */ /* 0x0003e8000c9a101c */
[----:B------:R-:W3:Y:S01]  /*3c370*/  LDL.LU.64 R222, [R1+0x1340] ;  /* 0x0013400001de7983 */ /* 0x000ee20000300a00 */
[----:B-1----:R-:W-:-:S03]  /*3c380*/  IMAD.WIDE R22, R3, 0x4, R234 ;  /* 0x0000000403167825 */ /* 0x002fc600078e02ea */
[----:B------:R-:W3:Y:S04]  /*3c390*/  LDL.LU.64 R240, [R1+0x1338] ;  /* 0x0013380001f07983 */ /* 0x000ee80000300a00 */
[----:B------:R-:W3:Y:S04]  /*3c3a0*/  LDL.LU.64 R224, [R1+0x1330] ;  /* 0x0013300001e07983 */ /* 0x000ee80000300a00 */
[----:B------:R-:W3:Y:S04]  /*3c3b0*/  LDL.LU.64 R234, [R1+0x1328] ;  /* 0x0013280001ea7983 */ /* 0x000ee80000300a00 */
[----:B------:R1:W-:Y:S04]  /*3c3c0*/  STL.64 [R1+0xd70], R22 ;  /* 0x000d701601007387 */ /* 0x0003e80000100a00 */
[----:B------:R1:W-:Y:S04]  /*3c3d0*/  LDGSTS.E [R0+0x21d00], desc[UR28][R18.64], !P1 ;  /* 0x21d0000012007fae */ /* 0x0003e8000c9a101c */
[----:B------:R1:W-:Y:S01]  /*3c3e0*/  LDGSTS.E [R0+0x21d80], desc[UR28][R16.64], !P1 ;  /* 0x21d8000010007fae */ /* 0x0003e2000c9a101c */
[----:B------:R-:W-:-:S03]  /*3c3f0*/  IMAD.WIDE R20, R3, 0x4, R248 ;  /* 0x0000000403147825 */ /* 0x000fc600078e02f8 */
[----:B------:R1:W-:Y:S04]  /*3c400*/  LDGSTS.E [R0+0x21e00], desc[UR28][R14.64], !P1 ;  /* 0x21e000000e007fae */ /* 0x0003e8000c9a101c */
[----:B------:R-:W3:Y:S01]  /*3c410*/  LDL.LU.64 R248, [R1+0x1320] ;  /* 0x0013200001f87983 */ /* 0x000ee20000300a00 */
[----:B-1----:R-:W-:-:S03]  /*3c420*/  IMAD.WIDE R18, R3, 0x4, R236 ;  /* 0x0000000403127825 */ /* 0x002fc600078e02ec */
[----:B------:R1:W-:Y:S04]  /*3c430*/  STL.64 [R1+0x528], R20 ;  /* 0x0005281401007387 */ /* 0x0003e80000100a00 */
[----:B------:R-:W3:Y:S04]  /*3c440*/  LDL.LU.64 R236, [R1+0x1318] ;  /* 0x0013180001ec7983 */ /* 0x000ee80000300a00 */
[----:B------:R2:W-:Y:S04]  /*3c450*/  LDGSTS.E [R0+0x21e80], desc[UR28][R12.64], !P1 ;  /* 0x21e800000c007fae */ /* 0x0005e8000c9a101c */
[----:B------:R1:W-:Y:S01]  /*3c460*/  STL.64 [R1+0x520], R18 ;  /* 0x0005201201007387 */ /* 0x0003e20000100a00 */
[----:B------:R-:W-:-:S03]  /*3c470*/  IMAD.WIDE R16, R3, 0x4, R228 ;  /* 0x0000000403107825 */ /* 0x000fc600078e02e4 */
[----:B------:R-:W-:Y:S01]  /*3c480*/  LDGSTS.E [R0+0x21f00], desc[UR28][R10.64], !P1 ;  /* 0x21f000000a007fae */ /* 0x000fe2000c9a101c */
[----:B------:R-:W-:-:S03]  /*3c490*/  IMAD.WIDE R14, R3, 0x4, R246 ;  /* 0x00000004030e7825 */ /* 0x000fc600078e02f6 */
        /* <DEDUP_REMOVED lines=10> */
[----:B------:R1:W-:Y:S04]  /*3c540*/  STL.64 [R1+0x4e8], R12 ;  /* 0x0004e80c01007387 */ /* 0x0003e80000100a00 */
[----:B------:R1:W-:Y:S01]  /*3c550*/  LDGSTS.E [R0+0x22e80], desc[UR28][R12.64], !P0 ;  /* 0x22e800000c007fae */ /* 0x0003e2000c1a101c */
[----:B----4-:R-:W-:-:S03]  /*3c560*/  IMAD.WIDE R4, R3, 0x4, R244 ;  /* 0x0000000403047825 */ /* 0x010fc600078e02f4 */
[----:B------:R-:W4:Y:S01]  /*3c570*/  LDL.LU.64 R244, [R1+0x1308] ;  /* 0x0013080001f47983 */ /* 0x000f220000300a00 */
[----:B---3--:R-:W-:-:S05]  /*3c580*/  IMAD.WIDE R10, R3, 0x4, R238 ;  /* 0x00000004030a7825 */ /* 0x008fca00078e02ee */
[----:B------:R2:W-:Y:S04]  /*3c590*/  STL.64 [R1+0x4e0], R10 ;  /* 0x0004e00a01007387 */ /* 0x0005e80000100a00 */
[----:B------:R4:W-:Y:S04]  /*3c5a0*/  STL.64 [R1+0x4c8], R4 ;  /* 0x0004c80401007387 */ /* 0x0009e80000100a00 */
[----:B------:R-:W3:Y:S04]  /*3c5b0*/  LDL.LU.64 R238, [R1+0x1240] ;  /* 0x0012400001ee7983 */ /* 0x000ee80000300a00 */
[----:B------:R-:W3:Y:S01]  /*3c5c0*/  LDL.LU.64 R226, [R1+0x1238] ;  /* 0x0012380001e27983 */ /* 0x000ee20000300a00 */
[----:B-1----:R-:W-:-:S03]  /*3c5d0*/  IMAD.WIDE R22, R3, 0x4, R222 ;  /* 0x0000000403167825 */ /* 0x002fc600078e02de */
[----:B------:R-:W3:Y:S01]  /*3c5e0*/  LDL.LU.64 R228, [R1+0x1230] ;  /* 0x0012300001e47983 */ /* 0x000ee20000300a00 */
[----:B------:R-:W-:-:S03]  /*3c5f0*/  IMAD.WIDE R20, R3, 0x4, R240 ;  /* 0x0000000403147825 */ /* 0x000fc600078e02f0 */
[----:B------:R-:W3:Y:S01]  /*3c600*/  LDL.LU.64 R246, [R1+0x1228] ;  /* 0x0012280001f67983 */ /* 0x000ee20000300a00 */
[----:B------:R-:W-:-:S03]  /*3c610*/  IMAD.WIDE R18, R3, 0x4, R224 ;  /* 0x0000000403127825 */ /* 0x000fc600078e02e0 */
[----:B------:R-:W3:Y:S01]  /*3c620*/  LDL.LU.64 R240, [R1+0x1220] ;  /* 0x0012200001f07983 */ /* 0x000ee20000300a00 */
[----:B------:R-:W-:-:S03]  /*3c630*/  IMAD.WIDE R16, R3, 0x4, R234 ;  /* 0x0000000403107825 */ /* 0x000fc600078e02ea */
[----:B------:R3:W-:Y:S04]  /*3c640*/  STL.64 [R1+0x4c0], R22 ;  /* 0x0004c01601007387 */ /* 0x0007e80000100a00 */
[----:B------:R1:W-:Y:S04]  /*3c650*/  STL.64 [R1+0x4a8], R20 ;  /* 0x0004a81401007387 */ /* 0x0003e80000100a00 */
[----:B------:R1:W-:Y:S04]  /*3c660*/  STL.64 [R1+0x4a0], R18 ;  /* 0x0004a01201007387 */ /* 0x0003e80000100a00 */
[----:B------:R2:W-:Y:S04]  /*3c670*/  LDGSTS.E [R0+0x22f00], desc[UR28][R10.64], !P0 ;  /* 0x22f000000a007fae */ /* 0x0005e8000c1a101c */
[----:B------:R4:W-:Y:S01]  /*3c680*/  LDGSTS.E [R0+0x22f80], desc[UR28][R4.64], !P0 ;  /* 0x22f8000004007fae */ /* 0x0009e2000c1a101c */
[----:B------:R-:W-:-:S03]  /*3c690*/  IMAD.WIDE R14, R3, 0x4, R248 ;  /* 0x00000004030e7825 */ /* 0x000fc600078e02f8 */
[----:B------:R3:W-:Y:S04]  /*3c6a0*/  LDGSTS.E [R0+0x23c00], desc[UR28][R22.64], !P3 ;  /* 0x23c0000016007fae */ /* 0x0007e8000d9a101c */
[----:B------:R1:W-:Y:S01]  /*3c6b0*/  LDGSTS.E [R0+0x23c80], desc[UR28][R20.64], !P3 ;  /* 0x23c8000014007fae */ /* 0x0003e2000d9a101c */
[----:B------:R-:W-:-:S03]  /*3c6c0*/  IMAD.WIDE R12, R3, 0x4, R236 ;  /* 0x00000004030c7825 */ /* 0x000fc600078e02ec */
[----:B------:R1:W-:Y:S04]  /*3c6d0*/  LDGSTS.E [R0+0x23d00], desc[UR28][R18.64], !P3 ;  /* 0x23d0000012007fae */ /* 0x0003e8000d9a101c */
[----:B------:R-:W3:Y:S04]  /*3c6e0*/  LDL.LU.64 R236, [R1+0x1218] ;  /* 0x0012180001ec7983 */ /* 0x000ee80000300a00 */
[----:B------:R1:W-:Y:S04]  /*3c6f0*/  STL.64 [R1+0x488], R16 ;  /* 0x0004881001007387 */ /* 0x0003e80000100a00 */
[----:B------:R1:W-:Y:S04]  /*3c700*/  STL.64 [R1+0x480], R14 ;  /* 0x0004800e01007387 */ /* 0x0003e80000100a00 */
[----:B------:R1:W-:Y:S04]  /*3c710*/  LDGSTS.E [R0+0x23d80], desc[UR28][R16.64], !P3 ;  /* 0x23d8000010007fae */ /* 0x0003e8000d9a101c */
[----:B------:R1:W-:Y:S04]  /*3c720*/  LDGSTS.E [R0+0x23e00], desc[UR28][R14.64], !P3 ;  /* 0x23e000000e007fae */ /* 0x0003e8000d9a101c */
[----:B------:R1:W-:Y:S01]  /*3c730*/  LDGSTS.E [R0+0x23e80], desc[UR28][R12.64], !P3 ;  /* 0x23e800000c007fae */ /* 0x0003e2000d9a101c */
[----:B--2---:R-:W-:-:S03]  /*3c740*/  IMAD.WIDE R10, R3, 0x4, R242 ;  /* 0x00000004030a7825 */ /* 0x004fc600078e02f2 */
[----:B------:R-:W2:Y:S04]  /*3c750*/  LDL.LU.64 R242, [R1+0x1210] ;  /* 0x0012100001f27983 */ /* 0x000ea80000300a00 */
[----:B------:R1:W-:Y:S04]  /*3c760*/  STL.64 [R1+0x468], R12 ;  /* 0x0004680c01007387 */ /* 0x0003e80000100a00 */
[----:B------:R2:W-:Y:S01]  /*3c770*/  LDGSTS.E [R0+0x23f00], desc[UR28][R10.64], !P3 ;  /* 0x23f000000a007fae */ /* 0x0005e2000d9a101c */
[----:B----4-:R-:W-:-:S03]  /*3c780*/  IMAD.WIDE R4, R3, 0x4, R244 ;  /* 0x0000000403047825 */ /* 0x010fc600078e02f4 */
[----:B------:R-:W4:Y:S04]  /*3c790*/  LDL.LU.64 R244, [R1+0x1208] ;  /* 0x0012080001f47983 */ /* 0x000f280000300a00 */
[----:B------:R2:W-:Y:S04]  /*3c7a0*/  STL.64 [R1+0x460], R10 ;  /* 0x0004600a01007387 */ /* 0x0005e80000100a00 */
[----:B------:R4:W-:Y:S04]  /*3c7b0*/  STL.64 [R1+0x448], R4 ;  /* 0x0004480401007387 */ /* 0x0009e80000100a00 */
[----:B------:R-:W4:Y:S01]  /*3c7c0*/  LDL.LU.64 R234, [R1+0x1140] ;  /* 0x0011400001ea7983 */ /* 0x000f220000300a00 */
[----:B---3--:R-:W-:-:S03]  /*3c7d0*/  IMAD.WIDE R22, R3, 0x4, R238 ;  /* 0x0000000403167825 */ /* 0x008fc600078e02ee */
[----:B------:R-:W3:Y:S01]  /*3c7e0*/  LDL.LU.64 R248, [R1+0x1138] ;  /* 0x0011380001f87983 */ /* 0x000ee20000300a00 */
[----:B-1----:R-:W-:-:S03]  /*3c7f0*/  IMAD.WIDE R20, R3, 0x4, R226 ;  /* 0x0000000403147825 */ /* 0x002fc600078e02e2 */
[----:B------:R-:W3:Y:S01]  /*3c800*/  LDL.LU.64 R238, [R1+0x1130] ;  /* 0x0011300001ee7983 */ /* 0x000ee20000300a00 */
[----:B------:R-:W-:-:S03]  /*3c810*/  IMAD.WIDE R18, R3, 0x4, R228 ;  /* 0x0000000403127825 */ /* 0x000fc600078e02e4 */
[----:B------:R1:W-:Y:S01]  /*3c820*/  STL.64 [R1+0x440], R22 ;  /* 0x0004401601007387 */ /* 0x0003e20000100a00 */
[----:B------:R-:W-:-:S03]  /*3c830*/  IMAD.WIDE R16, R3, 0x4, R246 ;  /* 0x0000000403107825 */ /* 0x000fc600078e02f6 */
[----:B------:R-:W3:Y:S01]  /*3c840*/  LDL.LU.64 R228, [R1+0x1128] ;  /* 0x0011280001e47983 */ /* 0x000ee20000300a00 */
[----:B------:R-:W-:-:S03]  /*3c850*/  IMAD.WIDE R14, R3, 0x4, R240 ;  /* 0x00000004030e7825 */ /* 0x000fc600078e02f0 */
[----:B------:R3:W-:Y:S04]  /*3c860*/  STL.64 [R1+0x438], R20 ;  /* 0x0004381401007387 */ /* 0x0007e80000100a00 */
[----:B------:R1:W-:Y:S04]  /*3c870*/  STL.64 [R1+0x430], R18 ;  /* 0x0004301201007387 */ /* 0x0003e80000100a00 */
[----:B------:R-:W3:Y:S04]  /*3c880*/  LDL.LU.64 R246, [R1+0x1120] ;  /* 0x0011200001f67983 */ /* 0x000ee80000300a00 */
[----:B------:R1:W-:Y:S04]  /*3c890*/  STL.64 [R1+0x428], R16 ;  /* 0x0004281001007387 */ /* 0x0003e80000100a00 */
[----:B------:R-:W3:Y:S04]  /*3c8a0*/  LDL.LU.64 R240, [R1+0x1118] ;  /* 0x0011180001f07983 */ /* 0x000ee80000300a00 */
[----:B------:R1:W-:Y:S04]  /*3c8b0*/  STL.64 [R1+0x420], R14 ;  /* 0x0004200e01007387 */ /* 0x0003e80000100a00 */
[----:B------:R4:W-:Y:S01]  /*3c8c0*/  LDGSTS.E [R0+0x23f80], desc[UR28][R4.64], !P3 ;  /* 0x23f8000004007fae */ /* 0x0009e2000d9a101c */
[----:B------:R-:W-:-:S03]  /*3c8d0*/  IMAD.WIDE R12, R3, 0x4, R236 ;  /* 0x00000004030c7825 */ /* 0x000fc600078e02ec */
[----:B------:R-:W3:Y:S04]  /*3c8e0*/  LDL.LU.64 R236, [R1+0x1110] ;  /* 0x0011100001ec7983 */ /* 0x000ee80000300a00 */
[----:B------:R1:W-:Y:S01]  /*3c8f0*/  STL.64 [R1+0x418], R12 ;  /* 0x0004180c01007387 */ /* 0x0003e20000100a00 */
[----:B--2---:R-:W-:-:S03]  /*3c900*/  IMAD.WIDE R10, R3, 0x4, R242 ;  /* 0x00000004030a7825 */ /* 0x004fc600078e02f2 */
[----:B------:R-:W2:Y:S04]  /*3c910*/  LDL.LU.64 R242, [R1+0x1108] ;  /* 0x0011080001f27983 */ /* 0x000ea80000300a00 */
[----:B------:R1:W-:Y:S01]  /*3c920*/  STL.64 [R1+0x410], R10 ;  /* 0x0004100a01007387 */ /* 0x0003e20000100a00 */
[----:B----4-:R-:W-:-:S05]  /*3c930*/  IMAD.WIDE R4, R3, 0x4, R244 ;  /* 0x0000000403047825 */ /* 0x010fca00078e02f4 */
[----:B------:R2:W-:Y:S04]  /*3c940*/  STL.64 [R1+0x408], R4 ;  /* 0x0004080401007387 */ /* 0x0005e80000100a00 */
[----:B------:R-:W4:Y:S04]  /*3c950*/  LDL.LU.64 R222, [R1+0x1040] ;  /* 0x0010400001de7983 */ /* 0x000f280000300a00 */
[----:B------:R-:W4:Y:S01]  /*3c960*/  LDL.LU.64 R244, [R1+0x1038] ;  /* 0x0010380001f47983 */ /* 0x000f220000300a00 */
[----:B------:R-:W-:-:S03]  /*3c970*/  ISETP.GE.U32.AND P1, PT, R6, 0x7ffffeed, PT ;  /* 0x7ffffeed0600780c */ /* 0x000fc60003f26070 */
[----:B------:R-:W4:Y:S10]  /*3c980*/  LDL.LU.64 R224, [R1+0x1030] ;  /* 0x0010300001e07983 */ /* 0x000f340000300a00 */
        /* <DEDUP_REMOVED lines=8> */
[----:B------:R-:W-:Y:S04]  /*3ca10*/  STL.64 [R1+0x400], R22 ;  /* 0x0004001601007387 */ /* 0x000fe80000100a00 */
[----:B------:R1:W-:Y:S02]  /*3ca20*/  LDGSTS.E [R0+0x24e00], desc[UR28][R14.64], !P1 ;  /* 0x24e000000e007fae */ /* 0x0003e4000c9a101c */
[C---:B-1----:R-:W-:Y:S02]  /*3ca30*/  IMAD.WIDE R16, R3.reuse, 0x4, R228 ;  /* 0x0000000403107825 */ /* 0x042fe400078e02e4 */
[----:B------:R-:W3:Y:S04]  /*3ca40*/  LDL.LU.64 R248, [R1+0x1020] ;  /* 0x0010200001f87983 */ /* 0x000ee80000300a00 */
[----:B------:R1:W-:Y:S04]  /*3ca50*/  LDGSTS.E [R0+0x24e80], desc[UR28][R12.64], !P1 ;  /* 0x24e800000c007fae */ /* 0x0003e8000c9a101c */
[----:B------:R4:W-:Y:S01]  /*3ca60*/  STL.64 [R1+0x3f8], R20 ;  /* 0x0003f81401007387 */ /* 0x0009e20000100a00 */
[----:B------:R-:W-:-:S03]  /*3ca70*/  IMAD.WIDE R14, R3, 0x4, R246 ;  /* 0x00000004030e7825 */ /* 0x000fc600078e02f6 */
[----:B------:R-:W3:Y:S01]  /*3ca80*/  LDL.LU.64 R238, [R1+0x1018] ;  /* 0x0010180001ee7983 */ /* 0x000ee20000300a00 */
[----:B-1----:R-:W-:-:S03]  /*3ca90*/  IMAD.WIDE R12, R3, 0x4, R240 ;  /* 0x00000004030c7825 */ /* 0x002fc600078e02f0 */
[----:B------:R1:W-:Y:S04]  /*3caa0*/  STL.64 [R1+0x3f0], R18 ;  /* 0x0003f01201007387 */ /* 0x0003e80000100a00 */
[----:B------:R-:W3:Y:S04]  /*3cab0*/  LDL.LU.64 R240, [R1+0x1010] ;  /* 0x0010100001f07983 */ /* 0x000ee80000300a00 */
[----:B------:R1:W-:Y:S04]  /*3cac0*/  LDGSTS.E [R0+0x24f00], desc[UR28][R10.64], !P1 ;  /* 0x24f000000a007fae */ /* 0x0003e8000c9a101c */
[----:B------:R3:W-:Y:S04]  /*3cad0*/  STL.64 [R1+0x3e8], R16 ;  /* 0x0003e81001007387 */ /* 0x0007e80000100a00 */
[----:B------:R2:W-:Y:S04]  /*3cae0*/  LDGSTS.E [R0+0x24f80], desc[UR28][R4.64], !P1 ;  /* 0x24f8000004007fae */ /* 0x0005e8000c9a101c */
[----:B------:R2:W-:Y:S04]  /*3caf0*/  STL.64 [R1+0x3e0], R14 ;  /* 0x0003e00e01007387 */ /* 0x0005e80000100a00 */
[----:B------:R2:W-:Y:S01]  /*3cb00*/  STL.64 [R1+0x3d8], R12 ;  /* 0x0003d80c01007387 */ /* 0x0005e20000100a00 */
[----:B------:R-:W-:-:S02]  /*3cb10*/  VIADD R6, R7, 0xffffff68 ;  /* 0xffffff6807067836 */ /* 0x000fc40000000000 */
[----:B-1----:R-:W-:Y:S01]  /*3cb20*/  IMAD.WIDE R10, R3, 0x4, R236 ;  /* 0x00000004030a7825 */ /* 0x002fe200078e02ec */
[----:B------:R-:W1:Y:S02]  /*3cb30*/  LDC R7, c[0x0][0x3a0] ;  /* 0x0000e800ff077b82 */ /* 0x000e640000000800 */
[----:B------:R-:W-:-:S13]  /*3cb40*/  ISETP.GE.U32.AND P0, PT, R6, 0x7ffffee9, PT ;  /* 0x7ffffee90600780c */ /* 0x000fda0003f06070 */
[----:B------:R-:W-:Y:S04]  /*3cb50*/  LDGSTS.E [R0+0x25c00], desc[UR28][R22.64], !P0 ;  /* 0x25c0000016007fae */ /* 0x000fe8000c1a101c */
[----:B------:R4:W-:Y:S04]  /*3cb60*/  LDGSTS.E [R0+0x25c80], desc[UR28][R20.64], !P0 ;  /* 0x25c8000014007fae */ /* 0x0009e8000c1a101c */
[----:B------:R1:W-:Y:S01]  /*3cb70*/  LDGSTS.E [R0+0x25d00], desc[UR28][R18.64], !P0 ;  /* 0x25d0000012007fae */ /* 0x0003e2000c1a101c */
        /* <DEDUP_REMOVED lines=13> */
[----:B----4-:R-:W-:-:S03]  /*3cc50*/  IMAD.WIDE R20, R3, 0x4, R244 ;  /* 0x0000000403147825 */ /* 0x010fc600078e02f4 */
[----:B------:R4:W-:Y:S04]  /*3cc60*/  LDGSTS.E [R0+0x25f00], desc[UR28][R10.64], !P0 ;  /* 0x25f000000a007fae */ /* 0x0009e8000c1a101c */
[----:B------:R-:W2:Y:S01]  /*3cc70*/  LDL.LU.64 R244, [R1+0xf20] ;  /* 0x000f200001f47983 */ /* 0x000ea20000300a00 */
[----:B------:R-:W-:-:S04]  /*3cc80*/  IMAD.WIDE R22, R3, 0x4, R222 ;  /* 0x0000000403167825 */ /* 0x000fc800078e02de */
[----:B-1----:R-:W-:Y:S01]  /*3cc90*/  IMAD.WIDE R18, R3, 0x4, R224 ;  /* 0x0000000403127825 */ /* 0x002fe200078e02e0 */
[----:B------:R1:W-:Y:S04]  /*3cca0*/  STL.64 [R1+0x3c0], R22 ;  /* 0x0003c01601007387 */ /* 0x0003e80000100a00 */
[----:B------:R1:W-:Y:S04]  /*3ccb0*/  STL.64 [R1+0x3b8], R20 ;  /* 0x0003b81401007387 */ /* 0x0003e80000100a00 */
[----:B------:R1:W-:Y:S01]  /*3ccc0*/  STL.64 [R1+0x3b0], R18 ;  /* 0x0003b01201007387 */ /* 0x0003e20000100a00 */
[----:B------:R-:W-:-:S03]  /*3ccd0*/  ISETP.GE.U32.AND P3, PT, R6, 0x7ffffee5, PT ;  /* 0x7ffffee50600780c */ /* 0x000fc60003f66070 */
[----:B------:R2:W-:Y:S01]  /*3cce0*/  LDGSTS.E [R0+0x25f80], desc[UR28][R4.64], !P0 ;  /* 0x25f8000004007fae */ /* 0x0005e2000c1a101c */
[----:B---3--:R-:W-:-:S09]  /*3ccf0*/  IMAD.WIDE R16, R3, 0x4, R234 ;  /* 0x0000000403107825 */ /* 0x008fd200078e02ea */
[----:B------:R1:W-:Y:S04]  /*3cd00*/  LDGSTS.E [R0+0x26c00], desc[UR28][R22.64], !P3 ;  /* 0x26c0000016007fae */ /* 0x0003e8000d9a101c */
[----:B------:R3:W-:Y:S04]  /*3cd10*/  LDGSTS.E [R0+0x26c80], desc[UR28][R20.64], !P3 ;  /* 0x26c8000014007fae */ /* 0x0007e8000d9a101c */
[----:B------:R1:W-:Y:S01]  /*3cd20*/  LDGSTS.E [R0+0x26d00], desc[UR28][R18.64], !P3 ;  /* 0x26d0000012007fae */ /* 0x0003e2000d9a101c */
[----:B------:R-:W-:-:S03]  /*3cd30*/  IMAD.WIDE R14, R3, 0x4, R248 ;  /* 0x00000004030e7825 */ /* 0x000fc600078e02f8 */
[----:B------:R1:W-:Y:S04]  /*3cd40*/  LDGSTS.E [R0+0x26d80], desc[UR28][R16.64], !P3 ;  /* 0x26d8000010007fae */ /* 0x0003e8000d9a101c */
[----:B------:R1:W-:Y:S01]  /*3cd50*/  LDGSTS.E [R0+0x26e00], desc[UR28][R14.64], !P3 ;  /* 0x26e000000e007fae */ /* 0x0003e2000d9a101c */
[----:B------:R-:W-:-:S03]  /*3cd60*/  IMAD.WIDE R12, R3, 0x4, R238 ;  /* 0x00000004030c7825 */ /* 0x000fc600078e02ee */
[----:B------:R-:W2:Y:S04]  /*3cd70*/  LDL.LU.64 R238, [R1+0xf18] ;  /* 0x000f180001ee7983 */ /* 0x000ea80000300a00 */
[----:B------:R1:W-:Y:S01]  /*3cd80*/  STL.64 [R1+0x3a8], R16 ;  /* 0x0003a81001007387 */ /* 0x0003e20000100a00 */
[----:B----4-:R-:W-:-:S03]  /*3cd90*/  IMAD.WIDE R10, R3, 0x4, R240 ;  /* 0x00000004030a7825 */ /* 0x010fc600078e02f0 */
[----:B------:R4:W-:Y:S04]  /*3cda0*/  STL.64 [R1+0x3a0], R14 ;  /* 0x0003a00e01007387 */ /* 0x0009e80000100a00 */
[----:B------:R-:W2:Y:S04]  /*3cdb0*/  LDL.LU.64 R240, [R1+0xf10] ;  /* 0x000f100001f07983 */ /* 0x000ea80000300a00 */
[----:B------:R1:W-:Y:S01]  /*3cdc0*/  STL.64 [R1+0x398], R12 ;  /* 0x0003980c01007387 */ /* 0x0003e20000100a00 */
[----:B------:R-:W-:Y:S02]  /*3cdd0*/  VIADD R6, R9, 0xffffff60 ;  /* 0xffffff6009067836 */ /* 0x000fe40000000000 */
[----:B------:R-:W1:Y:S01]  /*3cde0*/  LDC R9, c[0x0][0x3a0] ;  /* 0x0000e800ff097b82 */ /* 0x000e620000000800 */
[----:B------:R1:W-:Y:S01]  /*3cdf0*/  LDGSTS.E [R0+0x26e80], desc[UR28][R12.64], !P3 ;  /* 0x26e800000c007fae */ /* 0x0003e2000d9a101c */
[----:B--2---:R-:W-:-:S03]  /*3ce00*/  IMAD.WIDE R4, R3, 0x4, R242 ;  /* 0x0000000403047825 */ /* 0x004fc600078e02f2 */
[----:B------:R2:W-:Y:S04]  /*3ce10*/  LDGSTS.E [R0+0x26f00], desc[UR28][R10.64], !P3 ;  /* 0x26f000000a007fae */ /* 0x0005e8000d9a101c */
[----:B------:R-:W2:Y:S04]  /*3ce20*/  LDL.LU.64 R242, [R1+0xf08] ;  /* 0x000f080001f27983 */ /* 0x000ea80000300a00 */
[----:B------:R2:W-:Y:S01]  /*3ce30*/  STL.64 [R1+0x390], R10 ;  /* 0x0003900a01007387 */ /* 0x0005e20000100a00 */
[----:B-1----:R-:W-:-:S03]  /*3ce40*/  IMAD.WIDE R22, R3, 0x4, R236 ;  /* 0x0000000403167825 */ /* 0x002fc600078e02ec */
[----:B------:R1:W-:Y:S04]  /*3ce50*/  STL.64 [R1+0x388], R4 ;  /* 0x0003880401007387 */ /* 0x0003e80000100a00 */
[----:B------:R-:W2:Y:S01]  /*3ce60*/  LDL.LU.64 R234, [R1+0xe40] ;  /* 0x000e400001ea7983 */ /* 0x000ea20000300a00 */
[----:B---3--:R-:W-:-:S03]  /*3ce70*/  IMAD.WIDE R20, R3, 0x4, R226 ;  /* 0x0000000403147825 */ /* 0x008fc600078e02e2 */
[----:B------:R-:W3:Y:S01]  /*3ce80*/  LDL.LU.64 R248, [R1+0xe38] ;  /* 0x000e380001f87983 */ /* 0x000ee20000300a00 */
[----:B------:R-:W-:-:S03]  /*3ce90*/  IMAD.WIDE R18, R3, 0x4, R228 ;  /* 0x0000000403127825 */ /* 0x000fc600078e02e4 */
[----:B------:R-:W3:Y:S01]  /*3cea0*/  LDL.LU.64 R236, [R1+0xe30] ;  /* 0x000e300001ec7983 */ /* 0x000ee20000300a00 */
[----:B------:R-:W-:-:S03]  /*3ceb0*/  IMAD.WIDE R16, R3, 0x4, R246 ;  /* 0x0000000403107825 */ /* 0x000fc600078e02f6 */
[----:B------:R1:W-:Y:S04]  /*3cec0*/  STL.64 [R1+0x380], R22 ;  /* 0x0003801601007387 */ /* 0x0003e80000100a00 */
[----:B------:R-:W3:Y:S04]  /*3ced0*/  LDL.LU.64 R224, [R1+0xe28] ;  /* 0x000e280001e07983 */ /* 0x000ee80000300a00 */
[----:B------:R3:W-:Y:S04]  /*3cee0*/  STL.64 [R1+0x378], R20 ;  /* 0x0003781401007387 */ /* 0x0007e80000100a00 */
[----:B------:R1:W-:Y:S04]  /*3cef0*/  STL.64 [R1+0x370], R18 ;  /* 0x0003701201007387 */ /* 0x0003e80000100a00 */
[----:B------:R-:W3:Y:S04]  /*3cf00*/  LDL.LU.64 R226, [R1+0xe20] ;  /* 0x000e200001e27983 */ /* 0x000ee80000300a00 */
[----:B------:R-:W-:Y:S01]  /*3cf10*/  STL.64 [R1+0x368], R16 ;  /* 0x0003681001007387 */ /* 0x000fe20000100a00 */
[----:B----4-:R-:W-:Y:S01]  /*3cf20*/  IMAD.WIDE R14, R3, 0x4, R244 ;  /* 0x00000004030e7825 */ /* 0x010fe200078e02f4 */
[----:B------:R-:W-:-:S02]  /*3cf30*/  ISETP.GE.U32.AND P1, PT, R6, 0x7ffffee1, PT ;  /* 0x7ffffee10600780c */ /* 0x000fc40003f26070 */
[----:B------:R-:W4:Y:S04]  /*3cf40*/  LDL.LU.64 R244, [R1+0xe18] ;  /* 0x000e180001f47983 */ /* 0x000f280000300a00 */
[----:B------:R-:W-:Y:S04]  /*3cf50*/  STL.64 [R1+0x360], R14 ;  /* 0x0003600e01007387 */ /* 0x000fe80000100a00 */
[----:B------:R1:W-:Y:S04]  /*3cf60*/  LDGSTS.E [R0+0x26f80], desc[UR28][R4.64], !P3 ;  /* 0x26f8000004007fae */ /* 0x0003e8000d9a101c */
[----:B------:R1:W-:Y:S04]  /*3cf70*/  LDGSTS.E [R0+0x27c00], desc[UR28][R22.64], !P1 ;  /* 0x27c0000016007fae */ /* 0x0003e8000c9a101c */
[----:B------:R3:W-:Y:S04]  /*3cf80*/  LDGSTS.E [R0+0x27c80], desc[UR28][R20.64], !P1 ;  /* 0x27c8000014007fae */ /* 0x0007e8000c9a101c */
[----:B------:R1:W-:Y:S04]  /*3cf90*/  LDGSTS.E [R0+0x27d00], desc[UR28][R18.64], !P1 ;  /* 0x27d0000012007fae */ /* 0x0003e8000c9a101c */
[----:B------:R-:W-:Y:S04]  /*3cfa0*/  LDGSTS.E [R0+0x27d80], desc[UR28][R16.64], !P1 ;  /* 0x27d8000010007fae */ /* 0x000fe8000c9a101c */
[----:B------:R-:W-:Y:S01]  /*3cfb0*/  LDGSTS.E [R0+0x27e00], desc[UR28][R14.64], !P1 ;  /* 0x27e000000e007fae */ /* 0x000fe2000c9a101c */
[----:B------:R-:W-:-:S03]  /*3cfc0*/  IMAD.WIDE R12, R3, 0x4, R238 ;  /* 0x00000004030c7825 */ /* 0x000fc600078e02ee */
[----:B------:R-:W4:Y:S04]  /*3cfd0*/  LDL.LU.64 R238, [R1+0xe10] ;  /* 0x000e100001ee7983 */ /* 0x000f280000300a00 */
[----:B------:R4:W-:Y:S04]  /*3cfe0*/  STL.64 [R1+0x358], R12 ;  /* 0x0003580c01007387 */ /* 0x0009e80000100a00 */
[----:B------:R4:W-:Y:S01]  /*3cff0*/  LDGSTS.E [R0+0x27e80], desc[UR28][R12.64], !P1 ;  /* 0x27e800000c007fae */ /* 0x0009e2000c9a101c */
[----:B--2---:R-:W-:-:S04]  /*3d000*/  IMAD.WIDE R10, R3, 0x4, R240 ;  /* 0x00000004030a7825 */ /* 0x004fc800078e02f0 */
[----:B------:R-:W-:Y:S01]  /*3d010*/  VIADD R6, R7, 0xffffff5c ;  /* 0xffffff5c07067836 */ /* 0x000fe20000000000 */
[----:B------:R2:W-:Y:S01]  /*3d020*/  LDGSTS.E [R0+0x27f00], desc[UR28][R10.64], !P1 ;  /* 0x27f000000a007fae */ /* 0x0005e2000c9a101c */
[----:B------:R-:W1:Y:S02]  /*3d030*/  LDC R7, c[0x0][0x3a0] ;  /* 0x0000e800ff077b82 */ /* 0x000e640000000800 */
[C---:B-1----:R-:W-:Y:S02]  /*3d040*/  IMAD.WIDE R4, R3.reuse, 0x4, R242 ;  /* 0x0000000403047825 */ /* 0x042fe400078e02f2 */
[----:B------:R-:W2:Y:S04]  /*3d050*/  LDL.LU.64 R242, [R1+0xe08] ;  /* 0x000e080001f27983 */ /* 0x000ea80000300a00 */
[----:B------:R2:W-:Y:S04]  /*3d060*/  STL.64 [R1+0x350], R10 ;  /* 0x0003500a01007387 */ /* 0x0005e80000100a00 */
[----:B------:R1:W-:Y:S01]  /*3d070*/  STL.64 [R1+0x348], R4 ;  /* 0x0003480401007387 */ /* 0x0003e20000100a00 */
[----:B------:R-:W-:-:S03]  /*3d080*/  IMAD.WIDE R22, R3, 0x4, R234 ;  /* 0x0000000403167825 */ /* 0x000fc600078e02ea */
[----:B------:R-:W2:Y:S01]  /*3d090*/  LDL.LU.64 R246, [R1+0xd40] ;  /* 0x000d400001f67983 */ /* 0x000ea20000300a00 */
[----:B---3--:R-:W-:-:S03]  /*3d0a0*/  IMAD.WIDE R20, R3, 0x4, R248 ;  /* 0x0000000403147825 */ /* 0x008fc600078e02f8 */
[----:B------:R-:W3:Y:S04]  /*3d0b0*/  LDL.LU.64 R240, [R1+0xd38] ;  /* 0x000d380001f07983 */ /* 0x000ee80000300a00 */
[----:B------:R-:W3:Y:S01]  /*3d0c0*/  LDL.LU.64 R228, [R1+0xd30] ;  /* 0x000d300001e47983 */ /* 0x000ee20000300a00 */
[----:B------:R-:W-:-:S03]  /*3d0d0*/  IMAD.WIDE R18, R3, 0x4, R236 ;  /* 0x0000000403127825 */ /* 0x000fc600078e02ec */
[----:B------:R-:W3:Y:S04]  /*3d0e0*/  LDL.LU.64 R234, [R1+0xd28] ;  /* 0x000d280001ea7983 */ /* 0x000ee80000300a00 */
[----:B------:R1:W-:Y:S04]  /*3d0f0*/  STL.64 [R1+0x340], R22 ;  /* 0x0003401601007387 */ /* 0x0003e80000100a00 */
[----:B------:R3:W-:Y:S04]  /*3d100*/  STL.64 [R1+0x338], R20 ;  /* 0x0003381401007387 */ /* 0x0007e80000100a00 */
[----:B------:R-:W3:Y:S04]  /*3d110*/  LDL.LU.64 R248, [R1+0xd20] ;  /* 0x000d200001f87983 */ /* 0x000ee80000300a00 */
[----:B------:R-:W3:Y:S04]  /*3d120*/  LDL.LU.64 R236, [R1+0xd18] ;  /* 0x000d180001ec7983 */ /* 0x000ee80000300a00 */
[----:B------:R1:W-:Y:S01]  /*3d130*/  STL.64 [R1+0x330], R18 ;  /* 0x0003301201007387 */ /* 0x0003e20000100a00 */
[----:B----4-:R-:W-:-:S03]  /*3d140*/  IMAD.WIDE R12, R3, 0x4, R244 ;  /* 0x00000004030c7825 */ /* 0x010fc600078e02f4 */
[----:B------:R1:W-:Y:S04]  /*3d150*/  LDGSTS.E [R0+0x27f80], desc[UR28][R4.64], !P1 ;  /* 0x27f8000004007fae */ /* 0x0003e8000c9a101c */
[----:B------:R-:W4:Y:S01]  /*3d160*/  LDL.LU.64 R244, [R1+0xd10] ;  /* 0x000d100001f47983 */ /* 0x000f220000300a00 */
[----:B------:R-:W-:-:S04]  /*3d170*/  IMAD.WIDE R16, R3, 0x4, R224 ;  /* 0x0000000403107825 */ /* 0x000fc800078e02e0 */
[----:B------:R-:W-:Y:S01]  /*3d180*/  IMAD.WIDE R14, R3, 0x4, R226 ;  /* 0x00000004030e7825 */ /* 0x000fe200078e02e2 */
[----:B------:R1:W-:Y:S01]  /*3d190*/  STL.64 [R1+0x328], R16 ;  /* 0x0003281001007387 */ /* 0x0003e20000100a00 */
[----:B------:R-:W-:-:S03]  /*3d1a0*/  ISETP.GE.U32.AND P0, PT, R6, 0x7ffffedd, PT ;  /* 0x7ffffedd0600780c */ /* 0x000fc60003f06070 */
[----:B------:R1:W-:Y:S04]  /*3d1b0*/  STL.64 [R1+0x320], R14 ;  /* 0x0003200e01007387 */ /* 0x0003e80000100a00 */
[----:B------:R1:W-:Y:S06]  /*3d1c0*/  STL.64 [R1+0x318], R12 ;  /* 0x0003180c01007387 */ /* 0x0003ec0000100a00 */
[----:B------:R1:W-:Y:S04]  /*3d1d0*/  LDGSTS.E [R0+0x28c00], desc[UR28][R22.64], !P0 ;  /* 0x28c0000016007fae */ /* 0x0003e8000c1a101c */
[----:B------:R3:W-:Y:S04]  /*3d1e0*/  LDGSTS.E [R0+0x28c80], desc[UR28][R20.64], !P0 ;  /* 0x28c8000014007fae */ /* 0x0007e8000c1a101c */
[----:B------:R1:W-:Y:S04]  /*3d1f0*/  LDGSTS.E [R0+0x28d00], desc[UR28][R18.64], !P0 ;  /* 0x28d0000012007fae */ /* 0x0003e8000c1a101c */
[----:B------:R1:W-:Y:S04]  /*3d200*/  LDGSTS.E [R0+0x28d80], desc[UR28][R16.64], !P0 ;  /* 0x28d8000010007fae */ /* 0x0003e8000c1a101c */
[----:B------:R1:W-:Y:S04]  /*3d210*/  LDGSTS.E [R0+0x28e00], desc[UR28][R14.64], !P0 ;  /* 0x28e000000e007fae */ /* 0x0003e8000c1a101c */
[----:B------:R1:W-:Y:S01]  /*3d220*/  LDGSTS.E [R0+0x28e80], desc[UR28][R12.64], !P0 ;  /* 0x28e800000c007fae */ /* 0x0003e2000c1a101c */
[----:B--2---:R-:W-:-:S05]  /*3d230*/  IMAD.WIDE R10, R3, 0x4, R238 ;  /* 0x00000004030a7825 */ /* 0x004fca00078e02ee */
[----:B------:R4:W-:Y:S01]  /*3d240*/  LDGSTS.E [R0+0x28f00], desc[UR28][R10.64], !P0 ;  /* 0x28f000000a007fae */ /* 0x0009e2000c1a101c */
[----:B-1----:R-:W-:-:S03]  /*3d250*/  IMAD.WIDE R4, R3, 0x4, R242 ;  /* 0x0000000403047825 */ /* 0x002fc600078e02f2 */
[----:B------:R-:W2:Y:S04]  /*3d260*/  LDL.LU.64 R242, [R1+0xd08] ;  /* 0x000d080001f27983 */ /* 0x000ea80000300a00 */
[----:B------:R4:W-:Y:S04]  /*3d270*/  STL.64 [R1+0x310], R10 ;  /* 0x0003100a01007387 */ /* 0x0009e80000100a00 */
[----:B------:R2:W-:Y:S01]  /*3d280*/  STL.64 [R1+0x308], R4 ;  /* 0x0003080401007387 */ /* 0x0005e20000100a00 */
[----:B------:R-:W-:-:S03]  /*3d290*/  IMAD.WIDE R22, R3, 0x4, R246 ;  /* 0x0000000403167825 */ /* 0x000fc600078e02f6 */
[----:B------:R-:W2:Y:S01]  /*3d2a0*/  LDL.LU.64 R224, [R1+0xc40] ;  /* 0x000c400001e07983 */ /* 0x000ea20000300a00 */
[----:B---3--:R-:W-:-:S03]  /*3d2b0*/  IMAD.WIDE R20, R3, 0x4, R240 ;  /* 0x0000000403147825 */ /* 0x008fc600078e02f0 */
[----:B------:R-:W3:Y:S01]  /*3d2c0*/  LDL.LU.64 R226, [R1+0xc38] ;  /* 0x000c380001e27983 */ /* 0x000ee20000300a00 */
[----:B------:R-:W-:-:S03]  /*3d2d0*/  IMAD.WIDE R18, R3, 0x4, R228 ;  /* 0x0000000403127825 */ /* 0x000fc600078e02e4 */
[----:B------:R-:W3:Y:S01]  /*3d2e0*/  LDL.LU.64 R238, [R1+0x16c8] ;  /* 0x0016c80001ee7983 */ /* 0x000ee20000300a00 */
[----:B------:R-:W-:-:S03]  /*3d2f0*/  IMAD.WIDE R16, R3, 0x4, R234 ;  /* 0x0000000403107825 */ /* 0x000fc600078e02ea */
[----:B------:R-:W3:Y:S04]  /*3d300*/  LDL.LU.64 R246, [R1+0x16d0] ;  /* 0x0016d00001f67983 */ /* 0x000ee80000300a00 */
[----:B------:R-:W3:Y:S04]  /*3d310*/  LDL.LU.64 R240, [R1+0x16d8] ;  /* 0x0016d80001f07983 */ /* 0x000ee80000300a00 */
[----:B------:R1:W-:Y:S01]  /*3d320*/  STL.64 [R1+0x300], R22 ;  /* 0x0003001601007387 */ /* 0x0003e20000100a00 */
[----:B------:R-:W-:-:S03]  /*3d330*/  IMAD.WIDE R14, R3, 0x4, R248 ;  /* 0x00000004030e7825 */ /* 0x000fc600078e02f8 */
[----:B------:R3:W-:Y:S01]  /*3d340*/  STL.64 [R1+0x2f8], R20 ;  /* 0x0002f81401007387 */ /* 0x0007e20000100a00 */
[----:B------:R-:W-:-:S03]  /*3d350*/  IMAD.WIDE R12, R3, 0x4, R236 ;  /* 0x00000004030c7825 */ /* 0x000fc600078e02ec */
[----:B------:R1:W-:Y:S04]  /*3d360*/  STL.64 [R1+0x2f0], R18 ;  /* 0x0002f01201007387 */ /* 0x0003e80000100a00 */
[----:B------:R-:W3:Y:S04]  /*3d370*/  LDL.LU.64 R236, [R1+0x16e0] ;  /* 0x0016e00001ec7983 */ /* 0x000ee80000300a00 */
[----:B------:R1:W-:Y:S04]  /*3d380*/  STL.64 [R1+0x2e8], R16 ;  /* 0x0002e81001007387 */ /* 0x0003e80000100a00 */
[----:B------:R1:W-:Y:S01]  /*3d390*/  STL.64 [R1+0x2e0], R14 ;  /* 0x0002e00e01007387 */ /* 0x0003e20000100a00 */
[----:B------:R-:W-:-:S02]  /*3d3a0*/  IADD3 R6, PT, PT, R8, -0xa8, RZ ;  /* 0xffffff5808067810 */ /* 0x000fc40007ffe0ff */
[----:B------:R-:W1:Y:S01]  /*3d3b0*/  LDC R8, c[0x0][0x3a0] ;  /* 0x0000e800ff087b82 */ /* 0x000e620000000800 */
[----:B------:R2:W-:Y:S01]  /*3d3c0*/  LDGSTS.E [R0+0x28f80], desc[UR28][R4.64], !P0 ;  /* 0x28f8000004007fae */ /* 0x0005e2000c1a101c */
[----:B----4-:R-:W-:-:S03]  /*3d3d0*/  IMAD.WIDE R10, R3, 0x4, R244 ;  /* 0x00000004030a7825 */ /* 0x010fc600078e02f4 */
[----:B------:R-:W4:Y:S01]  /*3d3e0*/  LDL.LU.64 R244, [R1+0x16e8] ;  /* 0x0016e80001f47983 */ /* 0x000f220000300a00 */
[----:B------:R-:W-:-:S03]  /*3d3f0*/  ISETP.GE.U32.AND P3, PT, R6, 0x7ffffed9, PT ;  /* 0x7ffffed90600780c */ /* 0x000fc60003f66070 */
[----:B------:R1:W-:Y:S10]  /*3d400*/  STL.64 [R1+0x2d8], R12 ;  /* 0x0002d80c01007387 */ /* 0x0003f40000100a00 */
        /* <DEDUP_REMOVED lines=10> */
[----:B------:R2:W-:Y:S01]  /*3d4b0*/  STL.64 [R1+0x2c8], R4 ;  /* 0x0002c80401007387 */ /* 0x0005e20000100a00 */
[----:B-1----:R-:W-:-:S03]  /*3d4c0*/  IMAD.WIDE R22, R3, 0x4, R224 ;  /* 0x0000000403167825 */ /* 0x002fc600078e02e0 */
[----:B------:R-:W2:Y:S01]  /*3d4d0*/  LDL.LU.64 R228, [R1+0x16f8] ;  /* 0x0016f80001e47983 */ /* 0x000ea20000300a00 */
[----:B---3--:R-:W-:-:S03]  /*3d4e0*/  IMAD.WIDE R20, R3, 0x4, R226 ;  /* 0x0000000403147825 */ /* 0x008fc600078e02e2 */
        /* <DEDUP_REMOVED lines=9> */
[----:B------:R-:W3:Y:S04]  /*3d580*/  LDL.LU.64 R246, [R1+0x1718] ;  /* 0x0017180001f67983 */ /* 0x000ee80000300a00 */
[----:B------:R-:W3:Y:S04]  /*3d590*/  LDL.LU.64 R240, [R1+0x1720] ;  /* 0x0017200001f07983 */ /* 0x000ee80000300a00 */
[----:B------:R1:W-:Y:S04]  /*3d5a0*/  STL.64 [R1+0x2a8], R16 ;  /* 0x0002a81001007387 */ /* 0x0003e80000100a00 */
[----:B------:R1:W-:Y:S01]  /*3d5b0*/  STL.64 [R1+0x2a0], R14 ;  /* 0x0002a00e01007387 */ /* 0x0003e20000100a00 */
[----:B------:R-:W-:-:S02]  /*3d5c0*/  VIADD R6, R9, 0xffffff54 ;  /* 0xffffff5409067836 */ /* 0x000fc40000000000 */
[C---:B------:R-:W-:Y:S01]  /*3d5d0*/  IMAD.WIDE R12, R3.reuse, 0x4, R236 ;  /* 0x00000004030c7825 */ /* 0x040fe200078e02ec */
[----:B------:R2:W-:Y:S01]  /*3d5e0*/  LDGSTS.E [R0+0x29f80], desc[UR28][R4.64], !P3 ;  /* 0x29f8000004007fae */ /* 0x0005e2000d9a101c */
[----:B------:R-:W1:Y:S02]  /*3d5f0*/  LDC R9, c[0x0][0x3a0] ;  /* 0x0000e800ff097b82 */ /* 0x000e640000000800 */
[----:B----4-:R-:W-:Y:S02]  /*3d600*/  IMAD.WIDE R10, R3, 0x4, R244 ;  /* 0x00000004030a7825 */ /* 0x010fe400078e02f4 */
[----:B------:R-:W4:Y:S01]  /*3d610*/  LDL.LU.64 R244, [R1+0x1728] ;  /* 0x0017280001f47983 */ /* 0x000f220000300a00 */
        /* <DEDUP_REMOVED lines=13> */
[----:B------:R-:W2:Y:S01]  /*3d6f0*/  LDL.LU.64 R222, [R1+0x1738] ;  /* 0x0017380001de7983 */ /* 0x000ea20000300a00 */
[----:B-1----:R-:W-:-:S03]  /*3d700*/  IMAD.WIDE R22, R3, 0x4, R228 ;  /* 0x0000000403167825 */ /* 0x002fc600078e02e4 */
        /* <DEDUP_REMOVED lines=9> */
[----:B------:R-:W3:Y:S01]  /*3d7a0*/  LDL.LU.64 R238, [R1+0x1760] ;  /* 0x0017600001ee7983 */ /* 0x000ee20000300a00 */
[----:B------:R-:W-:-:S03]  /*3d7b0*/  IMAD.WIDE R14, R3, 0x4, R246 ;  /* 0x00000004030e7825 */ /* 0x000fc600078e02f6 */
[----:B------:R3:W-:Y:S04]  /*3d7c0*/  STL.64 [R1+0x270], R18 ;  /* 0x0002701201007387 */ /* 0x0007e80000100a00 */
[----:B------:R1:W-:Y:S04]  /*3d7d0*/  STL.64 [R1+0x268], R16 ;  /* 0x0002681001007387 */ /* 0x0003e80000100a00 */
[----:B------:R-:W3:Y:S04]  /*3d7e0*/  LDL.LU.64 R248, [R1+0x1768] ;  /* 0x0017680001f87983 */ /* 0x000ee80000300a00 */
        /* <DEDUP_REMOVED lines=9> */
[----:B------:R-:W-:Y:S06]  /*3d880*/  STL.64 [R1+0x250], R10 ;  /* 0x0002500a01007387 */ /* 0x000fec0000100a00 */
[----:B------:R1:W-:Y:S04]  /*3d890*/  LDGSTS.E [R0+0x2bc00], desc[UR28][R22.64], !P0 ;  /* 0x2bc0000016007fae */ /* 0x0003e8000c1a101c */
[----:B------:R1:W-:Y:S04]  /*3d8a0*/  LDGSTS.E [R0+0x2bc80], desc[UR28][R20.64], !P0 ;  /* 0x2bc8000014007fae */ /* 0x0003e8000c1a101c */
[----:B------:R3:W-:Y:S04]  /*3d8b0*/  LDGSTS.E [R0+0x2bd00], desc[UR28][R18.64], !P0 ;  /* 0x2bd0000012007fae */ /* 0x0007e8000c1a101c */
[----:B------:R1:W-:Y:S04]  /*3d8c0*/  LDGSTS.E [R0+0x2bd80], desc[UR28][R16.64], !P0 ;  /* 0x2bd8000010007fae */ /* 0x0003e8000c1a101c */
[----:B------:R1:W-:Y:S04]  /*3d8d0*/  LDGSTS.E [R0+0x2be00], desc[UR28][R14.64], !P0 ;  /* 0x2be000000e007fae */ /* 0x0003e8000c1a101c */
[----:B------:R1:W-:Y:S04]  /*3d8e0*/  LDGSTS.E [R0+0x2be80], desc[UR28][R12.64], !P0 ;  /* 0x2be800000c007fae */ /* 0x0003e8000c1a101c */
[----:B------:R-:W-:Y:S01]  /*3d8f0*/  LDGSTS.E [R0+0x2bf00], desc[UR28][R10.64], !P0 ;  /* 0x2bf000000a007fae */ /* 0x000fe2000c1a101c */
[----:B--2---:R-:W-:-:S05]  /*3d900*/  IMAD.WIDE R4, R3, 0x4, R242 ;  /* 0x0000000403047825 */ /* 0x004fca00078e02f2 */
[----:B------:R4:W-:Y:S04]  /*3d910*/  STL.64 [R1+0x248], R4 ;  /* 0x0002480401007387 */ /* 0x0009e80000100a00 */
[----:B------:R-:W2:Y:S04]  /*3d920*/  LDL.LU.64 R240, [R1+0x1778] ;  /* 0x0017780001f07983 */ /* 0x000ea80000300a00 */
[----:B------:R-:W2:Y:S01]  /*3d930*/  LDL.LU.64 R242, [R1+0x1780] ;  /* 0x0017800001f27983 */ /* 0x000ea20000300a00 */
[----:B-1----:R-:W-:-:S03]  /*3d940*/  IMAD.WIDE R22, R3, 0x4, R222 ;  /* 0x0000000403167825 */ /* 0x002fc600078e02de */
[----:B------:R-:W2:Y:S01]  /*3d950*/  LDL.LU.64 R234, [R1+0x1788] ;  /* 0x0017880001ea7983 */ /* 0x000ea20000300a00 */
[----:B------:R-:W-:-:S03]  /*3d960*/  IMAD.WIDE R20, R3, 0x4, R224 ;  /* 0x0000000403147825 */ /* 0x000fc600078e02e0 */
[----:B------:R-:W2:Y:S01]  /*3d970*/  LDL.LU.64 R246, [R1+0x1790] ;  /* 0x0017900001f67983 */ /* 0x000ea20000300a00 */
[----:B---3--:R-:W-:-:S03]  /*3d980*/  IMAD.WIDE R18, R3, 0x4, R236 ;  /* 0x0000000403127825 */ /* 0x008fc600078e02ec */
[----:B------:R-:W3:Y:S01]  /*3d990*/  LDL.LU.64 R236, [R1+0x1798] ;  /* 0x0017980001ec7983 */ /* 0x000ee20000300a00 */
[----:B------:R-:W-:-:S03]  /*3d9a0*/  IMAD.WIDE R16, R3, 0x4, R226 ;  /* 0x0000000403107825 */ /* 0x000fc600078e02e2 */
[----:B------:R2:W-:Y:S01]  /*3d9b0*/  STL.64 [R1+0x240], R22 ;  /* 0x0002401601007387 */ /* 0x0005e20000100a00 */
[----:B------:R-:W-:-:S03]  /*3d9c0*/  IMAD.WIDE R14, R3, 0x4, R228 ;  /* 0x00000004030e7825 */ /* 0x000fc600078e02e4 */
[----:B------:R1:W-:Y:S01]  /*3d9d0*/  STL.64 [R1+0x238], R20 ;  /* 0x0002381401007387 */ /* 0x0003e20000100a00 */
[----:B------:R-:W-:-:S03]  /*3d9e0*/  IMAD.WIDE R12, R3, 0x4, R238 ;  /* 0x00000004030c7825 */ /* 0x000fc600078e02ee */
[----:B------:R1:W-:Y:S04]  /*3d9f0*/  STL.64 [R1+0x230], R18 ;  /* 0x0002301201007387 */ /* 0x0003e80000100a00 */
[----:B------:R-:W3:Y:S04]  /*3da00*/  LDL.LU.64 R238, [R1+0x17a0] ;  /* 0x0017a00001ee7983 */ /* 0x000ee80000300a00 */
[----:B------:R1:W-:Y:S04]  /*3da10*/  STL.64 [R1+0x228], R16 ;  /* 0x0002281001007387 */ /* 0x0003e80000100a00 */
[----:B------:R4:W-:Y:S04]  /*3da20*/  LDGSTS.E [R0+0x2bf80], desc[UR28][R4.64], !P0 ;  /* 0x2bf8000004007fae */ /* 0x0009e8000c1a101c */
[----:B------:R3:W-:Y:S04]  /*3da30*/  STL.64 [R1+0x220], R14 ;  /* 0x0002200e01007387 */ /* 0x0007e80000100a00 */
[----:B------:R1:W-:Y:S01]  /*3da40*/  STL.64 [R1+0x218], R12 ;  /* 0x0002180c01007387 */ /* 0x0003e20000100a00 */
[----:B----4-:R-:W-:-:S03]  /*3da50*/  IMAD.WIDE R4, R3, 0x4, R244 ;  /* 0x0000000403047825 */ /* 0x010fc600078e02f4 */
[----:B------:R-:W4:Y:S01]  /*3da60*/  LDL.LU.64 R244, [R1+0x17a8] ;  /* 0x0017a80001f47983 */ /* 0x000f220000300a00 */
[----:B------:R-:W-:Y:S02]  /*3da70*/  VIADD R6, R8, 0xffffff4c ;  /* 0xffffff4c08067836 */ /* 0x000fe40000000000 */
[----:B------:R-:W-:Y:S01]  /*3da80*/  IMAD.WIDE R10, R3, 0x4, R248 ;  /* 0x00000004030a7825 */ /* 0x000fe200078e02f8 */
[----:B------:R-:W1:Y:S02]  /*3da90*/  LDC R8, c[0x0][0x3a0] ;  /* 0x0000e800ff087b82 */ /* 0x000e640000000800 */
[----:B------:R-:W-:Y:S02]  /*3daa0*/  ISETP.GE.U32.AND P3, PT, R6, 0x7ffffecd, PT ;  /* 0x7ffffecd0600780c */ /* 0x000fe40003f66070 */
[----:B------:R4:W-:Y:S04]  /*3dab0*/  STL.64 [R1+0x210], R10 ;  /* 0x0002100a01007387 */ /* 0x0009e80000100a00 */
[----:B------:R1:W-:Y:S04]  /*3dac0*/  STL.64 [R1+0x208], R4 ;  /* 0x0002080401007387 */ /* 0x0003e80000100a00 */
[----:B------:R-:W4:Y:S04]  /*3dad0*/  LDL.LU.64 R248, [R1+0x17b0] ;  /* 0x0017b00001f87983 */ /* 0x000f280000300a00 */
[----:B------:R2:W-:Y:S04]  /*3dae0*/  LDGSTS.E [R0+0x2cc00], desc[UR28][R22.64], !P3 ;  /* 0x2cc0000016007fae */ /* 0x0005e8000d9a101c */
[----:B------:R1:W-:Y:S04]  /*3daf0*/  LDGSTS.E [R0+0x2cc80], desc[UR28][R20.64], !P3 ;  /* 0x2cc8000014007fae */ /* 0x0003e8000d9a101c */
        /* <DEDUP_REMOVED lines=8> */
[----:B--2---:R-:W-:-:S03]  /*3db80*/  IMAD.WIDE R22, R3, 0x4, R240 ;  /* 0x0000000403167825 */ /* 0x004fc600078e02f0 */
[----:B------:R-:W2:Y:S01]  /*3db90*/  LDL.LU.64 R240, [R1+0x17b8] ;  /* 0x0017b80001f07983 */ /* 0x000ea20000300a00 */
[----:B-1----:R-:W-:-:S03]  /*3dba0*/  IMAD.WIDE R20, R3, 0x4, R242 ;  /* 0x0000000403147825 */ /* 0x002fc600078e02f2 */
[----:B------:R-:W2:Y:S01]  /*3dbb0*/  LDL.LU.64 R242, [R1+0x17c0] ;  /* 0x0017c00001f27983 */ /* 0x000ea20000300a00 */
[----:B------:R-:W-:-:S03]  /*3dbc0*/  IMAD.WIDE R18, R3, 0x4, R234 ;  /* 0x0000000403127825 */ /* 0x000fc600078e02ea */
[----:B------:R2:W-:Y:S01]  /*3dbd0*/  STL.64 [R1+0x200], R22 ;  /* 0x0002001601007387 */ /* 0x0005e20000100a00 */
[----:B------:R-:W-:-:S03]  /*3dbe0*/  IMAD.WIDE R16, R3, 0x4, R246 ;  /* 0x0000000403107825 */ /* 0x000fc600078e02f6 */
[----:B------:R1:W-:Y:S01]  /*3dbf0*/  STL.64 [R1+0x1f8], R20 ;  /* 0x0001f81401007387 */ /* 0x0003e20000100a00 */
[----:B---3--:R-:W-:-:S03]  /*3dc00*/  IMAD.WIDE R14, R3, 0x4, R236 ;  /* 0x00000004030e7825 */ /* 0x008fc600078e02ec */
[----:B------:R-:W3:Y:S04]  /*3dc10*/  LDL.LU.64 R220, [R1+0x17c8] ;  /* 0x0017c80001dc7983 */ /* 0x000ee80000300a00 */
[----:B------:R-:W3:Y:S04]  /*3dc20*/  LDL.LU.64 R222, [R1+0x17d0] ;  /* 0x0017d00001de7983 */ /* 0x000ee80000300a00 */
[----:B------:R3:W-:Y:S04]  /*3dc30*/  STL.64 [R1+0x1f0], R18 ;  /* 0x0001f01201007387 */ /* 0x0007e80000100a00 */
[----:B------:R1:W-:Y:S01]  /*3dc40*/  STL.64 [R1+0x1e8], R16 ;  /* 0x0001e81001007387 */ /* 0x0003e20000100a00 */
[----:B------:R-:W-:-:S03]  /*3dc50*/  IMAD.WIDE R12, R3, 0x4, R238 ;  /* 0x00000004030c7825 */ /* 0x000fc600078e02ee */
[----:B------:R-:W3:Y:S04]  /*3dc60*/  LDL.LU.64 R246, [R1+0x17d8] ;  /* 0x0017d80001f67983 */ /* 0x000ee80000300a00 */
[----:B------:R-:W3:Y:S04]  /*3dc70*/  LDL.LU.64 R236, [R1+0x17e0] ;  /* 0x0017e00001ec7983 */ /* 0x000ee80000300a00 */
[----:B------:R1:W-:Y:S04]  /*3dc80*/  STL.64 [R1+0x1e0], R14 ;  /* 0x0001e00e01007387 */ /* 0x0003e80000100a00 */
[----:B------:R-:W3:Y:S01]  /*3dc90*/  LDL.LU.64 R238, [R1+0x17e8] ;  /* 0x0017e80001ee7983 */ /* 0x000ee20000300a00 */
[----:B----4-:R-:W-:-:S03]  /*3dca0*/  IMAD.WIDE R10, R3, 0x4, R244 ;  /* 0x00000004030a7825 */ /* 0x010fc600078e02f4 */
[----:B------:R-:W4:Y:S01]  /*3dcb0*/  LDL.LU.64 R244, [R1+0x17f0] ;  /* 0x0017f00001f47983 */ /* 0x000f220000300a00 */
[----:B------:R-:W-:-:S03]  /*3dcc0*/  ISETP.GE.U32.AND P1, PT, R6, 0x7ffffec9, PT ;  /* 0x7ffffec90600780c */ /* 0x000fc60003f26070 */
[----:B------:R1:W-:Y:S04]  /*3dcd0*/  STL.64 [R1+0x1d8], R12 ;  /* 0x0001d80c01007387 */ /* 0x0003e80000100a00 */
[----:B------:R1:W-:Y:S06]  /*3dce0*/  STL.64 [R1+0x1d0], R10 ;  /* 0x0001d00a01007387 */ /* 0x0003ec0000100a00 */
[----:B------:R2:W-:Y:S01]  /*3dcf0*/  LDGSTS.E [R0+0x2dc00], desc[UR28][R22.64], !P1 ;  /* 0x2dc0000016007fae */ /* 0x0005e2000c9a101c */
[----:B------:R-:W-:-:S03]  /*3dd00*/  IMAD.WIDE R4, R3, 0x4, R248 ;  /* 0x0000000403047825 */ /* 0x000fc600078e02f8 */
[----:B------:R1:W-:Y:S04]  /*3dd10*/  LDGSTS.E [R0+0x2dc80], desc[UR28][R20.64], !P1 ;  /* 0x2dc8000014007fae */ /* 0x0003e8000c9a101c */
[----:B------:R4:W-:Y:S04]  /*3dd20*/  STL.64 [R1+0x1c8], R4 ;  /* 0x0001c80401007387 */ /* 0x0009e80000100a00 */
[----:B------:R-:W4:Y:S04]  /*3dd30*/  LDL.LU.64 R224, [R1+0x17f8] ;  /* 0x0017f80001e07983 */ /* 0x000f280000300a00 */
[----:B------:R-:W4:Y:S04]  /*3dd40*/  LDL.LU.64 R226, [R1+0x1800] ;  /* 0x0018000001e27983 */ /* 0x000f280000300a00 */
[----:B------:R-:W4:Y:S04]  /*3dd50*/  LDL.LU.64 R228, [R1+0x1808] ;  /* 0x0018080001e47983 */ /* 0x000f280000300a00 */
[----:B------:R3:W-:Y:S04]  /*3dd60*/  LDGSTS.E [R0+0x2dd00], desc[UR28][R18.64], !P1 ;  /* 0x2dd0000012007fae */ /* 0x0007e8000c9a101c */
[----:B------:R-:W4:Y:S04]  /*3dd70*/  LDL.LU.64 R234, [R1+0x1810] ;  /* 0x0018100001ea7983 */ /* 0x000f280000300a00 */
[----:B------:R1:W-:Y:S04]  /*3dd80*/  LDGSTS.E [R0+0x2dd80], desc[UR28][R16.64], !P1 ;  /* 0x2dd8000010007fae */ /* 0x0003e8000c9a101c */
[----:B------:R-:W4:Y:S04]  /*3dd90*/  LDL.LU.64 R248, [R1+0x1818] ;  /* 0x0018180001f87983 */ /* 0x000f280000300a00 */
[----:B------:R1:W-:Y:S04]  /*3dda0*/  LDGSTS.E [R0+0x2de00], desc[UR28][R14.64], !P1 ;  /* 0x2de000000e007fae */ /* 0x0003e8000c9a101c */
[----:B------:R1:W-:Y:S04]  /*3ddb0*/  LDGSTS.E [R0+0x2de80], desc[UR28][R12.64], !P1 ;  /* 0x2de800000c007fae */ /* 0x0003e8000c9a101c */
[----:B------:R1:W-:Y:S04]  /*3ddc0*/  LDGSTS.E [R0+0x2df00], desc[UR28][R10.64], !P1 ;  /* 0x2df000000a007fae */ /* 0x0003e8000c9a101c */
[----:B------:R4:W-:Y:S01]  /*3ddd0*/  LDGSTS.E [R0+0x2df80], desc[UR28][R4.64], !P1 ;  /* 0x2df8000004007fae */ /* 0x0009e2000c9a101c */
[----:B--2---:R-:W-:-:S03]  /*3dde0*/  IMAD.WIDE R22, R3, 0x4, R240 ;  /* 0x0000000403167825 */ /* 0x004fc600078e02f0 */
[----:B------:R-:W2:Y:S01]  /*3ddf0*/  LDL.LU.64 R240, [R1+0x1820] ;  /* 0x0018200001f07983 */ /* 0x000ea20000300a00 */
[----:B-1----:R-:W-:-:S03]  /*3de00*/  IMAD.WIDE R20, R3, 0x4, R242 ;  /* 0x0000000403147825 */ /* 0x002fc600078e02f2 */
[----:B------:R-:W2:Y:S04]  /*3de10*/  LDL.LU.64 R242, [R1+0x1828] ;  /* 0x0018280001f27983 */ /* 0x000ea80000300a00 */
[----:B------:R1:W-:Y:S01]  /*3de20*/  STL.64 [R1+0x1c0], R22 ;  /* 0x0001c01601007387 */ /* 0x0003e20000100a00 */
[----:B---3--:R-:W-:-:S03]  /*3de30*/  IMAD.WIDE R18, R3, 0x4, R220 ;  /* 0x0000000403127825 */ /* 0x008fc600078e02dc */
[----:B------:R3:W-:Y:S01]  /*3de40*/  STL.64 [R1+0x1b8], R20 ;  /* 0x0001b81401007387 */ /* 0x0007e20000100a00 */
[----:B------:R-:W-:-:S03]  /*3de50*/  IMAD.WIDE R16, R3, 0x4, R222 ;  /* 0x0000000403107825 */ /* 0x000fc600078e02de */
[----:B------:R1:W-:Y:S04]  /*3de60*/  STL.64 [R1+0x1b0], R18 ;  /* 0x0001b01201007387 */ /* 0x0003e80000100a00 */
[----:B------:R1:W-:Y:S01]  /*3de70*/  STL.64 [R1+0x1a8], R16 ;  /* 0x0001a81001007387 */ /* 0x0003e20000100a00 */
[----:B------:R-:W-:-:S04]  /*3de80*/  IMAD.WIDE R14, R3, 0x4, R246 ;  /* 0x00000004030e7825 */ /* 0x000fc800078e02f6 */
[C---:B------:R-:W-:Y:S01]  /*3de90*/  IMAD.WIDE R12, R3.reuse, 0x4, R236 ;  /* 0x00000004030c7825 */ /* 0x040fe200078e02ec */
[----:B------:R1:W-:Y:S03]  /*3dea0*/  STL.64 [R1+0x1a0], R14 ;  /* 0x0001a00e01007387 */ /* 0x0003e60000100a00 */
[C---:B------:R-:W-:Y:S01]  /*3deb0*/  IMAD.WIDE R10, R3.reuse, 0x4, R238 ;  /* 0x00000004030a7825 */ /* 0x040fe200078e02ee */
[----:B------:R2:W-:Y:S04]  /*3dec0*/  STL.64 [R1+0x198], R12 ;  /* 0x0001980c01007387 */ /* 0x0005e80000100a00 */
[----:B------:R1:W-:Y:S04]  /*3ded0*/  STL.64 [R1+0x190], R10 ;  /* 0x0001900a01007387 */ /* 0x0003e80000100a00 */
[----:B------:R-:W2:Y:S01]  /*3dee0*/  LDL.LU.64 R238, [R1+0x1830] ;  /* 0x0018300001ee7983 */ /* 0x000ea20000300a00 */
[----:B----4-:R-:W-:-:S05]  /*3def0*/  IMAD.WIDE R4, R3, 0x4, R244 ;  /* 0x0000000403047825 */ /* 0x010fca00078e02f4 */
[----:B------:R4:W-:Y:S04]  /*3df00*/  STL.64 [R1+0x188], R4 ;  /* 0x0001880401007387 */ /* 0x0009e80000100a00 */
[----:B------:R-:W2:Y:S04]  /*3df10*/  LDL.LU.64 R246, [R1+0x1838] ;  /* 0x0018380001f67983 */ /* 0x000ea80000300a00 */
[----:B------:R-:W2:Y:S04]  /*3df20*/  LDL.LU.64 R236, [R1+0x1840] ;  /* 0x0018400001ec7983 */ /* 0x000ea80000300a00 */
[----:B------:R-:W2:Y:S01]  /*3df30*/  LDL.LU.64 R244, [R1+0x1848] ;  /* 0x0018480001f47983 */ /* 0x000ea20000300a00 */
[----:B------:R-:W-:-:S02]  /*3df40*/  IADD3 R6, PT, PT, R7, -0xbc, RZ ;  /* 0xffffff4407067810 */ /* 0x000fc40007ffe0ff */
[----:B------:R-:W2:Y:S02]  /*3df50*/  LDC R7, c[0x0][0x3a0] ;  /* 0x0000e800ff077b82 */ /* 0x000ea40000000800 */
[----:B------:R-:W-:Y:S01]  /*3df60*/  ISETP.GE.U32.AND P0, PT, R6, 0x7ffffec5, PT ;  /* 0x7ffffec50600780c */ /* 0x000fe20003f06070 */
[----:B------:R-:W-:-:S05]  /*3df70*/  VIADD R6, R8, 0xffffff40 ;  /* 0xffffff4008067836 */ /* 0x000fca0000000000 */
[----:B------:R-:W-:Y:S01]  /*3df80*/  ISETP.GE.U32.AND P3, PT, R6, 0x7ffffec1, PT ;  /* 0x7ffffec10600780c */ /* 0x000fe20003f66070 */
[----:B------:R-:W2:Y:S06]  /*3df90*/  LDC R8, c[0x0][0x3a0] ;  /* 0x0000e800ff087b82 */ /* 0x000eac0000000800 */
[----:B------:R1:W-:Y:S04]  /*3dfa0*/  LDGSTS.E [R0+0x2ec00], desc[UR28][R22.64], !P0 ;  /* 0x2ec0000016007fae */ /* 0x0003e8000c1a101c */
[----:B------:R3:W-:Y:S04]  /*3dfb0*/  LDGSTS.E [R0+0x2ec80], desc[UR28][R20.64], !P0 ;  /* 0x2ec8000014007fae */ /* 0x0007e8000c1a101c */
[----:B------:R4:W-:Y:S01]  /*3dfc0*/  LDGSTS.E [R0+0x2ed00], desc[UR28][R18.64], !P0 ;  /* 0x2ed0000012007fae */ /* 0x0009e2000c1a101c */
[----:B-1----:R-:W-:-:S03]  /*3dfd0*/  IMAD.WIDE R22, R3, 0x4, R224 ;  /* 0x0000000403167825 */ /* 0x002fc600078e02e0 */
[----:B------:R1:W-:Y:S01]  /*3dfe0*/  LDGSTS.E [R0+0x2ed80], desc[UR28][R16.64], !P0 ;  /* 0x2ed8000010007fae */ /* 0x0003e2000c1a101c */
[----:B---3--:R-:W-:-:S03]  /*3dff0*/  IMAD.WIDE R20, R3, 0x4, R226 ;  /* 0x0000000403147825 */ /* 0x008fc600078e02e2 */
[----:B------:R3:W-:Y:S01]  /*3e000*/  LDGSTS.E [R0+0x2ee00], desc[UR28][R14.64], !P0 ;  /* 0x2ee000000e007fae */ /* 0x0007e2000c1a101c */
[----:B----4-:R-:W-:-:S03]  /*3e010*/  IMAD.WIDE R18, R3, 0x4, R228 ;  /* 0x0000000403127825 */ /* 0x010fc600078e02e4 */
[----:B------:R-:W-:Y:S01]  /*3e020*/  STL.64 [R1+0x180], R22 ;  /* 0x0001801601007387 */ /* 0x000fe20000100a00 */
[----:B-1----:R-:W-:-:S03]  /*3e030*/  IMAD.WIDE R16, R3, 0x4, R234 ;  /* 0x0000000403107825 */ /* 0x002fc600078e02ea */
[----:B------:R2:W-:Y:S01]  /*3e040*/  LDGSTS.E [R0+0x2ee80], desc[UR28][R12.64], !P0 ;  /* 0x2ee800000c007fae */ /* 0x0005e2000c1a101c */
[----:B---3--:R-:W-:-:S03]  /*3e050*/  IMAD.WIDE R14, R3, 0x4, R248 ;  /* 0x00000004030e7825 */ /* 0x008fc600078e02f8 */
[----:B------:R-:W-:Y:S04]  /*3e060*/  STL.64 [R1+0x178], R20 ;  /* 0x0001781401007387 */ /* 0x000fe80000100a00 */
[----:B------:R-:W-:Y:S04]  /*3e070*/  STL.64 [R1+0x170], R18 ;  /* 0x0001701201007387 */ /* 0x000fe80000100a00 */
[----:B------:R1:W-:Y:S04]  /*3e080*/  LDGSTS.E [R0+0x2ef00], desc[UR28][R10.64], !P0 ;  /* 0x2ef000000a007fae */ /* 0x0003e8000c1a101c */
[----:B------:R3:W-:Y:S04]  /*3e090*/  STL.64 [R1+0x168], R16 ;  /* 0x0001681001007387 */ /* 0x0007e80000100a00 */
[----:B------:R-:W4:Y:S04]  /*3e0a0*/  LDL.LU.64 R220, [R1+0x1850] ;  /* 0x0018500001dc7983 */ /* 0x000f280000300a00 */
[----:B------:R1:W-:Y:S04]  /*3e0b0*/  STL.64 [R1+0x160], R14 ;  /* 0x0001600e01007387 */ /* 0x0003e80000100a00 */
[----:B------:R-:W4:Y:S04]  /*3e0c0*/  LDL.LU.64 R222, [R1+0x1858] ;  /* 0x0018580001de7983 */ /* 0x000f280000300a00 */
[----:B------:R1:W-:Y:S04]  /*3e0d0*/  LDGSTS.E [R0+0x2ef80], desc[UR28][R4.64], !P0 ;  /* 0x2ef8000004007fae */ /* 0x0003e8000c1a101c */
[----:B------:R-:W-:Y:S04]  /*3e0e0*/  LDGSTS.E [R0+0x2fc00], desc[UR28][R22.64], !P3 ;  /* 0x2fc0000016007fae */ /* 0x000fe8000d9a101c */
[----:B------:R-:W-:Y:S04]  /*3e0f0*/  LDGSTS.E [R0+0x2fc80], desc[UR28][R20.64], !P3 ;  /* 0x2fc8000014007fae */ /* 0x000fe8000d9a101c */
[----:B------:R-:W-:Y:S04]  /*3e100*/  LDGSTS.E [R0+0x2fd00], desc[UR28][R18.64], !P3 ;  /* 0x2fd0000012007fae */ /* 0x000fe8000d9a101c */
[----:B------:R3:W-:Y:S04]  /*3e110*/  LDGSTS.E [R0+0x2fd80], desc[UR28][R16.64], !P3 ;  /* 0x2fd8000010007fae */ /* 0x0007e8000d9a101c */
[----:B------:R1:W-:Y:S01]  /*3e120*/  LDGSTS.E [R0+0x2fe00], desc[UR28][R14.64], !P3 ;  /* 0x2fe000000e007fae */ /* 0x0003e2000d9a101c */
[----:B--2---:R-:W-:-:S04]  /*3e130*/  IMAD.WIDE R12, R3, 0x4, R240 ;  /* 0x00000004030c7825 */ /* 0x004fc800078e02f0 */
[C---:B-1----:R-:W-:Y:S01]  /*3e140*/  IMAD.WIDE R10, R3.reuse, 0x4, R242 ;  /* 0x00000004030a7825 */ /* 0x042fe200078e02f2 */
[----:B------:R1:W-:Y:S04]  /*3e150*/  STL.64 [R1+0x158], R12 ;  /* 0x0001580c01007387 */ /* 0x0003e80000100a00 */
[----:B------:R-:W2:Y:S04]  /*3e160*/  LDL.LU.64 R242, [R1+0x1860] ;  /* 0x0018600001f27983 */ /* 0x000ea80000300a00 */
[----:B------:R4:W-:Y:S04]  /*3e170*/  STL.64 [R1+0x150], R10 ;  /* 0x0001500a01007387 */ /* 0x0009e80000100a00 */
[----:B------:R-:W2:Y:S04]  /*3e180*/  LDL.LU.64 R240, [R1+0x1868] ;  /* 0x0018680001f07983 */ /* 0x000ea80000300a00 */
[----:B------:R-:W2:Y:S04]  /*3e190*/  LDL.LU.64 R234, [R1+0x1870] ;  /* 0x0018700001ea7983 */ /* 0x000ea80000300a00 */
[----:B------:R1:W-:Y:S04]  /*3e1a0*/  LDGSTS.E [R0+0x2fe80], desc[UR28][R12.64], !P3 ;  /* 0x2fe800000c007fae */ /* 0x0003e8000d9a101c */
[----:B------:R4:W-:Y:S01]  /*3e1b0*/  LDGSTS.E [R0+0x2ff00], desc[UR28][R10.64], !P3 ;  /* 0x2ff000000a007fae */ /* 0x0009e2000d9a101c */
[----:B------:R-:W-:-:S05]  /*3e1c0*/  IMAD.WIDE R4, R3, 0x4, R238 ;  /* 0x0000000403047825 */ /* 0x000fca00078e02ee */
[----:B------:R1:W-:Y:S04]  /*3e1d0*/  STL.64 [R1+0x148], R4 ;  /* 0x0001480401007387 */ /* 0x0003e80000100a00 */
[----:B------:R-:W2:Y:S04]  /*3e1e0*/  LDL.LU.64 R226, [R1+0x1878] ;  /* 0x0018780001e27983 */ /* 0x000ea80000300a00 */
[----:B------:R-:W2:Y:S04]  /*3e1f0*/  LDL.LU.64 R228, [R1+0x1880] ;  /* 0x0018800001e47983 */ /* 0x000ea80000300a00 */
[----:B------:R-:W2:Y:S04]  /*3e200*/  LDL.LU.64 R248, [R1+0x1888] ;  /* 0x0018880001f87983 */ /* 0x000ea80000300a00 */
[----:B------:R-:W2:Y:S04]  /*3e210*/  LDL.LU.64 R238, [R1+0x1890] ;  /* 0x0018900001ee7983 */ /* 0x000ea80000300a00 */
[----:B------:R-:W2:Y:S04]  /*3e220*/  LDL.LU.64 R224, [R1+0x1898] ;  /* 0x0018980001e07983 */ /* 0x000ea80000300a00 */
[----:B------:R1:W-:Y:S01]  /*3e230*/  LDGSTS.E [R0+0x2ff80], desc[UR28][R4.64], !P3 ;  /* 0x2ff8000004007fae */ /* 0x0003e2000d9a101c */
[----:B---3--:R-:W-:-:S04]  /*3e240*/  IMAD.WIDE R16, R3, 0x4, R246 ;  /* 0x0000000403107825 */ /* 0x008fc800078e02f6 */
[C---:B------:R-:W-:Y:S01]  /*3e250*/  IMAD.WIDE R14, R3.reuse, 0x4, R236 ;  /* 0x00000004030e7825 */ /* 0x040fe200078e02ec */
[----:B------:R-:W-:Y:S03]  /*3e260*/  STL.64 [R1+0x140], R16 ;  /* 0x0001401001007387 */ /* 0x000fe60000100a00 */
[C---:B-1----:R-:W-:Y:S01]  /*3e270*/  IMAD.WIDE R12, R3.reuse, 0x4, R244 ;  /* 0x00000004030c7825 */ /* 0x042fe200078e02f4 */
[----:B------:R-:W3:Y:S04]  /*3e280*/  LDL.LU.64 R246, [R1+0x18a0] ;  /* 0x0018a00001f67983 */ /* 0x000ee80000300a00 */
[----:B------:R-:W-:Y:S04]  /*3e290*/  STL.64 [R1+0x138], R14 ;  /* 0x0001380e01007387 */ /* 0x000fe80000100a00 */
[----:B------:R-:W3:Y:S04]  /*3e2a0*/  LDL.LU.64 R236, [R1+0x18a8] ;  /* 0x0018a80001ec7983 */ /* 0x000ee80000300a00 */
[----:B------:R-:W-:Y:S04]  /*3e2b0*/  STL.64 [R1+0x130], R12 ;  /* 0x0001300c01007387 */ /* 0x000fe80000100a00 */
[----:B------:R-:W3:Y:S01]  /*3e2c0*/  LDL.LU.64 R244, [R1+0x18b0] ;  /* 0x0018b00001f47983 */ /* 0x000ee20000300a00 */
[----:B----4-:R-:W-:-:S04]  /*3e2d0*/  IMAD.WIDE R10, R3, 0x4, R220 ;  /* 0x00000004030a7825 */ /* 0x010fc800078e02dc */
[C---:B------:R-:W-:Y:S01]  /*3e2e0*/  IMAD.WIDE R4, R3.reuse, 0x4, R222 ;  /* 0x0000000403047825 */ /* 0x040fe200078e02de */
[----:B------:R1:W-:Y:S04]  /*3e2f0*/  STL.64 [R1+0x128], R10 ;  /* 0x0001280a01007387 */ /* 0x0003e80000100a00 */
[----:B------:R4:W-:Y:S01]  /*3e300*/  STL.64 [R1+0x120], R4 ;  /* 0x0001200401007387 */ /* 0x0009e20000100a00 */
[----:B--2---:R-:W-:-:S04]  /*3e310*/  IMAD.WIDE R242, R3, 0x4, R242 ;  /* 0x0000000403f27825 */ /* 0x004fc800078e02f2 */
[C---:B------:R-:W-:Y:S01]  /*3e320*/  IMAD.WIDE R240, R3.reuse, 0x4, R240 ;  /* 0x0000000403f07825 */ /* 0x040fe200078e02f0 */
[----:B------:R-:W-:Y:S03]  /*3e330*/  STL.64 [R1+0x8948], R242 ;  /* 0x008948f201007387 */ /* 0x000fe60000100a00 */
[C---:B------:R-:W-:Y:S01]  /*3e340*/  IMAD.WIDE R234, R3.reuse, 0x4, R234 ;  /* 0x0000000403ea7825 */ /* 0x040fe200078e02ea */
[----:B------:R-:W-:Y:S04]  /*3e350*/  STL.64 [R1+0x8950], R240 ;  /* 0x008950f001007387 */ /* 0x000fe80000100a00 */
[----:B------:R-:W-:Y:S04]  /*3e360*/  STL.64 [R1+0x8958], R234 ;  /* 0x008958ea01007387 */ /* 0x000fe80000100a00 */
[----:B------:R-:W2:Y:S04]  /*3e370*/  LDL.LU.64 R216, [R1+0x18b8] ;  /* 0x0018b80001d87983 */ /* 0x000ea80000300a00 */
[----:B------:R-:W2:Y:S01]  /*3e380*/  LDL.LU.64 R212, [R1+0x18c0] ;  /* 0x0018c00001d47983 */ /* 0x000ea20000300a00 */
[----:B------:R-:W-:-:S04]  /*3e390*/  IMAD.WIDE R232, R3, 0x4, R226 ;  /* 0x0000000403e87825 */ /* 0x000fc800078e02e2 */
[----:B------:R-:W-:-:S04]  /*3e3a0*/  IMAD.WIDE R230, R3, 0x4, R228 ;  /* 0x0000000403e67825 */ /* 0x000fc800078e02e4 */
[C---:B------:R-:W-:Y:S02]  /*3e3b0*/  IMAD.WIDE R228, R3.reuse, 0x4, R248 ;  /* 0x0000000403e47825 */ /* 0x040fe400078e02f8 */
[----:B------:R-:W4:Y:S02]  /*3e3c0*/  LDL.LU.64 R248, [R1+0x18c8] ;  /* 0x0018c80001f87983 */ /* 0x000f240000300a00 */
[C---:B------:R-:W-:Y:S02]  /*3e3d0*/  IMAD.WIDE R226, R3.reuse, 0x4, R238 ;  /* 0x0000000403e27825 */ /* 0x040fe400078e02ee */
[----:B------:R-:W4:Y:S04]  /*3e3e0*/  LDL.LU.64 R238, [R1+0x18d0] ;  /* 0x0018d00001ee7983 */ /* 0x000f280000300a00 */
[----:B------:R-:W4:Y:S01]  /*3e3f0*/  LDL.LU.64 R208, [R1+0x18d8] ;  /* 0x0018d80001d07983 */ /* 0x000f220000300a00 */
[----:B---3--:R-:W-:-:S03]  /*3e400*/  IMAD.WIDE R222, R3, 0x4, R246 ;  /* 0x0000000403de7825 */ /* 0x008fc600078e02f6 */
[----:B------:R-:W3:Y:S01]  /*3e410*/  LDL.LU.64 R246, [R1+0x18e0] ;  /* 0x0018e00001f67983 */ /* 0x000ee20000300a00 */
[----:B------:R-:W-:-:S03]  /*3e420*/  IMAD.WIDE R220, R3, 0x4, R236 ;  /* 0x0000000403dc7825 */ /* 0x000fc600078e02ec */
[----:B------:R-:W3:Y:S01]  /*3e430*/  LDL.LU.64 R236, [R1+0x18e8] ;  /* 0x0018e80001ec7983 */ /* 0x000ee20000300a00 */
[----:B------:R-:W-:-:S03]  /*3e440*/  IMAD.WIDE R218, R3, 0x4, R244 ;  /* 0x0000000403da7825 */ /* 0x000fc600078e02f4 */
[----:B------:R-:W3:Y:S01]  /*3e450*/  LDL.LU.64 R244, [R1+0x18f0] ;  /* 0x0018f00001f47983 */ /* 0x000ee20000300a00 */
[----:B------:R-:W-:-:S03]  /*3e460*/  IMAD.WIDE R224, R3, 0x4, R224 ;  /* 0x0000000403e07825 */ /* 0x000fc600078e02e0 */
        /* <DEDUP_REMOVED lines=8> */
[----:B------:R-:W3:Y:S04]  /*3e4f0*/  LDL.LU.64 R200, [R1+0x18f8] ;  /* 0x0018f80001c87983 */ /* 0x000ee80000300a00 */
[----:B------:R-:W3:Y:S01]  /*3e500*/  LDL.LU.64 R196, [R1+0x1900] ;  /* 0x0019000001c47983 */ /* 0x000ee20000300a00 */
[----:B--2---:R-:W-:-:S04]  /*3e510*/  IMAD.WIDE R214, R3, 0x4, R212 ;  /* 0x0000000403d67825 */ /* 0x004fc800078e02d4 */
[C---:B----4-:R-:W-:Y:S02]  /*3e520*/  IMAD.WIDE R212, R3.reuse, 0x4, R248 ;  /* 0x0000000403d47825 */ /* 0x050fe400078e02f8 */
[----:B------:R-:W2:Y:S02]  /*3e530*/  LDL.LU.64 R248, [R1+0x1908] ;  /* 0x0019080001f87983 */ /* 0x000ea40000300a00 */
        /* <DEDUP_REMOVED lines=9> */
[----:B------:R-:W-:-:S04]  /*3e5d0*/  IMAD.WIDE R216, R3, 0x4, R216 ;  /* 0x0000000403d87825 */ /* 0x000fc800078e02d8 */
[C---:B------:R-:W-:Y:S01]  /*3e5e0*/  IMAD.WIDE R208, R3.reuse, 0x4, R208 ;  /* 0x0000000403d07825 */ /* 0x040fe200078e02d0 */
[----:B------:R-:W-:Y:S04]  /*3e5f0*/  STL.64 [R1+0x89a0], R216 ;  /* 0x0089a0d801007387 */ /* 0x000fe80000100a00 */
[----:B------:R-:W-:Y:S04]  /*3e600*/  STL.64 [R1+0x89a8], R214 ;  /* 0x0089a8d601007387 */ /* 0x000fe80000100a00 */
[----:B------:R-:W-:Y:S04]  /*3e610*/  STL.64 [R1+0x89b0], R212 ;  /* 0x0089b0d401007387 */ /* 0x000fe80000100a00 */
[----:B------:R-:W-:Y:S04]  /*3e620*/  STL.64 [R1+0x89b8], R210 ;  /* 0x0089b8d201007387 */ /* 0x000fe80000100a00 */
[----:B------:R-:W-:Y:S04]  /*3e630*/  STL.64 [R1+0x89c0], R208 ;  /* 0x0089c0d001007387 */ /* 0x000fe80000100a00 */
[----:B------:R-:W-:Y:S04]  /*3e640*/  STL.64 [R1+0x89c8], R206 ;  /* 0x0089c8ce01007387 */ /* 0x000fe80000100a00 */
[----:B------:R-:W-:Y:S04]  /*3e650*/  STL.64 [R1+0x89d0], R204 ;  /* 0x0089d0cc01007387 */ /* 0x000fe80000100a00 */
[----:B------:R-:W-:Y:S01]  /*3e660*/  STL.64 [R1+0x89d8], R202 ;  /* 0x0089d8ca01007387 */ /* 0x000fe20000100a00 */
[----:B------:R-:W-:-:S03]  /*3e670*/  IMAD.WIDE R198, R3, 0x4, R196 ;  /* 0x0000000403c67825 */ /* 0x000fc600078e02c4 */
[----:B------:R-:W3:Y:S04]  /*3e680*/  LDL.LU.64 R180, [R1+0x1938] ;  /* 0x0019380001b47983 */ /* 0x000ee80000300a00 */
[----:B------:R-:W3:Y:S01]  /*3e690*/  LDL.LU.64 R182, [R1+0x1940] ;  /* 0x0019400001b67983 */ /* 0x000ee20000300a00 */
[----:B--2---:R-:W-:-:S03]  /*3e6a0*/  IMAD.WIDE R196, R3, 0x4, R248 ;  /* 0x0000000403c47825 */ /* 0x004fc600078e02f8 */
[----:B------:R-:W2:Y:S01]  /*3e6b0*/  LDL.LU.64 R248, [R1+0x1948] ;  /* 0x0019480001f87983 */ /* 0x000ea20000300a00 */
[----:B----4-:R-:W-:-:S03]  /*3e6c0*/  IMAD.WIDE R194, R3, 0x4, R238 ;  /* 0x0000000403c27825 */ /* 0x010fc600078e02ee */
        /* <DEDUP_REMOVED lines=33> */
[----:B------:R-:W-:Y:S01]  /*3e8e0*/  STL.64 [R1+0x8a20], R184 ;  /* 0x008a20b801007387 */ /* 0x000fe20000100a00 */
        /* <DEDUP_REMOVED lines=8> */
[----:B------:R-:W3:Y:S01]  /*3e970*/  LDL.LU.64 R150, [R1+0x19b8] ;  /* 0x0019b80001967983 */ /* 0x000ee20000300a00 */
[----:B------:R-:W-:-:S03]  /*3e980*/  IMAD.WIDE R168, R3, 0x4, R164 ;  /* 0x0000000403a87825 */ /* 0x000fc600078e02a4 */
        /* <DEDUP_REMOVED lines=23> */
[----:B------:R-:W3:Y:S01]  /*3eb00*/  LDL.LU.64 R136, [R1+0x19f8] ;  /* 0x0019f80001887983 */ /* 0x000ee20000300a00 */
[----:B------:R-:W-:-:S03]  /*3eb10*/  IMAD.WIDE R150, R3, 0x4, R250 ;  /* 0x0000000403967825 */ /* 0x000fc600078e02fa */
[----:B------:R-:W3:Y:S01]  /*3eb20*/  LDL.LU.64 R250, [R1+0x1a00] ;  /* 0x001a000001fa7983 */ /* 0x000ee20000300a00 */
[----:B--2---:R-:W-:-:S03]  /*3eb30*/  IMAD.WIDE R148, R3, 0x4, R248 ;  /* 0x0000000403947825 */ /* 0x004fc600078e02f8 */
[----:B------:R-:W2:Y:S01]  /*3eb40*/  LDL.LU.64 R248, [R1+0x1a08] ;  /* 0x001a080001f87983 */ /* 0x000ea20000300a00 */
[----:B----4-:R-:W-:-:S03]  /*3eb50*/  IMAD.WIDE R146, R3, 0x4, R238 ;  /* 0x0000000403927825 */ /* 0x010fc600078e02ee */
[----:B------:R-:W4:Y:S01]  /*3eb60*/  LDL.LU.64 R238, [R1+0x1a10] ;  /* 0x001a100001ee7983 */ /* 0x000f220000300a00 */
[----:B---3--:R-:W-:-:S03]  /*3eb70*/  IMAD.WIDE R138, R3, 0x4, R244 ;  /* 0x00000004038a7825 */ /* 0x008fc600078e02f4 */
[----:B------:R-:W3:Y:S01]  /*3eb80*/  LDL.LU.64 R244, [R1+0x1a18] ;  /* 0x001a180001f47983 */ /* 0x000ee20000300a00 */
[----:B------:R-:W-:-:S03]  /*3eb90*/  IMAD.WIDE R142, R3, 0x4, R246 ;  /* 0x00000004038e7825 */ /* 0x000fc600078e02f6 */
[----:B------:R-:W2:Y:S01]  /*3eba0*/  LDL.LU.64 R246, [R1+0x1a20] ;  /* 0x001a200001f67983 */ /* 0x000ea20000300a00 */
[----:B------:R-:W-:-:S03]  /*3ebb0*/  IMAD.WIDE R140, R3, 0x4, R236 ;  /* 0x00000004038c7825 */ /* 0x000fc600078e02ec */
[----:B------:R-:W2:Y:S01]  /*3ebc0*/  LDL.LU.64 R124, [R1+0x1a28] ;  /* 0x001a2800017c7983 */ /* 0x000ea20000300a00 */
[----:B------:R-:W-:-:S03]  /*3ebd0*/  IMAD.WIDE R144, R3, 0x4, R144 ;  /* 0x0000000403907825 */ /* 0x000fc600078e0290 */
[----:B------:R-:W2:Y:S04]  /*3ebe0*/  LDL.LU.64 R236, [R1+0x1a30] ;  /* 0x001a300001ec7983 */ /* 0x000ea80000300a00 */
        /* <DEDUP_REMOVED lines=8> */
[----:B------:R-:W-:Y:S04]  /*3ec70*/  STL.64 [R1+0x8ad8], R138 ;  /* 0x008ad88a01007387 */ /* 0x000fe80000100a00 */
[----:B------:R-:W2:Y:S04]  /*3ec80*/  LDL.LU.64 R120, [R1+0x1a38] ;  /* 0x001a380001787983 */ /* 0x000ea80000300a00 */
[----:B------:R-:W2:Y:S04]  /*3ec90*/  LDL.LU.64 R116, [R1+0x1a40] ;  /* 0x001a400001747983 */ /* 0x000ea80000300a00 */
[----:B------:R-:W2:Y:S01]  /*3eca0*/  LDL.LU.64 R250, [R1+0x1a48] ;  /* 0x001a480001fa7983 */ /* 0x000ea20000300a00 */
[----:B----4-:R-:W-:-:S03]  /*3ecb0*/  IMAD.WIDE R130, R3, 0x4, R238 ;  /* 0x0000000403827825 */ /* 0x010fc600078e02ee */
[----:B------:R-:W4:Y:S01]  /*3ecc0*/  LDL.LU.64 R238, [R1+0x1a50] ;  /* 0x001a500001ee7983 */ /* 0x000f220000300a00 */
[----:B---3--:R-:W-:-:S03]  /*3ecd0*/  IMAD.WIDE R128, R3, 0x4, R244 ;  /* 0x0000000403807825 */ /* 0x008fc600078e02f4 */
[----:B------:R-:W3:Y:S01]  /*3ece0*/  LDL.LU.64 R244, [R1+0x1a58] ;  /* 0x001a580001f47983 */ /* 0x000ee20000300a00 */
[----:B--2---:R-:W-:-:S03]  /*3ecf0*/  IMAD.WIDE R132, R3, 0x4, R248 ;  /* 0x0000000403847825 */ /* 0x004fc600078e02f8 */
[----:B------:R-:W2:Y:S01]  /*3ed00*/  LDL.LU.64 R248, [R1+0x1a60] ;  /* 0x001a600001f87983 */ /* 0x000ea20000300a00 */
[----:B------:R-:W-:-:S04]  /*3ed10*/  IMAD.WIDE R136, R3, 0x4, R136 ;  /* 0x0000000403887825 */ /* 0x000fc800078e0288 */
[C---:B------:R-:W-:Y:S02]  /*3ed20*/  IMAD.WIDE R126, R3.reuse, 0x4, R246 ;  /* 0x00000004037e7825 */ /* 0x040fe400078e02f6 */
[----:B------:R-:W2:Y:S02]  /*3ed30*/  LDL.LU.64 R246, [R1+0x1a68] ;  /* 0x001a680001f67983 */ /* 0x000ea40000300a00 */
[C---:B------:R-:W-:Y:S02]  /*3ed40*/  IMAD.WIDE R122, R3.reuse, 0x4, R236 ;  /* 0x00000004037a7825 */ /* 0x040fe400078e02ec */
[----:B------:R-:W2:Y:S02]  /*3ed50*/  LDL.LU.64 R236, [R1+0x1a70] ;  /* 0x001a700001ec7983 */ /* 0x000ea40000300a00 */
[C---:B------:R-:W-:Y:S02]  /*3ed60*/  IMAD.WIDE R124, R3.reuse, 0x4, R124 ;  /* 0x00000004037c7825 */ /* 0x040fe400078e027c */
        /* <DEDUP_REMOVED lines=8> */
[----:B----4-:R-:W-:-:S03]  /*3edf0*/  IMAD.WIDE R114, R3, 0x4, R238 ;  /* 0x0000000403727825 */ /* 0x010fc600078e02ee */
[----:B------:R-:W4:Y:S01]  /*3ee00*/  LDL.LU.64 R238, [R1+0x1b10] ;  /* 0x001b100001ee7983 */ /* 0x000f220000300a00 */
[----:B---3--:R-:W-:-:S03]  /*3ee10*/  IMAD.WIDE R112, R3, 0x4, R244 ;  /* 0x0000000403707825 */ /* 0x008fc600078e02f4 */
[----:B------:R-:W3:Y:S01]  /*3ee20*/  LDL.LU.64 R244, [R1+0x1b08] ;  /* 0x001b080001f47983 */ /* 0x000ee20000300a00 */
[----:B------:R-:W-:-:S03]  /*3ee30*/  IMAD.WIDE R118, R3, 0x4, R116 ;  /* 0x0000000403767825 */ /* 0x000fc600078e0274 */
[----:B------:R-:W3:Y:S01]  /*3ee40*/  LDL.LU.64 R102, [R1+0x1b00] ;  /* 0x001b000001667983 */ /* 0x000ee20000300a00 */
[----:B------:R-:W-:-:S03]  /*3ee50*/  IMAD.WIDE R116, R3, 0x4, R250 ;  /* 0x0000000403747825 */ /* 0x000fc600078e02fa */
[----:B------:R-:W3:Y:S01]  /*3ee60*/  LDL.LU.64 R104, [R1+0x1af8] ;  /* 0x001af80001687983 */ /* 0x000ee20000300a00 */
[----:B--2---:R-:W-:-:S03]  /*3ee70*/  IMAD.WIDE R110, R3, 0x4, R248 ;  /* 0x00000004036e7825 */ /* 0x004fc600078e02f8 */
[----:B------:R-:W2:Y:S04]  /*3ee80*/  LDL.LU.64 R250, [R1+0x1b18] ;  /* 0x001b180001fa7983 */ /* 0x000ea80000300a00 */
[----:B------:R-:W2:Y:S01]  /*3ee90*/  LDL.LU.64 R248, [R1+0x1af0] ;  /* 0x001af00001f87983 */ /* 0x000ea20000300a00 */
[----:B------:R-:W-:-:S04]  /*3eea0*/  IMAD.WIDE R120, R3, 0x4, R120 ;  /* 0x0000000403787825 */ /* 0x000fc800078e0278 */
[C---:B------:R-:W-:Y:S02]  /*3eeb0*/  IMAD.WIDE R108, R3.reuse, 0x4, R246 ;  /* 0x00000004036c7825 */ /* 0x040fe400078e02f6 */
[----:B------:R-:W2:Y:S02]  /*3eec0*/  LDL.LU.64 R246, [R1+0x1ae8] ;  /* 0x001ae80001f67983 */ /* 0x000ea40000300a00 */
[C---:B------:R-:W-:Y:S02]  /*3eed0*/  IMAD.WIDE R106, R3.reuse, 0x4, R236 ;  /* 0x00000004036a7825 */ /* 0x040fe400078e02ec */
[----:B------:R-:W2:Y:S04]  /*3eee0*/  LDL.LU.64 R236, [R1+0x1ae0] ;  /* 0x001ae00001ec7983 */ /* 0x000ea80000300a00 */
        /* <DEDUP_REMOVED lines=12> */
[----:B------:R-:W-:Y:S02]  /*3efb0*/  VIADD R6, R9, 0xffffff3c ;  /* 0xffffff3c09067836 */ /* 0x000fe40000000000 */
[----:B------:R-:W1:Y:S03]  /*3efc0*/  LDC R9, c[0x0][0x3a0] ;  /* 0x0000e800ff097b82 */ /* 0x000e660000000800 */
[----:B------:R-:W-:Y:S01]  /*3efd0*/  ISETP.GE.U32.AND P1, PT, R6, 0x7ffffebd, PT ;  /* 0x7ffffebd0600780c */ /* 0x000fe20003f26070 */
[----:B------:R-:W-:-:S04]  /*3efe0*/  VIADD R6, R7, 0xffffff38 ;  /* 0xffffff3807067836 */ /* 0x000fc80000000000 */
[----:B------:R-:W2:Y:S01]  /*3eff0*/  LDC R7, c[0x0][0x3a0] ;  /* 0x0000e800ff077b82 */ /* 0x000ea20000000800 */
[----:B------:R-:W-:Y:S01]  /*3f000*/  ISETP.GE.U32.AND P0, PT, R6, 0x7ffffeb9, PT ;  /* 0x7ffffeb90600780c */ /* 0x000fe20003f06070 */
[----:B------:R-:W-:-:S06]  /*3f010*/  VIADD R6, R8, 0xffffff34 ;  /* 0xffffff3408067836 */ /* 0x000fcc0000000000 */
[----:B------:R-:W2:Y:S01]  /*3f020*/  LDC R8, c[0x0][0x3a0] ;  /* 0x0000e800ff087b82 */ /* 0x000ea20000000800 */
[----:B------:R-:W-:Y:S01]  /*3f030*/  LDGSTS.E [R0+0x30c00], desc[UR28][R16.64], !P1 ;  /* 0x30c0000010007fae */ /* 0x000fe2000c9a101c */
[----:B------:R-:W-:-:S03]  /*3f040*/  ISETP.GE.U32.AND P3, PT, R6, 0x7ffffeb5, PT ;  /* 0x7ffffeb50600780c */ /* 0x000fc60003f66070 */
[----:B------:R-:W-:Y:S04]  /*3f050*/  LDGSTS.E [R0+0x30c80], desc[UR28][R14.64], !P1 ;  /* 0x30c800000e007fae */ /* 0x000fe8000c9a101c */
[----:B------:R-:W-:Y:S01]  /*3f060*/  LDGSTS.E [R0+0x30d00], desc[UR28][R12.64], !P1 ;  /* 0x30d000000c007fae */ /* 0x000fe2000c9a101c */
[----:B-1----:R-:W-:Y:S02]  /*3f070*/  IADD3 R6, PT, PT, R9, -0xd0, RZ ;  /* 0xffffff3009067810 */ /* 0x002fe40007ffe0ff */
[----:B------:R-:W1:Y:S01]  /*3f080*/  LDC R9, c[0x0][0x3a0] ;  /* 0x0000e800ff097b82 */ /* 0x000e620000000800 */
[----:B------:R2:W-:Y:S04]  /*3f090*/  LDGSTS.E [R0+0x30d80], desc[UR28][R10.64], !P1 ;  /* 0x30d800000a007fae */ /* 0x0005e8000c9a101c */
[----:B------:R1:W-:Y:S04]  /*3f0a0*/  LDGSTS.E [R0+0x30e00], desc[UR28][R4.64], !P1 ;  /* 0x30e0000004007fae */ /* 0x0003e8000c9a101c */
[----:B------:R-:W-:Y:S04]  /*3f0b0*/  LDGSTS.E [R0+0x30e80], desc[UR28][R242.64], !P1 ;  /* 0x30e80000f2007fae */ /* 0x000fe8000c9a101c */
[----:B------:R-:W-:Y:S01]  /*3f0c0*/  LDGSTS.E [R0+0x30f00], desc[UR28][R240.64], !P1 ;  /* 0x30f00000f0007fae */ /* 0x000fe2000c9a101c */
[----:B--2---:R-:W2:Y:S03]  /*3f0d0*/  LDC R10, c[0x0][0x3a0] ;  /* 0x0000e800ff0a7b82 */ /* 0x004ea60000000800 */
[----:B------:R-:W-:Y:S01]  /*3f0e0*/  LDGSTS.E [R0+0x30f80], desc[UR28][R234.64], !P1 ;  /* 0x30f80000ea007fae */ /* 0x000fe2000c9a101c */
[----:B------:R-:W-:-:S03]  /*3f0f0*/  ISETP.GE.U32.AND P1, PT, R6, 0x7ffffeb1, PT ;  /* 0x7ffffeb10600780c */ /* 0x000fc60003f26070 */
[----:B------:R-:W-:Y:S01]  /*3f100*/  LDGSTS.E [R0+0x31c00], desc[UR28][R232.64], !P0 ;  /* 0x31c00000e8007fae */ /* 0x000fe2000c1a101c */
[----:B------:R-:W-:Y:S02]  /*3f110*/  VIADD R6, R7, 0xffffff2c ;  /* 0xffffff2c07067836 */ /* 0x000fe40000000000 */
[----:B------:R-:W1:Y:S01]  /*3f120*/  LDC R7, c[0x0][0x3a0] ;  /* 0x0000e800ff077b82 */ /* 0x000e620000000800 */
[----:B------:R-:W-:Y:S04]  /*3f130*/  LDGSTS.E [R0+0x31c80], desc[UR28][R230.64], !P0 ;  /* 0x31c80000e6007fae */ /* 0x000fe8000c1a101c */
[----:B------:R-:W-:Y:S04]  /*3f140*/  LDGSTS.E [R0+0x31d00], desc[UR28][R228.64], !P0 ;  /* 0x31d00000e4007fae */ /* 0x000fe8000c1a101c */
[----:B------:R-:W-:Y:S04]  /*3f150*/  LDGSTS.E [R0+0x31d80], desc[UR28][R226.64], !P0 ;  /* 0x31d80000e2007fae */ /* 0x000fe8000c1a101c */
[----:B------:R-:W-:Y:S04]  /*3f160*/  LDGSTS.E [R0+0x31e00], desc[UR28][R224.64], !P0 ;  /* 0x31e00000e0007fae */ /* 0x000fe8000c1a101c */
[----:B------:R-:W-:Y:S04]  /*3f170*/  LDGSTS.E [R0+0x31e80], desc[UR28][R222.64], !P0 ;  /* 0x31e80000de007fae */ /* 0x000fe8000c1a101c */
[----:B------:R-:W-:Y:S04]  /*3f180*/  LDGSTS.E [R0+0x31f00], desc[UR28][R220.64], !P0 ;  /* 0x31f00000dc007fae */ /* 0x000fe8000c1a101c */
[----:B------:R-:W-:Y:S01]  /*3f190*/  LDGSTS.E [R0+0x31f80], desc[UR28][R218.64], !P0 ;  /* 0x31f80000da007fae */ /* 0x000fe2000c1a101c */
[----:B------:R-:W-:-:S03]  /*3f1a0*/  ISETP.GE.U32.AND P0, PT, R6, 0x7ffffead, PT ;  /* 0x7ffffead0600780c */ /* 0x000fc60003f06070 */
[----:B------:R-:W-:Y:S01]  /*3f1b0*/  LDGSTS.E [R0+0x32c00], desc[UR28][R216.64], !P3 ;  /* 0x32c00000d8007fae */ /* 0x000fe2000d9a101c */
[----:B------:R-:W-:Y:S02]  /*3f1c0*/  VIADD R6, R8, 0xffffff28 ;  /* 0xffffff2808067836 */ /* 0x000fe40000000000 */
[----:B------:R-:W2:Y:S01]  /*3f1d0*/  LDC R8, c[0x0][0x3a0] ;  /* 0x0000e800ff087b82 */ /* 0x000ea20000000800 */
        /* <DEDUP_REMOVED lines=8> */
[----:B------:R-:W-:Y:S04]  /*3f260*/  LDGSTS.E [R0+0x33c00], desc[UR28][R200.64], !P1 ;  /* 0x33c00000c8007fae */ /* 0x000fe8000c9a101c */
[----:B------:R-:W-:Y:S04]  /*3f270*/  LDGSTS.E [R0+0x33c80], desc[UR28][R198.64], !P1 ;  /* 0x33c80000c6007fae */ /* 0x000fe8000c9a101c */
[----:B------:R-:W-:Y:S04]  /*3f280*/  LDGSTS.E [R0+0x33d00], desc[UR28][R196.64], !P1 ;  /* 0x33d00000c4007fae */ /* 0x000fe8000c9a101c */
[----:B------:R-:W-:Y:S01]  /*3f290*/  LDGSTS.E [R0+0x33d80], desc[UR28][R194.64], !P1 ;  /* 0x33d80000c2007fae */ /* 0x000fe2000c9a101c */
[----:B-1----:R-:W-:-:S02]  /*3f2a0*/  VIADD R6, R9, 0xffffff24 ;  /* 0xffffff2409067836 */ /* 0x002fc40000000000 */
[----:B------:R-:W1:Y:S01]  /*3f2b0*/  LDC R9, c[0x0][0x3a0] ;  /* 0x0000e800ff097b82 */ /* 0x000e620000000800 */
        /* <DEDUP_REMOVED lines=17> */
[----:B--2---:R-:W-:Y:S01]  /*3f3d0*/  IADD3 R6, PT, PT, R8, -0xe4, RZ ;  /* 0xffffff1c08067810 */ /* 0x004fe20007ffe0ff */
[----:B------:R-:W-:Y:S01]  /*3f3e0*/  IMAD.WIDE R18, R3, 0x4, R102 ;  /* 0x0000000403127825 */ /* 0x000fe200078e0266 */
        /* <DEDUP_REMOVED lines=8> */
[----:B------:R-:W-:Y:S01]  /*3f470*/  ISETP.GE.U32.AND P3, PT, R6, 0x7ffffe9d, PT ;  /* 0x7ffffe9d0600780c */ /* 0x000fe20003f66070 */
[----:B------:R-:W-:-:S02]  /*3f480*/  VIADD R6, R10, 0xffffff18 ;  /* 0xffffff180a067836 */ /* 0x000fc40000000000 */
[----:B------:R-:W-:Y:S01]  /*3f490*/  LDGSTS.E [R0+0x36c00], desc[UR28][R152.64], !P1 ;  /* 0x36c0000098007fae */ /* 0x000fe2000c9a101c */
[----:B------:R-:W2:Y:S03]  /*3f4a0*/  LDC R10, c[0x0][0x3a0] ;  /* 0x0000e800ff0a7b82 */ /* 0x000ea60000000800 */
[----:B------:R-:W-:Y:S04]  /*3f4b0*/  LDGSTS.E [R0+0x36c80], desc[UR28][R150.64], !P1 ;  /* 0x36c8000096007fae */ /* 0x000fe8000c9a101c */
        /* <DEDUP_REMOVED lines=9> */
[----:B-1----:R-:W-:Y:S02]  /*3f550*/  VIADD R6, R7, 0xffffff14 ;  /* 0xffffff1407067836 */ /* 0x002fe40000000000 */
[C---:B------:R-:W-:Y:S01]  /*3f560*/  IMAD.WIDE R16, R3.reuse, 0x4, R104 ;  /* 0x0000000403107825 */ /* 0x040fe200078e0268 */
[----:B------:R-:W-:Y:S01]  /*3f570*/  LDGSTS.E [R0+0x37d00], desc[UR28][R132.64], !P0 ;  /* 0x37d0000084007fae */ /* 0x000fe2000c1a101c */
[----:B------:R-:W1:Y:S03]  /*3f580*/  LDC R7, c[0x0][0x3a0] ;  /* 0x0000e800ff077b82 */ /* 0x000e660000000800 */
[----:B------:R-:W-:Y:S04]  /*3f590*/  LDGSTS.E [R0+0x37d80], desc[UR28][R130.64], !P0 ;  /* 0x37d8000082007fae */ /* 0x000fe8000c1a101c */
[----:B------:R-:W-:Y:S01]  /*3f5a0*/  LDGSTS.E [R0+0x37e00], desc[UR28][R128.64], !P0 ;  /* 0x37e0000080007fae */ /* 0x000fe2000c1a101c */
[----:B------:R-:W-:Y:S01]  /*3f5b0*/  IMAD.WIDE R14, R3, 0x4, R250 ;  /* 0x00000004030e7825 */ /* 0x000fe200078e02fa */
[----:B------:R-:W1:Y:S02]  /*3f5c0*/  LDC R104, c[0x0][0x3ac] ;  /* 0x0000eb00ff687b82 */ /* 0x000e640000000800 */
[----:B------:R-:W-:Y:S04]  /*3f5d0*/  LDGSTS.E [R0+0x37e80], desc[UR28][R126.64], !P0 ;  /* 0x37e800007e007fae */ /* 0x000fe8000c1a101c */
[----:B------:R-:W-:Y:S04]  /*3f5e0*/  LDGSTS.E [R0+0x37f00], desc[UR28][R124.64], !P0 ;  /* 0x37f000007c007fae */ /* 0x000fe8000c1a101c */
[----:B------:R-:W-:Y:S01]  /*3f5f0*/  LDGSTS.E [R0+0x37f80], desc[UR28][R122.64], !P0 ;  /* 0x37f800007a007fae */ /* 0x000fe2000c1a101c */
[----:B------:R-:W-:-:S03]  /*3f600*/  ISETP.GE.U32.AND P0, PT, R6, 0x7ffffe95, PT ;  /* 0x7ffffe950600780c */ /* 0x000fc60003f06070 */
[----:B------:R-:W-:Y:S01]  /*3f610*/  STL.64 [R1+0xe10], R22 ;  /* 0x000e101601007387 */ /* 0x000fe20000100a00 */
[----:B------:R-:W-:-:S03]  /*3f620*/  VIADD R6, R9, 0xffffff10 ;  /* 0xffffff1009067836 */ /* 0x000fc60000000000 */
[----:B------:R-:W-:Y:S01]  /*3f630*/  LDGSTS.E [R0+0x38c00], desc[UR28][R120.64], !P3 ;  /* 0x38c0000078007fae */ /* 0x000fe2000d9a101c */
[----:B------:R-:W-:-:S03]  /*3f640*/  IMAD.WIDE R12, R3, 0x4, R248 ;  /* 0x00000004030c7825 */ /* 0x000fc600078e02f8 */
[----:B------:R4:W-:Y:S04]  /*3f650*/  STL.64 [R1+0xe18], R20 ;  /* 0x000e181401007387 */ /* 0x0009e80000100a00 */
[----:B------:R-:W-:Y:S04]  /*3f660*/  LDGSTS.E [R0+0x38c80], desc[UR28][R118.64], !P3 ;  /* 0x38c8000076007fae */ /* 0x000fe8000d9a101c */
[----:B------:R-:W3:Y:S04]  /*3f670*/  LDL.LU.64 R86, [R1+0x1ad0] ;  /* 0x001ad00001567983 */ /* 0x000ee80000300a00 */
[----:B------:R-:W-:Y:S04]  /*3f680*/  LDGSTS.E [R0+0x38d00], desc[UR28][R116.64], !P3 ;  /* 0x38d0000074007fae */ /* 0x000fe8000d9a101c */
[----:B------:R3:W-:Y:S04]  /*3f690*/  STL.64 [R1+0xe30], R18 ;  /* 0x000e301201007387 */ /* 0x0007e80000100a00 */
[----:B------:R-:W-:Y:S04]  /*3f6a0*/  LDGSTS.E [R0+0x38d80], desc[UR28][R114.64], !P3 ;  /* 0x38d8000072007fae */ /* 0x000fe8000d9a101c */
[----:B------:R1:W-:Y:S04]  /*3f6b0*/  STL.64 [R1+0xe38], R16 ;  /* 0x000e381001007387 */ /* 0x0003e80000100a00 */
[----:B------:R-:W-:Y:S04]  /*3f6c0*/  LDGSTS.E [R0+0x38e00], desc[UR28][R112.64], !P3 ;  /* 0x38e0000070007fae */ /* 0x000fe8000d9a101c */
[----:B------:R-:W3:Y:S04]  /*3f6d0*/  LDL.LU.64 R88, [R1+0x1ac8] ;  /* 0x001ac80001587983 */ /* 0x000ee80000300a00 */
[----:B------:R-:W-:Y:S04]  /*3f6e0*/  LDGSTS.E [R0+0x38e80], desc[UR28][R110.64], !P3 ;  /* 0x38e800006e007fae */ /* 0x000fe8000d9a101c */
[----:B------:R1:W-:Y:S04]  /*3f6f0*/  STL.64 [R1+0xf08], R14 ;  /* 0x000f080e01007387 */ /* 0x0003e80000100a00 */
[----:B------:R-:W-:Y:S04]  /*3f700*/  LDGSTS.E [R0+0x38f00], desc[UR28][R108.64], !P3 ;  /* 0x38f000006c007fae */ /* 0x000fe8000d9a101c */
[----:B------:R-:W3:Y:S04]  /*3f710*/  LDL.LU.64 R90, [R1+0x1b28] ;  /* 0x001b2800015a7983 */ /* 0x000ee80000300a00 */
[----:B------:R-:W-:Y:S01]  /*3f720*/  LDGSTS.E [R0+0x38f80], desc[UR28][R106.64], !P3 ;  /* 0x38f800006a007fae */ /* 0x000fe2000d9a101c */
[----:B------:R-:W-:Y:S01]  /*3f730*/  ISETP.GE.U32.AND P3, PT, R6, 0x7ffffe91, PT ;  /* 0x7ffffe910600780c */ /* 0x000fe20003f66070 */
[----:B--2---:R-:W-:-:S02]  /*3f740*/  VIADD R6, R10, 0xffffff0c ;  /* 0xffffff0c0a067836 */ /* 0x004fc40000000000 */
[----:B------:R-:W2:Y:S01]  /*3f750*/  LDL.LU.64 R92, [R1+0x1ac0] ;  /* 0x001ac000015c7983 */ /* 0x000ea20000300a00 */
[----:B------:R-:W-:-:S03]  /*3f760*/  IMAD.WIDE R10, R3, 0x4, R246 ;  /* 0x00000004030a7825 */ /* 0x000fc600078e02f6 */
[----:B------:R1:W-:Y:S01]  /*3f770*/  STL.64 [R1+0xf20], R12 ;  /* 0x000f200c01007387 */ /* 0x0003e20000100a00 */
[----:B------:R-:W-:-:S03]  /*3f780*/  IMAD.WIDE R4, R3, 0x4, R236 ;  /* 0x0000000403047825 */ /* 0x000fc600078e02ec */
[----:B------:R-:W2:Y:S04]  /*3f790*/  LDL.LU.64 R96, [R1+0x1ab8] ;  /* 0x001ab80001607983 */ /* 0x000ea80000300a00 */
[----:B------:R-:W2:Y:S04]  /*3f7a0*/  LDL.LU.64 R248, [R1+0x1ab0] ;  /* 0x001ab00001f87983 */ /* 0x000ea80000300a00 */
[----:B------:R2:W-:Y:S04]  /*3f7b0*/  STL.64 [R1+0xf28], R10 ;  /* 0x000f280a01007387 */ /* 0x0005e80000100a00 */
[----:B------:R1:W-:Y:S04]  /*3f7c0*/  STL.64 [R1+0xf40], R4 ;  /* 0x000f400401007387 */ /* 0x0003e80000100a00 */
[----:B------:R-:W2:Y:S04]  /*3f7d0*/  LDL.LU.64 R98, [R1+0x1b30] ;  /* 0x001b300001627983 */ /* 0x000ea80000300a00 */
[----:B------:R-:W-:Y:S04]  /*3f7e0*/  LDGSTS.E [R0+0x39c00], desc[UR28][R22.64], !P1 ;  /* 0x39c0000016007fae */ /* 0x000fe8000c9a101c */
[----:B------:R4:W-:Y:S04]  /*3f7f0*/  LDGSTS.E [R0+0x39c80], desc[UR28][R20.64], !P1 ;  /* 0x39c8000014007fae */ /* 0x0009e8000c9a101c */
[----:B------:R-:W2:Y:S04]  /*3f800*/  LDL.LU.64 R100, [R1+0x1aa8] ;  /* 0x001aa80001647983 */ /* 0x000ea80000300a00 */
[----:B------:R-:W2:Y:S01]  /*3f810*/  LDL.LU.64 R102, [R1+0x1aa0] ;  /* 0x001aa00001667983 */ /* 0x000ea20000300a00 */
[----:B----4-:R-:W-:-:S03]  /*3f820*/  IMAD.WIDE R20, R3, 0x4, R238 ;  /* 0x0000000403147825 */ /* 0x010fc600078e02ee */
[----:B------:R-:W4:Y:S04]  /*3f830*/  LDL.LU.64 R246, [R1+0x1a98] ;  /* 0x001a980001f67983 */ /* 0x000f280000300a00 */
[----:B------:R-:W4:Y:S04]  /*3f840*/  LDL.LU.64 R250, [R1+0x1b38] ;  /* 0x001b380001fa7983 */ /* 0x000f280000300a00 */
[----:B------:R-:W4:Y:S04]  /*3f850*/  LDL.LU.64 R236, [R1+0x1a90] ;  /* 0x001a900001ec7983 */ /* 0x000f280000300a00 */
[----:B------:R3:W-:Y:S04]  /*3f860*/  LDGSTS.E [R0+0x39d00], desc[UR28][R18.64], !P1 ;  /* 0x39d0000012007fae */ /* 0x0007e8000c9a101c */
[----:B------:R-:W4:Y:S04]  /*3f870*/  LDL.LU.64 R238, [R1+0x1a88] ;  /* 0x001a880001ee7983 */ /* 0x000f280000300a00 */
[----:B------:R1:W-:Y:S01]  /*3f880*/  STL.64 [R1+0x1008], R20 ;  /* 0x0010081401007387 */ /* 0x0003e20000100a00 */
[----:B---3--:R-:W-:-:S03]  /*3f890*/  IMAD.WIDE R18, R3, 0x4, R244 ;  /* 0x0000000403127825 */ /* 0x008fc600078e02f4 */
[----:B------:R1:W-:Y:S04]  /*3f8a0*/  LDGSTS.E [R0+0x39d80], desc[UR28][R16.64], !P1 ;  /* 0x39d8000010007fae */ /* 0x0003e8000c9a101c */
[----:B------:R-:W3:Y:S04]  /*3f8b0*/  LDL.LU.64 R244, [R1+0x1a80] ;  /* 0x001a800001f47983 */ /* 0x000ee80000300a00 */
[----:B------:R1:W-:Y:S04]  /*3f8c0*/  LDGSTS.E [R0+0x39e00], desc[UR28][R14.64], !P1 ;  /* 0x39e000000e007fae */ /* 0x0003e8000c9a101c */
[----:B------:R1:W-:Y:S04]  /*3f8d0*/  LDGSTS.E [R0+0x39e80], desc[UR28][R12.64], !P1 ;  /* 0x39e800000c007fae */ /* 0x0003e8000c9a101c */
[----:B------:R2:W-:Y:S04]  /*3f8e0*/  LDGSTS.E [R0+0x39f00], desc[UR28][R10.64], !P1 ;  /* 0x39f000000a007fae */ /* 0x0005e8000c9a101c */
[----:B------:R1:W-:Y:S01]  /*3f8f0*/  LDGSTS.E [R0+0x39f80], desc[UR28][R4.64], !P1 ;  /* 0x39f8000004007fae */ /* 0x0003e2000c9a101c */
[----:B------:R-:W-:-:S02]  /*3f900*/  ISETP.GE.U32.AND P1, PT, R6, 0x7ffffe8d, PT ;  /* 0x7ffffe8d0600780c */ /* 0x000fc40003f26070 */
[----:B------:R-:W-:Y:S01]  /*3f910*/  IADD3 R6, PT, PT, R8, -0xf8, RZ ;  /* 0xffffff0808067810 */ /* 0x000fe20007ffe0ff */
[----:B------:R1:W-:Y:S04]  /*3f920*/  STL.64 [R1+0x1030], R18 ;  /* 0x0010301201007387 */ /* 0x0003e80000100a00 */
[----:B------:R1:W-:Y:S04]  /*3f930*/  LDGSTS.E [R0+0x3ac00], desc[UR28][R20.64], !P0 ;  /* 0x3ac0000014007fae */ /* 0x0003e8000c1a101c */
[----:B------:R1:W-:Y:S02]  /*3f940*/  LDGSTS.E [R0+0x3ac80], desc[UR28][R18.64], !P0 ;  /* 0x3ac8000012007fae */ /* 0x0003e4000c1a101c */
[----:B-1----:R-:W-:-:S05]  /*3f950*/  IMAD.WIDE R16, R3, 0x4, R86 ;  /* 0x0000000403107825 */ /* 0x002fca00078e0256 */
[----:B------:R1:W-:Y:S04]  /*3f960*/  STL.64 [R1+0x1038], R16 ;  /* 0x0010381001007387 */ /* 0x0003e80000100a00 */
[----:B------:R1:W-:Y:S01]  /*3f970*/  LDGSTS.E [R0+0x3ad00], desc[UR28][R16.64], !P0 ;  /* 0x3ad0000010007fae */ /* 0x0003e2000c1a101c */
[----:B------:R-:W-:-:S05]  /*3f980*/  IMAD.WIDE R14, R3, 0x4, R88 ;  /* 0x00000004030e7825 */ /* 0x000fca00078e0258 */
[----:B------:R4:W-:Y:S04]  /*3f990*/  STL.64 [R1+0x1110], R14 ;  /* 0x0011100e01007387 */ /* 0x0009e80000100a00 */
[----:B------:R4:W-:Y:S01]  /*3f9a0*/  LDGSTS.E [R0+0x3ad80], desc[UR28][R14.64], !P0 ;  /* 0x3ad800000e007fae */ /* 0x0009e2000c1a101c */
[----:B------:R-:W-:-:S04]  /*3f9b0*/  IMAD.WIDE R12, R3, 0x4, R90 ;  /* 0x00000004030c7825 */ /* 0x000fc800078e025a */
[C---:B--2---:R-:W-:Y:S01]  /*3f9c0*/  IMAD.WIDE R10, R3.reuse, 0x4, R92 ;  /* 0x00000004030a7825 */ /* 0x044fe200078e025c */
[----:B------:R2:W-:Y:S03]  /*3f9d0*/  STL.64 [R1+0x1118], R12 ;  /* 0x0011180c01007387 */ /* 0x0005e60000100a00 */
[C---:B------:R-:W-:Y:S01]  /*3f9e0*/  IMAD.WIDE R8, R3.reuse, 0x4, R96 ;  /* 0x0000000403087825 */ /* 0x040fe200078e0260 */
[----:B------:R1:W-:Y:S03]  /*3f9f0*/  STL.64 [R1+0x1130], R10 ;  /* 0x0011300a01007387 */ /* 0x0003e60000100a00 */
[C---:B------:R-:W-:Y:S01]  /*3fa00*/  IMAD.WIDE R4, R3.reuse, 0x4, R248 ;  /* 0x0000000403047825 */ /* 0x040fe200078e02f8 */
[----:B------:R1:W-:Y:S04]  /*3fa10*/  STL.64 [R1+0x1138], R8 ;  /* 0x0011380801007387 */ /* 0x0003e80000100a00 */
[----:B------:R3:W-:Y:S04]  /*3fa20*/  STL.64 [R1+0x1208], R4 ;  /* 0x0012080401007387 */ /* 0x0007e80000100a00 */
[----:B------:R-:W3:Y:S01]  /*3fa30*/  LDL.LU.64 R248, [R1+0x1c08] ;  /* 0x001c080001f87983 */ /* 0x000ee20000300a00 */
[----:B------:R-:W-:-:S03]  /*3fa40*/  IMAD.WIDE R20, R3, 0x4, R98 ;  /* 0x0000000403147825 */ /* 0x000fc600078e0262 */
[----:B------:R2:W-:Y:S04]  /*3fa50*/  LDGSTS.E [R0+0x3ae00], desc[UR28][R12.64], !P0 ;  /* 0x3ae000000c007fae */ /* 0x0005e8000c1a101c */
[----:B------:R-:W-:Y:S04]  /*3fa60*/  STL.64 [R1+0x1210], R20 ;  /* 0x0012101401007387 */ /* 0x000fe80000100a00 */
[----:B------:R2:W-:Y:S01]  /*3fa70*/  LDGSTS.E [R0+0x3ae80], desc[UR28][R10.64], !P0 ;  /* 0x3ae800000a007fae */ /* 0x0005e2000c1a101c */
[----:B------:R-:W-:-:S03]  /*3fa80*/  IMAD.WIDE R18, R3, 0x4, R100 ;  /* 0x0000000403127825 */ /* 0x000fc600078e0264 */
[----:B------:R2:W-:Y:S01]  /*3fa90*/  LDGSTS.E [R0+0x3af00], desc[UR28][R8.64], !P0 ;  /* 0x3af0000008007fae */ /* 0x0005e2000c1a101c */
[----:B-1----:R-:W-:-:S03]  /*3faa0*/  IMAD.WIDE R16, R3, 0x4, R102 ;  /* 0x0000000403107825 */ /* 0x002fc600078e0266 */
[----:B------:R3:W-:Y:S01]  /*3fab0*/  LDGSTS.E [R0+0x3af80], desc[UR28][R4.64], !P0 ;  /* 0x3af8000004007fae */ /* 0x0007e2000c1a101c */
[----:B----4-:R-:W-:-:S03]  /*3fac0*/  IMAD.WIDE R14, R3, 0x4, R246 ;  /* 0x00000004030e7825 */ /* 0x010fc600078e02f6 */
[----:B------:R-:W-:Y:S01]  /*3fad0*/  LDGSTS.E [R0+0x3bc00], desc[UR28][R20.64], !P3 ;  /* 0x3bc0000014007fae */ /* 0x000fe2000d9a101c */
[----:B--2---:R-:W-:-:S03]  /*3fae0*/  IMAD.WIDE R12, R3, 0x4, R250 ;  /* 0x00000004030c7825 */ /* 0x004fc600078e02fa */
[----:B------:R-:W2:Y:S01]  /*3faf0*/  LDL.LU.64 R246, [R1+0x1c00] ;  /* 0x001c000001f67983 */ /* 0x000ea20000300a00 */
[----:B------:R-:W-:-:S03]  /*3fb00*/  IMAD.WIDE R10, R3, 0x4, R236 ;  /* 0x00000004030a7825 */ /* 0x000fc600078e02ec */
[----:B------:R1:W-:Y:S04]  /*3fb10*/  STL.64 [R1+0x1218], R18 ;  /* 0x0012181201007387 */ /* 0x0003e80000100a00 */
[----:B------:R2:W-:Y:S01]  /*3fb20*/  STL.64 [R1+0x1220], R16 ;  /* 0x0012201001007387 */ /* 0x0005e20000100a00 */
[----:B------:R-:W-:-:S03]  /*3fb30*/  IMAD.WIDE R8, R3, 0x4, R238 ;  /* 0x0000000403087825 */ /* 0x000fc600078e02ee */
[----:B------:R4:W-:Y:S04]  /*3fb40*/  STL.64 [R1+0x1228], R14 ;  /* 0x0012280e01007387 */ /* 0x0009e80000100a00 */
[----:B------:R1:W-:Y:S04]  /*3fb50*/  STL.64 [R1+0x1230], R12 ;  /* 0x0012300c01007387 */ /* 0x0003e80000100a00 */
[----:B------:R1:W-:Y:S01]  /*3fb60*/  LDGSTS.E [R0+0x3bc80], desc[UR28][R18.64], !P3 ;  /* 0x3bc8000012007fae */ /* 0x0003e2000d9a101c */
[----:B---3--:R-:W-:-:S03]  /*3fb70*/  IMAD.WIDE R4, R3, 0x4, R244 ;  /* 0x0000000403047825 */ /* 0x008fc600078e02f4 */
[----:B------:R2:W-:Y:S04]  /*3fb80*/  LDGSTS.E [R0+0x3bd00], desc[UR28][R16.64], !P3 ;  /* 0x3bd0000010007fae */ /* 0x0005e8000d9a101c */
[----:B------:R-:W4:Y:S04]  /*3fb90*/  LDL.LU.64 R244, [R1+0x1bf8] ;  /* 0x001bf80001f47983 */ /* 0x000f280000300a00 */
[----:B------:R3:W-:Y:S04]  /*3fba0*/  STL.64 [R1+0x1238], R10 ;  /* 0x0012380a01007387 */ /* 0x0007e80000100a00 */
[----:B------:R1:W-:Y:S04]  /*3fbb0*/  STL.64 [R1+0x1240], R8 ;  /* 0x0012400801007387 */ /* 0x0003e80000100a00 */
[----:B------:R1:W-:Y:S04]  /*3fbc0*/  STL.64 [R1+0x1308], R4 ;  /* 0x0013080401007387 */ /* 0x0003e80000100a00 */
[----:B------:R-:W3:Y:S04]  /*3fbd0*/  LDL.LU.64 R84, [R1+0x1bf0] ;  /* 0x001bf00001547983 */ /* 0x000ee80000300a00 */
[----:B------:R-:W3:Y:S04]  /*3fbe0*/  LDL.LU.64 R100, [R1+0x1c10] ;  /* 0x001c100001647983 */ /* 0x000ee80000300a00 */
[----:B------:R-:W3:Y:S04]  /*3fbf0*/  LDL.LU.64 R102, [R1+0x1be8] ;  /* 0x001be80001667983 */ /* 0x000ee80000300a00 */
[----:B------:R-:W3:Y:S04]  /*3fc00*/  LDL.LU.64 R236, [R1+0x1be0] ;  /* 0x001be00001ec7983 */ /* 0x000ee80000300a00 */
[----:B------:R-:W3:Y:S04]  /*3fc10*/  LDL.LU.64 R238, [R1+0x1bd8] ;  /* 0x001bd80001ee7983 */ /* 0x000ee80000300a00 */
[----:B------:R-:W-:Y:S04]  /*3fc20*/  STL [R1+0x28b0], RZ ;  /* 0x0028b0ff01007387 */ /* 0x000fe80000100800 */
[----:B------:R-:W-:Y:S04]  /*3fc30*/  STL [R1+0x28b4], RZ ;  /* 0x0028b4ff01007387 */ /* 0x000fe80000100800 */
[----:B------:R-:W3:Y:S04]  /*3fc40*/  LDL.LU.64 R86, [R1+0x1e68] ;  /* 0x001e680001567983 */ /* 0x000ee80000300a00 */
[----:B------:R-:W3:Y:S04]  /*3fc50*/  LDL.LU.64 R88, [R1+0x1e60] ;  /* 0x001e600001587983 */ /* 0x000ee80000300a00 */
[----:B------:R-:W3:Y:S04]  /*3fc60*/  LDL.LU.64 R90, [R1+0x1e70] ;  /* 0x001e7000015a7983 */ /* 0x000ee80000300a00 */
[----:B------:R-:W3:Y:S04]  /*3fc70*/  LDL.LU.64 R92, [R1+0x1e58] ;  /* 0x001e5800015c7983 */ /* 0x000ee80000300a00 */
[----:B------:R4:W-:Y:S04]  /*3fc80*/  LDGSTS.E [R0+0x3bd80], desc[UR28][R14.64], !P3 ;  /* 0x3bd800000e007fae */ /* 0x0009e8000d9a101c */
[----:B------:R3:W-:Y:S04]  /*3fc90*/  LDGSTS.E [R0+0x3be00], desc[UR28][R12.64], !P3 ;  /* 0x3be000000c007fae */ /* 0x0007e8000d9a101c */
[----:B------:R1:W-:Y:S04]  /*3fca0*/  LDGSTS.E [R0+0x3be80], desc[UR28][R10.64], !P3 ;  /* 0x3be800000a007fae */ /* 0x0003e8000d9a101c */
[----:B------:R1:W-:Y:S01]  /*3fcb0*/  LDGSTS.E [R0+0x3bf00], desc[UR28][R8.64], !P3 ;  /* 0x3bf0000008007fae */ /* 0x0003e2000d9a101c */
[----:B------:R-:W-:Y:S01]  /*3fcc0*/  ISETP.GE.U32.AND P0, PT, R6, 0x7ffffe89, PT ;  /* 0x7ffffe890600780c */ /* 0x000fe20003f06070 */
[----:B-1----:R-:W-:-:S02]  /*3fcd0*/  IMAD.WIDE R18, R3, 0x4, R248 ;  /* 0x0000000403127825 */ /* 0x002fc400078e02f8 */
[----:B------:R1:W-:Y:S04]  /*3fce0*/  LDGSTS.E [R0+0x3bf80], desc[UR28][R4.64], !P3 ;  /* 0x3bf8000004007fae */ /* 0x0003e8000d9a101c */
[----:B------:R-:W-:Y:S04]  /*3fcf0*/  STL.64 [R1+0x1330], R18 ;  /* 0x0013301201007387 */ /* 0x000fe80000100a00 */
[----:B------:R-:W3:Y:S04]  /*3fd00*/  LDL.LU.64 R96, [R1+0x1e28] ;  /* 0x001e280001607983 */ /* 0x000ee80000300a00 */
[----:B------:R-:W3:Y:S01]  /*3fd10*/  LDL.LU.64 R98, [R1+0x1db0] ;  /* 0x001db00001627983 */ /* 0x000ee20000300a00 */
[----:B--2---:R-:W-:-:S03]  /*3fd20*/  IMAD.WIDE R16, R3, 0x4, R246 ;  /* 0x0000000403107825 */ /* 0x004fc600078e02f6 */
[----:B------:R-:W-:Y:S04]  /*3fd30*/  LDGSTS.E [R0+0x3cc00], desc[UR28][R18.64], !P1 ;  /* 0x3cc0000012007fae */ /* 0x000fe8000c9a101c */
[----:B------:R-:W2:Y:S04]  /*3fd40*/  LDL.LU.64 R246, [R1+0x1d60] ;  /* 0x001d600001f67983 */ /* 0x000ea80000300a00 */
[----:B------:R-:W-:Y:S04]  /*3fd50*/  STL.64 [R1+0x1338], R16 ;  /* 0x0013381001007387 */ /* 0x000fe80000100a00 */
[----:B------:R-:W2:Y:S04]  /*3fd60*/  LDL.LU.64 R250, [R1+0x1ce8] ;  /* 0x001ce80001fa7983 */ /* 0x000ea80000300a00 */
[----:B------:R-:W2:Y:S01]  /*3fd70*/  LDL.LU.64 R248, [R1+0x2aa0] ;  /* 0x002aa00001f87983 */ /* 0x000ea20000300a00 */
[----:B----4-:R-:W-:-:S03]  /*3fd80*/  IMAD.WIDE R14, R3, 0x4, R244 ;  /* 0x00000004030e7825 */ /* 0x010fc600078e02f4 */
[----:B------:R-:W-:Y:S04]  /*3fd90*/  LDGSTS.E [R0+0x3cc80], desc[UR28][R16.64], !P1 ;  /* 0x3cc8000010007fae */ /* 0x000fe8000c9a101c */
[----:B------:R-:W4:Y:S04]  /*3fda0*/  LDL.LU.64 R244, [R1+0x2a00] ;  /* 0x002a000001f47983 */ /* 0x000f280000300a00 */
[----:B------:R-:W-:Y:S01]  /*3fdb0*/  STL.64 [R1+0x1340], R14 ;  /* 0x0013400e01007387 */ /* 0x000fe20000100a00 */
[----:B---3--:R-:W-:-:S03]  /*3fdc0*/  IMAD.WIDE R12, R3, 0x4, R84 ;  /* 0x00000004030c7825 */ /* 0x008fc600078e0254 */
[----:B------:R-:W-:Y:S01]  /*3fdd0*/  LDGSTS.E [R0+0x3cd00], desc[UR28][R14.64], !P1 ;  /* 0x3cd000000e007fae */ /* 0x000fe2000c9a101c */
[----:B------:R-:W-:-:S03]  /*3fde0*/  IMAD.WIDE R10, R3, 0x4, R100 ;  /* 0x00000004030a7825 */ /* 0x000fc600078e0264 */
[----:B------:R-:W-:Y:S01]  /*3fdf0*/  LDGSTS.E [R0+0x3cd80], desc[UR28][R12.64], !P1 ;  /* 0x3cd800000c007fae */ /* 0x000fe2000c9a101c */
[----:B------:R-:W-:-:S03]  /*3fe00*/  IMAD.WIDE R8, R3, 0x4, R102 ;  /* 0x0000000403087825 */ /* 0x000fc600078e0266 */
[----:B------:R-:W3:Y:S04]  /*3fe10*/  LDL.LU.64 R100, [R1+0x28c8] ;  /* 0x0028c80001647983 */ /* 0x000ee80000300a00 */
[----:B------:R-:W-:Y:S04]  /*3fe20*/  STL.64 [R1+0x1408], R12 ;  /* 0x0014080c01007387 */ /* 0x000fe80000100a00 */
[----:B------:R-:W-:Y:S04]  /*3fe30*/  STL.64 [R1+0x1420], R10 ;  /* 0x0014200a01007387 */ /* 0x000fe80000100a00 */
[----:B------:R1:W-:Y:S04]  /*3fe40*/  STL.64 [R1+0x1428], R8 ;  /* 0x0014280801007387 */ /* 0x0003e80000100a00 */
[----:B------:R-:W3:Y:S01]  /*3fe50*/  LDL.LU.64 R102, [R1+0x2618] ;  /* 0x0026180001667983 */ /* 0x000ee20000300a00 */
[----:B------:R-:W-:-:S02]  /*3fe60*/  VIADD R6, R7, 0xffffff04 ;  /* 0xffffff0407067836 */ /* 0x000fc40000000000 */
[C---:B-1----:R-:W-:Y:S01]  /*3fe70*/  IMAD.WIDE R4, R3.reuse, 0x4, R238 ;  /* 0x0000000403047825 */ /* 0x042fe200078e02ee */
[----:B------:R-:W-:Y:S02]  /*3fe80*/  LDGSTS.E [R0+0x3ce00], desc[UR28][R10.64], !P1 ;  /* 0x3ce000000a007fae */ /* 0x000fe4000c9a101c */
[----:B------:R-:W-:Y:S01]  /*3fe90*/  ISETP.GE.U32.AND P3, PT, R6, 0x7ffffe85, PT ;  /* 0x7ffffe850600780c */ /* 0x000fe20003f66070 */
[----:B------:R-:W-:Y:S01]  /*3fea0*/  IMAD.WIDE R6, R3, 0x4, R236 ;  /* 0x0000000403067825 */ /* 0x000fe200078e02ec */
[----:B------:R1:W-:Y:S03]  /*3feb0*/  LDGSTS.E [R0+0x3ce80], desc[UR28][R8.64], !P1 ;  /* 0x3ce8000008007fae */ /* 0x0003e6000c9a101c */
[----:B------:R-:W-:Y:S01]  /*3fec0*/  IMAD.SHL.U32 R104, R104, 0x80, RZ ;  /* 0x0000008068687824 */ /* 0x000fe200078e00ff */
[----:B------:R1:W-:Y:S04]  /*3fed0*/  STL.64 [R1+0x1440], R6 ;  /* 0x0014400601007387 */ /* 0x0003e80000100a00 */
[----:B------:R1:W-:Y:S04]  /*3fee0*/  LDGSTS.E [R0+0x3cf00], desc[UR28][R6.64], !P1 ;  /* 0x3cf0000006007fae */ /* 0x0003e8000c9a101c */
[----:B------:R1:W-:Y:S02]  /*3fef0*/  STL.64 [R1+0x1508], R4 ;  /* 0x0015080401007387 */ /* 0x0003e40000100a00 */
[----:B-1----:R-:W-:-:S02]  /*3ff00*/  IMAD.WIDE R8, R104, 0x4, R88 ;  /* 0x0000000468087825 */ /* 0x002fc400078e0258 */
[----:B------:R1:W-:Y:S04]  /*3ff10*/  LDGSTS.E [R0+0x3cf80], desc[UR28][R4.64], !P1 ;  /* 0x3cf8000004007fae */ /* 0x0003e8000c9a101c */
[----:B------:R-:W3:Y:S01]  /*3ff20*/  LDL.LU.64 R238, [R1+0x2a98] ;  /* 0x002a980001ee7983 */ /* 0x000ee20000300a00 */
[----:B------:R-:W-:-:S03]  /*3ff30*/  IMAD.WIDE R6, R104, 0x4, R90 ;  /* 0x0000000468067825 */ /* 0x000fc600078e025a */
[----:B------:R-:W3:Y:S01]  /*3ff40*/  LDL.LU.64 R236, [R1+0x29f8] ;  /* 0x0029f80001ec7983 */ /* 0x000ee20000300a00 */
[----:B-1----:R-:W-:-:S03]  /*3ff50*/  IMAD.WIDE R4, R104, 0x4, R86 ;  /* 0x0000000468047825 */ /* 0x002fc600078e0256 */
[----:B------:R-:W3:Y:S04]  /*3ff60*/  LDL.LU.64 R86, [R1+0x28d0] ;  /* 0x0028d00001567983 */ /* 0x000ee80000300a00 */
[----:B------:R1:W-:Y:S04]  /*3ff70*/  STL.64 [R1+0x17f0], R4 ;  /* 0x0017f00401007387 */ /* 0x0003e80000100a00 */
[----:B------:R-:W-:Y:S04]  /*3ff80*/  STL.64 [R1+0x17f8], R8 ;  /* 0x0017f80801007387 */ /* 0x000fe80000100a00 */
[----:B------:R-:W3:Y:S01]  /*3ff90*/  LDL.LU.64 R90, [R1+0x2610] ;  /* 0x00261000015a7983 */ /* 0x000ee20000300a00 */
[----:B-1----:R-:W-:-:S03]  /*3ffa0*/  IMAD.WIDE R4, R104, 0x4, R92 ;  /* 0x0000000468047825 */ /* 0x002fc600078e025c */
[----:B------:R1:W-:Y:S04]  /*3ffb0*/  STL.64 [R1+0x1820], R6 ;  /* 0x0018200601007387 */ /* 0x0003e80000100a00 */
[----:B------:R1:W-:Y:S02]  /*3ffc0*/  STL.64 [R1+0x1828], R4 ;  /* 0x0018280401007387 */ /* 0x0003e40000100a00 */
[----:B-1----:R-:W-:-:S04]  /*3ffd0*/  IMAD.WIDE R6, R104, 0x4, R96 ;  /* 0x0000000468067825 */ /* 0x002fc800078e0260 */
[C---:B------:R-:W-:Y:S01]  /*3ffe0*/  IMAD.WIDE R4, R104.reuse, 0x4, R98 ;  /* 0x0000000468047825 */ /* 0x040fe200078e0262 */
[----:B------:R-:W-:Y:S04]  /*3fff0*/  STL.64 [R1+0x1850], R6 ;  /* 0x0018500601007387 */ /* 0x000fe80000100a00 */
[----:B------:R-:W3:Y:S04]  /*40000*/  LDL.LU.64 R92, [R1+0x2a90] ;  /* 0x002a9000015c7983 */ /* 0x000ee80000300a00 */
[----:B------:R1:W-:Y:S04]  /*40010*/  STL.64 [R1+0x1858], R4 ;  /* 0x0018580401007387 */ /* 0x0003e80000100a00 */
[----:B------:R-:W3:Y:S01]  /*40020*/  LDL.LU.64 R88, [R1+0x29f0] ;  /* 0x0029f00001587983 */ /* 0x000ee20000300a00 */
[----:B--2---:R-:W-:-:S05]  /*40030*/  IMAD.WIDE R246, R104, 0x4, R246 ;  /* 0x0000000468f67825 */ /* 0x004fca00078e02f6 */
[----:B------:R-:W-:Y:S01]  /*40040*/  STL.64 [R1+0x1860], R246 ;  /* 0x001860f601007387 */ /* 0x000fe20000100a00 */
[----:B------:R-:W-:-:S03]  /*40050*/  IMAD.WIDE R250, R104, 0x4, R250 ;  /* 0x0000000468fa7825 */ /* 0x000fc600078e02fa */
[----:B------:R-:W-:Y:S01]  /*40060*/  STL.64 [R1+0x8ca8], R246 ;  /* 0x008ca8f601007387 */ /* 0x000fe20000100a00 */
[----:B------:R-:W-:-:S03]  /*40070*/  IMAD.WIDE R248, R104, 0x4, R248 ;  /* 0x0000000468f87825 */ /* 0x000fc600078e02f8 */
[----:B------:R-:W2:Y:S04]  /*40080*/  LDL.LU.64 R96, [R1+0x28d8] ;  /* 0x0028d80001607983 */ /* 0x000ea80000300a00 */
[----:B------:R-:W-:Y:S04]  /*40090*/  STL.64 [R1+0x1868], R250 ;  /* 0x001868fa01007387 */ /* 0x000fe80000100a00 */
[----:B------:R-:W-:Y:S01]  /*400a0*/  STL.64 [R1+0x8cb0], R250 ;  /* 0x008cb0fa01007387 */ /* 0x000fe20000100a00 */
[----:B----4-:R-:W-:-:S04]  /*400b0*/  IMAD.WIDE R244, R104, 0x4, R244 ;  /* 0x0000000468f47825 */ /* 0x010fc800078e02f4 */
[C---:B---3--:R-:W-:Y:S02]  /*400c0*/  IMAD.WIDE R242, R104.reuse, 0x4, R100 ;  /* 0x0000000468f27825 */ /* 0x048fe400078e0264 */
[----:B------:R-:W3:Y:S04]  /*400d0*/  LDL.LU.64 R100, [R1+0x2608] ;  /* 0x0026080001647983 */ /* 0x000ee80000300a00 */
[----:B------:R-:W-:Y:S04]  /*400e0*/  STL.64 [R1+0x1bd8], R248 ;  /* 0x001bd8f801007387 */ /* 0x000fe80000100a00 */
[----:B------:R-:W-:Y:S01]  /*400f0*/  STL.64 [R1+0x8cb8], R248 ;  /* 0x008cb8f801007387 */ /* 0x000fe20000100a00 */
[----:B------:R-:W-:-:S03]  /*40100*/  IMAD.WIDE R240, R104, 0x4, R102 ;  /* 0x0000000468f07825 */ /* 0x000fc600078e0266 */
[----:B------:R-:W4:Y:S04]  /*40110*/  LDL.LU.64 R102, [R1+0x2a88] ;  /* 0x002a880001667983 */ /* 0x000f280000300a00 */
[----:B------:R-:W-:Y:S04]  /*40120*/  STL.64 [R1+0x1be0], R244 ;  /* 0x001be0f401007387 */ /* 0x000fe80000100a00 */
[----:B------:R-:W-:Y:S04]  /*40130*/  STL.64 [R1+0x8cc0], R244 ;  /* 0x008cc0f401007387 */ /* 0x000fe80000100a00 */
[----:B------:R-:W4:Y:S04]  /*40140*/  LDL.LU.64 R98, [R1+0x29e8] ;  /* 0x0029e80001627983 */ /* 0x000f280000300a00 */
[----:B------:R-:W-:Y:S04]  /*40150*/  STL.64 [R1+0x1be8], R242 ;  /* 0x001be8f201007387 */ /* 0x000fe80000100a00 */
[----:B------:R-:W-:Y:S04]  /*40160*/  STL.64 [R1+0x8cc8], R242 ;  /* 0x008cc8f201007387 */ /* 0x000fe80000100a00 */
[----:B------:R-:W4:Y:S01]  /*40170*/  LDL.LU.64 R84, [R1+0x28c0] ;  /* 0x0028c00001547983 */ /* 0x000f220000300a00 */
[----:B------:R-:W-:-:S03]  /*40180*/  IMAD.WIDE R238, R104, 0x4, R238 ;  /* 0x0000000468ee7825 */ /* 0x000fc600078e02ee */
[----:B------:R-:W-:Y:S01]  /*40190*/  STL.64 [R1+0x1bf0], R240 ;  /* 0x001bf0f001007387 */ /* 0x000fe20000100a00 */
[----:B------:R-:W-:-:S03]  /*401a0*/  IMAD.WIDE R236, R104, 0x4, R236 ;  /* 0x0000000468ec7825 */ /* 0x000fc600078e02ec */
[----:B------:R-:W-:Y:S01]  /*401b0*/  STL.64 [R1+0x8cd8], R240 ;  /* 0x008cd8f001007387 */ /* 0x000fe20000100a00 */
[----:B------:R-:W-:-:S04]  /*401c0*/  IMAD.WIDE R234, R104, 0x4, R86 ;  /* 0x0000000468ea7825 */ /* 0x000fc800078e0256 */
[C---:B------:R-:W-:Y:S02]  /*401d0*/  IMAD.WIDE R232, R104.reuse, 0x4, R90 ;  /* 0x0000000468e87825 */ /* 0x040fe400078e025a */
[----:B------:R-:W4:Y:S04]  /*401e0*/  LDL.LU.64 R90, [R1+0x2600] ;  /* 0x00260000015a7983 */ /* 0x000f280000300a00 */
[----:B------:R-:W-:Y:S04]  /*401f0*/  STL.64 [R1+0x1bf8], R238 ;  /* 0x001bf8ee01007387 */ /* 0x000fe80000100a00 */
[----:B------:R1:W-:Y:S01]  /*40200*/  STL.64 [R1+0x8ce0], R238 ;  /* 0x008ce0ee01007387 */ /* 0x0003e20000100a00 */
[----:B------:R-:W-:-:S03]  /*40210*/  IMAD.WIDE R230, R104, 0x4, R92 ;  /* 0x0000000468e67825 */ /* 0x000fc600078e025c */
[----:B------:R-:W4:Y:S04]  /*40220*/  LDL.LU.64 R92, [R1+0x2a80] ;  /* 0x002a8000015c7983 */ /* 0x000f280000300a00 */
[----:B------:R-:W-:Y:S01]  /*40230*/  STL.64 [R1+0x1c00], R236 ;  /* 0x001c00ec01007387 */ /* 0x000fe20000100a00 */
[----:B------:R-:W-:-:S03]  /*40240*/  IMAD.WIDE R228, R104, 0x4, R88 ;  /* 0x0000000468e47825 */ /* 0x000fc600078e0258 */
[----:B------:R-:W-:Y:S04]  /*40250*/  STL.64 [R1+0x8ce8], R236 ;  /* 0x008ce8ec01007387 */ /* 0x000fe80000100a00 */
[----:B------:R-:W4:Y:S04]  /*40260*/  LDL.LU.64 R88, [R1+0x29e0] ;  /* 0x0029e00001587983 */ /* 0x000f280000300a00 */
[----:B------:R-:W-:Y:S04]  /*40270*/  STL.64 [R1+0x1c08], R234 ;  /* 0x001c08ea01007387 */ /* 0x000fe80000100a00 */
[----:B------:R-:W-:Y:S04]  /*40280*/  STL.64 [R1+0x8cf0], R234 ;  /* 0x008cf0ea01007387 */ /* 0x000fe80000100a00 */
[----:B------:R-:W4:Y:S04]  /*40290*/  LDL.LU.64 R86, [R1+0x28b8] ;  /* 0x0028b80001567983 */ /* 0x000f280000300a00 */
[----:B------:R-:W-:Y:S04]  /*402a0*/  STL.64 [R1+0x1c10], R232 ;  /* 0x001c10e801007387 */ /* 0x000fe80000100a00 */
[----:B------:R-:W-:Y:S01]  /*402b0*/  STL.64 [R1+0x8cf8], R232 ;  /* 0x008cf8e801007387 */ /* 0x000fe20000100a00 */
[----:B--2---:R-:W-:-:S04]  /*402c0*/  IMAD.WIDE R226, R104, 0x4, R96 ;  /* 0x0000000468e27825 */ /* 0x004fc800078e0260 */
[C---:B---3--:R-:W-:Y:S02]  /*402d0*/  IMAD.WIDE R224, R104.reuse, 0x4, R100 ;  /* 0x0000000468e07825 */ /* 0x048fe400078e0264 */
[----:B------:R-:W2:Y:S04]  /*402e0*/  LDL.LU.64 R100, [R1+0x25f0] ;  /* 0x0025f00001647983 */ /* 0x000ea80000300a00 */
[----:B------:R-:W-:Y:S04]  /*402f0*/  STL.64 [R1+0x5010], R230 ;  /* 0x005010e601007387 */ /* 0x000fe80000100a00 */
[----:B------:R-:W-:Y:S01]  /*40300*/  STL.64 [R1+0x8d00], R230 ;  /* 0x008d00e601007387 */ /* 0x000fe20000100a00 */
[----:B----4-:R-:W-:-:S03]  /*40310*/  IMAD.WIDE R222, R104, 0x4, R102 ;  /* 0x0000000468de7825 */ /* 0x010fc600078e0266 */
[----:B------:R-:W3:Y:S04]  /*40320*/  LDL.LU.64 R102, [R1+0x2aa8] ;  /* 0x002aa80001667983 */ /* 0x000ee80000300a00 */
[----:B------:R-:W-:Y:S04]  /*40330*/  STL.64 [R1+0x5018], R228 ;  /* 0x005018e401007387 */ /* 0x000fe80000100a00 */
[----:B------:R-:W-:Y:S01]  /*40340*/  STL.64 [R1+0x8d08], R228 ;  /* 0x008d08e401007387 */ /* 0x000fe20000100a00 */
[----:B------:R-:W-:-:S03]  /*40350*/  IMAD.WIDE R220, R104, 0x4, R98 ;  /* 0x0000000468dc7825 */ /* 0x000fc600078e0262 */
[----:B------:R-:W4:Y:S04]  /*40360*/  LDL.LU.64 R96, [R1+0x29d8] ;  /* 0x0029d80001607983 */ /* 0x000f280000300a00 */
[----:B------:R-:W4:Y:S04]  /*40370*/  LDL.LU.64 R98, [R1+0x28a8] ;  /* 0x0028a80001627983 */ /* 0x000f280000300a00 */
[----:B------:R-:W-:Y:S04]  /*40380*/  STL.64 [R1+0x5020], R226 ;  /* 0x005020e201007387 */ /* 0x000fe80000100a00 */
[----:B------:R-:W-:Y:S04]  /*40390*/  STL.64 [R1+0x8d10], R226 ;  /* 0x008d10e201007387 */ /* 0x000fe80000100a00 */
[----:B------:R-:W-:Y:S04]  /*403a0*/  STL.64 [R1+0x5028], R224 ;  /* 0x005028e001007387 */ /* 0x000fe80000100a00 */
[----:B------:R-:W-:Y:S01]  /*403b0*/  STL.64 [R1+0x8d18], R224 ;  /* 0x008d18e001007387 */ /* 0x000fe20000100a00 */
[----:B------:R-:W-:-:S04]  /*403c0*/  IMAD.WIDE R218, R104, 0x4, R84 ;  /* 0x0000000468da7825 */ /* 0x000fc800078e0254 */
[C---:B------:R-:W-:Y:S02]  /*403d0*/  IMAD.WIDE R216, R104.reuse, 0x4, R90 ;  /* 0x0000000468d87825 */ /* 0x040fe400078e025a */
[----:B------:R-:W4:Y:S04]  /*403e0*/  LDL.LU.64 R90, [R1+0x25e0] ;  /* 0x0025e000015a7983 */ /* 0x000f280000300a00 */
[----:B------:R-:W-:Y:S04]  /*403f0*/  STL.64 [R1+0x7b88], R222 ;  /* 0x007b88de01007387 */ /* 0x000fe80000100a00 */
[----:B------:R-:W-:Y:S01]  /*40400*/  STL.64 [R1+0x8d20], R222 ;  /* 0x008d20de01007387 */ /* 0x000fe20000100a00 */
[----:B------:R-:W-:-:S03]  /*40410*/  IMAD.WIDE R214, R104, 0x4, R92 ;  /* 0x0000000468d67825 */ /* 0x000fc600078e025c */
[----:B------:R-:W4:Y:S04]  /*40420*/  LDL.LU.64 R92, [R1+0x2ab0] ;  /* 0x002ab000015c7983 */ /* 0x000f280000300a00 */
[----:B------:R-:W-:Y:S04]  /*40430*/  STL.64 [R1+0x7b80], R220 ;  /* 0x007b80dc01007387 */ /* 0x000fe80000100a00 */
[----:B------:R1:W-:Y:S01]  /*40440*/  STL.64 [R1+0x8d28], R220 ;  /* 0x008d28dc01007387 */ /* 0x0003e20000100a00 */
[----:B------:R-:W-:-:S03]  /*40450*/  IMAD.WIDE R212, R104, 0x4, R88 ;  /* 0x0000000468d47825 */ /* 0x000fc600078e0258 */
[----:B------:R-:W4:Y:S04]  /*40460*/  LDL.LU.64 R88, [R1+0x29d0] ;  /* 0x0029d00001587983 */ /* 0x000f280000300a00 */
[----:B------:R-:W-:Y:S04]  /*40470*/  STL.64 [R1+0x7b78], R218 ;  /* 0x007b78da01007387 */ /* 0x000fe80000100a00 */
[----:B------:R-:W-:Y:S01]  /*40480*/  STL.64 [R1+0x8d30], R218 ;  /* 0x008d30da01007387 */ /* 0x000fe20000100a00 */
[----:B------:R-:W-:-:S03]  /*40490*/  IMAD.WIDE R210, R104, 0x4, R86 ;  /* 0x0000000468d27825 */ /* 0x000fc600078e0256 */
[----:B------:R-:W4:Y:S04]  /*404a0*/  LDL.LU.64 R86, [R1+0x28a0] ;  /* 0x0028a00001567983 */ /* 0x000f280000300a00 */
[----:B------:R-:W-:Y:S04]  /*404b0*/  STL.64 [R1+0x7b70], R216 ;  /* 0x007b70d801007387 */ /* 0x000fe80000100a00 */
[----:B------:R-:W-:Y:S01]  /*404c0*/  STL.64 [R1+0x8d38], R216 ;  /* 0x008d38d801007387 */ /* 0x000fe20000100a00 */
[----:B--2---:R-:W-:-:S03]  /*404d0*/  IMAD.WIDE R208, R104, 0x4, R100 ;  /* 0x0000000468d07825 */ /* 0x004fc600078e0264 */
[----:B------:R-:W2:Y:S04]  /*404e0*/  LDL.LU.64 R100, [R1+0x25c8] ;  /* 0x0025c80001647983 */ /* 0x000ea80000300a00 */
[----:B------:R-:W-:Y:S04]  /*404f0*/  STL.64 [R1+0x7d28], R214 ;  /* 0x007d28d601007387 */ /* 0x000fe80000100a00 */
[----:B------:R-:W-:Y:S01]  /*40500*/  STL.64 [R1+0x8d40], R214 ;  /* 0x008d40d601007387 */ /* 0x000fe20000100a00 */
[----:B---3--:R-:W-:-:S03]  /*40510*/  IMAD.WIDE R206, R104, 0x4, R102 ;  /* 0x0000000468ce7825 */ /* 0x008fc600078e0266 */
[----:B------:R-:W3:Y:S04]  /*40520*/  LDL.LU.64 R102, [R1+0x2ab8] ;  /* 0x002ab80001667983 */ /* 0x000ee80000300a00 */
[----:B------:R-:W-:Y:S04]  /*40530*/  STL.64 [R1+0x7d20], R212 ;  /* 0x007d20d401007387 */ /* 0x000fe80000100a00 */
[----:B------:R-:W-:Y:S01]  /*40540*/  STL.64 [R1+0x8d48], R212 ;  /* 0x008d48d401007387 */ /* 0x000fe20000100a00 */
[----:B----4-:R-:W-:-:S03]  /*40550*/  IMAD.WIDE R204, R104, 0x4, R96 ;  /* 0x0000000468cc7825 */ /* 0x010fc600078e0260 */
[----:B------:R-:W-:Y:S01]  /*40560*/  STL.64 [R1+0x7d18], R210 ;  /* 0x007d18d201007387 */ /* 0x000fe20000100a00 */
[----:B------:R-:W-:-:S03]  /*40570*/  IMAD.WIDE R202, R104, 0x4, R98 ;  /* 0x0000000468ca7825 */ /* 0x000fc600078e0262 */
[----:B------:R-:W-:Y:S04]  /*40580*/  STL.64 [R1+0x8d50], R210 ;  /* 0x008d50d201007387 */ /* 0x000fe80000100a00 */
[----:B------:R-:W4:Y:S04]  /*40590*/  LDL.LU.64 R98, [R1+0x29c8] ;  /* 0x0029c80001627983 */ /* 0x000f280000300a00 */
[----:B------:R-:W4:Y:S04]  /*405a0*/  LDL.LU.64 R96, [R1+0x2898] ;  /* 0x0028980001607983 */ /* 0x000f280000300a00 */
[----:B------:R-:W-:Y:S04]  /*405b0*/  STL.64 [R1+0x7d10], R208 ;  /* 0x007d10d001007387 */ /* 0x000fe80000100a00 */
[----:B------:R-:W-:Y:S04]  /*405c0*/  STL.64 [R1+0x8d58], R208 ;  /* 0x008d58d001007387 */ /* 0x000fe80000100a00 */
[----:B-1----:R-:W4:Y:S04]  /*405d0*/  LDL.LU.64 R4, [R1+0x25b8] ;  /* 0x0025b80001047983 */ /* 0x002f280000300a00 */
[----:B------:R-:W-:Y:S04]  /*405e0*/  STL.64 [R1+0x7d88], R206 ;  /* 0x007d88ce01007387 */ /* 0x000fe80000100a00 */
[----:B------:R-:W-:Y:S01]  /*405f0*/  STL.64 [R1+0x8d60], R206 ;  /* 0x008d60ce01007387 */ /* 0x000fe20000100a00 */
[----:B------:R-:W-:-:S04]  /*40600*/  IMAD.WIDE R200, R104, 0x4, R90 ;  /* 0x0000000468c87825 */ /* 0x000fc800078e025a */
[C---:B------:R-:W-:Y:S02]  /*40610*/  IMAD.WIDE R198, R104.reuse, 0x4, R92 ;  /* 0x0000000468c67825 */ /* 0x040fe400078e025c */
[----:B------:R-:W4:Y:S04]  /*40620*/  LDL.LU.64 R92, [R1+0x2ac0] ;  /* 0x002ac000015c7983 */ /* 0x000f280000300a00 */
[----:B------:R-:W4:Y:S04]  /*40630*/  LDL.LU.64 R90, [R1+0x29c0] ;  /* 0x0029c000015a7983 */ /* 0x000f280000300a00 */
[----:B------:R-:W-:Y:S01]  /*40640*/  STL.64 [R1+0x7d80], R204 ;  /* 0x007d80cc01007387 */ /* 0x000fe20000100a00 */
[----:B------:R-:W-:-:S03]  /*40650*/  IMAD.WIDE R196, R104, 0x4, R88 ;  /* 0x0000000468c47825 */ /* 0x000fc600078e0258 */
[----:B------:R-:W-:Y:S04]  /*40660*/  STL.64 [R1+0x8d68], R204 ;  /* 0x008d68cc01007387 */ /* 0x000fe80000100a00 */
[----:B------:R-:W4:Y:S04]  /*40670*/  LDL.LU.64 R88, [R1+0x2890] ;  /* 0x0028900001587983 */ /* 0x000f280000300a00 */
[----:B------:R-:W-:Y:S01]  /*40680*/  STL.64 [R1+0x7d78], R202 ;  /* 0x007d78ca01007387 */ /* 0x000fe20000100a00 */
[----:B------:R-:W-:-:S03]  /*40690*/  IMAD.WIDE R194, R104, 0x4, R86 ;  /* 0x0000000468c27825 */ /* 0x000fc600078e0256 */
[----:B------:R-:W-:Y:S04]  /*406a0*/  STL.64 [R1+0x8d70], R202 ;  /* 0x008d70ca01007387 */ /* 0x000fe80000100a00 */
[----:B------:R-:W4:Y:S04]  /*406b0*/  LDL.LU.64 R86, [R1+0x25a8] ;  /* 0x0025a80001567983 */ /* 0x000f280000300a00 */
        /* <DEDUP_REMOVED lines=9> */
[----:B------:R-:W3:Y:S04]  /*40750*/  LDL.LU.64 R100, [R1+0x2598] ;  /* 0x0025980001647983 */ /* 0x000ee80000300a00 */
[----:B------:R-:W-:Y:S04]  /*40760*/  STL.64 [R1+0x7f20], R196 ;  /* 0x007f20c401007387 */ /* 0x000fe80000100a00 */
[----:B------:R1:W-:Y:S01]  /*40770*/  STL.64 [R1+0x8d88], R196 ;  /* 0x008d88c401007387 */ /* 0x0003e20000100a00 */
[----:B----4-:R-:W-:-:S03]  /*40780*/  IMAD.WIDE R188, R104, 0x4, R98 ;  /* 0x0000000468bc7825 */ /* 0x010fc600078e0262 */
[----:B------:R-:W4:Y:S01]  /*40790*/  LDL.LU.64 R98, [R1+0x2ad0] ;  /* 0x002ad00001627983 */ /* 0x000f220000300a00 */
[----:B------:R-:W-:-:S03]  /*407a0*/  IMAD.WIDE R186, R104, 0x4, R96 ;  /* 0x0000000468ba7825 */ /* 0x000fc600078e0260 */
[----:B------:R-:W-:Y:S04]  /*407b0*/  STL.64 [R1+0x7f18], R194 ;  /* 0x007f18c201007387 */ /* 0x000fe80000100a00 */
[----:B------:R-:W4:Y:S04]  /*407c0*/  LDL.LU.64 R96, [R1+0x29b0] ;  /* 0x0029b00001607983 */ /* 0x000f280000300a00 */
[----:B------:R-:W-:Y:S01]  /*407d0*/  STL.64 [R1+0x7f10], R192 ;  /* 0x007f10c001007387 */ /* 0x000fe20000100a00 */
[----:B------:R-:W-:-:S03]  /*407e0*/  IMAD.WIDE R184, R104, 0x4, R4 ;  /* 0x0000000468b87825 */ /* 0x000fc600078e0204 */
[----:B------:R-:W4:Y:S04]  /*407f0*/  LDL.LU.64 R4, [R1+0x2880] ;  /* 0x0028800001047983 */ /* 0x000f280000300a00 */
[----:B------:R-:W-:Y:S01]  /*40800*/  STL.64 [R1+0x7f68], R190 ;  /* 0x007f68be01007387 */ /* 0x000fe20000100a00 */
[----:B------:R-:W-:-:S03]  /*40810*/  IMAD.WIDE R182, R104, 0x4, R92 ;  /* 0x0000000468b67825 */ /* 0x000fc600078e025c */
        /* <DEDUP_REMOVED lines=17> */
[----:B--2---:R-:W-:-:S03]  /*40930*/  IMAD.WIDE R170, R104, 0x4, R102 ;  /* 0x0000000468aa7825 */ /* 0x004fc600078e0266 */
[----:B------:R-:W2:Y:S01]  /*40940*/  LDL.LU.64 R102, [R1+0x29a0] ;  /* 0x0029a00001667983 */ /* 0x000ea20000300a00 */
[----:B---3--:R-:W-:-:S03]  /*40950*/  IMAD.WIDE R168, R104, 0x4, R100 ;  /* 0x0000000468a87825 */ /* 0x008fc600078e0264 */
[----:B------:R-:W-:Y:S04]  /*40960*/  STL.64 [R1+0x8130], R176 ;  /* 0x008130b001007387 */ /* 0x000fe80000100a00 */
[----:B------:R-:W3:Y:S04]  /*40970*/  LDL.LU.64 R100, [R1+0x28e0] ;  /* 0x0028e00001647983 */ /* 0x000ee80000300a00 */
[----:B------:R-:W-:Y:S01]  /*40980*/  STL.64 [R1+0x8388], R174 ;  /* 0x008388ae01007387 */ /* 0x000fe20000100a00 */
[----:B----4-:R-:W-:-:S03]  /*40990*/  IMAD.WIDE R166, R104, 0x4, R98 ;  /* 0x0000000468a67825 */ /* 0x010fc600078e0262 */
[----:B------:R-:W4:Y:S04]  /*409a0*/  LDL.LU.64 R98, [R1+0x2568] ;  /* 0x0025680001627983 */ /* 0x000f280000300a00 */
[----:B------:R-:W-:Y:S01]  /*409b0*/  STL.64 [R1+0x8380], R172 ;  /* 0x008380ac01007387 */ /* 0x000fe20000100a00 */
[----:B------:R-:W-:-:S03]  /*409c0*/  IMAD.WIDE R164, R104, 0x4, R96 ;  /* 0x0000000468a47825 */ /* 0x000fc600078e0260 */
        /* <DEDUP_REMOVED lines=23> */
[----:B--2---:R-:W-:-:S03]  /*40b40*/  IMAD.WIDE R148, R104, 0x4, R102 ;  /* 0x0000000468947825 */ /* 0x004fc600078e0266 */
[----:B------:R-:W2:Y:S04]  /*40b50*/  LDL.LU.64 R102, [R1+0x2a58] ;  /* 0x002a580001667983 */ /* 0x000ea80000300a00 */
[----:B------:R-:W-:Y:S01]  /*40b60*/  STL.64 [R1+0x8838], R154 ;  /* 0x0088389a01007387 */ /* 0x000fe20000100a00 */
[----:B---3--:R-:W-:-:S03]  /*40b70*/  IMAD.WIDE R146, R104, 0x4, R100 ;  /* 0x0000000468927825 */ /* 0x008fc600078e0264 */
        /* <DEDUP_REMOVED lines=39> */
[----:B------:R-:W3:Y:S04]  /*40df0*/  LDL.LU.64 R96, [R1+0x2870] ;  /* 0x0028700001607983 */ /* 0x000ee80000300a00 */
[----:B------:R-:W-:Y:S01]  /*40e00*/  STL.64 [R1+0x87c8], R126 ;  /* 0x0087c87e01007387 */ /* 0x000fe20000100a00 */
[----:B------:R-:W-:-:S03]  /*40e10*/  IMAD.WIDE R118, R104, 0x4, R4 ;  /* 0x0000000468767825 */ /* 0x000fc600078e0204 */
[----:B------:R-:W3:Y:S04]  /*40e20*/  LDL.LU.64 R4, [R1+0x2508] ;  /* 0x0025080001047983 */ /* 0x000ee80000300a00 */
        /* <DEDUP_REMOVED lines=18> */
[----:B------:R-:W-:Y:S04]  /*40f50*/  STL.64 [R1+0x8790], R112 ;  /* 0x0087907001007387 */ /* 0x000fe80000100a00 */
[----:B------:R-:W4:Y:S04]  /*40f60*/  LDL.LU.64 R72, [R1+0x2860] ;  /* 0x0028600001487983 */ /* 0x000f280000300a00 */
[----:B------:R-:W-:Y:S04]  /*40f70*/  STL.64 [R1+0x8788], R110 ;  /* 0x0087886e01007387 */ /* 0x000fe80000100a00 */
[----:B------:R-:W4:Y:S04]  /*40f80*/  LDL.LU.64 R78, [R1+0x24e8] ;  /* 0x0024e800014e7983 */ /* 0x000f280000300a00 */
[----:B------:R-:W-:Y:S04]  /*40f90*/  STL.64 [R1+0x8780], R108 ;  /* 0x0087806c01007387 */ /* 0x000fe80000100a00 */
[----:B------:R-:W4:Y:S04]  /*40fa0*/  LDL.LU.64 R76, [R1+0x2ae0] ;  /* 0x002ae000014c7983 */ /* 0x000f280000300a00 */
[----:B------:R-:W-:Y:S04]  /*40fb0*/  STL.64 [R1+0x8778], R106 ;  /* 0x0087786a01007387 */ /* 0x000fe80000100a00 */
[----:B------:R-:W4:Y:S01]  /*40fc0*/  LDL.LU.64 R74, [R1+0x2958] ;  /* 0x00295800014a7983 */ /* 0x000f220000300a00 */
[----:B--2---:R-:W-:-:S05]  /*40fd0*/  IMAD.WIDE R102, R104, 0x4, R102 ;  /* 0x0000000468667825 */ /* 0x004fca00078e0266 */
[----:B------:R-:W-:Y:S01]  /*40fe0*/  STL.64 [R1+0x8770], R102 ;  /* 0x0087706601007387 */ /* 0x000fe20000100a00 */
[----:B---3--:R-:W-:-:S03]  /*40ff0*/  IMAD.WIDE R94, R104, 0x4, R4 ;  /* 0x00000004685e7825 */ /* 0x008fc600078e0204 */
[----:B------:R-:W2:Y:S01]  /*41000*/  LDL.LU.64 R4, [R1+0x2858] ;  /* 0x0028580001047983 */ /* 0x000ea20000300a00 */
[----:B------:R-:W-:-:S04]  /*41010*/  IMAD.WIDE R100, R104, 0x4, R100 ;  /* 0x0000000468647825 */ /* 0x000fc800078e0264 */
[C---:B----4-:R-:W-:Y:S01]  /*41020*/  IMAD.WIDE R98, R104.reuse, 0x4, R98 ;  /* 0x0000000468627825 */ /* 0x050fe200078e0262 */
[----:B------:R-:W-:Y:S03]  /*41030*/  STL.64 [R1+0x8768], R100 ;  /* 0x0087686401007387 */ /* 0x000fe60000100a00 */
[C---:B------:R-:W-:Y:S01]  /*41040*/  IMAD.WIDE R96, R104.reuse, 0x4, R96 ;  /* 0x0000000468607825 */ /* 0x040fe200078e0260 */
[----:B------:R-:W3:Y:S04]  /*41050*/  LDL.LU.64 R70, [R1+0x24d8] ;  /* 0x0024d80001467983 */ /* 0x000ee80000300a00 */
[----:B------:R-:W-:Y:S04]  /*41060*/  STL.64 [R1+0x8760], R98 ;  /* 0x0087606201007387 */ /* 0x000fe80000100a00 */
[----:B------:R-:W4:Y:S04]  /*41070*/  LDL.LU.64 R46, [R1+0x2ae8] ;  /* 0x002ae800012e7983 */ /* 0x000f280000300a00 */
[----:B------:R-:W-:Y:S04]  /*41080*/  STL.64 [R1+0x8758], R96 ;  /* 0x0087586001007387 */ /* 0x000fe80000100a00 */
[----:B------:R-:W3:Y:S04]  /*41090*/  LDL.LU.64 R66, [R1+0x2950] ;  /* 0x0029500001427983 */ /* 0x000ee80000300a00 */
[----:B------:R-:W-:Y:S04]  /*410a0*/  STL.64 [R1+0x8750], R94 ;  /* 0x0087505e01007387 */ /* 0x000fe80000100a00 */
[----:B------:R-:W3:Y:S01]  /*410b0*/  LDL.LU.64 R64, [R1+0x2850] ;  /* 0x0028500001407983 */ /* 0x000ee20000300a00 */
[----:B------:R-:W-:-:S05]  /*410c0*/  IMAD.WIDE R92, R104, 0x4, R92 ;  /* 0x00000004685c7825 */ /* 0x000fca00078e025c */
[----:B------:R-:W-:Y:S01]  /*410d0*/  STL.64 [R1+0x8748], R92 ;  /* 0x0087485c01007387 */ /* 0x000fe20000100a00 */
[----:B------:R-:W-:-:S03]  /*410e0*/  IMAD.WIDE R90, R104, 0x4, R90 ;  /* 0x00000004685a7825 */ /* 0x000fc600078e025a */
[----:B------:R-:W3:Y:S04]  /*410f0*/  LDL.LU.64 R62, [R1+0x24c8] ;  /* 0x0024c800013e7983 */ /* 0x000ee80000300a00 */
[----:B------:R-:W-:Y:S01]  /*41100*/  STL.64 [R1+0x8740], R90 ;  /* 0x0087405a01007387 */ /* 0x000fe20000100a00 */
[----:B------:R-:W-:-:S03]  /*41110*/  IMAD.WIDE R88, R104, 0x4, R88 ;  /* 0x0000000468587825 */ /* 0x000fc600078e0258 */
        /* <DEDUP_REMOVED lines=12> */
[----:B------:R-:W3:Y:S04]  /*411e0*/  LDL.LU.64 R52, [R1+0x2a30] ;  /* 0x002a300001347983 */ /* 0x000ee80000300a00 */
[----:B------:R-:W-:Y:S01]  /*411f0*/  STL.64 [R1+0x8718], R80 ;  /* 0x0087185001007387 */ /* 0x000fe20000100a00 */
[----:B--2---:R-:W-:-:S03]  /*41200*/  IMAD.WIDE R72, R104, 0x4, R4 ;  /* 0x0000000468487825 */ /* 0x004fc600078e0204 */
[----:B------:R-:W2:Y:S01]  /*41210*/  LDL.LU.64 R4, [R1+0x2940] ;  /* 0x0029400001047983 */ /* 0x000ea20000300a00 */
[----:B------:R-:W-:-:S04]  /*41220*/  IMAD.WIDE R78, R104, 0x4, R78 ;  /* 0x00000004684e7825 */ /* 0x000fc800078e024e */
[C---:B------:R-:W-:Y:S01]  /*41230*/  IMAD.WIDE R76, R104.reuse, 0x4, R76 ;  /* 0x00000004684c7825 */ /* 0x040fe200078e024c */
[----:B------:R-:W-:Y:S03]  /*41240*/  STL.64 [R1+0x8710], R78 ;  /* 0x0087104e01007387 */ /* 0x000fe60000100a00 */
[C---:B------:R-:W-:Y:S01]  /*41250*/  IMAD.WIDE R74, R104.reuse, 0x4, R74 ;  /* 0x00000004684a7825 */ /* 0x040fe200078e024a */
[----:B------:R-:W2:Y:S04]  /*41260*/  LDL.LU.64 R48, [R1+0x2910] ;  /* 0x0029100001307983 */ /* 0x000ea80000300a00 */
[----:B------:R-:W-:Y:S01]  /*41270*/  STL.64 [R1+0x8708], R76 ;  /* 0x0087084c01007387 */ /* 0x000fe20000100a00 */
[----:B----4-:R-:W-:-:S03]  /*41280*/  IMAD.WIDE R68, R104, 0x4, R46 ;  /* 0x0000000468447825 */ /* 0x010fc600078e022e */
[----:B------:R-:W4:Y:S01]  /*41290*/  LDL.LU.64 R46, [R1+0x24b8] ;  /* 0x0024b800012e7983 */ /* 0x000f220000300a00 */
[----:B---3--:R-:W-:-:S03]  /*412a0*/  IMAD.WIDE R70, R104, 0x4, R70 ;  /* 0x0000000468467825 */ /* 0x008fc600078e0246 */
[----:B------:R-:W-:Y:S01]  /*412b0*/  STL.64 [R1+0x8700], R74 ;  /* 0x0087004a01007387 */ /* 0x000fe20000100a00 */
[----:B------:R-:W-:-:S03]  /*412c0*/  IMAD.WIDE R66, R104, 0x4, R66 ;  /* 0x0000000468427825 */ /* 0x000fc600078e0242 */
[----:B------:R-:W3:Y:S04]  /*412d0*/  LDL.LU.64 R24, [R1+0x2a28] ;  /* 0x002a280001187983 */ /* 0x000ee80000300a00 */
[----:B------:R-:W-:Y:S01]  /*412e0*/  STL.64 [R1+0x86f8], R72 ;  /* 0x0086f84801007387 */ /* 0x000fe20000100a00 */
[----:B------:R-:W-:-:S03]  /*412f0*/  IMAD.WIDE R64, R104, 0x4, R64 ;  /* 0x0000000468407825 */ /* 0x000fc600078e0240 */
[----:B------:R-:W3:Y:S04]  /*41300*/  LDL.LU.64 R42, [R1+0x2938] ;  /* 0x00293800012a7983 */ /* 0x000ee80000300a00 */
[----:B------:R-:W-:Y:S04]  /*41310*/  STL.64 [R1+0x86f0], R70 ;  /* 0x0086f04601007387 */ /* 0x000fe80000100a00 */
[----:B------:R-:W3:Y:S04]  /*41320*/  LDL.LU.64 R40, [R1+0x2840] ;  /* 0x0028400001287983 */ /* 0x000ee80000300a00 */
[----:B------:R-:W-:Y:S04]  /*41330*/  STL.64 [R1+0x86e8], R68 ;  /* 0x0086e84401007387 */ /* 0x000fe80000100a00 */
        /* <DEDUP_REMOVED lines=12> */
[----:B------:R-:W-:-:S04]  /*41400*/  IMAD.WIDE R56, R104, 0x4, R50 ;  /* 0x0000000468387825 */ /* 0x000fc800078e0232 */
[C---:B--2---:R-:W-:Y:S02]  /*41410*/  IMAD.WIDE R50, R104.reuse, 0x4, R4 ;  /* 0x0000000468327825 */ /* 0x044fe400078e0204 */
[----:B------:R-:W2:Y:S02]  /*41420*/  LDL.LU.64 R4, [R1+0x24a8] ;  /* 0x0024a80001047983 */ /* 0x000ea40000300a00 */
[C---:B------:R-:W-:Y:S02]  /*41430*/  IMAD.WIDE R54, R104.reuse, 0x4, R54 ;  /* 0x0000000468367825 */ /* 0x040fe400078e0236 */
[----:B------:R-:W-:Y:S02]  /*41440*/  STL.64 [R1+0x86b8], R56 ;  /* 0x0086b83801007387 */ /* 0x000fe40000100a00 */
[C---:B------:R-:W-:Y:S02]  /*41450*/  IMAD.WIDE R52, R104.reuse, 0x4, R52 ;  /* 0x0000000468347825 */ /* 0x040fe400078e0234 */
[----:B------:R-:W2:Y:S02]  /*41460*/  LDL.LU.64 R28, [R1+0x2a18] ;  /* 0x002a1800011c7983 */ /* 0x000ea40000300a00 */
[----:B------:R-:W-:-:S02]  /*41470*/  IMAD.WIDE R48, R104, 0x4, R48 ;  /* 0x0000000468307825 */ /* 0x000fc400078e0230 */
[----:B------:R-:W-:Y:S04]  /*41480*/  STL.64 [R1+0x86b0], R54 ;  /* 0x0086b03601007387 */ /* 0x000fe80000100a00 */
[----:B------:R-:W2:Y:S01]  /*41490*/  LDL.LU.64 R26, [R1+0x2928] ;  /* 0x00292800011a7983 */ /* 0x000ea20000300a00 */
[----:B----4-:R-:W-:-:S03]  /*414a0*/  IMAD.WIDE R46, R104, 0x4, R46 ;  /* 0x00000004682e7825 */ /* 0x010fc600078e022e */
[----:B------:R-:W-:Y:S01]  /*414b0*/  STL.64 [R1+0x86a8], R52 ;  /* 0x0086a83401007387 */ /* 0x000fe20000100a00 */
[----:B---3--:R-:W-:-:S03]  /*414c0*/  IMAD.WIDE R44, R104, 0x4, R24 ;  /* 0x00000004682c7825 */ /* 0x008fc600078e0218 */
[----:B------:R-:W3:Y:S04]  /*414d0*/  LDL.LU.64 R24, [R1+0x2830] ;  /* 0x0028300001187983 */ /* 0x000ee80000300a00 */
[----:B------:R-:W4:Y:S04]  /*414e0*/  LDL.LU.64 R22, [R1+0x2498] ;  /* 0x0024980001167983 */ /* 0x000f280000300a00 */
[----:B------:R-:W-:Y:S01]  /*414f0*/  STL.64 [R1+0x86a0], R50 ;  /* 0x0086a03201007387 */ /* 0x000fe20000100a00 */
[----:B------:R-:W-:-:S03]  /*41500*/  IMAD.WIDE R42, R104, 0x4, R42 ;  /* 0x00000004682a7825 */ /* 0x000fc600078e022a */
[----:B------:R-:W4:Y:S04]  /*41510*/  LDL.LU.64 R20, [R1+0x2a10] ;  /* 0x002a100001147983 */ /* 0x000f280000300a00 */
[----:B------:R-:W-:Y:S01]  /*41520*/  STL.64 [R1+0x8698], R48 ;  /* 0x0086983001007387 */ /* 0x000fe20000100a00 */
[----:B------:R-:W-:-:S03]  /*41530*/  IMAD.WIDE R40, R104, 0x4, R40 ;  /* 0x0000000468287825 */ /* 0x000fc600078e0228 */
[----:B------:R-:W4:Y:S04]  /*41540*/  LDL.LU.64 R18, [R1+0x2920] ;  /* 0x0029200001127983 */ /* 0x000f280000300a00 */
        /* <DEDUP_REMOVED lines=10> */
[----:B------:R-:W-:Y:S01]  /*415f0*/  STL.64 [R1+0x8670], R38 ;  /* 0x0086702601007387 */ /* 0x000fe20000100a00 */
[----:B--2---:R-:W-:-:S03]  /*41600*/  IMAD.WIDE R30, R104, 0x4, R4 ;  /* 0x00000004681e7825 */ /* 0x004fc600078e0204 */
[----:B------:R-:W2:Y:S01]  /*41610*/  LDL.LU.64 R4, [R1+0x2470] ;  /* 0x0024700001047983 */ /* 0x000ea20000300a00 */
[----:B------:R-:W-:-:S04]  /*41620*/  IMAD.WIDE R36, R104, 0x4, R36 ;  /* 0x0000000468247825 */ /* 0x000fc800078e0224 */
[C---:B------:R-:W-:Y:S01]  /*41630*/  IMAD.WIDE R34, R104.reuse, 0x4, R34 ;  /* 0x0000000468227825 */ /* 0x040fe200078e0222 */
[----:B------:R-:W-:Y:S03]  /*41640*/  STL.64 [R1+0x8668], R36 ;  /* 0x0086682401007387 */ /* 0x000fe60000100a00 */
[C---:B------:R-:W-:Y:S01]  /*41650*/  IMAD.WIDE R32, R104.reuse, 0x4, R32 ;  /* 0x0000000468207825 */ /* 0x040fe200078e0220 */
[----:B------:R-:W1:Y:S03]  /*41660*/  LDL.LU.64 R238, [R1+0x1c18] ;  /* 0x001c180001ee7983 */ /* 0x000e660000300a00 */
[C---:B------:R-:W-:Y:S01]  /*41670*/  IMAD.WIDE R28, R104.reuse, 0x4, R28 ;  /* 0x00000004681c7825 */ /* 0x040fe200078e021c */
[----:B------:R-:W-:Y:S03]  /*41680*/  STL.64 [R1+0x8660], R34 ;  /* 0x0086602201007387 */ /* 0x000fe60000100a00 */
[C---:B------:R-:W-:Y:S01]  /*41690*/  IMAD.WIDE R26, R104.reuse, 0x4, R26 ;  /* 0x00000004681a7825 */ /* 0x040fe200078e021a */
[----:B------:R-:W2:Y:S04]  /*416a0*/  LDL.LU.64 R240, [R1+0x1c28] ;  /* 0x001c280001f07983 */ /* 0x000ea80000300a00 */
[----:B------:R-:W-:Y:S01]  /*416b0*/  STL.64 [R1+0x8658], R32 ;  /* 0x0086582001007387 */ /* 0x000fe20000100a00 */
[----:B---3--:R-:W-:-:S03]  /*416c0*/  IMAD.WIDE R24, R104, 0x4, R24 ;  /* 0x0000000468187825 */ /* 0x008fc600078e0218 */
[----:B------:R-:W-:Y:S01]  /*416d0*/  STL.64 [R1+0x8650], R30 ;  /* 0x0086501e01007387 */ /* 0x000fe20000100a00 */
[----:B----4-:R-:W-:-:S03]  /*416e0*/  IMAD.WIDE R22, R104, 0x4, R22 ;  /* 0x0000000468167825 */ /* 0x010fc600078e0216 */
[----:B------:R-:W-:Y:S04]  /*416f0*/  STL.64 [R1+0x8648], R28 ;  /* 0x0086481c01007387 */ /* 0x000fe80000100a00 */
[----:B------:R-:W3:Y:S01]  /*41700*/  LDL.LU.64 R242, [R1+0x1b68] ;  /* 0x001b680001f27983 */ /* 0x000ee20000300a00 */
[----:B------:R-:W-:-:S03]  /*41710*/  IMAD.WIDE R20, R104, 0x4, R20 ;  /* 0x0000000468147825 */ /* 0x000fc600078e0214 */
[----:B------:R-:W-:Y:S04]  /*41720*/  STL.64 [R1+0x8640], R26 ;  /* 0x0086401a01007387 */ /* 0x000fe80000100a00 */
[----:B------:R-:W-:Y:S01]  /*41730*/  STL.64 [R1+0x8638], R24 ;  /* 0x0086381801007387 */ /* 0x000fe20000100a00 */
[----:B------:R-:W-:-:S03]  /*41740*/  IMAD.WIDE R18, R104, 0x4, R18 ;  /* 0x0000000468127825 */ /* 0x000fc600078e0212 */
[----:B------:R-:W4:Y:S01]  /*41750*/  LDL.LU.64 R244, [R1+0x1bd0] ;  /* 0x001bd00001f47983 */ /* 0x000f220000300a00 */
[----:B------:R-:W-:-:S03]  /*41760*/  IMAD.WIDE R16, R104, 0x4, R16 ;  /* 0x0000000468107825 */ /* 0x000fc600078e0210 */
[----:B------:R-:W-:Y:S04]  /*41770*/  STL.64 [R1+0x8630], R22 ;  /* 0x0086301601007387 */ /* 0x000fe80000100a00 */
[----:B------:R-:W4:Y:S01]  /*41780*/  LDL.LU.64 R248, [R1+0x1bc8] ;  /* 0x001bc80001f87983 */ /* 0x000f220000300a00 */
[----:B------:R-:W-:-:S03]  /*41790*/  IMAD.WIDE R14, R104, 0x4, R14 ;  /* 0x00000004680e7825 */ /* 0x000fc600078e020e */
[----:B------:R-:W-:Y:S04]  /*417a0*/  STL.64 [R1+0x8628], R20 ;  /* 0x0086281401007387 */ /* 0x000fe80000100a00 */
[----:B------:R-:W4:Y:S04]  /*417b0*/  LDL.LU.64 R250, [R1+0x1bc0] ;  /* 0x001bc00001fa7983 */ /* 0x000f280000300a00 */
[----:B------:R-:W-:Y:S04]  /*417c0*/  STL.64 [R1+0x8620], R18 ;  /* 0x0086201201007387 */ /* 0x000fe80000100a00 */
        /* <DEDUP_REMOVED lines=8> */
[----:B------:R-:W-:Y:S01]  /*41850*/  IMAD.WIDE R8, R104, 0x4, R8 ;  /* 0x0000000468087825 */ /* 0x000fe200078e0208 */
[----:B------:R-:W2:Y:S03]  /*41860*/  LDL.LU.64 R220, [R1+0x1bb0] ;  /* 0x001bb00001dc7983 */ /* 0x000ea60000300a00 */
[C---:B-1----:R-:W-:Y:S01]  /*41870*/  IMAD.WIDE R196, R3.reuse, 0x4, R238 ;  /* 0x0000000403c47825 */ /* 0x042fe200078e02ee */
[----:B------:R-:W2:Y:S04]  /*41880*/  LDL.LU.64 R222, [R1+0x1ba8] ;  /* 0x001ba80001de7983 */ /* 0x000ea80000300a00 */
[----:B------:R-:W-:Y:S04]  /*41890*/  STL.64 [R1+0x8600], R10 ;  /* 0x0086000a01007387 */ /* 0x000fe80000100a00 */
[----:B------:R-:W2:Y:S01]  /*418a0*/  LDL.LU.64 R224, [R1+0x1ba0] ;  /* 0x001ba00001e07983 */ /* 0x000ea20000300a00 */
[----:B------:R-:W-:-:S03]  /*418b0*/  IMAD.WIDE R212, R3, 0x4, R240 ;  /* 0x0000000403d47825 */ /* 0x000fc600078e02f0 */
[----:B------:R-:W2:Y:S04]  /*418c0*/  LDL.LU.64 R226, [R1+0x1b98] ;  /* 0x001b980001e27983 */ /* 0x000ea80000300a00 */
[----:B------:R-:W2:Y:S04]  /*418d0*/  LDL.LU.64 R230, [R1+0x1b90] ;  /* 0x001b900001e67983 */ /* 0x000ea80000300a00 */
[----:B------:R-:W-:Y:S04]  /*418e0*/  STL.64 [R1+0x85f8], R8 ;  /* 0x0085f80801007387 */ /* 0x000fe80000100a00 */
[----:B------:R-:W-:Y:S01]  /*418f0*/  STL.64 [R1+0x1620], R196 ;  /* 0x001620c401007387 */ /* 0x000fe20000100a00 */
[----:B---3--:R-:W-:-:S03]  /*41900*/  IMAD.WIDE R228, R3, 0x4, R242 ;  /* 0x0000000403e47825 */ /* 0x008fc600078e02f2 */
[----:B------:R-:W3:Y:S04]  /*41910*/  LDL.LU.64 R232, [R1+0x1c30] ;  /* 0x001c300001e87983 */ /* 0x000ee80000300a00 */
[----:B------:R-:W3:Y:S04]  /*41920*/  LDL.LU.64 R234, [R1+0x1b88] ;  /* 0x001b880001ea7983 */ /* 0x000ee80000300a00 */
[----:B------:R-:W3:Y:S01]  /*41930*/  LDL.LU.64 R236, [R1+0x1b80] ;  /* 0x001b800001ec7983 */ /* 0x000ee20000300a00 */
[----:B----4-:R-:W-:-:S03]  /*41940*/  IMAD.WIDE R198, R3, 0x4, R244 ;  /* 0x0000000403c67825 */ /* 0x010fc600078e02f4 */
[----:B------:R-:W-:Y:S04]  /*41950*/  STL.64 [R1+0x85f0], R6 ;  /* 0x0085f00601007387 */ /* 0x000fe80000100a00 */
[----:B------:R-:W-:Y:S04]  /*41960*/  STL.64 [R1+0x1748], R212 ;  /* 0x001748d401007387 */ /* 0x000fe80000100a00 */
[----:B------:R-:W4:Y:S01]  /*41970*/  LDL.LU.64 R238, [R1+0x1b78] ;  /* 0x001b780001ee7983 */ /* 0x000f220000300a00 */
[----:B------:R-:W-:-:S03]  /*41980*/  IMAD.WIDE R200, R3, 0x4, R248 ;  /* 0x0000000403c87825 */ /* 0x000fc600078e02f8 */
[----:B------:R-:W4:Y:S04]  /*41990*/  LDL.LU.64 R240, [R1+0x1b60] ;  /* 0x001b600001f07983 */ /* 0x000f280000300a00 */
[----:B------:R-:W4:Y:S01]  /*419a0*/  LDL.LU.64 R242, [R1+0x1b58] ;  /* 0x001b580001f27983 */ /* 0x000f220000300a00 */
[----:B------:R-:W-:-:S03]  /*419b0*/  IMAD.WIDE R202, R3, 0x4, R250 ;  /* 0x0000000403ca7825 */ /* 0x000fc600078e02fa */
[----:B------:R-:W-:Y:S04]  /*419c0*/  STL.64 [R1+0x17d8], R228 ;  /* 0x0017d8e401007387 */ /* 0x000fe80000100a00 */
[----:B------:R-:W4:Y:S01]  /*419d0*/  LDL.LU.64 R244, [R1+0x1b50] ;  /* 0x001b500001f47983 */ /* 0x000f220000300a00 */
[----:B------:R-:W-:-:S03]  /*419e0*/  IMAD.WIDE R204, R3, 0x4, R246 ;  /* 0x0000000403cc7825 */ /* 0x000fc600078e02f6 */
[----:B------:R-:W4:Y:S04]  /*419f0*/  LDL.LU.64 R248, [R1+0x1b48] ;  /* 0x001b480001f87983 */ /* 0x000f280000300a00 */
[----:B------:R-:W-:Y:S04]  /*41a00*/  STL.64 [R1+0x1610], R198 ;  /* 0x001610c601007387 */ /* 0x000fe80000100a00 */
[----:B------:R-:W4:Y:S04]  /*41a10*/  LDL.LU.64 R250, [R1+0x1b40] ;  /* 0x001b400001fa7983 */ /* 0x000f280000300a00 */
[----:B------:R-:W4:Y:S04]  /*41a20*/  LDL.LU.64 R246, [R1+0x1b70] ;  /* 0x001b700001f67983 */ /* 0x000f280000300a00 */
[----:B------:R-:W-:Y:S01]  /*41a30*/  STL.64 [R1+0x1618], R200 ;  /* 0x001618c801007387 */ /* 0x000fe20000100a00 */
[----:B------:R-:W-:-:S03]  /*41a40*/  UIADD3 UR7, UPT, UPT, UR7, -0x100, URZ ;  /* 0xffffff0007077890 */ /* 0x000fc6000fffe0ff */
[----:B------:R-:W-:Y:S01]  /*41a50*/  LDGSTS.E [R0+0x3dc00], desc[UR28][R196.64], !P0 ;  /* 0x3dc00000c4007fae */ /* 0x000fe2000c1a101c */
[----:B--2---:R-:W-:-:S04]  /*41a60*/  IMAD.WIDE R206, R3, 0x4, R4 ;  /* 0x0000000403ce7825 */ /* 0x004fc800078e0204 */
[C---:B------:R-:W-:Y:S01]  /*41a70*/  IMAD.WIDE R208, R3.reuse, 0x4, R220 ;  /* 0x0000000403d07825 */ /* 0x040fe200078e02dc */
[----:B------:R-:W2:Y:S03]  /*41a80*/  LDL.LU.64 R4, [R1+0x1a78] ;  /* 0x001a780001047983 */ /* 0x000ea60000300a00 */
[C---:B------:R-:W-:Y:S01]  /*41a90*/  IMAD.WIDE R210, R3.reuse, 0x4, R222 ;  /* 0x0000000403d27825 */ /* 0x040fe200078e02de */
[----:B------:R-:W-:Y:S04]  /*41aa0*/  STL.64 [R1+0x1628], R202 ;  /* 0x001628ca01007387 */ /* 0x000fe80000100a00 */
[----:B------:R-:W-:Y:S01]  /*41ab0*/  STL.64 [R1+0x1630], R204 ;  /* 0x001630cc01007387 */ /* 0x000fe20000100a00 */
[----:B------:R-:W-:-:S03]  /*41ac0*/  IMAD.WIDE R214, R3, 0x4, R224 ;  /* 0x0000000403d67825 */ /* 0x000fc600078e02e0 */
[----:B------:R-:W-:Y:S01]  /*41ad0*/  STL.64 [R1+0x1638], R206 ;  /* 0x001638ce01007387 */ /* 0x000fe20000100a00 */
[----:B------:R-:W-:-:S03]  /*41ae0*/  IMAD.WIDE R216, R3, 0x4, R226 ;  /* 0x0000000403d87825 */ /* 0x000fc600078e02e2 */
[----:B------:R-:W-:Y:S01]  /*41af0*/  STL.64 [R1+0x1640], R208 ;  /* 0x001640d001007387 */ /* 0x000fe20000100a00 */
[----:B------:R-:W-:-:S03]  /*41b00*/  IMAD.WIDE R218, R3, 0x4, R230 ;  /* 0x0000000403da7825 */ /* 0x000fc600078e02e6 */
[----:B------:R-:W-:Y:S04]  /*41b10*/  STL.64 [R1+0x16d8], R210 ;  /* 0x0016d8d201007387 */ /* 0x000fe80000100a00 */
[----:B------:R-:W-:Y:S04]  /*41b20*/  STL.64 [R1+0x1710], R214 ;  /* 0x001710d601007387 */ /* 0x000fe80000100a00 */
[----:B------:R-:W-:Y:S01]  /*41b30*/  STL.64 [R1+0x1718], R216 ;  /* 0x001718d801007387 */ /* 0x000fe20000100a00 */
[----:B---3--:R-:W-:-:S03]  /*41b40*/  IMAD.WIDE R220, R3, 0x4, R232 ;  /* 0x0000000403dc7825 */ /* 0x008fc600078e02e8 */
[----:B------:R-:W-:Y:S01]  /*41b50*/  STL.64 [R1+0x1720], R218 ;  /* 0x001720da01007387 */ /* 0x000fe20000100a00 */
[----:B------:R-:W-:-:S03]  /*41b60*/  IMAD.WIDE R222, R3, 0x4, R234 ;  /* 0x0000000403de7825 */ /* 0x000fc600078e02ea */
[----:B------:R-:W-:Y:S01]  /*41b70*/  STL.64 [R1+0x1728], R220 ;  /* 0x001728dc01007387 */ /* 0x000fe20000100a00 */
[----:B------:R-:W-:-:S03]  /*41b80*/  IMAD.WIDE R224, R3, 0x4, R236 ;  /* 0x0000000403e07825 */ /* 0x000fc600078e02ec */
[----:B------:R-:W-:Y:S04]  /*41b90*/  STL.64 [R1+0x1730], R222 ;  /* 0x001730de01007387 */ /* 0x000fe80000100a00 */
[----:B------:R-:W-:Y:S01]  /*41ba0*/  STL.64 [R1+0x1738], R224 ;  /* 0x001738e001007387 */ /* 0x000fe20000100a00 */
[----:B------:R-:W-:-:S03]  /*41bb0*/  UISETP.GE.U32.AND UP0, UPT, UR7, 0x7ffffe81, UPT ;  /* 0x7ffffe810700788c */ /* 0x000fc6000bf06070 */
[----:B------:R-:W-:Y:S01]  /*41bc0*/  LDGSTS.E [R0+0x3dc80], desc[UR28][R198.64], !P0 ;  /* 0x3dc80000c6007fae */ /* 0x000fe2000c1a101c */
[----:B----4-:R-:W-:-:S03]  /*41bd0*/  IMAD.WIDE R226, R3, 0x4, R238 ;  /* 0x0000000403e27825 */ /* 0x010fc600078e02ee */
[----:B------:R-:W-:Y:S01]  /*41be0*/  LDGSTS.E [R0+0x3dd00], desc[UR28][R200.64], !P0 ;  /* 0x3dd00000c8007fae */ /* 0x000fe2000c1a101c */
[----:B------:R-:W-:-:S03]  /*41bf0*/  IMAD.WIDE R230, R3, 0x4, R240 ;  /* 0x0000000403e67825 */ /* 0x000fc600078e02f0 */
[----:B------:R-:W-:Y:S01]  /*41c00*/  STL.64 [R1+0x1740], R226 ;  /* 0x001740e201007387 */ /* 0x000fe20000100a00 */
[----:B------:R-:W-:-:S03]  /*41c10*/  IMAD.WIDE R232, R3, 0x4, R242 ;  /* 0x0000000403e87825 */ /* 0x000fc600078e02f2 */
[----:B------:R-:W-:Y:S01]  /*41c20*/  STL.64 [R1+0x1770], R230 ;  /* 0x001770e601007387 */ /* 0x000fe20000100a00 */
[----:B------:R-:W-:-:S03]  /*41c30*/  IMAD.WIDE R234, R3, 0x4, R244 ;  /* 0x0000000403ea7825 */ /* 0x000fc600078e02f4 */
[----:B------:R-:W-:Y:S01]  /*41c40*/  STL.64 [R1+0x1778], R232 ;  /* 0x001778e801007387 */ /* 0x000fe20000100a00 */
[----:B------:R-:W-:-:S03]  /*41c50*/  IMAD.WIDE R236, R3, 0x4, R248 ;  /* 0x0000000403ec7825 */ /* 0x000fc600078e02f8 */
[----:B------:R-:W-:Y:S04]  /*41c60*/  STL.64 [R1+0x1790], R234 ;  /* 0x001790ea01007387 */ /* 0x000fe80000100a00 */
[----:B------:R-:W-:Y:S01]  /*41c70*/  STL.64 [R1+0x1798], R236 ;  /* 0x001798ec01007387 */ /* 0x000fe20000100a00 */
[----:B------:R-:W-:-:S03]  /*41c80*/  IMAD.WIDE R238, R3, 0x4, R250 ;  /* 0x0000000403ee7825 */ /* 0x000fc600078e02fa */
[----:B------:R-:W3:Y:S01]  /*41c90*/  LDL.64 R242, [R1+0x17f0] ;  /* 0x0017f00001f27983 */ /* 0x000ee20000100a00 */
[----:B------:R-:W-:-:S03]  /*41ca0*/  IMAD.WIDE R240, R3, 0x4, R246 ;  /* 0x0000000403f07825 */ /* 0x000fc600078e02f6 */
[----:B------:R-:W-:Y:S04]  /*41cb0*/  STL.64 [R1+0x17b0], R238 ;  /* 0x0017b0ee01007387 */ /* 0x000fe80000100a00 */
[----:B------:R-:W4:Y:S04]  /*41cc0*/  LDL.64 R244, [R1+0x17f8] ;  /* 0x0017f80001f47983 */ /* 0x000f280000100a00 */
[----:B------:R-:W-:Y:S04]  /*41cd0*/  STL.64 [R1+0x17b8], R240 ;  /* 0x0017b8f001007387 */ /* 0x000fe80000100a00 */
[----:B------:R-:W3:Y:S01]  /*41ce0*/  LDL.64 R248, [R1+0x1820] ;  /* 0x0018200001f87983 */ /* 0x000ee20000100a00 */
[----:B------:R-:W-:-:S03]  /*41cf0*/  PLOP3.LUT P1, PT, PT, PT, UP0, 0x80, 0x8 ;  /* 0x000000000008781c */ /* 0x000fc60003f2f008 */
[----:B------:R-:W-:Y:S04]  /*41d00*/  LDGSTS.E [R0+0x3dd80], desc[UR28][R202.64], !P0 ;  /* 0x3dd80000ca007fae */ /* 0x000fe8000c1a101c */
        /* <DEDUP_REMOVED lines=19> */
[----:B--2---:R-:W-:-:S05]  /*41e40*/  IMAD.WIDE R4, R3, 0x4, R4 ;  /* 0x0000000403047825 */ /* 0x004fca00078e0204 */
[----:B------:R-:W-:Y:S04]  /*41e50*/  STL.64 [R1+0x17d0], R4 ;  /* 0x0017d00401007387 */ /* 0x000fe80000100a00 */
[----:B------:R-:W2:Y:S04]  /*41e60*/  LDL.64 R250, [R1+0x1828] ;  /* 0x0018280001fa7983 */ /* 0x000ea80000100a00 */
[----:B------:R-:W2:Y:S04]  /*41e70*/  LDL.64 R246, [R1+0x1850] ;  /* 0x0018500001f67983 */ /* 0x000ea80000100a00 */
[----:B------:R1:W-:Y:S04]  /*41e80*/  STL.64 [R1+0x8c10], R2 ;  /* 0x008c100201007387 */ /* 0x0003e80000100a00 */
[----:B------:R-:W-:Y:S04]  /*41e90*/  LDGSTS.E [R0+0x3ff80], desc[UR28][R4.64], !P1 ;  /* 0x3ff8000004007fae */ /* 0x000fe8000c9a101c */
[----:B------:R-:W0:Y:S04]  /*41ea0*/  LDGDEPBAR ;  /* 0x00000000000079af */ /* 0x000e280000000000 */
[----:B-1----:R-:W2:Y:S04]  /*41eb0*/  LDL.64 R2, [R1+0x1858] ;  /* 0x0018580001027983 */ /* 0x002ea80000100a00 */
[----:B------:R-:W2:Y:S04]  /*41ec0*/  LDL.LU.64 R196, [R1+0x8d88] ;  /* 0x008d880001c47983 */ /* 0x000ea80000300a00 */
        /* <DEDUP_REMOVED lines=22> */
[----:B------:R-:W3:Y:S04]  /*42030*/  LDL.LU.64 R4, [R1+0x8cd0] ;  /* 0x008cd00001047983 */ /* 0x000ee80000300a00 */
[----:B---3--:R-:W-:Y:S04]  /*42040*/  LDGSTS.E [R5+0x60000], desc[UR28][R242.64], P5 ;  /* 0x60000000f2057fae */ /* 0x008fe8000a9a101c */
[----:B----4-:R-:W-:Y:S04]  /*42050*/  LDGSTS.E [R5+0x60080], desc[UR28][R244.64], P6 ;  /* 0x60080000f4057fae */ /* 0x010fe8000b1a101c */
[----:B------:R-:W-:Y:S04]  /*42060*/  LDGSTS.E [R5+0x60100], desc[UR28][R248.64], P2 ;  /* 0x60100000f8057fae */ /* 0x000fe800091a101c */
[----:B------:R-:W3:Y:S04]  /*42070*/  LDL.LU.64 R242, [R1+0x8cc8] ;  /* 0x008cc80001f27983 */ /* 0x000ee80000300a00 */
[----:B------:R-:W4:Y:S04]  /*42080*/  LDL.LU.64 R244, [R1+0x8cc0] ;  /* 0x008cc00001f47983 */ /* 0x000f280000300a00 */
[----:B------:R-:W3:Y:S04]  /*42090*/  LDL.LU.64 R248, [R1+0x8cb8] ;  /* 0x008cb80001f87983 */ /* 0x000ee80000300a00 */
[----:B--2---:R-:W-:Y:S04]  /*420a0*/  LDGSTS.E [R5+0x60180], desc[UR28][R250.64], P4 ;  /* 0x60180000fa057fae */ /* 0x004fe8000a1a101c */
[----:B------:R-:W-:Y:S04]  /*420b0*/  LDGSTS.E [R5+0x61000], desc[UR28][R246.64], P5 ;  /* 0x61000000f6057fae */ /* 0x000fe8000a9a101c */
[----:B------:R-:W-:Y:S04]  /*420c0*/  LDGSTS.E [R5+0x61080], desc[UR28][R2.64], P6 ;  /* 0x6108000002057fae */ /* 0x000fe8000b1a101c */
[----:B------:R-:W2:Y:S04]  /*420d0*/  LDL.LU.64 R250, [R1+0x8cb0] ;  /* 0x008cb00001fa7983 */ /* 0x000ea80000300a00 */
[----:B------:R-:W2:Y:S04]  /*420e0*/  LDL.LU.64 R246, [R1+0x8ca8] ;  /* 0x008ca80001f67983 */ /* 0x000ea80000300a00 */
[----:B--2---:R-:W-:Y:S04]  /*420f0*/  LDGSTS.E [R5+0x61100], desc[UR28][R246.64], P2 ;  /* 0x61100000f6057fae */ /* 0x004fe800091a101c */
[----:B------:R-:W-:Y:S04]  /*42100*/  LDGSTS.E [R5+0x61180], desc[UR28][R250.64], P4 ;  /* 0x61180000fa057fae */ /* 0x000fe8000a1a101c */
[----:B---3--:R-:W-:Y:S04]  /*42110*/  LDGSTS.E [R5+0x62000], desc[UR28][R248.64], P5 ;  /* 0x62000000f8057fae */ /* 0x008fe8000a9a101c */
        /* <DEDUP_REMOVED lines=78> */
[----:B------:R-:W2:Y:S04]  /*42600*/  LDL.LU.64 R246, [R1+0x8ca0] ;  /* 0x008ca00001f67983 */ /* 0x000ea80000300a00 */
[----:B------:R-:W-:Y:S04]  /*42610*/  LDGSTS.E [R5+0x75180], desc[UR28][R86.64], P4 ;  /* 0x7518000056057fae */ /* 0x000fe8000a1a101c */
[----:B------:R-:W-:Y:S04]  /*42620*/  LDGSTS.E [R5+0x76000], desc[UR28][R84.64], P5 ;  /* 0x7600000054057fae */ /* 0x000fe8000a9a101c */
[----:B------:R-:W-:Y:S04]  /*42630*/  LDGSTS.E [R5+0x76080], desc[UR28][R82.64], P6 ;  /* 0x7608000052057fae */ /* 0x000fe8000b1a101c */
[----:B------:R-:W3:Y:S04]  /*42640*/  LDL.LU.64 R86, [R1+0x2b08] ;  /* 0x002b080001567983 */ /* 0x000ee80000300a00 */
[----:B------:R-:W4:Y:S04]  /*42650*/  LDL.LU.64 R88, [R1+0x2b00] ;  /* 0x002b000001587983 */ /* 0x000f280000300a00 */
        /* <DEDUP_REMOVED lines=46> */
[----:B------:R-:W2:Y:S04]  /*42940*/  LDL.LU.64 R238, [R1+0x25f8] ;  /* 0x0025f80001ee7983 */ /* 0x000ea80000300a00 */
[----:B------:R3:W-:Y:S04]  /*42950*/  LDGSTS.E [R5+0x7f180], desc[UR28][R6.64], P4 ;  /* 0x7f18000006057fae */ /* 0x0007e8000a1a101c */
[----:B------:R-:W2:Y:S04]  /*42960*/  LDL.LU.64 R236, [R1+0x41c0] ;  /* 0x0041c00001ec7983 */ /* 0x000ea80000300a00 */
[----:B------:R4:W-:Y:S01]  /*42970*/  STL [R1+0x8c70], R4 ;  /* 0x008c700401007387 */ /* 0x0009e20000100800 */
[----:B---3--:R-:W-:-:S04]  /*42980*/  IMAD.WIDE R6, R104, 0x4, R86 ;  /* 0x0000000468067825 */ /* 0x008fc800078e0256 */
[C---:B----4-:R-:W-:Y:S01]  /*42990*/  IMAD.WIDE R4, R104.reuse, 0x4, R88 ;  /* 0x0000000468047825 */ /* 0x050fe200078e0258 */
[----:B------:R-:W-:Y:S03]  /*429a0*/  STL.64 [R1+0x1b40], R6 ;  /* 0x001b400601007387 */ /* 0x000fe60000100a00 */
[C---:B--2---:R-:W-:Y:S02]  /*429b0*/  IMAD.WIDE R2, R104.reuse, 0x4, R100 ;  /* 0x0000000468027825 */ /* 0x044fe400078e0264 */
[----:B------:R-:W2:Y:S04]  /*429c0*/  LDL.LU.64 R100, [R1+0x2ea0] ;  /* 0x002ea00001647983 */ /* 0x000ea80000300a00 */
[----:B------:R1:W-:Y:S04]  /*429d0*/  STL.64 [R1+0x1b50], R4 ;  /* 0x001b500401007387 */ /* 0x0003e80000100a00 */
[----:B------:R3:W-:Y:S01]  /*429e0*/  STL.64 [R1+0x1b60], R2 ;  /* 0x001b600201007387 */ /* 0x0007e20000100a00 */
[----:B-1----:R-:W-:-:S04]  /*429f0*/  IMAD.WIDE R4, R104, 0x4, R92 ;  /* 0x0000000468047825 */ /* 0x002fc800078e025c */
[C---:B---3--:R-:W-:Y:S02]  /*42a00*/  IMAD.WIDE R2, R104.reuse, 0x4, R98 ;  /* 0x0000000468027825 */ /* 0x048fe400078e0262 */
[----:B------:R-:W3:Y:S04]  /*42a10*/  LDL.LU.64 R98, [R1+0x2c90] ;  /* 0x002c900001627983 */ /* 0x000ee80000300a00 */
[----:B------:R1:W-:Y:S01]  /*42a20*/  STL.64 [R1+0x1b68], R4 ;  /* 0x001b680401007387 */ /* 0x0003e20000100a00 */
[----:B------:R-:W-:-:S03]  /*42a30*/  IMAD.WIDE R250, R104, 0x4, R250 ;  /* 0x0000000468fa7825 */ /* 0x000fc600078e02fa */
[----:B------:R4:W-:Y:S01]  /*42a40*/  STL.64 [R1+0x1830], R2 ;  /* 0x0018300201007387 */ /* 0x0009e20000100a00 */
[----:B------:R-:W-:-:S04]  /*42a50*/  IMAD.WIDE R242, R104, 0x4, R90 ;  /* 0x0000000468f27825 */ /* 0x000fc800078e025a */
[C---:B-1----:R-:W-:Y:S02]  /*42a60*/  IMAD.WIDE R4, R104.reuse, 0x4, R96 ;  /* 0x0000000468047825 */ /* 0x042fe400078e0260 */
[----:B------:R-:W4:Y:S04]  /*42a70*/  LDL.LU.64 R96, [R1+0x25e8] ;  /* 0x0025e80001607983 */ /* 0x000f280000300a00 */
[----:B------:R-:W4:Y:S01]  /*42a80*/  LDL.LU.64 R94, [R1+0x41c8] ;  /* 0x0041c800015e7983 */ /* 0x000f220000300a00 */
[----:B------:R-:W-:-:S03]  /*42a90*/  IMAD.WIDE R248, R104, 0x4, R248 ;  /* 0x0000000468f87825 */ /* 0x000fc600078e02f8 */
[----:B------:R-:W4:Y:S04]  /*42aa0*/  LDL.LU.64 R92, [R1+0x2e90] ;  /* 0x002e9000015c7983 */ /* 0x000f280000300a00 */
[----:B------:R-:W-:Y:S04]  /*42ab0*/  STL.64 [R1+0x1838], R4 ;  /* 0x0018380401007387 */ /* 0x000fe80000100a00 */
[----:B------:R-:W-:Y:S04]  /*42ac0*/  STL.64 [R1+0x8c78], R4 ;  /* 0x008c780401007387 */ /* 0x000fe80000100a00 */
[----:B------:R-:W4:Y:S04]  /*42ad0*/  LDL.LU.64 R90, [R1+0x2c80] ;  /* 0x002c8000015a7983 */ /* 0x000f280000300a00 */
[----:B------:R-:W-:Y:S04]  /*42ae0*/  STL.64 [R1+0x1840], R250 ;  /* 0x001840fa01007387 */ /* 0x000fe80000100a00 */
[----:B------:R-:W-:Y:S04]  /*42af0*/  STL.64 [R1+0x8c80], R250 ;  /* 0x008c80fa01007387 */ /* 0x000fe80000100a00 */
[----:B------:R-:W4:Y:S04]  /*42b00*/  LDL.LU.64 R88, [R1+0x25d0] ;  /* 0x0025d00001587983 */ /* 0x000f280000300a00 */
[----:B------:R-:W4:Y:S04]  /*42b10*/  LDL.LU.64 R86, [R1+0x41d0] ;  /* 0x0041d00001567983 */ /* 0x000f280000300a00 */
[----:B------:R-:W-:Y:S04]  /*42b20*/  STL.64 [R1+0x1848], R248 ;  /* 0x001848f801007387 */ /* 0x000fe80000100a00 */
[----:B------:R-:W-:Y:S04]  /*42b30*/  STL.64 [R1+0x8c88], R248 ;  /* 0x008c88f801007387 */ /* 0x000fe80000100a00 */
[----:B------:R-:W4:Y:S01]  /*42b40*/  LDL.LU.64 R84, [R1+0x2e80] ;  /* 0x002e800001547983 */ /* 0x000f220000300a00 */
[----:B------:R-:W-:-:S05]  /*42b50*/  IMAD.WIDE R244, R104, 0x4, R244 ;  /* 0x0000000468f47825 */ /* 0x000fca00078e02f4 */
[----:B------:R-:W-:Y:S04]  /*42b60*/  STL.64 [R1+0x1b90], R244 ;  /* 0x001b90f401007387 */ /* 0x000fe80000100a00 */
[----:B------:R-:W-:Y:S04]  /*42b70*/  STL.64 [R1+0x8c90], R244 ;  /* 0x008c90f401007387 */ /* 0x000fe80000100a00 */
[----:B------:R-:W4:Y:S01]  /*42b80*/  LDL.LU.64 R78, [R1+0x2c70] ;  /* 0x002c7000014e7983 */ /* 0x000f220000300a00 */
[----:B------:R-:W-:-:S03]  /*42b90*/  IMAD.WIDE R240, R104, 0x4, R102 ;  /* 0x0000000468f07825 */ /* 0x000fc600078e0266 */
[----:B------:R-:W4:Y:S04]  /*42ba0*/  LDL.LU.64 R102, [R1+0x25c0] ;  /* 0x0025c00001667983 */ /* 0x000f280000300a00 */
[----:B------:R-:W-:Y:S01]  /*42bb0*/  STL.64 [R1+0x1b98], R242 ;  /* 0x001b98f201007387 */ /* 0x000fe20000100a00 */
[----:B------:R-:W-:-:S03]  /*42bc0*/  IMAD.WIDE R238, R104, 0x4, R238 ;  /* 0x0000000468ee7825 */ /* 0x000fc600078e02ee */
[----:B------:R1:W-:Y:S01]  /*42bd0*/  STL.64 [R1+0x8c98], R242 ;  /* 0x008c98f201007387 */ /* 0x0003e20000100a00 */
[----:B------:R-:W-:-:S04]  /*42be0*/  IMAD.WIDE R236, R104, 0x4, R236 ;  /* 0x0000000468ec7825 */ /* 0x000fc800078e02ec */
[C---:B--2---:R-:W-:Y:S02]  /*42bf0*/  IMAD.WIDE R234, R104.reuse, 0x4, R100 ;  /* 0x0000000468ea7825 */ /* 0x044fe400078e0264 */
[----:B------:R-:W2:Y:S04]  /*42c00*/  LDL.LU.64 R100, [R1+0x41d8] ;  /* 0x0041d80001647983 */ /* 0x000ea80000300a00 */
[----:B------:R-:W-:Y:S01]  /*42c10*/  STL.64 [R1+0x1ba0], R240 ;  /* 0x001ba0f001007387 */ /* 0x000fe20000100a00 */
[----:B---3--:R-:W-:-:S03]  /*42c20*/  IMAD.WIDE R232, R104, 0x4, R98 ;  /* 0x0000000468e87825 */ /* 0x008fc600078e0262 */
[----:B------:R-:W3:Y:S04]  /*42c30*/  LDL.LU.64 R98, [R1+0x2e70] ;  /* 0x002e700001627983 */ /* 0x000ee80000300a00 */
[----:B------:R-:W-:Y:S01]  /*42c40*/  STL.64 [R1+0x1ba8], R238 ;  /* 0x001ba8ee01007387 */ /* 0x000fe20000100a00 */
[----:B----4-:R-:W-:-:S03]  /*42c50*/  IMAD.WIDE R230, R104, 0x4, R96 ;  /* 0x0000000468e67825 */ /* 0x010fc600078e0260 */
[----:B------:R-:W4:Y:S01]  /*42c60*/  LDL.LU.64 R96, [R1+0x2c60] ;  /* 0x002c600001607983 */ /* 0x000f220000300a00 */
[----:B------:R-:W-:-:S03]  /*42c70*/  IMAD.WIDE R228, R104, 0x4, R94 ;  /* 0x0000000468e47825 */ /* 0x000fc600078e025e */
[----:B------:R-:W-:Y:S01]  /*42c80*/  STL.64 [R1+0x1bb0], R236 ;  /* 0x001bb0ec01007387 */ /* 0x000fe20000100a00 */
[----:B------:R-:W-:-:S03]  /*42c90*/  IMAD.WIDE R226, R104, 0x4, R92 ;  /* 0x0000000468e27825 */ /* 0x000fc600078e025c */
[----:B------:R-:W4:Y:S04]  /*42ca0*/  LDL.LU.64 R94, [R1+0x25b0] ;  /* 0x0025b000015e7983 */ /* 0x000f280000300a00 */
[----:B------:R-:W-:Y:S04]  /*42cb0*/  STL.64 [R1+0x1bb8], R234 ;  /* 0x001bb8ea01007387 */ /* 0x000fe80000100a00 */
[----:B------:R-:W4:Y:S01]  /*42cc0*/  LDL.LU.64 R92, [R1+0x41e0] ;  /* 0x0041e000015c7983 */ /* 0x000f220000300a00 */
[----:B------:R-:W-:-:S03]  /*42cd0*/  IMAD.WIDE R224, R104, 0x4, R90 ;  /* 0x0000000468e07825 */ /* 0x000fc600078e025a */
[----:B------:R-:W-:Y:S04]  /*42ce0*/  STL.64 [R1+0x1bc0], R232 ;  /* 0x001bc0e801007387 */ /* 0x000fe80000100a00 */
        /* <DEDUP_REMOVED lines=178> */
[----:B------:R-:W4:Y:S01]  /*43810*/  LDL.LU.64 R60, [R1+0x2d88] ;  /* 0x002d8800013c7983 */ /* 0x000f220000300a00 */
[----:B------:R-:W-:-:S03]  /*43820*/  IMAD.WIDE R106, R104, 0x4, R78 ;  /* 0x00000004686a7825 */ /* 0x000fc600078e024e */
[----:B------:R-:W-:Y:S04]  /*43830*/  STL.64 [R1+0x8550], R110 ;  /* 0x0085506e01007387 */ /* 0x000fe80000100a00 */
[----:B------:R-:W4:Y:S04]  /*43840*/  LDL.LU.64 R78, [R1+0x2cb8] ;  /* 0x002cb800014e7983 */ /* 0x000f280000300a00 */
[----:B------:R-:W-:Y:S04]  /*43850*/  STL.64 [R1+0x8548], R108 ;  /* 0x0085486c01007387 */ /* 0x000fe80000100a00 */
[----:B------:R-:W4:Y:S04]  /*43860*/  LDL.LU.64 R76, [R1+0x2480] ;  /* 0x00248000014c7983 */ /* 0x000f280000300a00 */
[----:B------:R-:W-:Y:S04]  /*43870*/  STL.64 [R1+0x8540], R106 ;  /* 0x0085406a01007387 */ /* 0x000fe80000100a00 */
[----:B------:R-:W4:Y:S01]  /*43880*/  LDL.LU.64 R74, [R1+0x40e0] ;  /* 0x0040e000014a7983 */ /* 0x000f220000300a00 */
[----:B------:R-:W-:-:S05]  /*43890*/  IMAD.WIDE R102, R104, 0x4, R102 ;  /* 0x0000000468667825 */ /* 0x000fca00078e0266 */
[----:B------:R-:W-:Y:S04]  /*438a0*/  STL.64 [R1+0x8538], R102 ;  /* 0x0085386601007387 */ /* 0x000fe80000100a00 */
[----:B------:R-:W4:Y:S01]  /*438b0*/  LDL.LU.64 R72, [R1+0x2d78] ;  /* 0x002d780001487983 */ /* 0x000f220000300a00 */
[----:B--2---:R-:W-:-:S05]  /*438c0*/  IMAD.WIDE R100, R104, 0x4, R100 ;  /* 0x0000000468647825 */ /* 0x004fca00078e0264 */
[----:B------:R-:W-:Y:S04]  /*438d0*/  STL.64 [R1+0x8530], R100 ;  /* 0x0085306401007387 */ /* 0x000fe80000100a00 */
[----:B------:R-:W2:Y:S01]  /*438e0*/  LDL.LU.64 R70, [R1+0x2cc0] ;  /* 0x002cc00001467983 */ /* 0x000ea20000300a00 */
[----:B---3--:R-:W-:-:S05]  /*438f0*/  IMAD.WIDE R98, R104, 0x4, R98 ;  /* 0x0000000468627825 */ /* 0x008fca00078e0262 */
[----:B------:R-:W-:Y:S01]  /*43900*/  STL.64 [R1+0x8528], R98 ;  /* 0x0085286201007387 */ /* 0x000fe20000100a00 */
[----:B----4-:R-:W-:-:S05]  /*43910*/  IMAD.WIDE R96, R104, 0x4, R96 ;  /* 0x0000000468607825 */ /* 0x010fca00078e0260 */
        /* <DEDUP_REMOVED lines=13> */
[----:B------:R-:W-:-:S04]  /*439f0*/  IMAD.WIDE R86, R104, 0x4, R86 ;  /* 0x0000000468567825 */ /* 0x000fc800078e0256 */
[C---:B------:R-:W-:Y:S02]  /*43a00*/  IMAD.WIDE R80, R104.reuse, 0x4, R60 ;  /* 0x0000000468507825 */ /* 0x040fe400078e023c */
[----:B------:R-:W4:Y:S04]  /*43a10*/  LDL.LU.64 R60, [R1+0x2468] ;  /* 0x00246800013c7983 */ /* 0x000f280000300a00 */
[----:B------:R-:W4:Y:S04]  /*43a20*/  LDL.LU.64 R58, [R1+0x40c0] ;  /* 0x0040c000013a7983 */ /* 0x000f280000300a00 */
[----:B------:R1:W-:Y:S04]  /*43a30*/  STL.64 [R1+0x84f8], R86 ;  /* 0x0084f85601007387 */ /* 0x0003e80000100a00 */
[----:B------:R-:W4:Y:S01]  /*43a40*/  LDL.LU.64 R34, [R1+0x2d58] ;  /* 0x002d580001227983 */ /* 0x000f220000300a00 */
[----:B------:R-:W-:-:S04]  /*43a50*/  IMAD.WIDE R84, R104, 0x4, R84 ;  /* 0x0000000468547825 */ /* 0x000fc800078e0254 */
[C---:B------:R-:W-:Y:S01]  /*43a60*/  IMAD.WIDE R82, R104.reuse, 0x4, R82 ;  /* 0x0000000468527825 */ /* 0x040fe200078e0252 */
[----:B------:R-:W-:Y:S03]  /*43a70*/  STL.64 [R1+0x84f0], R84 ;  /* 0x0084f05401007387 */ /* 0x000fe60000100a00 */
[C---:B------:R-:W-:Y:S01]  /*43a80*/  IMAD.WIDE R78, R104.reuse, 0x4, R78 ;  /* 0x00000004684e7825 */ /* 0x040fe200078e024e */
        /* <DEDUP_REMOVED lines=20> */
[----:B---3--:R-:W-:-:S04]  /*43bd0*/  IMAD.WIDE R68, R104, 0x4, R68 ;  /* 0x0000000468447825 */ /* 0x008fc800078e0244 */
[C---:B----4-:R-:W-:Y:S01]  /*43be0*/  IMAD.WIDE R66, R104.reuse, 0x4, R66 ;  /* 0x0000000468427825 */ /* 0x050fe200078e0242 */
[----:B------:R-:W-:Y:S04]  /*43bf0*/  STL.64 [R1+0x84b0], R68 ;  /* 0x0084b04401007387 */ /* 0x000fe80000100a00 */
[----:B------:R-:W-:Y:S01]  /*43c00*/  STL.64 [R1+0x84a8], R66 ;  /* 0x0084a84201007387 */ /* 0x000fe20000100a00 */
[----:B------:R-:W-:-:S03]  /*43c10*/  IMAD.WIDE R64, R104, 0x4, R64 ;  /* 0x0000000468407825 */ /* 0x000fc600078e0240 */
[----:B------:R-:W3:Y:S04]  /*43c20*/  LDL.LU.64 R36, [R1+0x2448] ;  /* 0x0024480001247983 */ /* 0x000ee80000300a00 */
[----:B------:R-:W-:Y:S01]  /*43c30*/  STL.64 [R1+0x84a0], R64 ;  /* 0x0084a04001007387 */ /* 0x000fe20000100a00 */
[----:B------:R-:W-:-:S03]  /*43c40*/  IMAD.WIDE R56, R104, 0x4, R34 ;  /* 0x0000000468387825 */ /* 0x000fc600078e0222 */
[----:B------:R-:W4:Y:S01]  /*43c50*/  LDL.LU.64 R34, [R1+0x4090] ;  /* 0x0040900001227983 */ /* 0x000f220000300a00 */
[----:B------:R-:W-:-:S04]  /*43c60*/  IMAD.WIDE R62, R104, 0x4, R62 ;  /* 0x00000004683e7825 */ /* 0x000fc800078e023e */
[C---:B------:R-:W-:Y:S01]  /*43c70*/  IMAD.WIDE R60, R104.reuse, 0x4, R60 ;  /* 0x00000004683c7825 */ /* 0x040fe200078e023c */
[----:B------:R-:W-:Y:S03]  /*43c80*/  STL.64 [R1+0x8498], R62 ;  /* 0x0084983e01007387 */ /* 0x000fe60000100a00 */
[C---:B------:R-:W-:Y:S01]  /*43c90*/  IMAD.WIDE R58, R104.reuse, 0x4, R58 ;  /* 0x00000004683a7825 */ /* 0x040fe200078e023a */
[----:B------:R-:W-:Y:S03]  /*43ca0*/  STL.64 [R1+0x8490], R60 ;  /* 0x0084903c01007387 */ /* 0x000fe60000100a00 */
[C---:B------:R-:W-:Y:S01]  /*43cb0*/  IMAD.WIDE R54, R104.reuse, 0x4, R54 ;  /* 0x0000000468367825 */ /* 0x040fe200078e0236 */
[----:B------:R-:W4:Y:S03]  /*43cc0*/  LDL.LU.64 R32, [R1+0x2d28] ;  /* 0x002d280001207983 */ /* 0x000f260000300a00 */
[C---:B------:R-:W-:Y:S01]  /*43cd0*/  IMAD.WIDE R52, R104.reuse, 0x4, R52 ;  /* 0x0000000468347825 */ /* 0x040fe200078e0234 */
[----:B------:R-:W-:Y:S04]  /*43ce0*/  STL.64 [R1+0x8488], R58 ;  /* 0x0084883a01007387 */ /* 0x000fe80000100a00 */
[----:B------:R-:W4:Y:S01]  /*43cf0*/  LDL.LU.64 R30, [R1+0x2b48] ;  /* 0x002b4800011e7983 */ /* 0x000f220000300a00 */
[----:B------:R-:W-:-:S03]  /*43d00*/  IMAD.WIDE R50, R104, 0x4, R50 ;  /* 0x0000000468327825 */ /* 0x000fc600078e0232 */
[----:B------:R-:W-:Y:S04]  /*43d10*/  STL.64 [R1+0x8480], R56 ;  /* 0x0084803801007387 */ /* 0x000fe80000100a00 */
[----:B------:R-:W-:Y:S01]  /*43d20*/  STL.64 [R1+0x8478], R54 ;  /* 0x0084783601007387 */ /* 0x000fe20000100a00 */
[----:B------:R-:W-:-:S03]  /*43d30*/  IMAD.WIDE R48, R104, 0x4, R48 ;  /* 0x0000000468307825 */ /* 0x000fc600078e0230 */
[----:B------:R-:W4:Y:S01]  /*43d40*/  LDL.LU.64 R28, [R1+0x2430] ;  /* 0x00243000011c7983 */ /* 0x000f220000300a00 */
[----:B------:R-:W-:-:S03]  /*43d50*/  IMAD.WIDE R46, R104, 0x4, R46 ;  /* 0x00000004682e7825 */ /* 0x000fc600078e022e */
[----:B------:R-:W-:Y:S01]  /*43d60*/  STL.64 [R1+0x8470], R52 ;  /* 0x0084703401007387 */ /* 0x000fe20000100a00 */
[----:B------:R-:W-:-:S03]  /*43d70*/  IMAD.WIDE R44, R104, 0x4, R26 ;  /* 0x00000004682c7825 */ /* 0x000fc600078e021a */
[----:B------:R-:W4:Y:S04]  /*43d80*/  LDL.LU.64 R26, [R1+0x41e8] ;  /* 0x0041e800011a7983 */ /* 0x000f280000300a00 */
[----:B------:R-:W-:Y:S04]  /*43d90*/  STL.64 [R1+0x8468], R50 ;  /* 0x0084683201007387 */ /* 0x000fe80000100a00 */
[----:B------:R-:W-:Y:S01]  /*43da0*/  STL.64 [R1+0x8460], R48 ;  /* 0x0084603001007387 */ /* 0x000fe20000100a00 */
[----:B------:R-:W-:-:S03]  /*43db0*/  IMAD.WIDE R42, R104, 0x4, R42 ;  /* 0x00000004682a7825 */ /* 0x000fc600078e022a */
[----:B------:R-:W4:Y:S04]  /*43dc0*/  LDL.LU.64 R24, [R1+0x2d18] ;  /* 0x002d180001187983 */ /* 0x000f280000300a00 */
[----:B------:R-:W4:Y:S04]  /*43dd0*/  LDL.LU.64 R22, [R1+0x2b38] ;  /* 0x002b380001167983 */ /* 0x000f280000300a00 */
[----:B------:R-:W-:Y:S04]  /*43de0*/  STL.64 [R1+0x8458], R46 ;  /* 0x0084582e01007387 */ /* 0x000fe80000100a00 */
[----:B------:R-:W4:Y:S01]  /*43df0*/  LDL.LU.64 R20, [R1+0x2428] ;  /* 0x0024280001147983 */ /* 0x000f220000300a00 */
[----:B------:R-:W-:-:S03]  /*43e00*/  IMAD.WIDE R40, R104, 0x4, R40 ;  /* 0x0000000468287825 */ /* 0x000fc600078e0228 */
[----:B------:R-:W4:Y:S04]  /*43e10*/  LDL.LU.64 R18, [R1+0x41f0] ;  /* 0x0041f00001127983 */ /* 0x000f280000300a00 */
[----:B------:R-:W-:Y:S04]  /*43e20*/  STL.64 [R1+0x8450], R44 ;  /* 0x0084502c01007387 */ /* 0x000fe80000100a00 */
[----:B------:R-:W4:Y:S04]  /*43e30*/  LDL.LU.64 R16, [R1+0x2d08] ;  /* 0x002d080001107983 */ /* 0x000f280000300a00 */
[----:B------:R-:W4:Y:S04]  /*43e40*/  LDL.LU.64 R14, [R1+0x2b28] ;  /* 0x002b2800010e7983 */ /* 0x000f280000300a00 */
[----:B------:R-:W-:Y:S04]  /*43e50*/  STL.64 [R1+0x8448], R42 ;  /* 0x0084482a01007387 */ /* 0x000fe80000100a00 */
[----:B------:R-:W4:Y:S04]  /*43e60*/  LDL.LU.64 R12, [R1+0x2420] ;  /* 0x00242000010c7983 */ /* 0x000f280000300a00 */
[----:B------:R-:W4:Y:S04]  /*43e70*/  LDL.LU.64 R10, [R1+0x2ed8] ;  /* 0x002ed800010a7983 */ /* 0x000f280000300a00 */
[----:B------:R-:W-:Y:S04]  /*43e80*/  STL.64 [R1+0x8440], R40 ;  /* 0x0084402801007387 */ /* 0x000fe80000100a00 */
[----:B------:R-:W4:Y:S04]  /*43e90*/  LDL.LU.64 R8, [R1+0x2cf8] ;  /* 0x002cf80001087983 */ /* 0x000f280000300a00 */
[----:B------:R-:W4:Y:S01]  /*43ea0*/  LDL.LU.64 R6, [R1+0x2b18] ;  /* 0x002b180001067983 */ /* 0x000f220000300a00 */
[----:B--2---:R-:W-:-:S05]  /*43eb0*/  IMAD.WIDE R38, R104, 0x4, R38 ;  /* 0x0000000468267825 */ /* 0x004fca00078e0226 */
[----:B------:R-:W-:Y:S04]  /*43ec0*/  STL.64 [R1+0x8438], R38 ;  /* 0x0084382601007387 */ /* 0x000fe80000100a00 */
[----:B------:R-:W2:Y:S04]  /*43ed0*/  LDL.LU.64 R2, [R1+0x1eb0] ;  /* 0x001eb00001027983 */ /* 0x000ea80000300a00 */
[----:B-1----:R-:W2:Y:S01]  /*43ee0*/  LDL.64 R242, [R1+0x1b40] ;  /* 0x001b400001f27983 */ /* 0x002ea20000100a00 */
[----:B---3--:R-:W-:-:S05]  /*43ef0*/  IMAD.WIDE R36, R104, 0x4, R36 ;  /* 0x0000000468247825 */ /* 0x008fca00078e0224 */
[----:B------:R-:W-:Y:S04]  /*43f00*/  STL.64 [R1+0x8430], R36 ;  /* 0x0084302401007387 */ /* 0x000fe80000100a00 */
[----:B------:R-:W3:Y:S04]  /*43f10*/  LDL.64 R244, [R1+0x1b50] ;  /* 0x001b500001f47983 */ /* 0x000ee80000100a00 */
[----:B------:R-:W3:Y:S01]  /*43f20*/  LDL.64 R248, [R1+0x1b60] ;  /* 0x001b600001f87983 */ /* 0x000ee20000100a00 */
[----:B----4-:R-:W-:-:S05]  /*43f30*/  IMAD.WIDE R34, R104, 0x4, R34 ;  /* 0x0000000468227825 */ /* 0x010fca00078e0222 */
[----:B------:R-:W-:Y:S04]  /*43f40*/  STL.64 [R1+0x8428], R34 ;  /* 0x0084282201007387 */ /* 0x000fe80000100a00 */
[----:B------:R-:W4:Y:S04]  /*43f50*/  LDL.64 R250, [R1+0x1b68] ;  /* 0x001b680001fa7983 */ /* 0x000f280000100a00 */
[----:B------:R-:W4:Y:S01]  /*43f60*/  LDL.64 R4, [R1+0x1830] ;  /* 0x0018300001047983 */ /* 0x000f220000100a00 */
[----:B------:R-:W-:-:S04]  /*43f70*/  IMAD.WIDE R32, R104, 0x4, R32 ;  /* 0x0000000468207825 */ /* 0x000fc800078e0220 */
[C---:B------:R-:W-:Y:S01]  /*43f80*/  IMAD.WIDE R30, R104.reuse, 0x4, R30 ;  /* 0x00000004681e7825 */ /* 0x040fe200078e021e */
[----:B------:R-:W-:Y:S04]  /*43f90*/  STL.64 [R1+0x8420], R32 ;  /* 0x0084202001007387 */ /* 0x000fe80000100a00 */
[----:B------:R-:W-:Y:S01]  /*43fa0*/  STL.64 [R1+0x8418], R30 ;  /* 0x0084181e01007387 */ /* 0x000fe20000100a00 */
[----:B------:R-:W-:-:S05]  /*43fb0*/  IMAD.WIDE R28, R104, 0x4, R28 ;  /* 0x00000004681c7825 */ /* 0x000fca00078e021c */
[----:B------:R-:W-:Y:S01]  /*43fc0*/  STL.64 [R1+0x8410], R28 ;  /* 0x0084101c01007387 */ /* 0x000fe20000100a00 */
[----:B------:R-:W-:-:S05]  /*43fd0*/  IMAD.WIDE R26, R104, 0x4, R26 ;  /* 0x00000004681a7825 */ /* 0x000fca00078e021a */
[----:B------:R-:W-:Y:S01]  /*43fe0*/  STL.64 [R1+0x8408], R26 ;  /* 0x0084081a01007387 */ /* 0x000fe20000100a00 */
        /* <DEDUP_REMOVED lines=15> */
[----:B------:R-:W-:Y:S01]  /*440e0*/  STL.64 [R1+0x83c8], R10 ;  /* 0x0083c80a01007387 */ /* 0x000fe20000100a00 */
[----:B------:R-:W-:-:S04]  /*440f0*/  IMAD.WIDE R8, R104, 0x4, R8 ;  /* 0x0000000468087825 */ /* 0x000fc800078e0208 */
[----:B------:R-:W-:-:S04]  /*44100*/  IMAD.WIDE R6, R104, 0x4, R6 ;  /* 0x0000000468067825 */ /* 0x000fc800078e0206 */
[C---:B--2---:R-:W-:Y:S01]  /*44110*/  IMAD.WIDE R2, R104.reuse, 0x4, R2 ;  /* 0x0000000468027825 */ /* 0x044fe200078e0202 */
[----:B------:R-:W-:Y:S04]  /*44120*/  LDGSTS.E [R246+0x60200], desc[UR28][R242.64], P5 ;  /* 0x60200000f2f67fae */ /* 0x000fe8000a9a101c */
[----:B------:R-:W2:Y:S04]  /*44130*/  LDL.LU.64 R242, [R1+0x8c98] ;  /* 0x008c980001f27983 */ /* 0x000ea80000300a00 */
[----:B------:R1:W-:Y:S04]  /*44140*/  STL.64 [R1+0x83c0], R8 ;  /* 0x0083c00801007387 */ /* 0x0003e80000100a00 */
[----:B---3--:R-:W-:Y:S04]  /*44150*/  LDGSTS.E [R246+0x60280], desc[UR28][R244.64], P6 ;  /* 0x60280000f4f67fae */ /* 0x008fe8000b1a101c */
[----:B------:R-:W-:Y:S04]  /*44160*/  LDGSTS.E [R246+0x60300], desc[UR28][R248.64], P2 ;  /* 0x60300000f8f67fae */ /* 0x000fe800091a101c */
[----:B------:R-:W3:Y:S04]  /*44170*/  LDL.LU.64 R244, [R1+0x8c90] ;  /* 0x008c900001f47983 */ /* 0x000ee80000300a00 */
[----:B------:R1:W-:Y:S04]  /*44180*/  STL.64 [R1+0x83b8], R6 ;  /* 0x0083b80601007387 */ /* 0x0003e80000100a00 */
[----:B------:R-:W2:Y:S04]  /*44190*/  LDL.LU.64 R248, [R1+0x8c88] ;  /* 0x008c880001f87983 */ /* 0x000ea80000300a00 */
[----:B------:R1:W-:Y:S04]  /*441a0*/  STL.64 [R1+0x83b0], R2 ;  /* 0x0083b00201007387 */ /* 0x0003e80000100a00 */
[----:B----4-:R-:W-:Y:S04]  /*441b0*/  LDGSTS.E [R246+0x60380], desc[UR28][R250.64], P4 ;  /* 0x60380000faf67fae */ /* 0x010fe8000a1a101c */
[----:B------:R-:W-:Y:S04]  /*441c0*/  LDGSTS.E [R246+0x61200], desc[UR28][R4.64], P5 ;  /* 0x6120000004f67fae */ /* 0x000fe8000a9a101c */
[----:B------:R-:W4:Y:S04]  /*441d0*/  LDL.LU.64 R250, [R1+0x8c80] ;  /* 0x008c800001fa7983 */ /* 0x000f280000300a00 */
[----:B------:R-:W2:Y:S04]  /*441e0*/  LDL.LU.64 R4, [R1+0x8c78] ;  /* 0x008c780001047983 */ /* 0x000ea80000300a00 */
[----:B--2---:R-:W-:Y:S04]  /*441f0*/  LDGSTS.E [R246+0x61280], desc[UR28][R4.64], P6 ;  /* 0x6128000004f67fae */ /* 0x004fe8000b1a101c */
[----:B----4-:R-:W-:Y:S04]  /*44200*/  LDGSTS.E [R246+0x61300], desc[UR28][R250.64], P2 ;  /* 0x61300000faf67fae */ /* 0x010fe800091a101c */
[----:B------:R-:W-:Y:S04]  /*44210*/  LDGSTS.E [R246+0x61380], desc[UR28][R248.64], P4 ;  /* 0x61380000f8f67fae */ /* 0x000fe8000a1a101c */
[----:B---3--:R-:W-:Y:S04]  /*44220*/  LDGSTS.E [R246+0x62200], desc[UR28][R244.64], P5 ;  /* 0x62200000f4f67fae */ /* 0x008fe8000a9a101c */
        /* <DEDUP_REMOVED lines=77> */
[----:B------:R-:W2:Y:S04]  /*44700*/  LDL.LU R4, [R1+0x8c70] ;  /* 0x008c700001047983 */ /* 0x000ea80000300800 */
[----:B------:R-:W-:Y:S04]  /*44710*/  LDGSTS.E [R246+0x75300], desc[UR28][R86.64], P2 ;  /* 0x7530000056f67fae */ /* 0x000fe800091a101c */
[----:B------:R-:W-:Y:S04]  /*44720*/  LDGSTS.E [R246+0x75380], desc[UR28][R84.64], P4 ;  /* 0x7538000054f67fae */ /* 0x000fe8000a1a101c */
[----:B------:R-:W-:Y:S04]  /*44730*/  LDGSTS.E [R246+0x76200], desc[UR28][R82.64], P5 ;  /* 0x7620000052f67fae */ /* 0x000fe8000a9a101c */
[----:B------:R-:W1:Y:S04]  /*44740*/  LDL.LU.64 R86, [R1+0x41f8] ;  /* 0x0041f80001567983 */ /* 0x000e680000300a00 */
        /* <DEDUP_REMOVED lines=45> */
[----:B------:R1:W-:Y:S04]  /*44a20*/  LDGSTS.E [R246+0x7f280], desc[UR28][R8.64], P6 ;  /* 0x7f28000008f67fae */ /* 0x0003e8000b1a101c */
[----:B------:R-:W2:Y:S04]  /*44a30*/  LDL.LU.64 R102, [R1+0x2c98] ;  /* 0x002c980001667983 */ /* 0x000ea80000300a00 */
[----:B------:R3:W-:Y:S04]  /*44a40*/  LDGSTS.E [R246+0x7f300], desc[UR28][R6.64], P2 ;  /* 0x7f30000006f67fae */ /* 0x0007e800091a101c */
[----:B------:R-:W2:Y:S04]  /*44a50*/  LDL.LU.64 R238, [R1+0x23e0] ;  /* 0x0023e00001ee7983 */ /* 0x000ea80000300a00 */
[----:B------:R4:W-:Y:S04]  /*44a60*/  LDGSTS.E [R246+0x7f380], desc[UR28][R2.64], P4 ;  /* 0x7f38000002f67fae */ /* 0x0009e8000a1a101c */
[----:B------:R-:W2:Y:S04]  /*44a70*/  LDL.LU.64 R236, [R1+0x4210] ;  /* 0x0042100001ec7983 */ /* 0x000ea80000300a00 */
[----:B------:R2:W-:Y:S01]  /*44a80*/  STL [R1+0x8c40], R247 ;  /* 0x008c40f701007387 */ /* 0x0005e20000100800 */
[----:B-1----:R-:W-:-:S04]  /*44a90*/  IMAD.WIDE R8, R104, 0x4, R86 ;  /* 0x0000000468087825 */ /* 0x002fc800078e0256 */
[C---:B---3--:R-:W-:Y:S01]  /*44aa0*/  IMAD.WIDE R6, R104.reuse, 0x4, R88 ;  /* 0x0000000468067825 */ /* 0x048fe200078e0258 */
[----:B------:R-:W-:Y:S03]  /*44ab0*/  STL.64 [R1+0x1a00], R8 ;  /* 0x001a000801007387 */ /* 0x000fe60000100a00 */
[C---:B----4-:R-:W-:Y:S02]  /*44ac0*/  IMAD.WIDE R2, R104.reuse, 0x4, R100 ;  /* 0x0000000468027825 */ /* 0x050fe400078e0264 */
[----:B------:R-:W3:Y:S04]  /*44ad0*/  LDL.LU.64 R100, [R1+0x2e98] ;  /* 0x002e980001647983 */ /* 0x000ee80000300a00 */
[----:B------:R1:W-:Y:S04]  /*44ae0*/  STL.64 [R1+0x1a10], R6 ;  /* 0x001a100601007387 */ /* 0x0003e80000100a00 */
[----:B------:R4:W-:Y:S01]  /*44af0*/  STL.64 [R1+0x1a20], R2 ;  /* 0x001a200201007387 */ /* 0x0009e20000100a00 */
[----:B--2---:R-:W-:-:S04]  /*44b00*/  IMAD.WIDE R246, R104, 0x4, R96 ;  /* 0x0000000468f67825 */ /* 0x004fc800078e0260 */
[----:B-1----:R-:W-:-:S04]  /*44b10*/  IMAD.WIDE R6, R104, 0x4, R92 ;  /* 0x0000000468067825 */ /* 0x002fc800078e025c */
[C---:B----4-:R-:W-:Y:S02]  /*44b20*/  IMAD.WIDE R2, R104.reuse, 0x4, R98 ;  /* 0x0000000468027825 */ /* 0x050fe400078e0262 */
[----:B------:R-:W2:Y:S04]  /*44b30*/  LDL.LU.64 R98, [R1+0x2c88] ;  /* 0x002c880001627983 */ /* 0x000ea80000300a00 */
[----:B------:R1:W-:Y:S01]  /*44b40*/  STL.64 [R1+0x1a28], R6 ;  /* 0x001a280601007387 */ /* 0x0003e20000100a00 */
[----:B------:R-:W-:-:S03]  /*44b50*/  IMAD.WIDE R250, R104, 0x4, R250 ;  /* 0x0000000468fa7825 */ /* 0x000fc600078e02fa */
[----:B------:R4:W-:Y:S04]  /*44b60*/  STL.64 [R1+0x1b00], R2 ;  /* 0x001b000201007387 */ /* 0x0009e80000100a00 */
[----:B------:R-:W4:Y:S01]  /*44b70*/  LDL.LU.64 R96, [R1+0x23b0] ;  /* 0x0023b00001607983 */ /* 0x000f220000300a00 */
[----:B------:R-:W-:-:S03]  /*44b80*/  IMAD.WIDE R242, R104, 0x4, R90 ;  /* 0x0000000468f27825 */ /* 0x000fc600078e025a */
        /* <DEDUP_REMOVED lines=23> */
[C---:B---3--:R-:W-:Y:S02]  /*44d00*/  IMAD.WIDE R234, R104.reuse, 0x4, R100 ;  /* 0x0000000468ea7825 */ /* 0x048fe400078e0264 */
[----:B------:R-:W3:Y:S04]  /*44d10*/  LDL.LU.64 R100, [R1+0x4228] ;  /* 0x0042280001647983 */ /* 0x000ee80000300a00 */
[----:B------:R-:W-:Y:S01]  /*44d20*/  STL.64 [R1+0x1b48], R240 ;  /* 0x001b48f001007387 */ /* 0x000fe20000100a00 */
[----:B--2---:R-:W-:-:S03]  /*44d30*/  IMAD.WIDE R232, R104, 0x4, R98 ;  /* 0x0000000468e87825 */ /* 0x004fc600078e0262 */
[----:B------:R-:W2:Y:S04]  /*44d40*/  LDL.LU.64 R98, [R1+0x2e68] ;  /* 0x002e680001627983 */ /* 0x000ea80000300a00 */
        /* <DEDUP_REMOVED lines=28> */
[----:B---3--:R-:W-:-:S03]  /*44f10*/  IMAD.WIDE R212, R104, 0x4, R100 ;  /* 0x0000000468d47825 */ /* 0x008fc600078e0264 */
[----:B------:R-:W3:Y:S04]  /*44f20*/  LDL.LU.64 R100, [R1+0x22e0] ;  /* 0x0022e00001647983 */ /* 0x000ee80000300a00 */
[----:B------:R-:W-:Y:S01]  /*44f30*/  STL.64 [R1+0x51c0], R218 ;  /* 0x0051c0da01007387 */ /* 0x000fe20000100a00 */
[----:B--2---:R-:W-:-:S03]  /*44f40*/  IMAD.WIDE R210, R104, 0x4, R98 ;  /* 0x0000000468d27825 */ /* 0x004fc600078e0262 */
[----:B------:R-:W2:Y:S04]  /*44f50*/  LDL.LU.64 R98, [R1+0x4240] ;  /* 0x0042400001627983 */ /* 0x000ea80000300a00 */
        /* <DEDUP_REMOVED lines=167> */
[----:B---3--:R-:W-:-:S05]  /*459d0*/  IMAD.WIDE R100, R104, 0x4, R100 ;  /* 0x0000000468647825 */ /* 0x008fca00078e0264 */
[----:B------:R-:W-:Y:S04]  /*459e0*/  STL.64 [R1+0x8310], R100 ;  /* 0x0083106401007387 */ /* 0x000fe80000100a00 */
[----:B------:R-:W3:Y:S01]  /*459f0*/  LDL.LU.64 R70, [R1+0x2b70] ;  /* 0x002b700001467983 */ /* 0x000ee20000300a00 */
[----:B--2---:R-:W-:-:S05]  /*45a00*/  IMAD.WIDE R98, R104, 0x4, R98 ;  /* 0x0000000468627825 */ /* 0x004fca00078e0262 */
[----:B------:R-:W-:Y:S01]  /*45a10*/  STL.64 [R1+0x8308], R98 ;  /* 0x0083086201007387 */ /* 0x000fe20000100a00 */
[----:B----4-:R-:W-:-:S05]  /*45a20*/  IMAD.WIDE R96, R104, 0x4, R96 ;  /* 0x0000000468607825 */ /* 0x010fca00078e0260 */
[----:B------:R-:W-:Y:S01]  /*45a30*/  STL.64 [R1+0x8300], R96 ;  /* 0x0083006001007387 */ /* 0x000fe20000100a00 */
[----:B------:R-:W-:-:S03]  /*45a40*/  IMAD.WIDE R94, R104, 0x4, R94 ;  /* 0x00000004685e7825 */ /* 0x000fc600078e025e */
[----:B------:R-:W2:Y:S04]  /*45a50*/  LDL.LU.64 R68, [R1+0x2060] ;  /* 0x0020600001447983 */ /* 0x000ea80000300a00 */
        /* <DEDUP_REMOVED lines=40> */
[----:B--2---:R-:W-:-:S04]  /*45ce0*/  IMAD.WIDE R68, R104, 0x4, R68 ;  /* 0x0000000468447825 */ /* 0x004fc800078e0244 */
[C---:B----4-:R-:W-:Y:S01]  /*45cf0*/  IMAD.WIDE R66, R104.reuse, 0x4, R66 ;  /* 0x0000000468427825 */ /* 0x050fe200078e0242 */
[----:B------:R-:W-:Y:S04]  /*45d00*/  STL.64 [R1+0x8290], R68 ;  /* 0x0082904401007387 */ /* 0x000fe80000100a00 */
[----:B------:R-:W-:Y:S01]  /*45d10*/  STL.64 [R1+0x8288], R66 ;  /* 0x0082884201007387 */ /* 0x000fe20000100a00 */
[----:B------:R-:W-:-:S03]  /*45d20*/  IMAD.WIDE R64, R104, 0x4, R64 ;  /* 0x0000000468407825 */ /* 0x000fc600078e0240 */
[----:B------:R-:W2:Y:S04]  /*45d30*/  LDL.LU.64 R36, [R1+0x1fa0] ;  /* 0x001fa00001247983 */ /* 0x000ea80000300a00 */
        /* <DEDUP_REMOVED lines=28> */
[----:B------:R-:W4:Y:S04]  /*45f00*/  LDL.LU.64 R20, [R1+0x1f40] ;  /* 0x001f400001147983 */ /* 0x000f280000300a00 */
[----:B------:R-:W4:Y:S04]  /*45f10*/  LDL.LU.64 R18, [R1+0x4078] ;  /* 0x0040780001127983 */ /* 0x000f280000300a00 */
[----:B------:R-:W-:Y:S01]  /*45f20*/  STL.64 [R1+0x8230], R44 ;  /* 0x0082302c01007387 */ /* 0x000fe20000100a00 */
[----:B------:R-:W-:-:S03]  /*45f30*/  IMAD.WIDE R40, R104, 0x4, R40 ;  /* 0x0000000468287825 */ /* 0x000fc600078e0228 */
[----:B------:R-:W4:Y:S04]  /*45f40*/  LDL.LU.64 R16, [R1+0x2d00] ;  /* 0x002d000001107983 */ /* 0x000f280000300a00 */
[----:B------:R-:W4:Y:S04]  /*45f50*/  LDL.LU.64 R14, [R1+0x2b20] ;  /* 0x002b2000010e7983 */ /* 0x000f280000300a00 */
[----:B------:R-:W-:Y:S04]  /*45f60*/  STL.64 [R1+0x8228], R42 ;  /* 0x0082282a01007387 */ /* 0x000fe80000100a00 */
[----:B------:R-:W4:Y:S04]  /*45f70*/  LDL.LU.64 R12, [R1+0x1f10] ;  /* 0x001f1000010c7983 */ /* 0x000f280000300a00 */
[----:B------:R-:W4:Y:S04]  /*45f80*/  LDL.LU.64 R10, [R1+0x2ed0] ;  /* 0x002ed000010a7983 */ /* 0x000f280000300a00 */
[----:B------:R-:W-:Y:S04]  /*45f90*/  STL.64 [R1+0x8220], R40 ;  /* 0x0082202801007387 */ /* 0x000fe80000100a00 */
[----:B------:R-:W4:Y:S04]  /*45fa0*/  LDL.LU.64 R8, [R1+0x2cf0] ;  /* 0x002cf00001087983 */ /* 0x000f280000300a00 */
[----:B-1----:R-:W4:Y:S01]  /*45fb0*/  LDL.LU.64 R6, [R1+0x2b10] ;  /* 0x002b100001067983 */ /* 0x002f220000300a00 */
[----:B---3--:R-:W-:-:S05]  /*45fc0*/  IMAD.WIDE R38, R104, 0x4, R38 ;  /* 0x0000000468267825 */ /* 0x008fca00078e0226 */
[----:B------:R-:W-:Y:S04]  /*45fd0*/  STL.64 [R1+0x8218], R38 ;  /* 0x0082182601007387 */ /* 0x000fe80000100a00 */
[----:B------:R-:W3:Y:S04]  /*45fe0*/  LDL.LU.64 R2, [R1+0x1ee0] ;  /* 0x001ee00001027983 */ /* 0x000ee80000300a00 */
[----:B------:R-:W3:Y:S01]  /*45ff0*/  LDL.64 R242, [R1+0x1a00] ;  /* 0x001a000001f27983 */ /* 0x000ee20000100a00 */
[----:B--2---:R-:W-:-:S05]  /*46000*/  IMAD.WIDE R36, R104, 0x4, R36 ;  /* 0x0000000468247825 */ /* 0x004fca00078e0224 */
[----:B------:R-:W-:Y:S04]  /*46010*/  STL.64 [R1+0x8210], R36 ;  /* 0x0082102401007387 */ /* 0x000fe80000100a00 */
[----:B------:R-:W2:Y:S04]  /*46020*/  LDL.64 R244, [R1+0x1a10] ;  /* 0x001a100001f47983 */ /* 0x000ea80000100a00 */
[----:B------:R-:W2:Y:S01]  /*46030*/  LDL.64 R248, [R1+0x1a20] ;  /* 0x001a200001f87983 */ /* 0x000ea20000100a00 */
        /* <DEDUP_REMOVED lines=30> */
[C---:B---3--:R-:W-:Y:S01]  /*46220*/  IMAD.WIDE R2, R104.reuse, 0x4, R2 ;  /* 0x0000000468027825 */ /* 0x048fe200078e0202 */
[----:B------:R-:W-:Y:S04]  /*46230*/  LDGSTS.E [R4+0x60400], desc[UR28][R242.64], P5 ;  /* 0x60400000f2047fae */ /* 0x000fe8000a9a101c */
[----:B------:R-:W3:Y:S04]  /*46240*/  LDL.LU.64 R242, [R1+0x8c68] ;  /* 0x008c680001f27983 */ /* 0x000ee80000300a00 */
[----:B------:R-:W-:Y:S04]  /*46250*/  STL.64 [R1+0x81a0], R8 ;  /* 0x0081a00801007387 */ /* 0x000fe80000100a00 */
[----:B--2---:R-:W-:Y:S04]  /*46260*/  LDGSTS.E [R4+0x60480], desc[UR28][R244.64], P6 ;  /* 0x60480000f4047fae */ /* 0x004fe8000b1a101c */
[----:B------:R-:W-:Y:S04]  /*46270*/  LDGSTS.E [R4+0x60500], desc[UR28][R248.64], P2 ;  /* 0x60500000f8047fae */ /* 0x000fe800091a101c */
[----:B------:R-:W2:Y:S04]  /*46280*/  LDL.LU.64 R244, [R1+0x8c60] ;  /* 0x008c600001f47983 */ /* 0x000ea80000300a00 */
        /* <DEDUP_REMOVED lines=140> */
[----:B------:R3:W-:Y:S04]  /*46b50*/  LDGSTS.E [R4+0x7f580], desc[UR28][R2.64], P4 ;  /* 0x7f58000002047fae */ /* 0x0007e8000a1a101c */
[----:B------:R-:W2:Y:S04]  /*46b60*/  LDL.LU.64 R102, [R1+0x4268] ;  /* 0x0042680001667983 */ /* 0x000ea80000300a00 */
[----:B------:R-:W2:Y:S04]  /*46b70*/  LDL.LU.64 R238, [R1+0x23d8] ;  /* 0x0023d80001ee7983 */ /* 0x000ea80000300a00 */
[----:B------:R-:W2:Y:S01]  /*46b80*/  LDL.LU.64 R236, [R1+0x44f8] ;  /* 0x0044f80001ec7983 */ /* 0x000ea20000300a00 */
        /* <DEDUP_REMOVED lines=8> */
[C---:B-1----:R-:W-:Y:S02]  /*46c10*/  IMAD.WIDE R4, R104.reuse, 0x4, R98 ;  /* 0x0000000468047825 */ /* 0x042fe400078e0262 */
[----:B------:R-:W2:Y:S04]  /*46c20*/  LDL.LU.64 R98, [R1+0x4348] ;  /* 0x0043480001627983 */ /* 0x000ea80000300a00 */
        /* <DEDUP_REMOVED lines=24> */
[----:B------:R-:W4:Y:S01]  /*46db0*/  LDL.LU.64 R102, [R1+0x2368] ;  /* 0x0023680001667983 */ /* 0x000f220000300a00 */
[----:B------:R-:W-:-:S03]  /*46dc0*/  IMAD.WIDE R238, R104, 0x4, R238 ;  /* 0x0000000468ee7825 */ /* 0x000fc600078e02ee */
[----:B------:R-:W-:Y:S01]  /*46dd0*/  STL.64 [R1+0x19f8], R242 ;  /* 0x0019f8f201007387 */ /* 0x000fe20000100a00 */
[----:B------:R-:W-:-:S03]  /*46de0*/  IMAD.WIDE R236, R104, 0x4, R236 ;  /* 0x0000000468ec7825 */ /* 0x000fc600078e02ec */
[----:B------:R1:W-:Y:S01]  /*46df0*/  STL.64 [R1+0x8c38], R242 ;  /* 0x008c38f201007387 */ /* 0x0003e20000100a00 */
[----:B---3--:R-:W-:-:S03]  /*46e00*/  IMAD.WIDE R234, R104, 0x4, R100 ;  /* 0x0000000468ea7825 */ /* 0x008fc600078e0264 */
        /* <DEDUP_REMOVED lines=298> */
[----:B------:R-:W4:Y:S01]  /*480b0*/  LDL.LU.64 R6, [R1+0x4260] ;  /* 0x0042600001067983 */ /* 0x000f220000300a00 */
[----:B---3--:R-:W-:-:S05]  /*480c0*/  IMAD.WIDE R38, R104, 0x4, R38 ;  /* 0x0000000468267825 */ /* 0x008fca00078e0226 */
[----:B------:R-:W-:Y:S04]  /*480d0*/  STL.64 [R1+0x8018], R38 ;  /* 0x0080182601007387 */ /* 0x000fe80000100a00 */
[----:B------:R-:W3:Y:S04]  /*480e0*/  LDL.LU.64 R4, [R1+0x1ed8] ;  /* 0x001ed80001047983 */ /* 0x000ee80000300a00 */
[----:B-1----:R-:W3:Y:S01]  /*480f0*/  LDL.64 R242, [R1+0x1750] ;  /* 0x0017500001f27983 */ /* 0x002ee20000100a00 */
        /* <DEDUP_REMOVED lines=37> */
[----:B------:R1:W-:Y:S04]  /*48350*/  STL.64 [R1+0x7fa0], R8 ;  /* 0x007fa00801007387 */ /* 0x0003e80000100a00 */
        /* <DEDUP_REMOVED lines=144> */
[----:B------:R4:W-:Y:S04]  /*48c60*/  LDGSTS.E [R247+0x7f780], desc[UR28][R4.64], P4 ;  /* 0x7f78000004f77fae */ /* 0x0009e8000a1a101c */
        /* <DEDUP_REMOVED lines=15> */
[----:B------:R4:W-:Y:S01]  /*48d60*/  STL.64 [R1+0x1910], R4 ;  /* 0x0019100401007387 */ /* 0x0009e20000100a00 */
[----:B------:R-:W-:-:S03]  /*48d70*/  IMAD.WIDE R246, R104, 0x4, R92 ;  /* 0x0000000468f67825 */ /* 0x000fc600078e025c */
[----:B------:R-:W4:Y:S01]  /*48d80*/  LDL.LU.64 R96, [R1+0x23a0] ;  /* 0x0023a00001607983 */ /* 0x000f220000300a00 */
[----:B------:R-:W-:-:S03]  /*48d90*/  IMAD.WIDE R242, R104, 0x4, R90 ;  /* 0x0000000468f27825 */ /* 0x000fc600078e025a */
[----:B------:R-:W4:Y:S04]  /*48da0*/  LDL.LU.64 R94, [R1+0x4798] ;  /* 0x00479800015e7983 */ /* 0x000f280000300a00 */
        /* <DEDUP_REMOVED lines=249> */
[----:B------:R-:W-:Y:S04]  /*49d40*/  STL.64 [R1+0x7ef8], R86 ;  /* 0x007ef85601007387 */ /* 0x000fe80000100a00 */
[----:B------:R-:W4:Y:S01]  /*49d50*/  LDL.LU.64 R34, [R1+0x4640] ;  /* 0x0046400001227983 */ /* 0x000f220000300a00 */
[----:B------:R-:W-:-:S04]  /*49d60*/  IMAD.WIDE R84, R104, 0x4, R84 ;  /* 0x0000000468547825 */ /* 0x000fc800078e0254 */
[C---:B------:R-:W-:Y:S01]  /*49d70*/  IMAD.WIDE R82, R104.reuse, 0x4, R82 ;  /* 0x0000000468527825 */ /* 0x040fe200078e0252 */
[----:B------:R1:W-:Y:S03]  /*49d80*/  STL.64 [R1+0x7ef0], R84 ;  /* 0x007ef05401007387 */ /* 0x0003e60000100a00 */
        /* <DEDUP_REMOVED lines=267> */
[----:B------:R-:W2:Y:S02]  /*4ae40*/  LDL.LU.64 R96, [R1+0x47d0] ;  /* 0x0047d00001607983 */ /* 0x000ea40000300a00 */
[C---:B------:R-:W-:Y:S02]  /*4ae50*/  IMAD.WIDE R242, R104.reuse, 0x4, R92 ;  /* 0x0000000468f27825 */ /* 0x040fe400078e025c */
[----:B------:R1:W-:Y:S02]  /*4ae60*/  STL.64 [R1+0x16e8], R4 ;  /* 0x0016e80401007387 */ /* 0x0003e40000100a00 */
[C---:B------:R-:W-:Y:S02]  /*4ae70*/  IMAD.WIDE R246, R104.reuse, 0x4, R90 ;  /* 0x0000000468f67825 */ /* 0x040fe400078e025a */
[----:B------:R4:W-:Y:S04]  /*4ae80*/  STL.64 [R1+0x18b0], R2 ;  /* 0x0018b00201007387 */ /* 0x0009e80000100a00 */
[----:B------:R-:W4:Y:S04]  /*4ae90*/  LDL.LU.64 R94, [R1+0x23c0] ;  /* 0x0023c000015e7983 */ /* 0x000f280000300a00 */
        /* <DEDUP_REMOVED lines=8> */
[----:B------:R-:W4:Y:S01]  /*4af20*/  LDL.LU.64 R84, [R1+0x4a60] ;  /* 0x004a600001547983 */ /* 0x000f220000300a00 */
[----:B------:R-:W-:-:S05]  /*4af30*/  IMAD.WIDE R244, R104, 0x4, R244 ;  /* 0x0000000468f47825 */ /* 0x000fca00078e02f4 */
[----:B------:R-:W-:Y:S04]  /*4af40*/  STL.64 [R1+0x18e0], R244 ;  /* 0x0018e0f401007387 */ /* 0x000fe80000100a00 */
[----:B------:R-:W-:Y:S04]  /*4af50*/  STL.64 [R1+0x8bc8], R244 ;  /* 0x008bc8f401007387 */ /* 0x000fe80000100a00 */
[----:B------:R-:W4:Y:S04]  /*4af60*/  LDL.LU.64 R78, [R1+0x4988] ;  /* 0x00498800014e7983 */ /* 0x000f280000300a00 */
[----:B------:R-:W-:Y:S04]  /*4af70*/  STL.64 [R1+0x1930], R242 ;  /* 0x001930f201007387 */ /* 0x000fe80000100a00 */
[----:B------:R-:W-:Y:S01]  /*4af80*/  STL.64 [R1+0x8bd0], R242 ;  /* 0x008bd0f201007387 */ /* 0x000fe20000100a00 */
[----:B------:R-:W-:-:S04]  /*4af90*/  IMAD.WIDE R240, R104, 0x4, R100 ;  /* 0x0000000468f07825 */ /* 0x000fc800078e0264 */
[----:B------:R-:W-:-:S04]  /*4afa0*/  IMAD.WIDE R238, R104, 0x4, R238 ;  /* 0x0000000468ee7825 */ /* 0x000fc800078e02ee */
[----:B------:R-:W-:-:S04]  /*4afb0*/  IMAD.WIDE R236, R104, 0x4, R236 ;  /* 0x0000000468ec7825 */ /* 0x000fc800078e02ec */
[C---:B------:R-:W-:Y:S02]  /*4afc0*/  IMAD.WIDE R234, R104.reuse, 0x4, R102 ;  /* 0x0000000468ea7825 */ /* 0x040fe400078e0266 */
[----:B------:R-:W4:Y:S04]  /*4afd0*/  LDL.LU.64 R102, [R1+0x48b0] ;  /* 0x0048b00001667983 */ /* 0x000f280000300a00 */
[----:B------:R-:W4:Y:S04]  /*4afe0*/  LDL.LU.64 R100, [R1+0x2350] ;  /* 0x0023500001647983 */ /* 0x000f280000300a00 */
[----:B------:R-:W-:Y:S04]  /*4aff0*/  STL.64 [R1+0x1940], R240 ;  /* 0x001940f001007387 */ /* 0x000fe80000100a00 */
        /* <DEDUP_REMOVED lines=201> */
[----:B------:R-:W-:Y:S01]  /*4bc90*/  STL.64 [R1+0x79c0], R102 ;  /* 0x0079c06601007387 */ /* 0x000fe20000100a00 */
[----:B------:R-:W-:-:S03]  /*4bca0*/  IMAD.WIDE R100, R104, 0x4, R100 ;  /* 0x0000000468647825 */ /* 0x000fc600078e0264 */
[----:B------:R-:W4:Y:S04]  /*4bcb0*/  LDL.LU.64 R72, [R1+0x49d8] ;  /* 0x0049d80001487983 */ /* 0x000f280000300a00 */
[----:B------:R1:W-:Y:S04]  /*4bcc0*/  STL.64 [R1+0x79b8], R100 ;  /* 0x0079b86401007387 */ /* 0x0003e80000100a00 */
        /* <DEDUP_REMOVED lines=20> */
[----:B------:R1:W-:Y:S04]  /*4be10*/  STL.64 [R1+0x7b60], R86 ;  /* 0x007b605601007387 */ /* 0x0003e80000100a00 */
[----:B------:R-:W4:Y:S04]  /*4be20*/  LDL.LU.64 R58, [R1+0x2018] ;  /* 0x00201800013a7983 */ /* 0x000f280000300a00 */
[----:B------:R-:W4:Y:S01]  /*4be30*/  LDL.LU.64 R34, [R1+0x49c8] ;  /* 0x0049c80001227983 */ /* 0x000f220000300a00 */
[----:B------:R-:W-:-:S04]  /*4be40*/  IMAD.WIDE R84, R104, 0x4, R84 ;  /* 0x0000000468547825 */ /* 0x000fc800078e0254 */
[C---:B------:R-:W-:Y:S01]  /*4be50*/  IMAD.WIDE R82, R104.reuse, 0x4, R82 ;  /* 0x0000000468527825 */ /* 0x040fe200078e0252 */
[----:B------:R-:W-:Y:S03]  /*4be60*/  STL.64 [R1+0x7b58], R84 ;  /* 0x007b585401007387 */ /* 0x000fe60000100a00 */
[C---:B------:R-:W-:Y:S01]  /*4be70*/  IMAD.WIDE R78, R104.reuse, 0x4, R78 ;  /* 0x00000004684e7825 */ /* 0x040fe200078e024e */
[----:B------:R-:W4:Y:S03]  /*4be80*/  LDL.LU.64 R54, [R1+0x48f0] ;  /* 0x0048f00001367983 */ /* 0x000f260000300a00 */
[C---:B------:R-:W-:Y:S01]  /*4be90*/  IMAD.WIDE R76, R104.reuse, 0x4, R76 ;  /* 0x00000004684c7825 */ /* 0x040fe200078e024c */
[----:B------:R-:W-:Y:S04]  /*4bea0*/  STL.64 [R1+0x7b50], R82 ;  /* 0x007b505201007387 */ /* 0x000fe80000100a00 */
[----:B------:R-:W4:Y:S04]  /*4beb0*/  LDL.LU.64 R52, [R1+0x4818] ;  /* 0x0048180001347983 */ /* 0x000f280000300a00 */
[----:B------:R-:W-:Y:S04]  /*4bec0*/  STL.64 [R1+0x7ba8], R80 ;  /* 0x007ba85001007387 */ /* 0x000fe80000100a00 */
[----:B------:R-:W4:Y:S04]  /*4bed0*/  LDL.LU.64 R50, [R1+0x1fe8] ;  /* 0x001fe80001327983 */ /* 0x000f280000300a00 */
[----:B------:R-:W-:Y:S01]  /*4bee0*/  STL.64 [R1+0x7ba0], R78 ;  /* 0x007ba04e01007387 */ /* 0x000fe20000100a00 */
[----:B------:R-:W-:-:S03]  /*4bef0*/  IMAD.WIDE R74, R104, 0x4, R74 ;  /* 0x00000004684a7825 */ /* 0x000fc600078e024a */
[----:B------:R-:W4:Y:S04]  /*4bf00*/  LDL.LU.64 R48, [R1+0x49c0] ;  /* 0x0049c00001307983 */ /* 0x000f280000300a00 */
[----:B------:R-:W-:Y:S01]  /*4bf10*/  STL.64 [R1+0x7b98], R76 ;  /* 0x007b984c01007387 */ /* 0x000fe20000100a00 */
[----:B------:R-:W-:-:S04]  /*4bf20*/  IMAD.WIDE R72, R104, 0x4, R72 ;  /* 0x0000000468487825 */ /* 0x000fc800078e0248 */
[----:B------:R-:W-:-:S04]  /*4bf30*/  IMAD.WIDE R70, R104, 0x4, R70 ;  /* 0x0000000468467825 */ /* 0x000fc800078e0246 */
[C---:B---3--:R-:W-:Y:S02]  /*4bf40*/  IMAD.WIDE R68, R104.reuse, 0x4, R46 ;  /* 0x0000000468447825 */ /* 0x048fe400078e022e */
[----:B------:R-:W3:Y:S04]  /*4bf50*/  LDL.LU.64 R46, [R1+0x48e8] ;  /* 0x0048e800012e7983 */ /* 0x000ee80000300a00 */
[----:B------:R-:W3:Y:S04]  /*4bf60*/  LDL.LU.64 R26, [R1+0x4810] ;  /* 0x00481000011a7983 */ /* 0x000ee80000300a00 */
[----:B------:R-:W-:Y:S04]  /*4bf70*/  STL.64 [R1+0x7b90], R74 ;  /* 0x007b904a01007387 */ /* 0x000fe80000100a00 */
[----:B------:R-:W3:Y:S04]  /*4bf80*/  LDL.LU.64 R42, [R1+0x1fb8] ;  /* 0x001fb800012a7983 */ /* 0x000ee80000300a00 */
[----:B------:R-:W-:Y:S04]  /*4bf90*/  STL.64 [R1+0x7bc8], R72 ;  /* 0x007bc84801007387 */ /* 0x000fe80000100a00 */
[----:B------:R-:W3:Y:S04]  /*4bfa0*/  LDL.LU.64 R40, [R1+0x49b8] ;  /* 0x0049b80001287983 */ /* 0x000ee80000300a00 */
[----:B------:R-:W-:Y:S04]  /*4bfb0*/  STL.64 [R1+0x7bc0], R70 ;  /* 0x007bc04601007387 */ /* 0x000fe80000100a00 */
[----:B------:R-:W3:Y:S01]  /*4bfc0*/  LDL.LU.64 R38, [R1+0x48e0] ;  /* 0x0048e00001267983 */ /* 0x000ee20000300a00 */
[----:B--2---:R-:W-:-:S03]  /*4bfd0*/  IMAD.WIDE R66, R104, 0x4, R66 ;  /* 0x0000000468427825 */ /* 0x004fc600078e0242 */
[----:B------:R-:W-:Y:S04]  /*4bfe0*/  STL.64 [R1+0x7bb8], R68 ;  /* 0x007bb84401007387 */ /* 0x000fe80000100a00 */
[----:B------:R-:W2:Y:S01]  /*4bff0*/  LDL.LU.64 R36, [R1+0x4808] ;  /* 0x0048080001247983 */ /* 0x000ea20000300a00 */
[----:B----4-:R-:W-:-:S03]  /*4c000*/  IMAD.WIDE R64, R104, 0x4, R64 ;  /* 0x0000000468407825 */ /* 0x010fc600078e0240 */
[----:B------:R-:W-:Y:S04]  /*4c010*/  STL.64 [R1+0x7bb0], R66 ;  /* 0x007bb04201007387 */ /* 0x000fe80000100a00 */
[----:B------:R-:W-:Y:S01]  /*4c020*/  STL.64 [R1+0x7d08], R64 ;  /* 0x007d084001007387 */ /* 0x000fe20000100a00 */
[----:B------:R-:W-:-:S04]  /*4c030*/  IMAD.WIDE R62, R104, 0x4, R62 ;  /* 0x00000004683e7825 */ /* 0x000fc800078e023e */
[C---:B------:R-:W-:Y:S02]  /*4c040*/  IMAD.WIDE R56, R104.reuse, 0x4, R34 ;  /* 0x0000000468387825 */ /* 0x040fe400078e0222 */
[----:B------:R-:W4:Y:S04]  /*4c050*/  LDL.LU.64 R34, [R1+0x1f88] ;  /* 0x001f880001227983 */ /* 0x000f280000300a00 */
[----:B------:R-:W-:Y:S04]  /*4c060*/  STL.64 [R1+0x7d00], R62 ;  /* 0x007d003e01007387 */ /* 0x000fe80000100a00 */
        /* <DEDUP_REMOVED lines=14> */
[----:B---3--:R-:W-:-:S04]  /*4c150*/  IMAD.WIDE R46, R104, 0x4, R46 ;  /* 0x00000004682e7825 */ /* 0x008fc800078e022e */
[C---:B------:R-:W-:Y:S02]  /*4c160*/  IMAD.WIDE R44, R104.reuse, 0x4, R26 ;  /* 0x00000004682c7825 */ /* 0x040fe400078e021a */
[----:B------:R-:W3:Y:S04]  /*4c170*/  LDL.LU.64 R26, [R1+0x1f58] ;  /* 0x001f5800011a7983 */ /* 0x000ee80000300a00 */
[----:B------:R-:W-:Y:S04]  /*4c180*/  STL.64 [R1+0x7cd0], R50 ;  /* 0x007cd03201007387 */ /* 0x000fe80000100a00 */
[----:B------:R-:W3:Y:S01]  /*4c190*/  LDL.LU.64 R24, [R1+0x49a8] ;  /* 0x0049a80001187983 */ /* 0x000ee20000300a00 */
[----:B------:R-:W-:-:S03]  /*4c1a0*/  IMAD.WIDE R42, R104, 0x4, R42 ;  /* 0x00000004682a7825 */ /* 0x000fc600078e022a */
[----:B------:R-:W-:Y:S04]  /*4c1b0*/  STL.64 [R1+0x7cc8], R48 ;  /* 0x007cc83001007387 */ /* 0x000fe80000100a00 */
[----:B------:R-:W-:Y:S01]  /*4c1c0*/  STL.64 [R1+0x7cc0], R46 ;  /* 0x007cc02e01007387 */ /* 0x000fe20000100a00 */
[----:B------:R-:W-:-:S03]  /*4c1d0*/  IMAD.WIDE R40, R104, 0x4, R40 ;  /* 0x0000000468287825 */ /* 0x000fc600078e0228 */
[----:B------:R-:W3:Y:S04]  /*4c1e0*/  LDL.LU.64 R22, [R1+0x48d0] ;  /* 0x0048d00001167983 */ /* 0x000ee80000300a00 */
[----:B------:R-:W3:Y:S04]  /*4c1f0*/  LDL.LU.64 R20, [R1+0x47f8] ;  /* 0x0047f80001147983 */ /* 0x000ee80000300a00 */
[----:B------:R-:W-:Y:S01]  /*4c200*/  STL.64 [R1+0x7cb8], R44 ;  /* 0x007cb82c01007387 */ /* 0x000fe20000100a00 */
[----:B------:R-:W-:-:S03]  /*4c210*/  IMAD.WIDE R38, R104, 0x4, R38 ;  /* 0x0000000468267825 */ /* 0x000fc600078e0226 */
[----:B------:R-:W3:Y:S04]  /*4c220*/  LDL.LU.64 R18, [R1+0x1f28] ;  /* 0x001f280001127983 */ /* 0x000ee80000300a00 */
[----:B------:R-:W3:Y:S04]  /*4c230*/  LDL.LU.64 R16, [R1+0x49a0] ;  /* 0x0049a00001107983 */ /* 0x000ee80000300a00 */
[----:B------:R-:W-:Y:S01]  /*4c240*/  STL.64 [R1+0x7cb0], R42 ;  /* 0x007cb02a01007387 */ /* 0x000fe20000100a00 */
[----:B--2---:R-:W-:-:S03]  /*4c250*/  IMAD.WIDE R36, R104, 0x4, R36 ;  /* 0x0000000468247825 */ /* 0x004fc600078e0224 */
[----:B------:R-:W2:Y:S04]  /*4c260*/  LDL.LU.64 R14, [R1+0x48c8] ;  /* 0x0048c800010e7983 */ /* 0x000ea80000300a00 */
[----:B------:R-:W2:Y:S04]  /*4c270*/  LDL.LU.64 R12, [R1+0x47f0] ;  /* 0x0047f000010c7983 */ /* 0x000ea80000300a00 */
[----:B------:R-:W-:Y:S04]  /*4c280*/  STL.64 [R1+0x7ca8], R40 ;  /* 0x007ca82801007387 */ /* 0x000fe80000100a00 */
[----:B------:R-:W2:Y:S04]  /*4c290*/  LDL.LU.64 R10, [R1+0x1ef8] ;  /* 0x001ef800010a7983 */ /* 0x000ea80000300a00 */
[----:B------:R-:W2:Y:S04]  /*4c2a0*/  LDL.LU.64 R8, [R1+0x4998] ;  /* 0x0049980001087983 */ /* 0x000ea80000300a00 */
[----:B------:R-:W-:Y:S04]  /*4c2b0*/  STL.64 [R1+0x7ca0], R38 ;  /* 0x007ca02601007387 */ /* 0x000fe80000100a00 */
[----:B------:R-:W2:Y:S04]  /*4c2c0*/  LDL.LU.64 R6, [R1+0x48c0] ;  /* 0x0048c00001067983 */ /* 0x000ea80000300a00 */
[----:B-1----:R-:W2:Y:S04]  /*4c2d0*/  LDL.LU.64 R4, [R1+0x47e8] ;  /* 0x0047e80001047983 */ /* 0x002ea80000300a00 */
[----:B------:R-:W-:Y:S04]  /*4c2e0*/  STL.64 [R1+0x7c98], R36 ;  /* 0x007c982401007387 */ /* 0x000fe80000100a00 */
[----:B------:R-:W2:Y:S04]  /*4c2f0*/  LDL.LU.64 R2, [R1+0x1ec8] ;  /* 0x001ec80001027983 */ /* 0x000ea80000300a00 */
[----:B------:R-:W2:Y:S01]  /*4c300*/  LDL.64 R240, [R1+0x16c8] ;  /* 0x0016c80001f07983 */ /* 0x000ea20000100a00 */
[----:B----4-:R-:W-:-:S05]  /*4c310*/  IMAD.WIDE R34, R104, 0x4, R34 ;  /* 0x0000000468227825 */ /* 0x010fca00078e0222 */
[----:B------:R-:W-:Y:S01]  /*4c320*/  STL.64 [R1+0x7c90], R34 ;  /* 0x007c902201007387 */ /* 0x000fe20000100a00 */
[----:B------:R-:W-:-:S03]  /*4c330*/  IMAD.WIDE R32, R104, 0x4, R32 ;  /* 0x0000000468207825 */ /* 0x000fc600078e0220 */
[----:B------:R-:W4:Y:S04]  /*4c340*/  LDL.64 R242, [R1+0x16d0] ;  /* 0x0016d00001f27983 */ /* 0x000f280000100a00 */
[----:B------:R-:W4:Y:S04]  /*4c350*/  LDL.64 R244, [R1+0x16e0] ;  /* 0x0016e00001f47983 */ /* 0x000f280000100a00 */
[----:B------:R-:W-:Y:S04]  /*4c360*/  STL.64 [R1+0x7c88], R32 ;  /* 0x007c882001007387 */ /* 0x000fe80000100a00 */
[----:B------:R-:W4:Y:S04]  /*4c370*/  LDL.64 R246, [R1+0x16e8] ;  /* 0x0016e80001f67983 */ /* 0x000f280000100a00 */
[----:B------:R-:W4:Y:S01]  /*4c380*/  LDL.64 R250, [R1+0x18b0] ;  /* 0x0018b00001fa7983 */ /* 0x000f220000100a00 */
[----:B------:R-:W-:-:S04]  /*4c390*/  IMAD.WIDE R30, R104, 0x4, R30 ;  /* 0x00000004681e7825 */ /* 0x000fc800078e021e */
[C---:B------:R-:W-:Y:S01]  /*4c3a0*/  IMAD.WIDE R28, R104.reuse, 0x4, R28 ;  /* 0x00000004681c7825 */ /* 0x040fe200078e021c */
[----:B------:R-:W-:Y:S04]  /*4c3b0*/  STL.64 [R1+0x7c80], R30 ;  /* 0x007c801e01007387 */ /* 0x000fe80000100a00 */
[----:B------:R-:W-:Y:S01]  /*4c3c0*/  STL.64 [R1+0x7c78], R28 ;  /* 0x007c781c01007387 */ /* 0x000fe20000100a00 */
[----:B---3--:R-:W-:-:S04]  /*4c3d0*/  IMAD.WIDE R26, R104, 0x4, R26 ;  /* 0x00000004681a7825 */ /* 0x008fc800078e021a */
        /* <DEDUP_REMOVED lines=10> */
[C---:B--2---:R-:W-:Y:S01]  /*4c480*/  IMAD.WIDE R14, R104.reuse, 0x4, R14 ;  /* 0x00000004680e7825 */ /* 0x044fe200078e020e */
        /* <DEDUP_REMOVED lines=10> */
[C---:B------:R-:W-:Y:S01]  /*4c530*/  IMAD.WIDE R2, R104.reuse, 0x4, R2 ;  /* 0x0000000468027825 */ /* 0x040fe200078e0202 */
[----:B------:R-:W-:Y:S04]  /*4c540*/  LDGSTS.E [R248+0x60a00], desc[UR28][R240.64], P5 ;  /* 0x60a00000f0f87fae */ /* 0x000fe8000a9a101c */
[----:B------:R-:W2:Y:S04]  /*4c550*/  LDL.LU.64 R240, [R1+0x8bd8] ;  /* 0x008bd80001f07983 */ /* 0x000ea80000300a00 */
[----:B------:R-:W-:Y:S04]  /*4c560*/  STL.64 [R1+0x7c20], R6 ;  /* 0x007c200601007387 */ /* 0x000fe80000100a00 */
[----:B----4-:R-:W-:Y:S04]  /*4c570*/  LDGSTS.E [R248+0x60a80], desc[UR28][R242.64], P6 ;  /* 0x60a80000f2f87fae */ /* 0x010fe8000b1a101c */
[----:B------:R-:W-:Y:S04]  /*4c580*/  LDGSTS.E [R248+0x60b00], desc[UR28][R244.64], P2 ;  /* 0x60b00000f4f87fae */ /* 0x000fe800091a101c */
[----:B------:R-:W-:Y:S04]  /*4c590*/  LDGSTS.E [R248+0x60b80], desc[UR28][R246.64], P4 ;  /* 0x60b80000f6f87fae */ /* 0x000fe8000a1a101c */
[----:B------:R-:W3:Y:S04]  /*4c5a0*/  LDL.LU.64 R242, [R1+0x8bd0] ;  /* 0x008bd00001f27983 */ /* 0x000ee80000300a00 */
[----:B------:R1:W-:Y:S04]  /*4c5b0*/  STL.64 [R1+0x7c18], R4 ;  /* 0x007c180401007387 */ /* 0x0003e80000100a00 */
[----:B------:R-:W4:Y:S04]  /*4c5c0*/  LDL.LU.64 R244, [R1+0x8bc8] ;  /* 0x008bc80001f47983 */ /* 0x000f280000300a00 */
[----:B------:R1:W-:Y:S04]  /*4c5d0*/  STL.64 [R1+0x7c10], R2 ;  /* 0x007c100201007387 */ /* 0x0003e80000100a00 */
[----:B------:R-:W2:Y:S04]  /*4c5e0*/  LDL.LU.64 R246, [R1+0x8bc0] ;  /* 0x008bc00001f67983 */ /* 0x000ea80000300a00 */
[----:B------:R-:W-:Y:S04]  /*4c5f0*/  LDGSTS.E [R248+0x61a00], desc[UR28][R250.64], P5 ;  /* 0x61a00000faf87fae */ /* 0x000fe8000a9a101c */
[----:B------:R-:W2:Y:S04]  /*4c600*/  LDL.LU.64 R250, [R1+0x8bb8] ;  /* 0x008bb80001fa7983 */ /* 0x000ea80000300a00 */
[----:B--2---:R-:W-:Y:S04]  /*4c610*/  LDGSTS.E [R248+0x61a80], desc[UR28][R250.64], P6 ;  /* 0x61a80000faf87fae */ /* 0x004fe8000b1a101c */
[----:B------:R-:W-:Y:S04]  /*4c620*/  LDGSTS.E [R248+0x61b00], desc[UR28][R246.64], P2 ;  /* 0x61b00000f6f87fae */ /* 0x000fe800091a101c */
[----:B----4-:R-:W-:Y:S04]  /*4c630*/  LDGSTS.E [R248+0x61b80], desc[UR28][R244.64], P4 ;  /* 0x61b80000f4f87fae */ /* 0x010fe8000a1a101c */
        /* <DEDUP_REMOVED lines=76> */
[----:B------:R-:W1:Y:S04]  /*4cb00*/  LDL.LU.64 R100, [R1+0x1e38] ;  /* 0x001e380001647983 */ /* 0x000e680000300a00 */
[----:B------:R-:W-:Y:S04]  /*4cb10*/  LDGSTS.E [R248+0x75a00], desc[UR28][R88.64], P5 ;  /* 0x75a0000058f87fae */ /* 0x000fe8000a9a101c */
[----:B------:R-:W-:Y:S04]  /*4cb20*/  LDGSTS.E [R248+0x75a80], desc[UR28][R86.64], P6 ;  /* 0x75a8000056f87fae */ /* 0x000fe8000b1a101c */
[----:B------:R-:W-:Y:S04]  /*4cb30*/  LDGSTS.E [R248+0x75b00], desc[UR28][R84.64], P2 ;  /* 0x75b0000054f87fae */ /* 0x000fe800091a101c */
[----:B------:R-:W-:Y:S04]  /*4cb40*/  LDGSTS.E [R248+0x75b80], desc[UR28][R82.64], P4 ;  /* 0x75b8000052f87fae */ /* 0x000fe8000a1a101c */
[----:B------:R-:W2:Y:S04]  /*4cb50*/  LDL.LU.64 R86, [R1+0x1dc0] ;  /* 0x001dc00001567983 */ /* 0x000ea80000300a00 */
[----:B------:R-:W3:Y:S04]  /*4cb60*/  LDL.LU.64 R98, [R1+0x1d40] ;  /* 0x001d400001627983 */ /* 0x000ee80000300a00 */
[----:B------:R-:W4:Y:S04]  /*4cb70*/  LDL.LU.64 R88, [R1+0x1cb8] ;  /* 0x001cb80001587983 */ /* 0x000f280000300a00 */
[----:B------:R-:W4:Y:S04]  /*4cb80*/  LDL.LU.64 R96, [R1+0x4a80] ;  /* 0x004a800001607983 */ /* 0x000f280000300a00 */
[----:B------:R-:W4:Y:S04]  /*4cb90*/  LDL.LU.64 R250, [R1+0x4a78] ;  /* 0x004a780001fa7983 */ /* 0x000f280000300a00 */
[----:B------:R-:W4:Y:S04]  /*4cba0*/  LDL.LU.64 R92, [R1+0x4a70] ;  /* 0x004a7000015c7983 */ /* 0x000f280000300a00 */
[----:B------:R-:W4:Y:S04]  /*4cbb0*/  LDL.LU.64 R244, [R1+0x2460] ;  /* 0x0024600001f47983 */ /* 0x000f280000300a00 */
[----:B------:R-:W4:Y:S04]  /*4cbc0*/  LDL.LU.64 R90, [R1+0x4a98] ;  /* 0x004a9800015a7983 */ /* 0x000f280000300a00 */
        /* <DEDUP_REMOVED lines=39> */
[----:B------:R-:W4:Y:S04]  /*4ce40*/  LDL.LU.64 R102, [R1+0x4a90] ;  /* 0x004a900001667983 */ /* 0x000f280000300a00 */
[----:B------:R-:W4:Y:S04]  /*4ce50*/  LDL.LU.64 R238, [R1+0x4a88] ;  /* 0x004a880001ee7983 */ /* 0x000f280000300a00 */
[----:B------:R2:W-:Y:S04]  /*4ce60*/  LDGSTS.E [R248+0x7fb80], desc[UR28][R2.64], P4 ;  /* 0x7fb8000002f87fae */ /* 0x0005e8000a1a101c */
[----:B------:R-:W4:Y:S04]  /*4ce70*/  LDL.LU.64 R236, [R1+0x2408] ;  /* 0x0024080001ec7983 */ /* 0x000f280000300a00 */
[----:B------:R-:W-:Y:S01]  /*4ce80*/  STL [R1+0x8b90], R249 ;  /* 0x008b90f901007387 */ /* 0x000fe20000100800 */
[----:B-1----:R-:W-:-:S03]  /*4ce90*/  IMAD.WIDE R4, R104, 0x4, R100 ;  /* 0x0000000468047825 */ /* 0x002fc600078e0264 */
[----:B------:R-:W4:Y:S04]  /*4cea0*/  LDL.LU.64 R100, [R1+0x4ab0] ;  /* 0x004ab00001647983 */ /* 0x000f280000300a00 */
[----:B------:R3:W-:Y:S01]  /*4ceb0*/  STL.64 [R1+0x1520], R4 ;  /* 0x0015200401007387 */ /* 0x0007e20000100a00 */
[----:B--2---:R-:W-:-:S04]  /*4cec0*/  IMAD.WIDE R2, R104, 0x4, R86 ;  /* 0x0000000468027825 */ /* 0x004fc800078e0256 */
[C---:B---3--:R-:W-:Y:S02]  /*4ced0*/  IMAD.WIDE R4, R104.reuse, 0x4, R98 ;  /* 0x0000000468047825 */ /* 0x048fe400078e0262 */
[----:B------:R-:W2:Y:S04]  /*4cee0*/  LDL.LU.64 R98, [R1+0x4aa8] ;  /* 0x004aa80001627983 */ /* 0x000ea80000300a00 */
[----:B------:R1:W-:Y:S01]  /*4cef0*/  STL.64 [R1+0x1528], R2 ;  /* 0x0015280201007387 */ /* 0x0003e20000100a00 */
[----:B----4-:R-:W-:-:S03]  /*4cf00*/  IMAD.WIDE R248, R104, 0x4, R96 ;  /* 0x0000000468f87825 */ /* 0x010fc600078e0260 */
[----:B------:R3:W-:Y:S04]  /*4cf10*/  STL.64 [R1+0x1540], R4 ;  /* 0x0015400401007387 */ /* 0x0007e80000100a00 */
[----:B------:R-:W4:Y:S01]  /*4cf20*/  LDL.LU.64 R96, [R1+0x4aa0] ;  /* 0x004aa00001607983 */ /* 0x000f220000300a00 */
[----:B-1----:R-:W-:-:S04]  /*4cf30*/  IMAD.WIDE R2, R104, 0x4, R88 ;  /* 0x0000000468027825 */ /* 0x002fc800078e0258 */
[C---:B------:R-:W-:Y:S01]  /*4cf40*/  IMAD.WIDE R246, R104.reuse, 0x4, R92 ;  /* 0x0000000468f67825 */ /* 0x040fe200078e025c */
[----:B------:R1:W-:Y:S03]  /*4cf50*/  STL.64 [R1+0x1608], R2 ;  /* 0x0016080201007387 */ /* 0x0003e60000100a00 */
[C---:B------:R-:W-:Y:S01]  /*4cf60*/  IMAD.WIDE R250, R104.reuse, 0x4, R250 ;  /* 0x0000000468fa7825 */ /* 0x040fe200078e02fa */
[----:B------:R-:W3:Y:S04]  /*4cf70*/  LDL.LU.64 R94, [R1+0x23c8] ;  /* 0x0023c800015e7983 */ /* 0x000ee80000300a00 */
[----:B------:R-:W3:Y:S01]  /*4cf80*/  LDL.LU.64 R92, [R1+0x4d38] ;  /* 0x004d3800015c7983 */ /* 0x000ee20000300a00 */
[----:B------:R-:W-:-:S03]  /*4cf90*/  IMAD.WIDE R242, R104, 0x4, R90 ;  /* 0x0000000468f27825 */ /* 0x000fc600078e025a */
[----:B------:R-:W-:Y:S04]  /*4cfa0*/  STL.64 [R1+0x1890], R248 ;  /* 0x001890f801007387 */ /* 0x000fe80000100a00 */
[----:B------:R-:W-:Y:S04]  /*4cfb0*/  STL.64 [R1+0x8b98], R248 ;  /* 0x008b98f801007387 */ /* 0x000fe80000100a00 */
[----:B------:R-:W3:Y:S04]  /*4cfc0*/  LDL.LU.64 R90, [R1+0x4c60] ;  /* 0x004c6000015a7983 */ /* 0x000ee80000300a00 */
[----:B------:R-:W3:Y:S04]  /*4cfd0*/  LDL.LU.64 R88, [R1+0x4b88] ;  /* 0x004b880001587983 */ /* 0x000ee80000300a00 */
[----:B------:R-:W-:Y:S04]  /*4cfe0*/  STL.64 [R1+0x1898], R250 ;  /* 0x001898fa01007387 */ /* 0x000fe80000100a00 */
[----:B------:R-:W-:Y:S04]  /*4cff0*/  STL.64 [R1+0x8ba0], R250 ;  /* 0x008ba0fa01007387 */ /* 0x000fe80000100a00 */
[----:B------:R-:W3:Y:S04]  /*4d000*/  LDL.LU.64 R86, [R1+0x2390] ;  /* 0x0023900001567983 */ /* 0x000ee80000300a00 */
[----:B------:R-:W-:Y:S04]  /*4d010*/  STL.64 [R1+0x18a0], R246 ;  /* 0x0018a0f601007387 */ /* 0x000fe80000100a00 */
[----:B------:R-:W-:Y:S04]  /*4d020*/  STL.64 [R1+0x8ba8], R246 ;  /* 0x008ba8f601007387 */ /* 0x000fe80000100a00 */
[----:B------:R-:W3:Y:S01]  /*4d030*/  LDL.LU.64 R84, [R1+0x4d30] ;  /* 0x004d300001547983 */ /* 0x000ee20000300a00 */
[----:B------:R-:W-:-:S03]  /*4d040*/  IMAD.WIDE R244, R104, 0x4, R244 ;  /* 0x0000000468f47825 */ /* 0x000fc600078e02f4 */
[----:B------:R-:W3:Y:S04]  /*4d050*/  LDL.LU.64 R78, [R1+0x4c58] ;  /* 0x004c5800014e7983 */ /* 0x000ee80000300a00 */
[----:B------:R-:W-:Y:S04]  /*4d060*/  STL.64 [R1+0x18a8], R244 ;  /* 0x0018a8f401007387 */ /* 0x000fe80000100a00 */
[----:B------:R1:W-:Y:S01]  /*4d070*/  STL.64 [R1+0x8bb0], R244 ;  /* 0x008bb0f401007387 */ /* 0x0003e20000100a00 */
[----:B------:R-:W-:-:S03]  /*4d080*/  IMAD.WIDE R240, R104, 0x4, R102 ;  /* 0x0000000468f07825 */ /* 0x000fc600078e0266 */
[----:B------:R-:W3:Y:S01]  /*4d090*/  LDL.LU.64 R102, [R1+0x4b80] ;  /* 0x004b800001667983 */ /* 0x000ee20000300a00 */
[----:B------:R-:W-:-:S03]  /*4d0a0*/  IMAD.WIDE R238, R104, 0x4, R238 ;  /* 0x0000000468ee7825 */ /* 0x000fc600078e02ee */
[----:B------:R-:W-:Y:S01]  /*4d0b0*/  STL.64 [R1+0x18f0], R242 ;  /* 0x0018f0f201007387 */ /* 0x000fe20000100a00 */
[----:B------:R-:W-:-:S04]  /*4d0c0*/  IMAD.WIDE R236, R104, 0x4, R236 ;  /* 0x0000000468ec7825 */ /* 0x000fc800078e02ec */
[C---:B------:R-:W-:Y:S02]  /*4d0d0*/  IMAD.WIDE R234, R104.reuse, 0x4, R100 ;  /* 0x0000000468ea7825 */ /* 0x040fe400078e0264 */
        /* <DEDUP_REMOVED lines=8> */
[----:B---3--:R-:W-:-:S03]  /*4d160*/  IMAD.WIDE R228, R104, 0x4, R94 ;  /* 0x0000000468e47825 */ /* 0x008fc600078e025e */
[----:B------:R-:W3:Y:S01]  /*4d170*/  LDL.LU.64 R94, [R1+0x4b78] ;  /* 0x004b7800015e7983 */ /* 0x000ee20000300a00 */
[----:B------:R-:W-:-:S03]  /*4d180*/  IMAD.WIDE R226, R104, 0x4, R92 ;  /* 0x0000000468e27825 */ /* 0x000fc600078e025c */
[----:B------:R-:W-:Y:S04]  /*4d190*/  STL.64 [R1+0x1990], R234 ;  /* 0x001990ea01007387 */ /* 0x000fe80000100a00 */
[----:B------:R-:W3:Y:S04]  /*4d1a0*/  LDL.LU.64 R92, [R1+0x2320] ;  /* 0x00232000015c7983 */ /* 0x000ee80000300a00 */
[----:B------:R-:W-:Y:S01]  /*4d1b0*/  STL.64 [R1+0x1998], R232 ;  /* 0x001998e801007387 */ /* 0x000fe20000100a00 */
[----:B------:R-:W-:-:S03]  /*4d1c0*/  IMAD.WIDE R224, R104, 0x4, R90 ;  /* 0x0000000468e07825 */ /* 0x000fc600078e025a */
[----:B------:R-:W3:Y:S01]  /*4d1d0*/  LDL.LU.64 R90, [R1+0x4d20] ;  /* 0x004d2000015a7983 */ /* 0x000ee20000300a00 */
[----:B------:R-:W-:-:S03]  /*4d1e0*/  IMAD.WIDE R222, R104, 0x4, R88 ;  /* 0x0000000468de7825 */ /* 0x000fc600078e0258 */
[----:B------:R-:W-:Y:S04]  /*4d1f0*/  STL.64 [R1+0x19a0], R230 ;  /* 0x0019a0e601007387 */ /* 0x000fe80000100a00 */
[----:B------:R-:W3:Y:S04]  /*4d200*/  LDL.LU.64 R88, [R1+0x4c48] ;  /* 0x004c480001587983 */ /* 0x000ee80000300a00 */
[----:B------:R-:W-:Y:S01]  /*4d210*/  STL.64 [R1+0x19a8], R228 ;  /* 0x0019a8e401007387 */ /* 0x000fe20000100a00 */
[----:B------:R-:W-:-:S03]  /*4d220*/  IMAD.WIDE R220, R104, 0x4, R86 ;  /* 0x0000000468dc7825 */ /* 0x000fc600078e0256 */
        /* <DEDUP_REMOVED lines=172> */
[----:B------:R-:W3:Y:S01]  /*4dcf0*/  LDL.LU.64 R60, [R1+0x4cb0] ;  /* 0x004cb000013c7983 */ /* 0x000ee20000300a00 */
[----:B------:R-:W-:-:S03]  /*4dd00*/  IMAD.WIDE R106, R104, 0x4, R78 ;  /* 0x00000004686a7825 */ /* 0x000fc600078e024e */
[----:B------:R-:W-:Y:S04]  /*4dd10*/  STL.64 [R1+0x4c40], R110 ;  /* 0x004c406e01007387 */ /* 0x000fe80000100a00 */
[----:B------:R-:W3:Y:S04]  /*4dd20*/  LDL.LU.64 R78, [R1+0x4bd8] ;  /* 0x004bd800014e7983 */ /* 0x000ee80000300a00 */
[----:B------:R-:W-:Y:S04]  /*4dd30*/  STL.64 [R1+0x4bf8], R108 ;  /* 0x004bf86c01007387 */ /* 0x000fe80000100a00 */
[----:B------:R-:W3:Y:S04]  /*4dd40*/  LDL.LU.64 R76, [R1+0x4b00] ;  /* 0x004b0000014c7983 */ /* 0x000ee80000300a00 */
[----:B------:R-:W-:Y:S04]  /*4dd50*/  STL.64 [R1+0x4ce0], R106 ;  /* 0x004ce06a01007387 */ /* 0x000fe80000100a00 */
[----:B------:R-:W3:Y:S01]  /*4dd60*/  LDL.LU.64 R74, [R1+0x2070] ;  /* 0x00207000014a7983 */ /* 0x000ee20000300a00 */
[----:B------:R-:W-:-:S05]  /*4dd70*/  IMAD.WIDE R102, R104, 0x4, R102 ;  /* 0x0000000468667825 */ /* 0x000fca00078e0266 */
[----:B------:R-:W-:Y:S04]  /*4dd80*/  STL.64 [R1+0x4cd8], R102 ;  /* 0x004cd86601007387 */ /* 0x000fe80000100a00 */
[----:B------:R-:W3:Y:S01]  /*4dd90*/  LDL.LU.64 R72, [R1+0x4ca8] ;  /* 0x004ca80001487983 */ /* 0x000ee20000300a00 */
[----:B------:R-:W-:-:S05]  /*4dda0*/  IMAD.WIDE R100, R104, 0x4, R100 ;  /* 0x0000000468647825 */ /* 0x000fca00078e0264 */
[----:B------:R-:W-:Y:S04]  /*4ddb0*/  STL.64 [R1+0x4cd0], R100 ;  /* 0x004cd06401007387 */ /* 0x000fe80000100a00 */
[----:B------:R-:W3:Y:S01]  /*4ddc0*/  LDL.LU.64 R70, [R1+0x4bd0] ;  /* 0x004bd00001467983 */ /* 0x000ee20000300a00 */
[----:B--2---:R-:W-:-:S05]  /*4ddd0*/  IMAD.WIDE R98, R104, 0x4, R98 ;  /* 0x0000000468627825 */ /* 0x004fca00078e0262 */
[----:B------:R-:W-:Y:S01]  /*4dde0*/  STL.64 [R1+0x4cc8], R98 ;  /* 0x004cc86201007387 */ /* 0x000fe20000100a00 */
[----:B----4-:R-:W-:-:S05]  /*4ddf0*/  IMAD.WIDE R96, R104, 0x4, R96 ;  /* 0x0000000468607825 */ /* 0x010fca00078e0260 */
[----:B------:R-:W-:Y:S04]  /*4de00*/  STL.64 [R1+0x4cf8], R96 ;  /* 0x004cf86001007387 */ /* 0x000fe80000100a00 */
[----:B------:R-:W2:Y:S01]  /*4de10*/  LDL.LU.64 R68, [R1+0x4af8] ;  /* 0x004af80001447983 */ /* 0x000ea20000300a00 */
[----:B---3--:R-:W-:-:S05]  /*4de20*/  IMAD.WIDE R94, R104, 0x4, R94 ;  /* 0x00000004685e7825 */ /* 0x008fca00078e025e */
        /* <DEDUP_REMOVED lines=37> */
[----:B------:R-:W-:-:S05]  /*4e080*/  IMAD.WIDE R70, R104, 0x4, R70 ;  /* 0x0000000468467825 */ /* 0x000fca00078e0246 */
[----:B------:R-:W-:Y:S04]  /*4e090*/  STL.64 [R1+0x78e0], R70 ;  /* 0x0078e04601007387 */ /* 0x000fe80000100a00 */
[----:B------:R-:W4:Y:S01]  /*4e0a0*/  LDL.LU.64 R38, [R1+0x4bb0] ;  /* 0x004bb00001267983 */ /* 0x000f220000300a00 */
[----:B--2---:R-:W-:-:S05]  /*4e0b0*/  IMAD.WIDE R68, R104, 0x4, R68 ;  /* 0x0000000468447825 */ /* 0x004fca00078e0244 */
[----:B------:R-:W-:Y:S01]  /*4e0c0*/  STL.64 [R1+0x78d8], R68 ;  /* 0x0078d84401007387 */ /* 0x000fe20000100a00 */
[----:B---3--:R-:W-:-:S05]  /*4e0d0*/  IMAD.WIDE R66, R104, 0x4, R66 ;  /* 0x0000000468427825 */ /* 0x008fca00078e0242 */
[----:B------:R-:W-:Y:S01]  /*4e0e0*/  STL.64 [R1+0x78d0], R66 ;  /* 0x0078d04201007387 */ /* 0x000fe20000100a00 */
[----:B----4-:R-:W-:-:S03]  /*4e0f0*/  IMAD.WIDE R64, R104, 0x4, R64 ;  /* 0x0000000468407825 */ /* 0x010fc600078e0240 */
[----:B------:R-:W2:Y:S04]  /*4e100*/  LDL.LU.64 R36, [R1+0x4ad8] ;  /* 0x004ad80001247983 */ /* 0x000ea80000300a00 */
[----:B------:R-:W-:Y:S01]  /*4e110*/  STL.64 [R1+0x7968], R64 ;  /* 0x0079684001007387 */ /* 0x000fe20000100a00 */
[----:B------:R-:W-:-:S03]  /*4e120*/  IMAD.WIDE R56, R104, 0x4, R34 ;  /* 0x0000000468387825 */ /* 0x000fc600078e0222 */
[----:B------:R-:W3:Y:S01]  /*4e130*/  LDL.LU.64 R34, [R1+0x1f80] ;  /* 0x001f800001227983 */ /* 0x000ee20000300a00 */
        /* <DEDUP_REMOVED lines=33> */
[----:B------:R-:W-:-:S05]  /*4e350*/  IMAD.WIDE R40, R104, 0x4, R40 ;  /* 0x0000000468287825 */ /* 0x000fca00078e0228 */
[----:B------:R-:W-:Y:S04]  /*4e360*/  STL.64 [R1+0x7a08], R40 ;  /* 0x007a082801007387 */ /* 0x000fe80000100a00 */
[----:B------:R-:W4:Y:S04]  /*4e370*/  LDL.LU.64 R8, [R1+0x4c68] ;  /* 0x004c680001087983 */ /* 0x000f280000300a00 */
[----:B------:R-:W4:Y:S01]  /*4e380*/  LDL.LU.64 R6, [R1+0x4b90] ;  /* 0x004b900001067983 */ /* 0x000f220000300a00 */
[----:B------:R-:W-:-:S05]  /*4e390*/  IMAD.WIDE R38, R104, 0x4, R38 ;  /* 0x0000000468267825 */ /* 0x000fca00078e0226 */
[----:B------:R-:W-:Y:S04]  /*4e3a0*/  STL.64 [R1+0x7a00], R38 ;  /* 0x007a002601007387 */ /* 0x000fe80000100a00 */
[----:B------:R-:W4:Y:S04]  /*4e3b0*/  LDL.LU.64 R4, [R1+0x4ab8] ;  /* 0x004ab80001047983 */ /* 0x000f280000300a00 */
[----:B-1----:R-:W4:Y:S01]  /*4e3c0*/  LDL.LU.64 R2, [R1+0x1ec0] ;  /* 0x001ec00001027983 */ /* 0x002f220000300a00 */
[----:B--2---:R-:W-:-:S05]  /*4e3d0*/  IMAD.WIDE R36, R104, 0x4, R36 ;  /* 0x0000000468247825 */ /* 0x004fca00078e0224 */
[----:B------:R-:W-:Y:S04]  /*4e3e0*/  STL.64 [R1+0x79f8], R36 ;  /* 0x0079f82401007387 */ /* 0x000fe80000100a00 */
[----:B------:R-:W2:Y:S04]  /*4e3f0*/  LDL.64 R244, [R1+0x1520] ;  /* 0x0015200001f47983 */ /* 0x000ea80000100a00 */
[----:B------:R-:W2:Y:S01]  /*4e400*/  LDL.64 R246, [R1+0x1528] ;  /* 0x0015280001f67983 */ /* 0x000ea20000100a00 */
[----:B---3--:R-:W-:-:S05]  /*4e410*/  IMAD.WIDE R34, R104, 0x4, R34 ;  /* 0x0000000468227825 */ /* 0x008fca00078e0222 */
[----:B------:R-:W-:Y:S04]  /*4e420*/  STL.64 [R1+0x79f0], R34 ;  /* 0x0079f02201007387 */ /* 0x000fe80000100a00 */
[----:B------:R-:W3:Y:S04]  /*4e430*/  LDL.64 R250, [R1+0x1540] ;  /* 0x0015400001fa7983 */ /* 0x000ee80000100a00 */
[----:B------:R-:W3:Y:S01]  /*4e440*/  LDL.64 R248, [R1+0x1608] ;  /* 0x0016080001f87983 */ /* 0x000ee20000100a00 */
[----:B----4-:R-:W-:-:S04]  /*4e450*/  IMAD.WIDE R32, R104, 0x4, R32 ;  /* 0x0000000468207825 */ /* 0x010fc800078e0220 */
        /* <DEDUP_REMOVED lines=26> */
[----:B------:R-:W-:-:S04]  /*4e600*/  IMAD.WIDE R4, R104, 0x4, R4 ;  /* 0x0000000468047825 */ /* 0x000fc800078e0204 */
[C---:B------:R-:W-:Y:S01]  /*4e610*/  IMAD.WIDE R2, R104.reuse, 0x4, R2 ;  /* 0x0000000468027825 */ /* 0x040fe200078e0202 */
[----:B--2---:R-:W-:Y:S04]  /*4e620*/  LDGSTS.E [R0+0x60c00], desc[UR28][R244.64], P5 ;  /* 0x60c00000f4007fae */ /* 0x004fe8000a9a101c */
[----:B------:R-:W-:Y:S04]  /*4e630*/  LDGSTS.E [R0+0x60c80], desc[UR28][R246.64], P6 ;  /* 0x60c80000f6007fae */ /* 0x000fe8000b1a101c */
[----:B------:R-:W2:Y:S04]  /*4e640*/  LDL.LU.64 R244, [R1+0x8bb0] ;  /* 0x008bb00001f47983 */ /* 0x000ea80000300a00 */
[----:B------:R1:W-:Y:S04]  /*4e650*/  STL.64 [R1+0x7a20], R6 ;  /* 0x007a200601007387 */ /* 0x0003e80000100a00 */
[----:B------:R-:W4:Y:S04]  /*4e660*/  LDL.LU.64 R246, [R1+0x8ba8] ;  /* 0x008ba80001f67983 */ /* 0x000f280000300a00 */
[----:B------:R-:W-:Y:S04]  /*4e670*/  STL.64 [R1+0x7a18], R4 ;  /* 0x007a180401007387 */ /* 0x000fe80000100a00 */
[----:B---3--:R-:W-:Y:S04]  /*4e680*/  LDGSTS.E [R0+0x60d00], desc[UR28][R250.64], P2 ;  /* 0x60d00000fa007fae */ /* 0x008fe800091a101c */
[----:B------:R-:W-:Y:S04]  /*4e690*/  LDGSTS.E [R0+0x60d80], desc[UR28][R248.64], P4 ;  /* 0x60d80000f8007fae */ /* 0x000fe8000a1a101c */
[----:B------:R-:W3:Y:S04]  /*4e6a0*/  LDL.LU.64 R250, [R1+0x8ba0] ;  /* 0x008ba00001fa7983 */ /* 0x000ee80000300a00 */
[----:B------:R1:W-:Y:S04]  /*4e6b0*/  STL.64 [R1+0x7a10], R2 ;  /* 0x007a100201007387 */ /* 0x0003e80000100a00 */
[----:B------:R-:W2:Y:S04]  /*4e6c0*/  LDL.LU.64 R248, [R1+0x8b98] ;  /* 0x008b980001f87983 */ /* 0x000ea80000300a00 */
[----:B--2---:R-:W-:Y:S04]  /*4e6d0*/  LDGSTS.E [R0+0x61c00], desc[UR28][R248.64], P5 ;  /* 0x61c00000f8007fae */ /* 0x004fe8000a9a101c */
        /* <DEDUP_REMOVED lines=132> */
[----:B------:R-:W-:Y:S04]  /*4ef20*/  LDGSTS.E [R0+0x7fd00], desc[UR28][R4.64], P2 ;  /* 0x7fd0000004007fae */ /* 0x000fe800091a101c */
        /* <DEDUP_REMOVED lines=13> */
[----:B------:R-:W2:Y:S02]  /*4f000*/  LDL.LU.64 R98, [R1+0x4d70] ;  /* 0x004d700001627983 */ /* 0x000ea40000300a00 */
[C---:B------:R-:W-:Y:S02]  /*4f010*/  IMAD.WIDE R106, R104.reuse, 0x4, R96 ;  /* 0x00000004686a7825 */ /* 0x040fe400078e0260 */
[----:B------:R1:W-:Y:S02]  /*4f020*/  STL.64 [R1+0x1328], R2 ;  /* 0x0013280201007387 */ /* 0x0003e40000100a00 */
[C---:B------:R-:W-:Y:S02]  /*4f030*/  IMAD.WIDE R108, R104.reuse, 0x4, R92 ;  /* 0x00000004686c7825 */ /* 0x040fe400078e025c */
[----:B------:R4:W-:Y:S04]  /*4f040*/  STL.64 [R1+0x1870], R4 ;  /* 0x0018700401007387 */ /* 0x0009e80000100a00 */
[----:B------:R-:W4:Y:S01]  /*4f050*/  LDL.LU.64 R96, [R1+0x23e8] ;  /* 0x0023e80001607983 */ /* 0x000f220000300a00 */
[----:B-1----:R-:W-:-:S03]  /*4f060*/  IMAD.WIDE R2, R104, 0x4, R90 ;  /* 0x0000000468027825 */ /* 0x002fc600078e025a */
        /* <DEDUP_REMOVED lines=9> */
[----:B------:R-:W-:-:S04]  /*4f100*/  IMAD.WIDE R110, R104, 0x4, R102 ;  /* 0x00000004686e7825 */ /* 0x000fc800078e0266 */
[C---:B------:R-:W-:Y:S02]  /*4f110*/  IMAD.WIDE R114, R104.reuse, 0x4, R244 ;  /* 0x0000000468727825 */ /* 0x040fe400078e02f4 */
[----:B------:R-:W4:Y:S02]  /*4f120*/  LDL.LU.64 R244, [R1+0x5000] ;  /* 0x0050000001f47983 */ /* 0x000f240000300a00 */
[C---:B------:R-:W-:Y:S02]  /*4f130*/  IMAD.WIDE R116, R104.reuse, 0x4, R238 ;  /* 0x0000000468747825 */ /* 0x040fe400078e02ee */
[----:B------:R-:W-:Y:S04]  /*4f140*/  STL.64 [R1+0x1888], R108 ;  /* 0x0018886c01007387 */ /* 0x000fe80000100a00 */
[----:B------:R-:W-:Y:S01]  /*4f150*/  STL.64 [R1+0x8b78], R108 ;  /* 0x008b786c01007387 */ /* 0x000fe20000100a00 */
[----:B------:R-:W-:-:S03]  /*4f160*/  IMAD.WIDE R118, R104, 0x4, R236 ;  /* 0x0000000468767825 */ /* 0x000fc600078e02ec */
[----:B------:R-:W4:Y:S04]  /*4f170*/  LDL.LU.64 R238, [R1+0x4f30] ;  /* 0x004f300001ee7983 */ /* 0x000f280000300a00 */
[----:B------:R-:W-:Y:S04]  /*4f180*/  STL.64 [R1+0x18b8], R110 ;  /* 0x0018b86e01007387 */ /* 0x000fe80000100a00 */
[----:B------:R-:W-:Y:S04]  /*4f190*/  STL.64 [R1+0x8b80], R110 ;  /* 0x008b806e01007387 */ /* 0x000fe80000100a00 */
[----:B------:R-:W4:Y:S04]  /*4f1a0*/  LDL.LU.64 R236, [R1+0x4e58] ;  /* 0x004e580001ec7983 */ /* 0x000f280000300a00 */
[----:B------:R-:W4:Y:S04]  /*4f1b0*/  LDL.LU.64 R102, [R1+0x2360] ;  /* 0x0023600001667983 */ /* 0x000f280000300a00 */
[----:B------:R-:W-:Y:S04]  /*4f1c0*/  STL.64 [R1+0x18c8], R112 ;  /* 0x0018c87001007387 */ /* 0x000fe80000100a00 */
        /* <DEDUP_REMOVED lines=9> */
[----:B------:R1:W-:Y:S01]  /*4f260*/  STL.64 [R1+0x1938], R118 ;  /* 0x0019387601007387 */ /* 0x0003e20000100a00 */
[----:B------:R-:W-:-:S03]  /*4f270*/  IMAD.WIDE R126, R104, 0x4, R90 ;  /* 0x00000004687e7825 */ /* 0x000fc600078e025a */
[----:B------:R-:W4:Y:S01]  /*4f280*/  LDL.LU.64 R90, [R1+0x2318] ;  /* 0x00231800015a7983 */ /* 0x000f220000300a00 */
[----:B------:R-:W-:-:S03]  /*4f290*/  IMAD.WIDE R128, R104, 0x4, R92 ;  /* 0x0000000468807825 */ /* 0x000fc600078e025c */
[----:B------:R1:W-:Y:S04]  /*4f2a0*/  STL.64 [R1+0x1948], R120 ;  /* 0x0019487801007387 */ /* 0x0003e80000100a00 */
[----:B------:R-:W4:Y:S04]  /*4f2b0*/  LDL.LU.64 R92, [R1+0x4ff0] ;  /* 0x004ff000015c7983 */ /* 0x000f280000300a00 */
[----:B------:R1:W-:Y:S01]  /*4f2c0*/  STL.64 [R1+0x1958], R122 ;  /* 0x0019587a01007387 */ /* 0x0003e20000100a00 */
[----:B------:R-:W-:-:S03]  /*4f2d0*/  IMAD.WIDE R130, R104, 0x4, R250 ;  /* 0x0000000468827825 */ /* 0x000fc600078e02fa */
        /* <DEDUP_REMOVED lines=169> */
[----:B------:R1:W-:Y:S04]  /*4fd70*/  STL.64 [R1+0x4b40], R240 ;  /* 0x004b40f001007387 */ /* 0x0003e80000100a00 */
[----:B------:R-:W4:Y:S04]  /*4fd80*/  LDL.LU.64 R86, [R1+0x4de0] ;  /* 0x004de00001567983 */ /* 0x000f280000300a00 */
[----:B------:R1:W-:Y:S04]  /*4fd90*/  STL.64 [R1+0x4b78], R242 ;  /* 0x004b78f201007387 */ /* 0x0003e80000100a00 */
[----:B------:R-:W4:Y:S04]  /*4fda0*/  LDL.LU.64 R84, [R1+0x2098] ;  /* 0x0020980001547983 */ /* 0x000f280000300a00 */
[----:B------:R1:W-:Y:S04]  /*4fdb0*/  STL.64 [R1+0x4b70], R250 ;  /* 0x004b70fa01007387 */ /* 0x0003e80000100a00 */
[----:B------:R-:W4:Y:S04]  /*4fdc0*/  LDL.LU.64 R82, [R1+0x4f80] ;  /* 0x004f800001527983 */ /* 0x000f280000300a00 */
[----:B------:R-:W-:Y:S04]  /*4fdd0*/  STL.64 [R1+0x4b68], R246 ;  /* 0x004b68f601007387 */ /* 0x000fe80000100a00 */
[----:B------:R-:W4:Y:S01]  /*4fde0*/  LDL.LU.64 R60, [R1+0x4eb0] ;  /* 0x004eb000013c7983 */ /* 0x000f220000300a00 */
[----:B------:R-:W-:-:S05]  /*4fdf0*/  IMAD.WIDE R244, R104, 0x4, R244 ;  /* 0x0000000468f47825 */ /* 0x000fca00078e02f4 */
[----:B------:R1:W-:Y:S04]  /*4fe00*/  STL.64 [R1+0x4b60], R244 ;  /* 0x004b60f401007387 */ /* 0x0003e80000100a00 */
[----:B------:R-:W4:Y:S01]  /*4fe10*/  LDL.LU.64 R78, [R1+0x4dd8] ;  /* 0x004dd800014e7983 */ /* 0x000f220000300a00 */
[----:B------:R-:W-:-:S05]  /*4fe20*/  IMAD.WIDE R238, R104, 0x4, R238 ;  /* 0x0000000468ee7825 */ /* 0x000fca00078e02ee */
[----:B------:R-:W-:Y:S04]  /*4fe30*/  STL.64 [R1+0x4b98], R238 ;  /* 0x004b98ee01007387 */ /* 0x000fe80000100a00 */
[----:B------:R-:W4:Y:S01]  /*4fe40*/  LDL.LU.64 R76, [R1+0x2068] ;  /* 0x00206800014c7983 */ /* 0x000f220000300a00 */
[----:B------:R-:W-:-:S05]  /*4fe50*/  IMAD.WIDE R236, R104, 0x4, R236 ;  /* 0x0000000468ec7825 */ /* 0x000fca00078e02ec */
[----:B------:R1:W-:Y:S01]  /*4fe60*/  STL.64 [R1+0x4b90], R236 ;  /* 0x004b90ec01007387 */ /* 0x0003e20000100a00 */
[----:B------:R-:W-:-:S03]  /*4fe70*/  IMAD.WIDE R102, R104, 0x4, R102 ;  /* 0x0000000468667825 */ /* 0x000fc600078e0266 */
[----:B------:R-:W4:Y:S04]  /*4fe80*/  LDL.LU.64 R74, [R1+0x4f78] ;  /* 0x004f7800014a7983 */ /* 0x000f280000300a00 */
        /* <DEDUP_REMOVED lines=17> */
[----:B------:R-:W-:Y:S04]  /*4ffa0*/  STL.64 [R1+0x4bd8], R90 ;  /* 0x004bd85a01007387 */ /* 0x000fe80000100a00 */
[----:B------:R-:W4:Y:S01]  /*4ffb0*/  LDL.LU.64 R62, [R1+0x4dc8] ;  /* 0x004dc800013e7983 */ /* 0x000f220000300a00 */
[----:B------:R-:W-:-:S05]  /*4ffc0*/  IMAD.WIDE R88, R104, 0x4, R88 ;  /* 0x0000000468587825 */ /* 0x000fca00078e0258 */
        /* <DEDUP_REMOVED lines=18> */
[----:B------:R-:W-:-:S03]  /*500f0*/  IMAD.WIDE R76, R104, 0x4, R76 ;  /* 0x00000004684c7825 */ /* 0x000fc600078e024c */
[----:B------:R-:W4:Y:S04]  /*50100*/  LDL.LU.64 R46, [R1+0x4db8] ;  /* 0x004db800012e7983 */ /* 0x000f280000300a00 */
[----:B------:R-:W-:Y:S04]  /*50110*/  STL.64 [R1+0x4be0], R76 ;  /* 0x004be04c01007387 */ /* 0x000fe80000100a00 */
[----:B------:R-:W4:Y:S01]  /*50120*/  LDL.LU.64 R26, [R1+0x1fa8] ;  /* 0x001fa800011a7983 */ /* 0x000f220000300a00 */
[----:B------:R-:W-:-:S05]  /*50130*/  IMAD.WIDE R74, R104, 0x4, R74 ;  /* 0x00000004684a7825 */ /* 0x000fca00078e024a */
[----:B------:R-:W-:Y:S01]  /*50140*/  STL.64 [R1+0x4c78], R74 ;  /* 0x004c784a01007387 */ /* 0x000fe20000100a00 */
[----:B------:R-:W-:-:S03]  /*50150*/  IMAD.WIDE R72, R104, 0x4, R72 ;  /* 0x0000000468487825 */ /* 0x000fc600078e0248 */
[----:B------:R-:W4:Y:S04]  /*50160*/  LDL.LU.64 R42, [R1+0x4f58] ;  /* 0x004f5800012a7983 */ /* 0x000f280000300a00 */
        /* <DEDUP_REMOVED lines=26> */
[----:B------:R-:W-:Y:S04]  /*50310*/  STL.64 [R1+0x4ca8], R54 ;  /* 0x004ca83601007387 */ /* 0x000fe80000100a00 */
[----:B------:R-:W4:Y:S04]  /*50320*/  LDL.LU.64 R28, [R1+0x1f48] ;  /* 0x001f4800011c7983 */ /* 0x000f280000300a00 */
[----:B------:R-:W-:Y:S01]  /*50330*/  STL.64 [R1+0x4ca0], R52 ;  /* 0x004ca03401007387 */ /* 0x000fe20000100a00 */
[----:B------:R-:W-:-:S04]  /*50340*/  IMAD.WIDE R48, R104, 0x4, R48 ;  /* 0x0000000468307825 */ /* 0x000fc800078e0230 */
[----:B------:R-:W-:-:S04]  /*50350*/  IMAD.WIDE R46, R104, 0x4, R46 ;  /* 0x00000004682e7825 */ /* 0x000fc800078e022e */
[C---:B------:R-:W-:Y:S02]  /*50360*/  IMAD.WIDE R44, R104.reuse, 0x4, R26 ;  /* 0x00000004682c7825 */ /* 0x040fe400078e021a */
[----:B------:R-:W4:Y:S04]  /*50370*/  LDL.LU.64 R26, [R1+0x4f48] ;  /* 0x004f4800011a7983 */ /* 0x000f280000300a00 */
[----:B------:R-:W-:Y:S04]  /*50380*/  STL.64 [R1+0x77c8], R50 ;  /* 0x0077c83201007387 */ /* 0x000fe80000100a00 */
[----:B------:R-:W-:Y:S04]  /*50390*/  STL.64 [R1+0x77c0], R48 ;  /* 0x0077c03001007387 */ /* 0x000fe80000100a00 */
[----:B------:R-:W4:Y:S01]  /*503a0*/  LDL.LU.64 R24, [R1+0x4e78] ;  /* 0x004e780001187983 */ /* 0x000f220000300a00 */
[----:B------:R-:W-:-:S03]  /*503b0*/  IMAD.WIDE R42, R104, 0x4, R42 ;  /* 0x00000004682a7825 */ /* 0x000fc600078e022a */
        /* <DEDUP_REMOVED lines=52> */
[----:B---3--:R-:W-:Y:S01]  /*50700*/  IMAD.WIDE R4, R104, 0x4, R4 ;  /* 0x0000000468047825 */ /* 0x008fe200078e0204 */
[----:B------:R-:W-:Y:S04]  /*50710*/  LDGSTS.E [R249+0x60e00], desc[UR28][R112.64], P5 ;  /* 0x60e0000070f97fae */ /* 0x000fe8000a9a101c */
[----:B------:R-:W3:Y:S04]  /*50720*/  LDL.LU.64 R112, [R1+0x8b88] ;  /* 0x008b880001707983 */ /* 0x000ee80000300a00 */
[----:B------:R-:W-:Y:S04]  /*50730*/  STL.64 [R1+0x7800], R8 ;  /* 0x0078000801007387 */ /* 0x000fe80000100a00 */
[----:B--2---:R-:W-:Y:S04]  /*50740*/  LDGSTS.E [R249+0x60e80], desc[UR28][R110.64], P6 ;  /* 0x60e800006ef97fae */ /* 0x004fe8000b1a101c */
[----:B------:R-:W-:Y:S04]  /*50750*/  LDGSTS.E [R249+0x60f00], desc[UR28][R108.64], P2 ;  /* 0x60f000006cf97fae */ /* 0x000fe800091a101c */
[----:B------:R-:W2:Y:S04]  /*50760*/  LDL.LU.64 R110, [R1+0x8b80] ;  /* 0x008b8000016e7983 */ /* 0x000ea80000300a00 */
[----:B------:R-:W-:Y:S04]  /*50770*/  STL.64 [R1+0x77f8], R6 ;  /* 0x0077f80601007387 */ /* 0x000fe80000100a00 */
        /* <DEDUP_REMOVED lines=9> */
[----:B------:R-:W5:Y:S04]  /*50810*/  LDL.LU R3, [R1+0x8b60] ;  /* 0x008b600001037983 */ /* 0x000f680000300800 */
[----:B------:R-:W5:Y:S04]  /*50820*/  LDL.LU.64 R106, [R1+0x8b58] ;  /* 0x008b5800016a7983 */ /* 0x000f680000300a00 */
[----:B------:R-:W5:Y:S04]  /*50830*/  LDL.LU.64 R108, [R1+0x8b50] ;  /* 0x008b5000016c7983 */ /* 0x000f680000300a00 */
[----:B------:R-:W-:Y:S04]  /*50840*/  LDGSTS.E [R249+0x62e00], desc[UR28][R110.64], P5 ;  /* 0x62e000006ef97fae */ /* 0x000fe8000a9a101c */
[----:B---3--:R-:W-:Y:S04]  /*50850*/  LDGSTS.E [R249+0x62e80], desc[UR28][R112.64], P6 ;  /* 0x62e8000070f97fae */ /* 0x008fe8000b1a101c */
[----:B------:R-:W-:Y:S04]  /*50860*/  LDGSTS.E [R249+0x62f00], desc[UR28][R114.64], P2 ;  /* 0x62f0000072f97fae */ /* 0x000fe800091a101c */
[----:B------:R-:W5:Y:S04]  /*50870*/  LDL.LU.64 R110, [R1+0x8b48] ;  /* 0x008b4800016e7983 */ /* 0x000f680000300a00 */
[----:B------:R-:W5:Y:S04]  /*50880*/  LDL.LU.64 R112, [R1+0x8b40] ;  /* 0x008b400001707983 */ /* 0x000f680000300a00 */
[----:B------:R-:W5:Y:S04]  /*50890*/  LDL.LU.64 R114, [R1+0x8b38] ;  /* 0x008b380001727983 */ /* 0x000f680000300a00 */
[----:B------:R-:W-:Y:S04]  /*508a0*/  LDGSTS.E [R249+0x62f80], desc[UR28][R116.64], P4 ;  /* 0x62f8000074f97fae */ /* 0x000fe8000a1a101c */
[----:B------:R-:W-:Y:S04]  /*508b0*/  LDGSTS.E [R249+0x63e00], desc[UR28][R118.64], P5 ;  /* 0x63e0000076f97fae */ /* 0x000fe8000a9a101c */
        /* <DEDUP_REMOVED lines=123> */
[----:B------:R2:W-:Y:S04]  /*51070*/  STL [R1+0x28b8], RZ ;  /* 0x0028b8ff01007387 */ /* 0x0005e80000100800 */
        /* <DEDUP_REMOVED lines=1608> */
[----:B------:R-:W-:Y:S04]  /*57500*/  LDGSTS.E [R249+0x72f00], desc[UR28][R246.64], P2 ;  /* 0x72f00000f6f97fae */ /* 0x000fe800091a101c */
        /* <DEDUP_REMOVED lines=105> */
[----:B------:R3:W-:Y:S04]  /*57ba0*/  LDGSTS.E [R249+0x7ff80], desc[UR28][R4.64], P4 ;  /* 0x7ff8000004f97fae */ /* 0x0007e8000a1a101c */
[----:B------:R2:W-:Y:S01]  /*57bb0*/  STL [R1+0xc0], RZ ;  /* 0x0000c0ff01007387 */ /* 0x0005e20000100800 */
[----:B------:R-:W-:-:S03]  /*57bc0*/  UISETP.GE.AND UP0, UPT, UR5, 0x80, UPT ;  /* 0x000000800500788c */ /* 0x000fc6000bf06270 */
[----:B------:R2:W-:Y:S01]  /*57bd0*/  STL [R1+0xc4], RZ ;  /* 0x0000c4ff01007387 */ /* 0x0005e20000100800 */
[----:B---3--:R-:W-:Y:S02]  /*57be0*/  CS2R R248, SRZ ;  /* 0x0000000000f87805 */ /* 0x008fe4000001ff00 */
[----:B------:R-:W-:Y:S02]  /*57bf0*/  CS2R R250, SRZ ;  /* 0x0000000000fa7805 */ /* 0x000fe4000001ff00 */
[----:B------:R-:W-:Y:S01]  /*57c00*/  CS2R R244, SRZ ;  /* 0x0000000000f47805 */ /* 0x000fe2000001ff00 */
[----:B------:R2:W-:Y:S01]  /*57c10*/  STL [R1+0xc8], RZ ;  /* 0x0000c8ff01007387 */ /* 0x0005e20000100800 */
[----:B------:R-:W-:Y:S02]  /*57c20*/  CS2R R246, SRZ ;  /* 0x0000000000f67805 */ /* 0x000fe4000001ff00 */
[----:B------:R-:W-:Y:S02]  /*57c30*/  CS2R R236, SRZ ;  /* 0x0000000000ec7805 */ /* 0x000fe4000001ff00 */
[----:B------:R-:W-:Y:S01]  /*57c40*/  CS2R R238, SRZ ;  /* 0x0000000000ee7805 */ /* 0x000fe2000001ff00 */
[----:B------:R2:W-:Y:S01]  /*57c50*/  STL [R1+0xcc], RZ ;  /* 0x0000ccff01007387 */ /* 0x0005e20000100800 */
[----:B-1----:R-:W-:-:S02]  /*57c60*/  CS2R R4, SRZ ;  /* 0x0000000000047805 */ /* 0x002fc4000001ff00 */
[----:B------:R-:W-:Y:S02]  /*57c70*/  CS2R R6, SRZ ;  /* 0x0000000000067805 */ /* 0x000fe4000001ff00 */
[----:B------:R-:W-:Y:S01]  /*57c80*/  CS2R R8, SRZ ;  /* 0x0000000000087805 */ /* 0x000fe2000001ff00 */
[----:B------:R2:W-:Y:S01]  /*57c90*/  STL [R1+0xb0], RZ ;  /* 0x0000b0ff01007387 */ /* 0x0005e20000100800 */
[----:B------:R-:W-:Y:S02]  /*57ca0*/  CS2R R10, SRZ ;  /* 0x00000000000a7805 */ /* 0x000fe4000001ff00 */
[----:B------:R-:W-:Y:S02]  /*57cb0*/  CS2R R12, SRZ ;  /* 0x00000000000c7805 */ /* 0x000fe4000001ff00 */
[----:B------:R-:W-:Y:S01]  /*57cc0*/  CS2R R14, SRZ ;  /* 0x00000000000e7805 */ /* 0x000fe2000001ff00 */
[----:B------:R2:W-:Y:S01]  /*57cd0*/  STL [R1+0xb4], RZ ;  /* 0x0000b4ff01007387 */ /* 0x0005e20000100800 */
[----:B------:R-:W-:-:S02]  /*57ce0*/  CS2R R16, SRZ ;  /* 0x0000000000107805 */ /* 0x000fc4000001ff00 */
        /* <DEDUP_REMOVED lines=56> */
[----:B------:R-:W-:Y:S01]  /*58070*/  CS2R R102, SRZ ;  /* 0x0000000000667805 */ /* 0x000fe2000001ff00 */
        /* <DEDUP_REMOVED lines=120> */
[----:B------:R2:W-:Y:S04]  /*58800*/  STL [R1], RZ ;  /* 0x000000ff01007387 */ /* 0x0005e80000100800 */
        /* <DEDUP_REMOVED lines=130> */
[----:B------:R-:W0:Y:S04]  /*59030*/  LDGDEPBAR ;  /* 0x00000000000079af */ /* 0x000e280000000000 */
[----:B------:R2:W-:Y:S01]  /*59040*/  STL [R1+0x2edc], RZ ;  /* 0x002edcff01007387 */ /* 0x0005e20000100800 */
[----:B------:R-:W-:Y:S05]  /*59050*/  BRA.U !UP0, `(.L_x_0) ;  /* 0x000012f108407547 */ /* 0x000fea000b800000 */
[----:B------:R-:W3:Y:S04]  /*59060*/  LDL.LU.64 R84, [R1+0x3948] ;  /* 0x0039480001547983 */ /* 0x000ee80000300a00 */
[----:B------:R-:W4:Y:S04]  /*59070*/  LDL.LU.64 R86, [R1+0x3968] ;  /* 0x0039680001567983 */ /* 0x000f280000300a00 */
[----:B--2---:R-:W2:Y:S04]  /*59080*/  LDL.LU.64 R88, [R1+0x3988] ;  /* 0x0039880001587983 */ /* 0x004ea80000300a00 */
        /* <DEDUP_REMOVED lines=8> */
[----:B---3--:R1:W-:Y:S01]  /*59110*/  STL [R1+0x776c], R84 ;  /* 0x00776c5401007387 */ /* 0x0083e20000100800 */
[----:B------:R-:W-:-:S03]  /*59120*/  IMAD.MOV.U32 R0, RZ, RZ, R85 ;  /* 0x000000ffff007224 */ /* 0x000fc600078e0055 */
[----:B-1----:R-:W3:Y:S04]  /*59130*/  LDL.LU.64 R84, [R1+0x31b0] ;  /* 0x0031b00001547983 */ /* 0x002ee80000300a00 */
[----:B------:R1:W-:Y:S04]  /*59140*/  STL [R1+0x7768], R0 ;  /* 0x0077680001007387 */ /* 0x0003e80000100800 */
[----:B----4-:R4:W-:Y:S01]  /*59150*/  STL [R1+0x7774], R86 ;  /* 0x0077745601007387 */ /* 0x0109e20000100800 */
[----:B-1----:R-:W-:-:S03]  /*59160*/  IMAD.MOV.U32 R0, RZ, RZ, R87 ;  /* 0x000000ffff007224 */ /* 0x002fc600078e0057 */
[----:B----4-:R-:W4:Y:S04]  /*59170*/  LDL.LU.64 R86, [R1+0x31a8] ;  /* 0x0031a80001567983 */ /* 0x010f280000300a00 */
[----:B------:R1:W-:Y:S04]  /*59180*/  STL [R1+0x7770], R0 ;  /* 0x0077700001007387 */ /* 0x0003e80000100800 */
[----:B--2---:R2:W-:Y:S01]  /*59190*/  STL [R1+0x777c], R88 ;  /* 0x00777c5801007387 */ /* 0x0045e20000100800 */
[----:B-1----:R-:W-:-:S03]  /*591a0*/  MOV R0, R89 ;  /* 0x0000005900007202 */ /* 0x002fc60000000f00 */
[----:B--2---:R-:W2:Y:S04]  /*591b0*/  LDL.LU.64 R88, [R1+0x31a0] ;  /* 0x0031a00001587983 */ /* 0x004ea80000300a00 */
[----:B------:R1:W-:Y:S04]  /*591c0*/  STL [R1+0x7778], R0 ;  /* 0x0077780001007387 */ /* 0x0003e80000100800 */
[----:B------:R1:W-:Y:S02]  /*591d0*/  STL [R1+0x7784], R90 ;  /* 0x0077845a01007387 */ /* 0x0003e40000100800 */
[----:B-1----:R-:W-:-:S02]  /*591e0*/  IMAD.MOV.U32 R0, RZ, RZ, R91 ;  /* 0x000000ffff007224 */ /* 0x002fc400078e005b */
[----:B------:R-:W2:Y:S04]  /*591f0*/  LDL.LU.64 R90, [R1+0x3198] ;  /* 0x00319800015a7983 */ /* 0x000ea80000300a00 */
        /* <DEDUP_REMOVED lines=14> */
[----:B-1----:R-:W-:-:S02]  /*592e0*/  MOV R0, R99 ;  /* 0x0000006300007202 */ /* 0x002fc40000000f00 */
        /* <DEDUP_REMOVED lines=14> */
[----:B---3--:R3:W-:Y:S01]  /*593d0*/  STL [R1+0x7754], R84 ;  /* 0x0077545401007387 */ /* 0x0087e20000100800 */
[----:B-1----:R-:W-:-:S03]  /*593e0*/  IMAD.MOV.U32 R0, RZ, RZ, R85 ;  /* 0x000000ffff007224 */ /* 0x002fc600078e0055 */
[----:B---3--:R-:W3:Y:S04]  /*593f0*/  LDL.LU.64 R84, [R1+0x26a8] ;  /* 0x0026a80001547983 */ /* 0x008ee80000300a00 */
[----:B------:R1:W-:Y:S04]  /*59400*/  STL [R1+0x7748], R0 ;  /* 0x0077480001007387 */ /* 0x0003e80000100800 */
[----:B----4-:R4:W-:Y:S01]  /*59410*/  STL [R1+0x774c], R86 ;  /* 0x00774c5601007387 */ /* 0x0109e20000100800 */
[----:B-1----:R-:W-:-:S03]  /*59420*/  MOV R0, R87 ;  /* 0x0000005700007202 */ /* 0x002fc60000000f00 */
[----:B----4-:R-:W4:Y:S04]  /*59430*/  LDL.LU.64 R86, [R1+0x26a0] ;  /* 0x0026a00001567983 */ /* 0x010f280000300a00 */
[----:B------:R1:W-:Y:S04]  /*59440*/  STL [R1+0x7740], R0 ;  /* 0x0077400001007387 */ /* 0x0003e80000100800 */
[----:B--2---:R2:W-:Y:S01]  /*59450*/  STL [R1+0x7744], R88 ;  /* 0x0077445801007387 */ /* 0x0045e20000100800 */
[----:B-1----:R-:W-:-:S03]  /*59460*/  IMAD.MOV.U32 R0, RZ, RZ, R89 ;  /* 0x000000ffff007224 */ /* 0x002fc600078e0059 */
        /* <DEDUP_REMOVED lines=35> */
[----:B-1----:R-:W-:-:S03]  /*596a0*/  MOV R0, R85 ;  /* 0x0000005500007202 */ /* 0x002fc60000000f00 */
[----:B---3--:R-:W3:Y:S04]  /*596b0*/  LDL.LU.64 R84, [R1+0x34c0] ;  /* 0x0034c00001547983 */ /* 0x008ee80000300a00 */
[----:B------:R1:W-:Y:S04]  /*596c0*/  STL [R1+0x76f0], R0 ;  /* 0x0076f00001007387 */ /* 0x0003e80000100800 */
[----:B----4-:R4:W-:Y:S01]  /*596d0*/  STL [R1+0x76f4], R86 ;  /* 0x0076f45601007387 */ /* 0x0109e20000100800 */
[----:B-1----:R-:W-:-:S03]  /*596e0*/  IMAD.MOV.U32 R0, RZ, RZ, R87 ;  /* 0x000000ffff007224 */ /* 0x002fc600078e0057 */
        /* <DEDUP_REMOVED lines=38> */
[----:B---3--:R3:W-:Y:S01]  /*59950*/  STL [R1+0x76a4], R84 ;  /* 0x0076a45401007387 */ /* 0x0087e20000100800 */
[----:B-1----:R-:W-:-:S03]  /*59960*/  IMAD.MOV.U32 R0, RZ, RZ, R85 ;  /* 0x000000ffff007224 */ /* 0x002fc600078e0055 */
        /* <DEDUP_REMOVED lines=1854> */
[----:B--2---:R-:W-:Y:S04]  /*60d50*/  STL [R1+0x6824], R88 ;  /* 0x0068245801007387 */ /* 0x004fe80000100800 */
[----:B------:R-:W2:Y:S01]  /*60d60*/  LDL.LU.64 R80, [R1+0x160] ;  /* 0x0001600001507983 */ /* 0x000ea20000300a00 */
[----:B-1----:R-:W-:-:S05]  /*60d70*/  MOV R0, R89 ;  /* 0x0000005900007202 */ /* 0x002fca0000000f00 */
[----:B------:R1:W-:Y:S04]  /*60d80*/  STL [R1+0x6818], R0 ;  /* 0x0068180001007387 */ /* 0x0003e80000100800 */
[----:B------:R-:W-:Y:S01]  /*60d90*/  STL [R1+0x681c], R90 ;  /* 0x00681c5a01007387 */ /* 0x000fe20000100800 */
[----:B-1----:R-:W-:-:S03]  /*60da0*/  IMAD.MOV.U32 R0, RZ, RZ, R91 ;  /* 0x000000ffff007224 */ /* 0x002fc600078e005b */
[----:B------:R-:W2:Y:S04]  /*60db0*/  LDL.LU.64 R88, [R1+0x158] ;  /* 0x0001580001587983 */ /* 0x000ea80000300a00 */
[----:B------:R1:W-:Y:S02]  /*60dc0*/  STL [R1+0x6810], R0 ;  /* 0x0068100001007387 */ /* 0x0003e40000100800 */
[----:B-1----:R-:W-:Y:S02]  /*60dd0*/  IMAD.MOV.U32 R0, RZ, RZ, R93 ;  /* 0x000000ffff007224 */ /* 0x002fe400078e005d */
[----:B------:R-:W-:Y:S04]  /*60de0*/  STL [R1+0x6814], R92 ;  /* 0x0068145c01007387 */ /* 0x000fe80000100800 */
[----:B------:R-:W2:Y:S04]  /*60df0*/  LDL.LU.64 R90, [R1+0x150] ;  /* 0x00015000015a7983 */ /* 0x000ea80000300a00 */
[----:B------:R1:W-:Y:S04]  /*60e00*/  STL [R1+0x6808], R0 ;  /* 0x0068080001007387 */ /* 0x0003e80000100800 */
[----:B------:R1:W-:Y:S02]  /*60e10*/  STL [R1+0x680c], R94 ;  /* 0x00680c5e01007387 */ /* 0x0003e40000100800 */
[----:B-1----:R-:W-:-:S02]  /*60e20*/  IMAD.MOV.U32 R0, RZ, RZ, R95 ;  /* 0x000000ffff007224 */ /* 0x002fc400078e005f */
[----:B------:R-:W2:Y:S04]  /*60e30*/  LDL.LU.64 R92, [R1+0x148] ;  /* 0x00014800015c7983 */ /* 0x000ea80000300a00 */
[----:B------:R-:W-:Y:S04]  /*60e40*/  STL [R1+0x6804], R96 ;  /* 0x0068046001007387 */ /* 0x000fe80000100800 */
[----:B------:R1:W-:Y:S04]  /*60e50*/  STL [R1+0x6800], R0 ;  /* 0x0068000001007387 */ /* 0x0003e80000100800 */
[----:B------:R-:W2:Y:S01]  /*60e60*/  LDL.LU.64 R94, [R1+0x37b8] ;  /* 0x0037b800015e7983 */ /* 0x000ea20000300a00 */
[----:B-1----:R-:W-:-:S03]  /*60e70*/  IMAD.MOV.U32 R0, RZ, RZ, R97 ;  /* 0x000000ffff007224 */ /* 0x002fc600078e0061 */
[----:B------:R-:W-:Y:S04]  /*60e80*/  STL [R1+0x67fc], R98 ;  /* 0x0067fc6201007387 */ /* 0x000fe80000100800 */
[----:B------:R1:W-:Y:S04]  /*60e90*/  STL [R1+0x67f8], R0 ;  /* 0x0067f80001007387 */ /* 0x0003e80000100800 */
[----:B------:R-:W2:Y:S01]  /*60ea0*/  LDL.LU.64 R96, [R1+0x37c0] ;  /* 0x0037c00001607983 */ /* 0x000ea20000300a00 */
[----:B-1----:R-:W-:-:S03]  /*60eb0*/  MOV R0, R99 ;  /* 0x0000006300007202 */ /* 0x002fc60000000f00 */
[----:B------:R-:W-:Y:S04]  /*60ec0*/  STL [R1+0x67f4], R82 ;  /* 0x0067f45201007387 */ /* 0x000fe80000100800 */
[----:B------:R1:W-:Y:S04]  /*60ed0*/  STL [R1+0x67f0], R0 ;  /* 0x0067f00001007387 */ /* 0x0003e80000100800 */
[----:B------:R-:W2:Y:S01]  /*60ee0*/  LDL.LU.64 R98, [R1+0x37c8] ;  /* 0x0037c80001627983 */ /* 0x000ea20000300a00 */
[----:B-1----:R-:W-:-:S03]  /*60ef0*/  IMAD.MOV.U32 R0, RZ, RZ, R83 ;  /* 0x000000ffff007224 */ /* 0x002fc600078e0053 */
        /* <DEDUP_REMOVED lines=8> */
[----:B---3--:R-:W-:Y:S04]  /*60f80*/  STL [R1+0x67dc], R84 ;  /* 0x0067dc5401007387 */ /* 0x008fe80000100800 */
[----:B------:R1:W-:Y:S04]  /*60f90*/  STL [R1+0x67d8], R0 ;  /* 0x0067d80001007387 */ /* 0x0003e80000100800 */
[----:B------:R-:W3:Y:S01]  /*60fa0*/  LDL.LU.64 R102, [R1+0x37e0] ;  /* 0x0037e00001667983 */ /* 0x000ee20000300a00 */
[----:B-1----:R-:W-:-:S03]  /*60fb0*/  IMAD.MOV.U32 R0, RZ, RZ, R85 ;  /* 0x000000ffff007224 */ /* 0x002fc600078e0055 */
[----:B----4-:R-:W-:Y:S04]  /*60fc0*/  STL [R1+0x67d4], R86 ;  /* 0x0067d45601007387 */ /* 0x010fe80000100800 */
[----:B------:R1:W-:Y:S04]  /*60fd0*/  STL [R1+0x67d0], R0 ;  /* 0x0067d00001007387 */ /* 0x0003e80000100800 */
[----:B------:R-:W4:Y:S01]  /*60fe0*/  LDL.LU.64 R84, [R1+0x37e8] ;  /* 0x0037e80001547983 */ /* 0x000f220000300a00 */
[----:B-1----:R-:W-:-:S03]  /*60ff0*/  MOV R0, R87 ;  /* 0x0000005700007202 */ /* 0x002fc60000000f00 */
[----:B--2---:R-:W-:Y:S04]  /*61000*/  STL [R1+0x67cc], R80 ;  /* 0x0067cc5001007387 */ /* 0x004fe80000100800 */
[----:B------:R1:W-:Y:S04]  /*61010*/  STL [R1+0x67c8], R0 ;  /* 0x0067c80001007387 */ /* 0x0003e80000100800 */
[----:B------:R-:W2:Y:S01]  /*61020*/  LDL.LU.64 R86, [R1+0x37f0] ;  /* 0x0037f00001567983 */ /* 0x000ea20000300a00 */
[----:B-1----:R-:W-:-:S03]  /*61030*/  IMAD.MOV.U32 R0, RZ, RZ, R81 ;  /* 0x000000ffff007224 */ /* 0x002fc600078e0051 */
[----:B------:R-:W-:Y:S04]  /*61040*/  STL [R1+0x67c4], R88 ;  /* 0x0067c45801007387 */ /* 0x000fe80000100800 */
[----:B------:R1:W-:Y:S02]  /*61050*/  STL [R1+0x67c0], R0 ;  /* 0x0067c00001007387 */ /* 0x0003e40000100800 */
[----:B-1----:R-:W-:Y:S02]  /*61060*/  IMAD.MOV.U32 R0, RZ, RZ, R89 ;  /* 0x000000ffff007224 */ /* 0x002fe400078e0059 */
[----:B------:R-:W2:Y:S04]  /*61070*/  LDL.LU.64 R88, [R1+0x2718] ;  /* 0x0027180001587983 */ /* 0x000ea80000300a00 */
[----:B------:R1:W-:Y:S04]  /*61080*/  STL [R1+0x67b8], R0 ;  /* 0x0067b80001007387 */ /* 0x0003e80000100800 */
[----:B------:R1:W-:Y:S02]  /*61090*/  STL [R1+0x67bc], R90 ;  /* 0x0067bc5a01007387 */ /* 0x0003e40000100800 */
[----:B-1----:R-:W-:-:S02]  /*610a0*/  IMAD.MOV.U32 R0, RZ, RZ, R91 ;  /* 0x000000ffff007224 */ /* 0x002fc400078e005b */
        /* <DEDUP_REMOVED lines=25> */
[----:B---3--:R3:W-:Y:S01]  /*61240*/  STL [R1+0x6798], R102 ;  /* 0x0067986601007387 */ /* 0x0087e20000100800 */
[----:B-1----:R-:W-:-:S03]  /*61250*/  MOV R0, R103 ;  /* 0x0000006700007202 */ /* 0x002fc60000000f00 */
[----:B---3--:R-:W3:Y:S04]  /*61260*/  LDL.LU.64 R102, [R1+0x26e0] ;  /* 0x0026e00001667983 */ /* 0x008ee80000300a00 */
[----:B------:R1:W-:Y:S04]  /*61270*/  STL [R1+0x6794], R0 ;  /* 0x0067940001007387 */ /* 0x0003e80000100800 */
[----:B----4-:R-:W-:Y:S04]  /*61280*/  STL [R1+0x67a0], R84 ;  /* 0x0067a05401007387 */ /* 0x010fe80000100800 */
[----:B------:R-:W4:Y:S01]  /*61290*/  LDL.LU.64 R78, [R1+0x11a8] ;  /* 0x0011a800014e7983 */ /* 0x000f220000300a00 */
[----:B-1----:R-:W-:-:S05]  /*612a0*/  IMAD.MOV.U32 R0, RZ, RZ, R85 ;  /* 0x000000ffff007224 */ /* 0x002fca00078e0055 */
[----:B------:R1:W-:Y:S04]  /*612b0*/  STL [R1+0x679c], R0 ;  /* 0x00679c0001007387 */ /* 0x0003e80000100800 */
[----:B--2---:R-:W-:Y:S04]  /*612c0*/  STL [R1+0x67a8], R86 ;  /* 0x0067a85601007387 */ /* 0x004fe80000100800 */
[----:B------:R-:W2:Y:S01]  /*612d0*/  LDL.LU.64 R80, [R1+0x11a0] ;  /* 0x0011a00001507983 */ /* 0x000ea20000300a00 */
[----:B-1----:R-:W-:-:S03]  /*612e0*/  IMAD.MOV.U32 R0, RZ, RZ, R87 ;  /* 0x000000ffff007224 */ /* 0x002fc600078e0057 */
[----:B------:R-:W2:Y:S04]  /*612f0*/  LDL.LU.64 R82, [R1+0x1198] ;  /* 0x0011980001527983 */ /* 0x000ea80000300a00 */
[----:B------:R1:W-:Y:S04]  /*61300*/  STL [R1+0x67a4], R0 ;  /* 0x0067a40001007387 */ /* 0x0003e80000100800 */
[----:B------:R-:W-:Y:S04]  /*61310*/  STL [R1+0x67ac], R88 ;  /* 0x0067ac5801007387 */ /* 0x000fe80000100800 */
[----:B------:R-:W2:Y:S01]  /*61320*/  LDL.LU.64 R84, [R1+0x1190] ;  /* 0x0011900001547983 */ /* 0x000ea20000300a00 */
[----:B-1----:R-:W-:-:S03]  /*61330*/  IMAD.MOV.U32 R0, RZ, RZ, R89 ;  /* 0x000000ffff007224 */ /* 0x002fc600078e0059 */
[----:B------:R-:W2:Y:S04]  /*61340*/  LDL.LU.64 R86, [R1+0x1188] ;  /* 0x0011880001567983 */ /* 0x000ea80000300a00 */
[----:B------:R1:W-:Y:S02]  /*61350*/  STL [R1+0x6760], R0 ;  /* 0x0067600001007387 */ /* 0x0003e40000100800 */
[----:B-1----:R-:W-:Y:S02]  /*61360*/  IMAD.MOV.U32 R0, RZ, RZ, R91 ;  /* 0x000000ffff007224 */ /* 0x002fe400078e005b */
[----:B------:R-:W-:Y:S04]  /*61370*/  STL [R1+0x6764], R90 ;  /* 0x0067645a01007387 */ /* 0x000fe80000100800 */
[----:B------:R-:W2:Y:S04]  /*61380*/  LDL.LU.64 R88, [R1+0x1180] ;  /* 0x0011800001587983 */ /* 0x000ea80000300a00 */
[----:B------:R1:W-:Y:S02]  /*61390*/  STL [R1+0x6758], R0 ;  /* 0x0067580001007387 */ /* 0x0003e40000100800 */
[----:B-1----:R-:W-:-:S02]  /*613a0*/  MOV R0, R93 ;  /* 0x0000005d00007202 */ /* 0x002fc40000000f00 */
[----:B------:R1:W-:Y:S04]  /*613b0*/  STL [R1+0x675c], R92 ;  /* 0x00675c5c01007387 */ /* 0x0003e80000100800 */
[----:B------:R-:W2:Y:S04]  /*613c0*/  LDL.LU.64 R90, [R1+0x1178] ;  /* 0x00117800015a7983 */ /* 0x000ea80000300a00 */
[----:B------:R1:W-:Y:S04]  /*613d0*/  STL [R1+0x6750], R0 ;  /* 0x0067500001007387 */ /* 0x0003e80000100800 */
[----:B------:R1:W-:Y:S04]  /*613e0*/  STL [R1+0x6754], R94 ;  /* 0x0067545e01007387 */ /* 0x0003e80000100800 */
[----:B-1----:R-:W2:Y:S01]  /*613f0*/  LDL.LU.64 R92, [R1+0x1170] ;  /* 0x00117000015c7983 */ /* 0x002ea20000300a00 */
[----:B------:R-:W-:-:S03]  /*61400*/  IMAD.MOV.U32 R0, RZ, RZ, R95 ;  /* 0x000000ffff007224 */ /* 0x000fc600078e005f */
        /* <DEDUP_REMOVED lines=18> */
[----:B----4-:R-:W-:Y:S01]  /*61530*/  STL [R1+0x672c], R78 ;  /* 0x00672c4e01007387 */ /* 0x010fe20000100800 */
[----:B-1----:R-:W-:-:S03]  /*61540*/  IMAD.MOV.U32 R0, RZ, RZ, R79 ;  /* 0x000000ffff007224 */ /* 0x002fc600078e004f */
[----:B--2---:R-:W-:Y:S04]  /*61550*/  STL [R1+0x6724], R80 ;  /* 0x0067245001007387 */ /* 0x004fe80000100800 */
[----:B------:R1:W-:Y:S04]  /*61560*/  STL [R1+0x6720], R0 ;  /* 0x0067200001007387 */ /* 0x0003e80000100800 */
[----:B------:R-:W-:Y:S01]  /*61570*/  STL [R1+0x671c], R82 ;  /* 0x00671c5201007387 */ /* 0x000fe20000100800 */
[----:B-1----:R-:W-:-:S05]  /*61580*/  IMAD.MOV.U32 R0, RZ, RZ, R81 ;  /* 0x000000ffff007224 */ /* 0x002fca00078e0051 */
[----:B------:R1:W-:Y:S04]  /*61590*/  STL [R1+0x6718], R0 ;  /* 0x0067180001007387 */ /* 0x0003e80000100800 */
[----:B------:R-:W-:Y:S01]  /*615a0*/  STL [R1+0x6714], R84 ;  /* 0x0067145401007387 */ /* 0x000fe20000100800 */
[----:B-1----:R-:W-:-:S05]  /*615b0*/  IMAD.MOV.U32 R0, RZ, RZ, R83 ;  /* 0x000000ffff007224 */ /* 0x002fca00078e0053 */
[----:B------:R1:W-:Y:S04]  /*615c0*/  STL [R1+0x6710], R0 ;  /* 0x0067100001007387 */ /* 0x0003e80000100800 */
[----:B------:R-:W-:Y:S01]  /*615d0*/  STL [R1+0x670c], R86 ;  /* 0x00670c5601007387 */ /* 0x000fe20000100800 */
[----:B-1----:R-:W-:-:S05]  /*615e0*/  IMAD.MOV.U32 R0, RZ, RZ, R85 ;  /* 0x000000ffff007224 */ /* 0x002fca00078e0055 */
[----:B------:R1:W-:Y:S02]  /*615f0*/  STL [R1+0x6708], R0 ;  /* 0x0067080001007387 */ /* 0x0003e40000100800 */
[----:B-1----:R-:W-:Y:S02]  /*61600*/  MOV R0, R87 ;  /* 0x0000005700007202 */ /* 0x002fe40000000f00 */
[----:B------:R-:W2:Y:S04]  /*61610*/  LDL.LU.64 R86, [R1+0x3838] ;  /* 0x0038380001567983 */ /* 0x000ea80000300a00 */
[----:B------:R1:W-:Y:S04]  /*61620*/  STL [R1+0x6700], R0 ;  /* 0x0067000001007387 */ /* 0x0003e80000100800 */
[----:B------:R4:W-:Y:S01]  /*61630*/  STL [R1+0x6704], R88 ;  /* 0x0067045801007387 */ /* 0x0009e20000100800 */
[----:B-1----:R-:W-:-:S03]  /*61640*/  IMAD.MOV.U32 R0, RZ, RZ, R89 ;  /* 0x000000ffff007224 */ /* 0x002fc600078e0059 */
[----:B----4-:R-:W4:Y:S04]  /*61650*/  LDL.LU.64 R88, [R1+0x3840] ;  /* 0x0038400001587983 */ /* 0x010f280000300a00 */
[----:B------:R1:W-:Y:S04]  /*61660*/  STL [R1+0x66f8], R0 ;  /* 0x0066f80001007387 */ /* 0x0003e80000100800 */
[----:B------:R1:W-:Y:S02]  /*61670*/  STL [R1+0x66fc], R90 ;  /* 0x0066fc5a01007387 */ /* 0x0003e40000100800 */
[----:B-1----:R-:W-:-:S02]  /*61680*/  IMAD.MOV.U32 R0, RZ, RZ, R91 ;  /* 0x000000ffff007224 */ /* 0x002fc400078e005b */
[----:B------:R-:W-:Y:S04]  /*61690*/  STL [R1+0x66f4], R92 ;  /* 0x0066f45c01007387 */ /* 0x000fe80000100800 */
[----:B------:R1:W-:Y:S04]  /*616a0*/  STL [R1+0x66f0], R0 ;  /* 0x0066f00001007387 */ /* 0x0003e80000100800 */
[----:B------:R-:W4:Y:S01]  /*616b0*/  LDL.LU.64 R90, [R1+0x3848] ;  /* 0x00384800015a7983 */ /* 0x000f220000300a00 */
[----:B-1----:R-:W-:-:S03]  /*616c0*/  IMAD.MOV.U32 R0, RZ, RZ, R93 ;  /* 0x000000ffff007224 */ /* 0x002fc600078e005d */
[----:B------:R-:W-:Y:S04]  /*616d0*/  STL [R1+0x66ec], R94 ;  /* 0x0066ec5e01007387 */ /* 0x000fe80000100800 */
[----:B------:R1:W-:Y:S04]  /*616e0*/  STL [R1+0x66e8], R0 ;  /* 0x0066e80001007387 */ /* 0x0003e80000100800 */
[----:B------:R-:W4:Y:S01]  /*616f0*/  LDL.LU.64 R92, [R1+0x3850] ;  /* 0x00385000015c7983 */ /* 0x000f220000300a00 */
[----:B-1----:R-:W-:-:S05]  /*61700*/  IMAD.MOV.U32 R0, RZ, RZ, R95 ;  /* 0x000000ffff007224 */ /* 0x002fca00078e005f */
[----:B------:R1:W-:Y:S04]  /*61710*/  STL [R1+0x66e0], R0 ;  /* 0x0066e00001007387 */ /* 0x0003e80000100800 */
[----:B------:R-:W-:Y:S01]  /*61720*/  STL [R1+0x66e4], R96 ;  /* 0x0066e46001007387 */ /* 0x000fe20000100800 */
[----:B-1----:R-:W-:-:S03]  /*61730*/  MOV R0, R97 ;  /* 0x0000006100007202 */ /* 0x002fc60000000f00 */
        /* <DEDUP_REMOVED lines=8> */
[----:B------:R3:W-:Y:S02]  /*617c0*/  STL [R1+0x66c8], R0 ;  /* 0x0066c80001007387 */ /* 0x0007e40000100800 */
[----:B---3--:R-:W-:Y:S02]  /*617d0*/  IMAD.MOV.U32 R0, RZ, RZ, R103 ;  /* 0x000000ffff007224 */ /* 0x008fe400078e0067 */
[----:B------:R1:W-:Y:S04]  /*617e0*/  STL [R1+0x66cc], R102 ;  /* 0x0066cc6601007387 */ /* 0x0003e80000100800 */
[----:B-----5:R-:W-:Y:S04]  /*617f0*/  STL [R1+0x66c4], R242 ;  /* 0x0066c4f201007387 */ /* 0x020fe80000100800 */
[----:B------:R2:W-:Y:S04]  /*61800*/  STL [R1+0x66c0], R0 ;  /* 0x0066c00001007387 */ /* 0x0005e80000100800 */
[----:B------:R-:W3:Y:S04]  /*61810*/  LDL.LU.64 R98, [R1+0x3868] ;  /* 0x0038680001627983 */ /* 0x000ee80000300a00 */
[----:B------:R-:W-:Y:S04]  /*61820*/  STL [R1+0x66b8], R243 ;  /* 0x0066b8f301007387 */ /* 0x000fe80000100800 */
[----:B------:R-:W-:Y:S04]  /*61830*/  STL [R1+0x66bc], R240 ;  /* 0x0066bcf001007387 */ /* 0x000fe80000100800 */
[----:B------:R-:W3:Y:S04]  /*61840*/  LDL.LU.64 R100, [R1+0x3870] ;  /* 0x0038700001647983 */ /* 0x000ee80000300a00 */
[----:B------:R-:W-:Y:S04]  /*61850*/  STL [R1+0x66b0], R241 ;  /* 0x0066b0f101007387 */ /* 0x000fe80000100800 */
[----:B------:R-:W-:Y:S04]  /*61860*/  STL [R1+0x66b4], R234 ;  /* 0x0066b4ea01007387 */ /* 0x000fe80000100800 */
[----:B-1----:R-:W3:Y:S04]  /*61870*/  LDL.LU.64 R102, [R1+0x3510] ;  /* 0x0035100001667983 */ /* 0x002ee80000300a00 */
[----:B------:R-:W-:Y:S01]  /*61880*/  STL [R1+0x6628], R235 ;  /* 0x006628eb01007387 */ /* 0x000fe20000100800 */
[----:B--2---:R-:W-:-:S03]  /*61890*/  IMAD.MOV.U32 R0, RZ, RZ, R87 ;  /* 0x000000ffff007224 */ /* 0x004fc600078e0057 */
[----:B------:R-:W-:Y:S04]  /*618a0*/  STL [R1+0x6630], R86 ;  /* 0x0066305601007387 */ /* 0x000fe80000100800 */
[----:B------:R-:W2:Y:S04]  /*618b0*/  LDL.LU.64 R74, [R1+0x3518] ;  /* 0x00351800014a7983 */ /* 0x000ea80000300a00 */
[----:B------:R1:W-:Y:S04]  /*618c0*/  STL [R1+0x662c], R0 ;  /* 0x00662c0001007387 */ /* 0x0003e80000100800 */
[----:B----4-:R-:W-:Y:S04]  /*618d0*/  STL [R1+0x6638], R88 ;  /* 0x0066385801007387 */ /* 0x010fe80000100800 */
[----:B------:R-:W4:Y:S01]  /*618e0*/  LDL.LU.64 R76, [R1+0x3520] ;  /* 0x00352000014c7983 */ /* 0x000f220000300a00 */
[----:B-1----:R-:W-:-:S03]  /*618f0*/  MOV R0, R89 ;  /* 0x0000005900007202 */ /* 0x002fc60000000f00 */
[----:B------:R-:W4:Y:S04]  /*61900*/  LDL.LU.64 R78, [R1+0x3528] ;  /* 0x00352800014e7983 */ /* 0x000f280000300a00 */
[----:B------:R1:W-:Y:S04]  /*61910*/  STL [R1+0x6634], R0 ;  /* 0x0066340001007387 */ /* 0x0003e80000100800 */
[----:B------:R-:W-:Y:S04]  /*61920*/  STL [R1+0x6640], R90 ;  /* 0x0066405a01007387 */ /* 0x000fe80000100800 */
[----:B------:R-:W4:Y:S01]  /*61930*/  LDL.LU.64 R80, [R1+0x3530] ;  /* 0x0035300001507983 */ /* 0x000f220000300a00 */
[----:B-1----:R-:W-:-:S03]  /*61940*/  IMAD.MOV.U32 R0, RZ, RZ, R91 ;  /* 0x000000ffff007224 */ /* 0x002fc600078e005b */
        /* <DEDUP_REMOVED lines=17> */
[----:B---3--:R3:W-:Y:S01]  /*61a60*/  STL [R1+0x6660], R98 ;  /* 0x0066606201007387 */ /* 0x0087e20000100800 */
[----:B-1----:R-:W-:-:S03]  /*61a70*/  MOV R0, R99 ;  /* 0x0000006300007202 */ /* 0x002fc60000000f00 */
[----:B------:R-:W4:Y:S04]  /*61a80*/  LDL.LU.64 R96, [R1+0x10d8] ;  /* 0x0010d80001607983 */ /* 0x000f280000300a00 */
[----:B------:R-:W-:Y:S04]  /*61a90*/  STL [R1+0x6668], R100 ;  /* 0x0066686401007387 */ /* 0x000fe80000100800 */
[----:B------:R1:W-:Y:S04]  /*61aa0*/  STL [R1+0x665c], R0 ;  /* 0x00665c0001007387 */ /* 0x0003e80000100800 */
[----:B---3--:R-:W3:Y:S01]  /*61ab0*/  LDL.LU.64 R98, [R1+0x10d0] ;  /* 0x0010d00001627983 */ /* 0x008ee20000300a00 */
[----:B-1----:R-:W-:-:S03]  /*61ac0*/  IMAD.MOV.U32 R0, RZ, RZ, R101 ;  /* 0x000000ffff007224 */ /* 0x002fc600078e0065 */
[----:B------:R-:W-:Y:S04]  /*61ad0*/  STL [R1+0x6670], R102 ;  /* 0x0066706601007387 */ /* 0x000fe80000100800 */
[----:B------:R1:W-:Y:S04]  /*61ae0*/  STL [R1+0x6664], R0 ;  /* 0x0066640001007387 */ /* 0x0003e80000100800 */
[----:B------:R-:W3:Y:S01]  /*61af0*/  LDL.LU.64 R100, [R1+0x10b8] ;  /* 0x0010b80001647983 */ /* 0x000ee20000300a00 */
[----:B-1----:R-:W-:-:S03]  /*61b00*/  IMAD.MOV.U32 R0, RZ, RZ, R103 ;  /* 0x000000ffff007224 */ /* 0x002fc600078e0067 */
[----:B------:R-:W3:Y:S04]  /*61b10*/  LDL.LU.64 R102, [R1+0x10b0] ;  /* 0x0010b00001667983 */ /* 0x000ee80000300a00 */
[----:B------:R2:W-:Y:S02]  /*61b20*/  STL [R1+0x666c], R0 ;  /* 0x00666c0001007387 */ /* 0x0005e40000100800 */
[----:B--2---:R-:W-:Y:S02]  /*61b30*/  IMAD.MOV.U32 R0, RZ, RZ, R75 ;  /* 0x000000ffff007224 */ /* 0x004fe400078e004b */
[----:B------:R-:W-:Y:S04]  /*61b40*/  STL [R1+0x6678], R74 ;  /* 0x0066784a01007387 */ /* 0x000fe80000100800 */
[----:B----4-:R-:W-:Y:S04]  /*61b50*/  STL [R1+0x6680], R76 ;  /* 0x0066804c01007387 */ /* 0x010fe80000100800 */
[----:B------:R1:W-:Y:S04]  /*61b60*/  STL [R1+0x6674], R0 ;  /* 0x0066740001007387 */ /* 0x0003e80000100800 */
[----:B------:R-:W-:Y:S01]  /*61b70*/  STL [R1+0x6688], R78 ;  /* 0x0066884e01007387 */ /* 0x000fe20000100800 */
[----:B-1----:R-:W-:-:S05]  /*61b80*/  IMAD.MOV.U32 R0, RZ, RZ, R77 ;  /* 0x000000ffff007224 */ /* 0x002fca00078e004d */
[----:B------:R1:W-:Y:S02]  /*61b90*/  STL [R1+0x667c], R0 ;  /* 0x00667c0001007387 */ /* 0x0003e40000100800 */
[----:B-1----:R-:W-:Y:S02]  /*61ba0*/  MOV R0, R79 ;  /* 0x0000004f00007202 */ /* 0x002fe40000000f00 */
[----:B------:R-:W-:Y:S04]  /*61bb0*/  STL [R1+0x6690], R80 ;  /* 0x0066905001007387 */ /* 0x000fe80000100800 */
        /* <DEDUP_REMOVED lines=14> */
[----:B-1----:R-:W-:-:S05]  /*61ca0*/  MOV R0, R89 ;  /* 0x0000005900007202 */ /* 0x002fca0000000f00 */
[----:B------:R1:W-:Y:S04]  /*61cb0*/  STL [R1+0x6620], R0 ;  /* 0x0066200001007387 */ /* 0x0003e80000100800 */
[----:B------:R-:W-:Y:S01]  /*61cc0*/  STL [R1+0x661c], R92 ;  /* 0x00661c5c01007387 */ /* 0x000fe20000100800 */
[----:B-1----:R-:W-:-:S05]  /*61cd0*/  IMAD.MOV.U32 R0, RZ, RZ, R91 ;  /* 0x000000ffff007224 */ /* 0x002fca00078e005b */
[----:B------:R1:W-:Y:S04]  /*61ce0*/  STL [R1+0x6618], R0 ;  /* 0x0066180001007387 */ /* 0x0003e80000100800 */
[----:B------:R-:W-:Y:S01]  /*61cf0*/  STL [R1+0x6614], R94 ;  /* 0x0066145e01007387 */ /* 0x000fe20000100800 */
[----:B-1----:R-:W-:-:S05]  /*61d00*/  IMAD.MOV.U32 R0, RZ, RZ, R93 ;  /* 0x000000ffff007224 */ /* 0x002fca00078e005d */
[----:B------:R1:W-:Y:S02]  /*61d10*/  STL [R1+0x6610], R0 ;  /* 0x0066100001007387 */ /* 0x0003e40000100800 */
[----:B-1----:R-:W-:Y:S02]  /*61d20*/  IMAD.MOV.U32 R0, RZ, RZ, R95 ;  /* 0x000000ffff007224 */ /* 0x002fe400078e005f */
[----:B------:R-:W-:Y:S04]  /*61d30*/  STL [R1+0x660c], R96 ;  /* 0x00660c6001007387 */ /* 0x000fe80000100800 */
[----:B------:R1:W-:Y:S04]  /*61d40*/  STL [R1+0x6608], R0 ;  /* 0x0066080001007387 */ /* 0x0003e80000100800 */
[----:B------:R-:W2:Y:S01]  /*61d50*/  LDL.LU.64 R86, [R1+0x38a0] ;  /* 0x0038a00001567983 */ /* 0x000ea20000300a00 */
[----:B-1----:R-:W-:-:S05]  /*61d60*/  IMAD.MOV.U32 R0, RZ, RZ, R97 ;  /* 0x000000ffff007224 */ /* 0x002fca00078e0061 */
[----:B------:R1:W-:Y:S04]  /*61d70*/  STL [R1+0x6600], R0 ;  /* 0x0066000001007387 */ /* 0x0003e80000100800 */
[----:B---3--:R-:W-:Y:S04]  /*61d80*/  STL [R1+0x6604], R98 ;  /* 0x0066046201007387 */ /* 0x008fe80000100800 */
[----:B------:R-:W3:Y:S01]  /*61d90*/  LDL.LU.64 R88, [R1+0x38a8] ;  /* 0x0038a80001587983 */ /* 0x000ee20000300a00 */
[----:B-1----:R-:W-:-:S05]  /*61da0*/  MOV R0, R99 ;  /* 0x0000006300007202 */ /* 0x002fca0000000f00 */
[----:B------:R1:W-:Y:S04]  /*61db0*/  STL [R1+0x65f8], R0 ;  /* 0x0065f80001007387 */ /* 0x0003e80000100800 */
[----:B------:R-:W-:Y:S01]  /*61dc0*/  STL [R1+0x65fc], R100 ;  /* 0x0065fc6401007387 */ /* 0x000fe20000100800 */
[----:B-1----:R-:W-:-:S03]  /*61dd0*/  IMAD.MOV.U32 R0, RZ, RZ, R101 ;  /* 0x000000ffff007224 */ /* 0x002fc600078e0065 */
[----:B------:R-:W-:Y:S04]  /*61de0*/  STL [R1+0x65f4], R102 ;  /* 0x0065f46601007387 */ /* 0x000fe80000100800 */
[----:B------:R1:W-:Y:S04]  /*61df0*/  STL [R1+0x65f0], R0 ;  /* 0x0065f00001007387 */ /* 0x0003e80000100800 */
[----:B------:R-:W4:Y:S01]  /*61e00*/  LDL.LU.64 R90, [R1+0x38b8] ;  /* 0x0038b800015a7983 */ /* 0x000f220000300a00 */
[----:B-1----:R-:W-:-:S03]  /*61e10*/  IMAD.MOV.U32 R0, RZ, RZ, R103 ;  /* 0x000000ffff007224 */ /* 0x002fc600078e0067 */
[----:B------:R-:W-:Y:S04]  /*61e20*/  STL [R1+0x65ec], R232 ;  /* 0x0065ece801007387 */ /* 0x000fe80000100800 */
[----:B------:R2:W-:Y:S04]  /*61e30*/  STL [R1+0x65e8], R0 ;  /* 0x0065e80001007387 */ /* 0x0005e80000100800 */
[----:B------:R-:W-:Y:S04]  /*61e40*/  STL [R1+0x65e0], R233 ;  /* 0x0065e0e901007387 */ /* 0x000fe80000100800 */
[----:B------:R-:W4:Y:S04]  /*61e50*/  LDL.LU.64 R92, [R1+0x38c8] ;  /* 0x0038c800015c7983 */ /* 0x000f280000300a00 */
[----:B------:R-:W-:Y:S04]  /*61e60*/  STL [R1+0x65e4], R230 ;  /* 0x0065e4e601007387 */ /* 0x000fe80000100800 */
[----:B------:R-:W-:Y:S04]  /*61e70*/  STL [R1+0x65d8], R231 ;  /* 0x0065d8e701007387 */ /* 0x000fe80000100800 */
        /* <DEDUP_REMOVED lines=12> */
[----:B------:R-:W4:Y:S04]  /*61f40*/  LDL.LU.64 R100, [R1+0x3908] ;  /* 0x0039080001647983 */ /* 0x000f280000300a00 */
[----:B------:R-:W-:Y:S04]  /*61f50*/  STL [R1+0x65b0], R221 ;  /* 0x0065b0dd01007387 */ /* 0x000fe80000100800 */
[----:B------:R-:W-:Y:S04]  /*61f60*/  STL [R1+0x65b4], R218 ;  /* 0x0065b4da01007387 */ /* 0x000fe80000100800 */
[----:B------:R-:W4:Y:S04]  /*61f70*/  LDL.LU.64 R102, [R1+0x35d0] ;  /* 0x0035d00001667983 */ /* 0x000f280000300a00 */
[----:B------:R-:W-:Y:S01]  /*61f80*/  STL [R1+0x6528], R219 ;  /* 0x006528db01007387 */ /* 0x000fe20000100800 */
[----:B--2---:R-:W-:-:S03]  /*61f90*/  IMAD.MOV.U32 R0, RZ, RZ, R87 ;  /* 0x000000ffff007224 */ /* 0x004fc600078e0057 */
[----:B------:R-:W-:Y:S04]  /*61fa0*/  STL [R1+0x6530], R86 ;  /* 0x0065305601007387 */ /* 0x000fe80000100800 */
[----:B------:R-:W2:Y:S04]  /*61fb0*/  LDL.LU.64 R74, [R1+0x35d8] ;  /* 0x0035d800014a7983 */ /* 0x000ea80000300a00 */
[----:B------:R1:W-:Y:S04]  /*61fc0*/  STL [R1+0x652c], R0 ;  /* 0x00652c0001007387 */ /* 0x0003e80000100800 */
[----:B---3--:R-:W-:Y:S04]  /*61fd0*/  STL [R1+0x6538], R88 ;  /* 0x0065385801007387 */ /* 0x008fe80000100800 */
[----:B------:R-:W3:Y:S01]  /*61fe0*/  LDL.LU.64 R76, [R1+0x35e0] ;  /* 0x0035e000014c7983 */ /* 0x000ee20000300a00 */
[----:B-1----:R-:W-:-:S03]  /*61ff0*/  IMAD.MOV.U32 R0, RZ, RZ, R89 ;  /* 0x000000ffff007224 */ /* 0x002fc600078e0059 */
[----:B------:R-:W3:Y:S04]  /*62000*/  LDL.LU.64 R78, [R1+0x35e8] ;  /* 0x0035e800014e7983 */ /* 0x000ee80000300a00 */
        /* <DEDUP_REMOVED lines=16> */
[----:B------:R1:W-:Y:S04]  /*62110*/  STL [R1+0x6558], R96 ;  /* 0x0065586001007387 */ /* 0x0003e80000100800 */
[----:B------:R-:W4:Y:S01]  /*62120*/  LDL.LU.64 R92, [R1+0x1078] ;  /* 0x00107800015c7983 */ /* 0x000f220000300a00 */
[----:B-1----:R-:W-:-:S03]  /*62130*/  IMAD.MOV.U32 R0, RZ, RZ, R97 ;  /* 0x000000ffff007224 */ /* 0x002fc600078e0061 */
[----:B------:R-:W4:Y:S04]  /*62140*/  LDL.LU.64 R94, [R1+0x1070] ;  /* 0x00107000015e7983 */ /* 0x000f280000300a00 */
[----:B------:R1:W-:Y:S04]  /*62150*/  STL [R1+0x6554], R0 ;  /* 0x0065540001007387 */ /* 0x0003e80000100800 */
[----:B------:R1:W-:Y:S04]  /*62160*/  STL [R1+0x6560], R98 ;  /* 0x0065606201007387 */ /* 0x0003e80000100800 */
[----:B------:R-:W4:Y:S01]  /*62170*/  LDL.LU.64 R96, [R1+0x1058] ;  /* 0x0010580001607983 */ /* 0x000f220000300a00 */
[----:B-1----:R-:W-:-:S03]  /*62180*/  IMAD.MOV.U32 R0, RZ, RZ, R99 ;  /* 0x000000ffff007224 */ /* 0x002fc600078e0063 */
[----:B------:R-:W-:Y:S04]  /*62190*/  STL [R1+0x6568], R100 ;  /* 0x0065686401007387 */ /* 0x000fe80000100800 */
[----:B------:R1:W-:Y:S04]  /*621a0*/  STL [R1+0x655c], R0 ;  /* 0x00655c0001007387 */ /* 0x0003e80000100800 */
[----:B------:R-:W4:Y:S01]  /*621b0*/  LDL.LU.64 R98, [R1+0x1050] ;  /* 0x0010500001627983 */ /* 0x000f220000300a00 */
[----:B-1----:R-:W-:-:S03]  /*621c0*/  MOV R0, R101 ;  /* 0x0000006500007202 */ /* 0x002fc60000000f00 */
[----:B------:R-:W-:Y:S04]  /*621d0*/  STL [R1+0x6570], R102 ;  /* 0x0065706601007387 */ /* 0x000fe80000100800 */
[----:B------:R1:W-:Y:S04]  /*621e0*/  STL [R1+0x6564], R0 ;  /* 0x0065640001007387 */ /* 0x0003e80000100800 */
[----:B------:R-:W4:Y:S01]  /*621f0*/  LDL.LU.64 R100, [R1+0x1000] ;  /* 0x0010000001647983 */ /* 0x000f220000300a00 */
[----:B-1----:R-:W-:-:S03]  /*62200*/  IMAD.MOV.U32 R0, RZ, RZ, R103 ;  /* 0x000000ffff007224 */ /* 0x002fc600078e0067 */
[----:B------:R-:W4:Y:S04]  /*62210*/  LDL.LU.64 R102, [R1+0xfe8] ;  /* 0x000fe80001667983 */ /* 0x000f280000300a00 */
[----:B------:R2:W-:Y:S02]  /*62220*/  STL [R1+0x656c], R0 ;  /* 0x00656c0001007387 */ /* 0x0005e40000100800 */
[----:B--2---:R-:W-:Y:S02]  /*62230*/  IMAD.MOV.U32 R0, RZ, RZ, R75 ;  /* 0x000000ffff007224 */ /* 0x004fe400078e004b */
[----:B------:R-:W-:Y:S04]  /*62240*/  STL [R1+0x6578], R74 ;  /* 0x0065784a01007387 */ /* 0x000fe80000100800 */
[----:B---3--:R-:W-:Y:S04]  /*62250*/  STL [R1+0x6580], R76 ;  /* 0x0065804c01007387 */ /* 0x008fe80000100800 */
[----:B------:R1:W-:Y:S04]  /*62260*/  STL [R1+0x6574], R0 ;  /* 0x0065740001007387 */ /* 0x0003e80000100800 */
[----:B------:R-:W-:Y:S01]  /*62270*/  STL [R1+0x6588], R78 ;  /* 0x0065884e01007387 */ /* 0x000fe20000100800 */
[----:B-1----:R-:W-:-:S05]  /*62280*/  IMAD.MOV.U32 R0, RZ, RZ, R77 ;  /* 0x000000ffff007224 */ /* 0x002fca00078e004d */
[----:B------:R1:W-:Y:S02]  /*62290*/  STL [R1+0x657c], R0 ;  /* 0x00657c0001007387 */ /* 0x0003e40000100800 */
[----:B-1----:R-:W-:Y:S02]  /*622a0*/  IMAD.MOV.U32 R0, RZ, RZ, R79 ;  /* 0x000000ffff007224 */ /* 0x002fe400078e004f */
[----:B----4-:R-:W-:Y:S04]  /*622b0*/  STL [R1+0x6590], R80 ;  /* 0x0065905001007387 */ /* 0x010fe80000100800 */
        /* <DEDUP_REMOVED lines=25> */
[----:B------:R-:W2:Y:S01]  /*62450*/  LDL.LU.64 R86, [R1+0x39d8] ;  /* 0x0039d80001567983 */ /* 0x000ea20000300a00 */
[----:B-1----:R-:W-:-:S05]  /*62460*/  IMAD.MOV.U32 R0, RZ, RZ, R97 ;  /* 0x000000ffff007224 */ /* 0x002fca00078e0061 */
[----:B------:R1:W-:Y:S04]  /*62470*/  STL [R1+0x6500], R0 ;  /* 0x0065000001007387 */ /* 0x0003e80000100800 */
[----:B------:R-:W-:Y:S04]  /*62480*/  STL [R1+0x6504], R98 ;  /* 0x0065046201007387 */ /* 0x000fe80000100800 */
[----:B------:R-:W3:Y:S01]  /*62490*/  LDL.LU.64 R88, [R1+0x39e8] ;  /* 0x0039e80001587983 */ /* 0x000ee20000300a00 */
        /* <DEDUP_REMOVED lines=42> */
[----:B-1----:R-:W-:-:S03]  /*62740*/  IMAD.MOV.U32 R0, RZ, RZ, R91 ;  /* 0x000000ffff007224 */ /* 0x002fc600078e005b */
[----:B------:R-:W4:Y:S04]  /*62750*/  LDL.LU.64 R82, [R1+0x36c0] ;  /* 0x0036c00001527983 */ /* 0x000f280000300a00 */
[----:B------:R1:W-:Y:S04]  /*62760*/  STL [R1+0x643c], R0 ;  /* 0x00643c0001007387 */ /* 0x0003e80000100800 */
[----:B------:R-:W-:Y:S04]  /*62770*/  STL [R1+0x6448], R92 ;  /* 0x0064485c01007387 */ /* 0x000fe80000100800 */
        /* <DEDUP_REMOVED lines=20> */
[----:B-1----:R-:W-:-:S03]  /*628c0*/  IMAD.MOV.U32 R0, RZ, RZ, R101 ;  /* 0x000000ffff007224 */ /* 0x002fc600078e0065 */
[----:B------:R-:W-:Y:S04]  /*628d0*/  STL [R1+0x6470], R102 ;  /* 0x0064706601007387 */ /* 0x000fe80000100800 */
[----:B------:R1:W-:Y:S04]  /*628e0*/  STL [R1+0x6464], R0 ;  /* 0x0064640001007387 */ /* 0x0003e80000100800 */
[----:B------:R-:W4:Y:S01]  /*628f0*/  LDL.LU.64 R100, [R1+0xf80] ;  /* 0x000f800001647983 */ /* 0x000f220000300a00 */
[----:B-1----:R-:W-:-:S03]  /*62900*/  MOV R0, R103 ;  /* 0x0000006700007202 */ /* 0x002fc60000000f00 */
        /* <DEDUP_REMOVED lines=44> */
[----:B-1----:R-:W-:-:S03]  /*62bd0*/  IMAD.MOV.U32 R0, RZ, RZ, R101 ;  /* 0x000000ffff007224 */ /* 0x002fc600078e0065 */
[----:B------:R-:W-:Y:S04]  /*62be0*/  STL [R1+0x63f4], R102 ;  /* 0x0063f46601007387 */ /* 0x000fe80000100800 */
[----:B------:R1:W-:Y:S04]  /*62bf0*/  STL [R1+0x63f0], R0 ;  /* 0x0063f00001007387 */ /* 0x0003e80000100800 */
[----:B------:R-:W4:Y:S01]  /*62c00*/  LDL.LU.64 R90, [R1+0x3ab0] ;  /* 0x003ab000015a7983 */ /* 0x000f220000300a00 */
[----:B-1----:R-:W-:-:S03]  /*62c10*/  MOV R0, R103 ;  /* 0x0000006700007202 */ /* 0x002fc60000000f00 */
        /* <DEDUP_REMOVED lines=62> */
[----:B-1----:R-:W-:-:S03]  /*63000*/  IMAD.MOV.U32 R0, RZ, RZ, R103 ;  /* 0x000000ffff007224 */ /* 0x002fc600078e0067 */
[----:B------:R-:W4:Y:S04]  /*63010*/  LDL.LU.64 R102, [R1+0xeb8] ;  /* 0x000eb80001667983 */ /* 0x000f280000300a00 */
[----:B------:R2:W-:Y:S02]  /*63020*/  STL [R1+0x636c], R0 ;  /* 0x00636c0001007387 */ /* 0x0005e40000100800 */
[----:B--2---:R-:W-:Y:S02]  /*63030*/  MOV R0, R75 ;  /* 0x0000004b00007202 */ /* 0x004fe40000000f00 */
        /* <DEDUP_REMOVED lines=69> */
[----:B--2---:R-:W-:Y:S01]  /*63490*/  STL [R1+0x61f0], R88 ;  /* 0x0061f05801007387 */ /* 0x004fe20000100800 */
[----:B-1----:R-:W-:-:S03]  /*634a0*/  MOV R0, R89 ;  /* 0x0000005900007202 */ /* 0x002fc60000000f00 */
        /* <DEDUP_REMOVED lines=34> */
[----:B-1----:R-:W-:-:S05]  /*636d0*/  IMAD.MOV.U32 R0, RZ, RZ, R103 ;  /* 0x000000ffff007224 */ /* 0x002fca00078e0067 */
[----:B------:R1:W-:Y:S04]  /*636e0*/  STL [R1+0x6224], R0 ;  /* 0x0062240001007387 */ /* 0x0003e80000100800 */
[----:B------:R-:W-:Y:S04]  /*636f0*/  STL [R1+0x6230], R72 ;  /* 0x0062304801007387 */ /* 0x000fe80000100800 */
[----:B------:R-:W4:Y:S01]  /*63700*/  LDL.LU.64 R102, [R1+0x3508] ;  /* 0x0035080001667983 */ /* 0x000f220000300a00 */
[----:B-1----:R-:W-:-:S03]  /*63710*/  IMAD.MOV.U32 R0, RZ, RZ, R73 ;  /* 0x000000ffff007224 */ /* 0x002fc600078e0049 */
[----:B--2---:R-:W-:Y:S04]  /*63720*/  STL [R1+0x6238], R74 ;  /* 0x0062384a01007387 */ /* 0x004fe80000100800 */
[----:B------:R1:W-:Y:S02]  /*63730*/  STL [R1+0x622c], R0 ;  /* 0x00622c0001007387 */ /* 0x0003e40000100800 */
[----:B-1----:R-:W-:Y:S02]  /*63740*/  IMAD.MOV.U32 R0, RZ, RZ, R75 ;  /* 0x000000ffff007224 */ /* 0x002fe400078e004b */
[----:B---3--:R-:W-:Y:S04]  /*63750*/  STL [R1+0x6240], R76 ;  /* 0x0062404c01007387 */ /* 0x008fe80000100800 */
[----:B------:R1:W-:Y:S04]  /*63760*/  STL [R1+0x6234], R0 ;  /* 0x0062340001007387 */ /* 0x0003e80000100800 */
[----:B------:R-:W-:Y:S01]  /*63770*/  STL [R1+0x6248], R78 ;  /* 0x0062484e01007387 */ /* 0x000fe20000100800 */
[----:B-1----:R-:W-:-:S05]  /*63780*/  MOV R0, R77 ;  /* 0x0000004d00007202 */ /* 0x002fca0000000f00 */
        /* <DEDUP_REMOVED lines=34> */
[----:B------:R-:W-:Y:S01]  /*639b0*/  STL [R1+0x62a0], R100 ;  /* 0x0062a06401007387 */ /* 0x000fe20000100800 */
[----:B-1----:R-:W-:-:S03]  /*639c0*/  IMAD.MOV.U32 R0, RZ, RZ, R101 ;  /* 0x000000ffff007224 */ /* 0x002fc600078e0065 */
[----:B------:R-:W-:Y:S04]  /*639d0*/  STL [R1+0x62a8], R102 ;  /* 0x0062a86601007387 */ /* 0x000fe80000100800 */
[----:B------:R1:W-:Y:S04]  /*639e0*/  STL [R1+0x629c], R0 ;  /* 0x00629c0001007387 */ /* 0x0003e80000100800 */
[----:B------:R-:W3:Y:S01]  /*639f0*/  LDL.LU.64 R94, [R1+0x3c28] ;  /* 0x003c2800015e7983 */ /* 0x000ee20000300a00 */
        /* <DEDUP_REMOVED lines=27> */
[----:B--2---:R-:W-:Y:S04]  /*63bb0*/  STL [R1+0x6108], R92 ;  /* 0x0061085c01007387 */ /* 0x004fe80000100800 */
[----:B------:R-:W2:Y:S01]  /*63bc0*/  LDL.LU.64 R84, [R1+0x3880] ;  /* 0x0038800001547983 */ /* 0x000ea20000300a00 */
[----:B-1----:R-:W-:-:S03]  /*63bd0*/  IMAD.MOV.U32 R0, RZ, RZ, R93 ;  /* 0x000000ffff007224 */ /* 0x002fc600078e005d */
[----:B------:R-:W2:Y:S04]  /*63be0*/  LDL.LU.64 R86, [R1+0x3890] ;  /* 0x0038900001567983 */ /* 0x000ea80000300a00 */
[----:B------:R1:W-:Y:S04]  /*63bf0*/  STL [R1+0x6104], R0 ;  /* 0x0061040001007387 */ /* 0x0003e80000100800 */
[----:B---3--:R-:W-:Y:S04]  /*63c00*/  STL [R1+0x6110], R94 ;  /* 0x0061105e01007387 */ /* 0x008fe80000100800 */
[----:B------:R-:W3:Y:S01]  /*63c10*/  LDL.LU.64 R88, [R1+0x3590] ;  /* 0x0035900001587983 */ /* 0x000ee20000300a00 */
[----:B-1----:R-:W-:-:S03]  /*63c20*/  MOV R0, R95 ;  /* 0x0000005f00007202 */ /* 0x002fc60000000f00 */
[----:B------:R-:W3:Y:S04]  /*63c30*/  LDL.LU.64 R90, [R1+0x3598] ;  /* 0x00359800015a7983 */ /* 0x000ee80000300a00 */
[----:B------:R1:W-:Y:S04]  /*63c40*/  STL [R1+0x610c], R0 ;  /* 0x00610c0001007387 */ /* 0x0003e80000100800 */
[----:B----4-:R4:W-:Y:S04]  /*63c50*/  STL [R1+0x6118], R96 ;  /* 0x0061186001007387 */ /* 0x0109e80000100800 */
[----:B------:R-:W3:Y:S01]  /*63c60*/  LDL.LU.64 R92, [R1+0x35a0] ;  /* 0x0035a000015c7983 */ /* 0x000ee20000300a00 */
[----:B-1----:R-:W-:-:S03]  /*63c70*/  IMAD.MOV.U32 R0, RZ, RZ, R97 ;  /* 0x000000ffff007224 */ /* 0x002fc600078e0061 */
[----:B------:R-:W3:Y:S04]  /*63c80*/  LDL.LU.64 R94, [R1+0x35a8] ;  /* 0x0035a800015e7983 */ /* 0x000ee80000300a00 */
[----:B------:R1:W-:Y:S04]  /*63c90*/  STL [R1+0x6114], R0 ;  /* 0x0061140001007387 */ /* 0x0003e80000100800 */
[----:B------:R4:W-:Y:S04]  /*63ca0*/  STL [R1+0x6120], R98 ;  /* 0x0061206201007387 */ /* 0x0009e80000100800 */
[----:B----4-:R-:W4:Y:S01]  /*63cb0*/  LDL.LU.64 R96, [R1+0x35b0] ;  /* 0x0035b00001607983 */ /* 0x010f220000300a00 */
        /* <DEDUP_REMOVED lines=10> */
[----:B------:R1:W-:Y:S04]  /*63d60*/  STL [R1+0x612c], R0 ;  /* 0x00612c0001007387 */ /* 0x0003e80000100800 */
[----:B------:R-:W-:Y:S01]  /*63d70*/  STL [R1+0x6138], R74 ;  /* 0x0061384a01007387 */ /* 0x000fe20000100800 */
[----:B-1----:R-:W-:-:S03]  /*63d80*/  MOV R0, R75 ;  /* 0x0000004b00007202 */ /* 0x002fc60000000f00 */
        /* <DEDUP_REMOVED lines=12> */
[----:B--2---:R-:W-:Y:S04]  /*63e50*/  STL [R1+0x6160], R84 ;  /* 0x0061605401007387 */ /* 0x004fe80000100800 */
[----:B------:R1:W-:Y:S04]  /*63e60*/  STL [R1+0x6154], R0 ;  /* 0x0061540001007387 */ /* 0x0003e80000100800 */
[----:B------:R-:W-:Y:S01]  /*63e70*/  STL [R1+0x6168], R86 ;  /* 0x0061685601007387 */ /* 0x000fe20000100800 */
[----:B-1----:R-:W-:-:S05]  /*63e80*/  MOV R0, R85 ;  /* 0x0000005500007202 */ /* 0x002fca0000000f00 */
[----:B------:R1:W-:Y:S02]  /*63e90*/  STL [R1+0x615c], R0 ;  /* 0x00615c0001007387 */ /* 0x0003e40000100800 */
[----:B-1----:R-:W-:Y:S02]  /*63ea0*/  IMAD.MOV.U32 R0, RZ, RZ, R87 ;  /* 0x000000ffff007224 */ /* 0x002fe400078e0057 */
[----:B---3--:R-:W-:Y:S04]  /*63eb0*/  STL [R1+0x6170], R88 ;  /* 0x0061705801007387 */ /* 0x008fe80000100800 */
        /* <DEDUP_REMOVED lines=10> */
[----:B----4-:R-:W-:Y:S01]  /*63f60*/  STL [R1+0x6190], R96 ;  /* 0x0061906001007387 */ /* 0x010fe20000100800 */
        /* <DEDUP_REMOVED lines=38> */
[----:B--2---:R-:W-:-:S03]  /*641d0*/  MOV R0, R87 ;  /* 0x0000005700007202 */ /* 0x004fc60000000f00 */
        /* <DEDUP_REMOVED lines=25> */
[----:B-1----:R-:W-:-:S03]  /*64370*/  MOV R0, R97 ;  /* 0x0000006100007202 */ /* 0x002fc60000000f00 */
        /* <DEDUP_REMOVED lines=50> */
[----:B-1----:R-:W-:-:S05]  /*646a0*/  MOV R0, R97 ;  /* 0x0000006100007202 */ /* 0x002fca0000000f00 */
        /* <DEDUP_REMOVED lines=33> */
[----:B------:R-:W4:Y:S01]  /*648c0*/  LDL.LU.64 R102, [R1+0x3a60] ;  /* 0x003a600001667983 */ /* 0x000f220000300a00 */
[----:B--2---:R-:W-:-:S03]  /*648d0*/  IMAD.MOV.U32 R0, RZ, RZ, R87 ;  /* 0x000000ffff007224 */ /* 0x004fc600078e0057 */
[----:B------:R-:W-:Y:S04]  /*648e0*/  STL [R1+0x5f08], R86 ;  /* 0x005f085601007387 */ /* 0x000fe80000100800 */
[----:B------:R-:W2:Y:S04]  /*648f0*/  LDL.LU.64 R74, [R1+0x3a68] ;  /* 0x003a6800014a7983 */ /* 0x000ea80000300a00 */
[----:B------:R1:W-:Y:S04]  /*64900*/  STL [R1+0x5f04], R0 ;  /* 0x005f040001007387 */ /* 0x0003e80000100800 */
[----:B---3--:R-:W-:Y:S04]  /*64910*/  STL [R1+0x5f10], R88 ;  /* 0x005f105801007387 */ /* 0x008fe80000100800 */
[----:B------:R-:W3:Y:S01]  /*64920*/  LDL.LU.64 R76, [R1+0x3a70] ;  /* 0x003a7000014c7983 */ /* 0x000ee20000300a00 */
[----:B-1----:R-:W-:-:S03]  /*64930*/  MOV R0, R89 ;  /* 0x0000005900007202 */ /* 0x002fc60000000f00 */
        /* <DEDUP_REMOVED lines=27> */
[----:B------:R1:W-:Y:S02]  /*64af0*/  STL [R1+0x5f40], R100 ;  /* 0x005f406401007387 */ /* 0x0003e40000100800 */
[----:B-1----:R-:W-:-:S02]  /*64b00*/  IMAD.MOV.U32 R0, RZ, RZ, R101 ;  /* 0x000000ffff007224 */ /* 0x002fc400078e0065 */
[----:B------:R-:W4:Y:S04]  /*64b10*/  LDL.LU.64 R100, [R1+0x3748] ;  /* 0x0037480001647983 */ /* 0x000f280000300a00 */
[----:B------:R1:W-:Y:S04]  /*64b20*/  STL [R1+0x5f3c], R0 ;  /* 0x005f3c0001007387 */ /* 0x0003e80000100800 */
[----:B------:R1:W-:Y:S02]  /*64b30*/  STL [R1+0x5f48], R102 ;  /* 0x005f486601007387 */ /* 0x0003e40000100800 */
[----:B-1----:R-:W-:-:S02]  /*64b40*/  IMAD.MOV.U32 R0, RZ, RZ, R103 ;  /* 0x000000ffff007224 */ /* 0x002fc400078e0067 */
        /* <DEDUP_REMOVED lines=9> */
[----:B-1----:R-:W-:Y:S02]  /*64be0*/  MOV R0, R79 ;  /* 0x0000004f00007202 */ /* 0x002fe40000000f00 */
        /* <DEDUP_REMOVED lines=32> */
[----:B------:R3:W-:Y:S04]  /*64df0*/  STL [R1+0x5fb8], R100 ;  /* 0x005fb86401007387 */ /* 0x0007e80000100800 */
[----:B------:R-:W4:Y:S01]  /*64e00*/  LDL.LU.64 R98, [R1+0x3df0] ;  /* 0x003df00001627983 */ /* 0x000f220000300a00 */
[----:B-1----:R-:W-:-:S05]  /*64e10*/  IMAD.MOV.U32 R0, RZ, RZ, R101 ;  /* 0x000000ffff007224 */ /* 0x002fca00078e0065 */
[----:B------:R1:W-:Y:S04]  /*64e20*/  STL [R1+0x5fb4], R0 ;  /* 0x005fb40001007387 */ /* 0x0003e80000100800 */
[----:B------:R1:W-:Y:S04]  /*64e30*/  STL [R1+0x5fc0], R102 ;  /* 0x005fc06601007387 */ /* 0x0003e80000100800 */
[----:B---3--:R-:W3:Y:S01]  /*64e40*/  LDL.LU.64 R100, [R1+0x3df8] ;  /* 0x003df80001647983 */ /* 0x008ee20000300a00 */
[----:B-1----:R-:W-:-:S05]  /*64e50*/  IMAD.MOV.U32 R0, RZ, RZ, R103 ;  /* 0x000000ffff007224 */ /* 0x002fca00078e0067 */
[----:B------:R1:W-:Y:S04]  /*64e60*/  STL [R1+0x5fbc], R0 ;  /* 0x005fbc0001007387 */ /* 0x0003e80000100800 */
[----:B------:R-:W-:Y:S04]  /*64e70*/  STL [R1+0x5fc4], R120 ;  /* 0x005fc47801007387 */ /* 0x000fe80000100800 */
[----:B------:R-:W-:Y:S04]  /*64e80*/  STL [R1+0x5ef8], R121 ;  /* 0x005ef87901007387 */ /* 0x000fe80000100800 */
[----:B------:R-:W3:Y:S04]  /*64e90*/  LDL.LU.64 R102, [R1+0x3e00] ;  /* 0x003e000001667983 */ /* 0x000ee80000300a00 */
        /* <DEDUP_REMOVED lines=21> */
[----:B--2---:R2:W-:Y:S01]  /*64ff0*/  STL [R1+0x538c], R96 ;  /* 0x00538c6001007387 */ /* 0x0045e20000100800 */
[----:B-1----:R-:W-:-:S03]  /*65000*/  IMAD.MOV.U32 R0, RZ, RZ, R97 ;  /* 0x000000ffff007224 */ /* 0x002fc600078e0061 */
[----:B--2---:R-:W2:Y:S04]  /*65010*/  LDL.LU.64 R96, [R1+0x3b38] ;  /* 0x003b380001607983 */ /* 0x004ea80000300a00 */
[----:B------:R1:W-:Y:S04]  /*65020*/  STL [R1+0x5388], R0 ;  /* 0x0053880001007387 */ /* 0x0003e80000100800 */
[----:B----4-:R4:W-:Y:S01]  /*65030*/  STL [R1+0x5394], R98 ;  /* 0x0053946201007387 */ /* 0x0109e20000100800 */
[----:B-1----:R-:W-:-:S03]  /*65040*/  IMAD.MOV.U32 R0, RZ, RZ, R99 ;  /* 0x000000ffff007224 */ /* 0x002fc600078e0063 */
[----:B----4-:R-:W4:Y:S04]  /*65050*/  LDL.LU.64 R98, [R1+0x3b40] ;  /* 0x003b400001627983 */ /* 0x010f280000300a00 */
[----:B------:R1:W-:Y:S04]  /*65060*/  STL [R1+0x5390], R0 ;  /* 0x0053900001007387 */ /* 0x0003e80000100800 */
[----:B---3--:R3:W-:Y:S01]  /*65070*/  STL [R1+0x539c], R100 ;  /* 0x00539c6401007387 */ /* 0x0087e20000100800 */
[----:B-1----:R-:W-:-:S03]  /*65080*/  MOV R0, R101 ;  /* 0x0000006500007202 */ /* 0x002fc60000000f00 */
[----:B---3--:R-:W3:Y:S04]  /*65090*/  LDL.LU.64 R100, [R1+0x3b48] ;  /* 0x003b480001647983 */ /* 0x008ee80000300a00 */
[----:B------:R1:W-:Y:S04]  /*650a0*/  STL [R1+0x5398], R0 ;  /* 0x0053980001007387 */ /* 0x0003e80000100800 */
[----:B------:R1:W-:Y:S02]  /*650b0*/  STL [R1+0x53a4], R102 ;  /* 0x0053a46601007387 */ /* 0x0003e40000100800 */
[----:B-1----:R-:W-:-:S02]  /*650c0*/  IMAD.MOV.U32 R0, RZ, RZ, R103 ;  /* 0x000000ffff007224 */ /* 0x002fc400078e0067 */
[----:B------:R-:W3:Y:S04]  /*650d0*/  LDL.LU.64 R102, [R1+0x3b50] ;  /* 0x003b500001667983 */ /* 0x000ee80000300a00 */
        /* <DEDUP_REMOVED lines=14> */
[----:B-1----:R-:W-:-:S02]  /*651c0*/  MOV R0, R83 ;  /* 0x0000005300007202 */ /* 0x002fc40000000f00 */
        /* <DEDUP_REMOVED lines=14> */
[----:B--2---:R2:W-:Y:S01]  /*652b0*/  STL [R1+0x53e4], R96 ;  /* 0x0053e46001007387 */ /* 0x0045e20000100800 */
[----:B-1----:R-:W-:-:S03]  /*652c0*/  IMAD.MOV.U32 R0, RZ, RZ, R97 ;  /* 0x000000ffff007224 */ /* 0x002fc600078e0061 */
[----:B--2---:R-:W2:Y:S04]  /*652d0*/  LDL.LU.64 R96, [R1+0x3e90] ;  /* 0x003e900001607983 */ /* 0x004ea80000300a00 */
[----:B------:R1:W-:Y:S04]  /*652e0*/  STL [R1+0x53e0], R0 ;  /* 0x0053e00001007387 */ /* 0x0003e80000100800 */
[----:B----4-:R4:W-:Y:S01]  /*652f0*/  STL [R1+0x53ec], R98 ;  /* 0x0053ec6201007387 */ /* 0x0109e20000100800 */
[----:B-1----:R-:W-:-:S03]  /*65300*/  MOV R0, R99 ;  /* 0x0000006300007202 */ /* 0x002fc60000000f00 */
[----:B----4-:R-:W4:Y:S04]  /*65310*/  LDL.LU.64 R98, [R1+0x3e98] ;  /* 0x003e980001627983 */ /* 0x010f280000300a00 */
[----:B------:R1:W-:Y:S04]  /*65320*/  STL [R1+0x53e8], R0 ;  /* 0x0053e80001007387 */ /* 0x0003e80000100800 */
[----:B---3--:R3:W-:Y:S01]  /*65330*/  STL [R1+0x53f4], R100 ;  /* 0x0053f46401007387 */ /* 0x0087e20000100800 */
[----:B-1----:R-:W-:-:S03]  /*65340*/  IMAD.MOV.U32 R0, RZ, RZ, R101 ;  /* 0x000000ffff007224 */ /* 0x002fc600078e0065 */
        /* <DEDUP_REMOVED lines=35> */
[----:B-1----:R-:W-:-:S03]  /*65580*/  MOV R0, R97 ;  /* 0x0000006100007202 */ /* 0x002fc60000000f00 */
[----:B--2---:R-:W2:Y:S04]  /*65590*/  LDL.LU.64 R96, [R1+0x3ee8] ;  /* 0x003ee80001607983 */ /* 0x004ea80000300a00 */
[----:B------:R1:W-:Y:S04]  /*655a0*/  STL [R1+0x5438], R0 ;  /* 0x0054380001007387 */ /* 0x0003e80000100800 */
[----:B----4-:R4:W-:Y:S01]  /*655b0*/  STL [R1+0x5444], R98 ;  /* 0x0054446201007387 */ /* 0x0109e20000100800 */
[----:B-1----:R-:W-:-:S03]  /*655c0*/  IMAD.MOV.U32 R0, RZ, RZ, R99 ;  /* 0x000000ffff007224 */ /* 0x002fc600078e0063 */
        /* <DEDUP_REMOVED lines=1049> */
[----:B------:R2:W-:Y:S02]  /*69760*/  STL [R1+0x5c70], R0 ;  /* 0x005c700001007387 */ /* 0x0005e40000100800 */
[----:B--2---:R-:W-:Y:S02]  /*69770*/  IMAD.MOV.U32 R0, RZ, RZ, R97 ;  /* 0x000000ffff007224 */ /* 0x004fe400078e0061 */
[----:B------:R1:W-:Y:S04]  /*69780*/  STL [R1+0x5c7c], R96 ;  /* 0x005c7c6001007387 */ /* 0x0003e80000100800 */
[----:B-1----:R-:W2:Y:S04]  /*69790*/  LDL.LU.64 R96, [R1+0x1ba0] ;  /* 0x001ba00001607983 */ /* 0x002ea80000300a00 */
        /* <DEDUP_REMOVED lines=25> */
[----:B------:R-:W-:Y:S04]  /*69930*/  STL [R1+0x5cb4], R82 ;  /* 0x005cb45201007387 */ /* 0x000fe80000100800 */
[----:B------:R-:W3:Y:S01]  /*69940*/  LDL.LU.64 R80, [R1+0x19f8] ;  /* 0x0019f80001507983 */ /* 0x000ee20000300a00 */
[----:B-1----:R-:W-:-:S05]  /*69950*/  IMAD.MOV.U32 R0, RZ, RZ, R83 ;  /* 0x000000ffff007224 */ /* 0x002fca00078e0053 */
[----:B------:R1:W-:Y:S04]  /*69960*/  STL [R1+0x5cb0], R0 ;  /* 0x005cb00001007387 */ /* 0x0003e80000100800 */
[----:B------:R-:W-:Y:S01]  /*69970*/  STL [R1+0x5cbc], R84 ;  /* 0x005cbc5401007387 */ /* 0x000fe20000100800 */
[----:B-1----:R-:W-:-:S03]  /*69980*/  IMAD.MOV.U32 R0, RZ, RZ, R85 ;  /* 0x000000ffff007224 */ /* 0x002fc600078e0055 */
        /* <DEDUP_REMOVED lines=22> */
[----:B------:R-:W-:Y:S04]  /*69af0*/  STL [R1+0x5cec], R102 ;  /* 0x005cec6601007387 */ /* 0x000fe80000100800 */
[----:B------:R-:W3:Y:S01]  /*69b00*/  LDL.LU.64 R84, [R1+0x1930] ;  /* 0x0019300001547983 */ /* 0x000ee20000300a00 */
[----:B-1----:R-:W-:-:S05]  /*69b10*/  IMAD.MOV.U32 R0, RZ, RZ, R103 ;  /* 0x000000ffff007224 */ /* 0x002fca00078e0067 */
[----:B------:R1:W-:Y:S04]  /*69b20*/  STL [R1+0x5ce8], R0 ;  /* 0x005ce80001007387 */ /* 0x0003e80000100800 */
[----:B------:R1:W-:Y:S02]  /*69b30*/  STL [R1+0x5cf4], R86 ;  /* 0x005cf45601007387 */ /* 0x0003e40000100800 */
[----:B-1----:R-:W-:Y:S02]  /*69b40*/  IMAD.MOV.U32 R0, RZ, RZ, R87 ;  /* 0x000000ffff007224 */ /* 0x002fe400078e0057 */
[----:B------:R-:W3:Y:S04]  /*69b50*/  LDL.LU.64 R102, [R1+0x1940] ;  /* 0x0019400001667983 */ /* 0x000ee80000300a00 */
[----:B------:R-:W-:Y:S04]  /*69b60*/  STL [R1+0x5cfc], R88 ;  /* 0x005cfc5801007387 */ /* 0x000fe80000100800 */
[----:B------:R1:W-:Y:S04]  /*69b70*/  STL [R1+0x5cf0], R0 ;  /* 0x005cf00001007387 */ /* 0x0003e80000100800 */
[----:B------:R-:W3:Y:S01]  /*69b80*/  LDL.LU.64 R86, [R1+0x1950] ;  /* 0x0019500001567983 */ /* 0x000ee20000300a00 */
[----:B-1----:R-:W-:-:S03]  /*69b90*/  MOV R0, R89 ;  /* 0x0000005900007202 */ /* 0x002fc60000000f00 */
[----:B------:R-:W-:Y:S04]  /*69ba0*/  STL [R1+0x5d04], R90 ;  /* 0x005d045a01007387 */ /* 0x000fe80000100800 */
[----:B------:R1:W-:Y:S04]  /*69bb0*/  STL [R1+0x5cf8], R0 ;  /* 0x005cf80001007387 */ /* 0x0003e80000100800 */
[----:B------:R-:W3:Y:S01]  /*69bc0*/  LDL.LU.64 R88, [R1+0x1960] ;  /* 0x0019600001587983 */ /* 0x000ee20000300a00 */
[----:B-1----:R-:W-:-:S03]  /*69bd0*/  IMAD.MOV.U32 R0, RZ, RZ, R91 ;  /* 0x000000ffff007224 */ /* 0x002fc600078e005b */
[----:B------:R-:W-:Y:S04]  /*69be0*/  STL [R1+0x5d0c], R80 ;  /* 0x005d0c5001007387 */ /* 0x000fe80000100800 */
[----:B------:R1:W-:Y:S04]  /*69bf0*/  STL [R1+0x5d00], R0 ;  /* 0x005d000001007387 */ /* 0x0003e80000100800 */
[----:B------:R-:W3:Y:S01]  /*69c00*/  LDL.LU.64 R90, [R1+0x18f0] ;  /* 0x0018f000015a7983 */ /* 0x000ee20000300a00 */
[----:B-1----:R-:W-:-:S03]  /*69c10*/  IMAD.MOV.U32 R0, RZ, RZ, R81 ;  /* 0x000000ffff007224 */ /* 0x002fc600078e0051 */
[----:B------:R-:W-:Y:S04]  /*69c20*/  STL [R1+0x5d14], R82 ;  /* 0x005d145201007387 */ /* 0x000fe80000100800 */
[----:B------:R1:W-:Y:S02]  /*69c30*/  STL [R1+0x5d08], R0 ;  /* 0x005d080001007387 */ /* 0x0003e40000100800 */
[----:B-1----:R-:W-:Y:S02]  /*69c40*/  IMAD.MOV.U32 R0, RZ, RZ, R83 ;  /* 0x000000ffff007224 */ /* 0x002fe400078e0053 */
        /* <DEDUP_REMOVED lines=9> */
[----:B------:R2:W-:Y:S02]  /*69ce0*/  STL [R1+0x5d20], R0 ;  /* 0x005d200001007387 */ /* 0x0005e40000100800 */
[----:B--2---:R-:W-:Y:S02]  /*69cf0*/  IMAD.MOV.U32 R0, RZ, RZ, R97 ;  /* 0x000000ffff007224 */ /* 0x004fe400078e0061 */
[----:B------:R1:W-:Y:S04]  /*69d00*/  STL [R1+0x5d2c], R96 ;  /* 0x005d2c6001007387 */ /* 0x0003e80000100800 */
[----:B-1----:R-:W2:Y:S04]  /*69d10*/  LDL.LU.64 R96, [R1+0x18b8] ;  /* 0x0018b80001607983 */ /* 0x002ea80000300a00 */
        /* <DEDUP_REMOVED lines=27> */
[----:B------:R-:W3:Y:S04]  /*69ed0*/  LDL.LU.64 R90, [R1+0x1c10] ;  /* 0x001c1000015a7983 */ /* 0x000ee80000300a00 */
[----:B------:R1:W-:Y:S04]  /*69ee0*/  STL [R1+0x5d60], R0 ;  /* 0x005d600001007387 */ /* 0x0003e80000100800 */
[----:B------:R-:W-:Y:S04]  /*69ef0*/  STL [R1+0x5d6c], R82 ;  /* 0x005d6c5201007387 */ /* 0x000fe80000100800 */
[----:B------:R-:W3:Y:S01]  /*69f00*/  LDL.LU.64 R80, [R1+0x1bb0] ;  /* 0x001bb00001507983 */ /* 0x000ee20000300a00 */
[----:B-1----:R-:W-:-:S05]  /*69f10*/  IMAD.MOV.U32 R0, RZ, RZ, R83 ;  /* 0x000000ffff007224 */ /* 0x002fca00078e0053 */
[----:B------:R1:W-:Y:S04]  /*69f20*/  STL [R1+0x5d68], R0 ;  /* 0x005d680001007387 */ /* 0x0003e80000100800 */
[----:B------:R1:W-:Y:S02]  /*69f30*/  STL [R1+0x5d74], R92 ;  /* 0x005d745c01007387 */ /* 0x0003e40000100800 */
[----:B-1----:R-:W-:Y:S02]  /*69f40*/  MOV R0, R93 ;  /* 0x0000005d00007202 */ /* 0x002fe40000000f00 */
        /* <DEDUP_REMOVED lines=8> */
[----:B------:R-:W3:Y:S04]  /*69fd0*/  LDL.LU.64 R82, [R1+0x1bc8] ;  /* 0x001bc80001527983 */ /* 0x000ee80000300a00 */
[----:B----4-:R-:W-:Y:S04]  /*69fe0*/  STL [R1+0x5d8c], R98 ;  /* 0x005d8c6201007387 */ /* 0x010fe80000100800 */
[----:B------:R1:W-:Y:S04]  /*69ff0*/  STL [R1+0x5d80], R0 ;  /* 0x005d800001007387 */ /* 0x0003e80000100800 */
[----:B--2---:R-:W2:Y:S01]  /*6a000*/  LDL.LU.64 R96, [R1+0x1b70] ;  /* 0x001b700001607983 */ /* 0x004ea20000300a00 */
[----:B-1----:R-:W-:-:S03]  /*6a010*/  IMAD.MOV.U32 R0, RZ, RZ, R99 ;  /* 0x000000ffff007224 */ /* 0x002fc600078e0063 */
[----:B---3--:R-:W-:Y:S04]  /*6a020*/  STL [R1+0x5d94], R100 ;  /* 0x005d946401007387 */ /* 0x008fe80000100800 */
[----:B------:R1:W-:Y:S04]  /*6a030*/  STL [R1+0x5d88], R0 ;  /* 0x005d880001007387 */ /* 0x0003e80000100800 */
[----:B------:R-:W3:Y:S01]  /*6a040*/  LDL.LU.64 R98, [R1+0x1b78] ;  /* 0x001b780001627983 */ /* 0x000ee20000300a00 */
[----:B-1----:R-:W-:-:S03]  /*6a050*/  IMAD.MOV.U32 R0, RZ, RZ, R101 ;  /* 0x000000ffff007224 */ /* 0x002fc600078e0065 */
[----:B------:R-:W4:Y:S04]  /*6a060*/  LDL.LU.64 R100, [R1+0x1b80] ;  /* 0x001b800001647983 */ /* 0x000f280000300a00 */
[----:B------:R1:W-:Y:S04]  /*6a070*/  STL [R1+0x5d90], R0 ;  /* 0x005d900001007387 */ /* 0x0003e80000100800 */
[----:B------:R1:W-:Y:S02]  /*6a080*/  STL [R1+0x5d9c], R84 ;  /* 0x005d9c5401007387 */ /* 0x0003e40000100800 */
[----:B-1----:R-:W-:-:S02]  /*6a090*/  MOV R0, R85 ;  /* 0x0000005500007202 */ /* 0x002fc40000000f00 */
        /* <DEDUP_REMOVED lines=21> */
[----:B------:R1:W-:Y:S02]  /*6a1f0*/  STL [R1+0x5dc0], R0 ;  /* 0x005dc00001007387 */ /* 0x0003e40000100800 */
[----:B-1----:R-:W-:Y:S02]  /*6a200*/  IMAD.MOV.U32 R0, RZ, RZ, R93 ;  /* 0x000000ffff007224 */ /* 0x002fe400078e005d */
        /* <DEDUP_REMOVED lines=8> */
[----:B--2---:R-:W-:Y:S04]  /*6a290*/  STL [R1+0x5de4], R96 ;  /* 0x005de46001007387 */ /* 0x004fe80000100800 */
[----:B------:R1:W-:Y:S02]  /*6a2a0*/  STL [R1+0x5dd8], R0 ;  /* 0x005dd80001007387 */ /* 0x0003e40000100800 */
[----:B-1----:R-:W-:Y:S02]  /*6a2b0*/  IMAD.MOV.U32 R0, RZ, RZ, R97 ;  /* 0x000000ffff007224 */ /* 0x002fe400078e0061 */
[----:B------:R-:W2:Y:S04]  /*6a2c0*/  LDL.LU.64 R96, [R1+0x1ae0] ;  /* 0x001ae00001607983 */ /* 0x000ea80000300a00 */
[----:B------:R1:W-:Y:S04]  /*6a2d0*/  STL [R1+0x5de0], R0 ;  /* 0x005de00001007387 */ /* 0x0003e80000100800 */
[----:B---3--:R3:W-:Y:S01]  /*6a2e0*/  STL [R1+0x5dec], R98 ;  /* 0x005dec6201007387 */ /* 0x0087e20000100800 */
[----:B-1----:R-:W-:-:S03]  /*6a2f0*/  MOV R0, R99 ;  /* 0x0000006300007202 */ /* 0x002fc60000000f00 */
[----:B----4-:R-:W-:Y:S04]  /*6a300*/  STL [R1+0x5df4], R100 ;  /* 0x005df46401007387 */ /* 0x010fe80000100800 */
[----:B------:R1:W-:Y:S04]  /*6a310*/  STL [R1+0x5de8], R0 ;  /* 0x005de80001007387 */ /* 0x0003e80000100800 */
[----:B---3--:R-:W3:Y:S01]  /*6a320*/  LDL.LU.64 R98, [R1+0x1ae8] ;  /* 0x001ae80001627983 */ /* 0x008ee20000300a00 */
        /* <DEDUP_REMOVED lines=11> */
[----:B------:R-:W4:Y:S04]  /*6a3e0*/  LDL.LU.64 R102, [R1+0x19e0] ;  /* 0x0019e00001667983 */ /* 0x000f280000300a00 */
[----:B------:R-:W4:Y:S01]  /*6a3f0*/  LDL.LU.64 R76, [R1+0x19e8] ;  /* 0x0019e800014c7983 */ /* 0x000f220000300a00 */
[----:B-1----:R-:W-:-:S05]  /*6a400*/  IMAD.MOV.U32 R0, RZ, RZ, R87 ;  /* 0x000000ffff007224 */ /* 0x002fca00078e0057 */
[----:B------:R1:W-:Y:S04]  /*6a410*/  STL [R1+0x5e08], R0 ;  /* 0x005e080001007387 */ /* 0x0003e80000100800 */
[----:B------:R-:W-:Y:S04]  /*6a420*/  STL [R1+0x5e14], R88 ;  /* 0x005e145801007387 */ /* 0x000fe80000100800 */
[----:B------:R-:W4:Y:S01]  /*6a430*/  LDL.LU.64 R78, [R1+0x1990] ;  /* 0x00199000014e7983 */ /* 0x000f220000300a00 */
[----:B-1----:R-:W-:-:S05]  /*6a440*/  MOV R0, R89 ;  /* 0x0000005900007202 */ /* 0x002fca0000000f00 */
        /* <DEDUP_REMOVED lines=11> */
[----:B------:R-:W-:Y:S01]  /*6a500*/  STL [R1+0x5e2c], R94 ;  /* 0x005e2c5e01007387 */ /* 0x000fe20000100800 */
[----:B-1----:R-:W-:-:S03]  /*6a510*/  IMAD.MOV.U32 R0, RZ, RZ, R95 ;  /* 0x000000ffff007224 */ /* 0x002fc600078e005f */
[----:B------:R-:W4:Y:S04]  /*6a520*/  LDL.LU.64 R88, [R1+0x1948] ;  /* 0x0019480001587983 */ /* 0x000f280000300a00 */
[----:B------:R-:W4:Y:S04]  /*6a530*/  LDL.LU.64 R90, [R1+0x1958] ;  /* 0x00195800015a7983 */ /* 0x000f280000300a00 */
[----:B------:R2:W-:Y:S02]  /*6a540*/  STL [R1+0x5e28], R0 ;  /* 0x005e280001007387 */ /* 0x0005e40000100800 */
[----:B--2---:R-:W-:-:S02]  /*6a550*/  IMAD.MOV.U32 R0, RZ, RZ, R97 ;  /* 0x000000ffff007224 */ /* 0x004fc400078e0061 */
[----:B------:R-:W-:Y:S04]  /*6a560*/  STL [R1+0x5e34], R96 ;  /* 0x005e346001007387 */ /* 0x000fe80000100800 */
[----:B------:R-:W2:Y:S04]  /*6a570*/  LDL.LU.64 R92, [R1+0x1968] ;  /* 0x00196800015c7983 */ /* 0x000ea80000300a00 */
[----:B------:R-:W2:Y:S04]  /*6a580*/  LDL.LU.64 R94, [R1+0x5010] ;  /* 0x00501000015e7983 */ /* 0x000ea80000300a00 */
[----:B------:R3:W-:Y:S02]  /*6a590*/  STL [R1+0x5e30], R0 ;  /* 0x005e300001007387 */ /* 0x0007e40000100800 */
[----:B---3--:R-:W-:-:S02]  /*6a5a0*/  MOV R0, R99 ;  /* 0x0000006300007202 */ /* 0x008fc40000000f00 */
[----:B------:R1:W-:Y:S04]  /*6a5b0*/  STL [R1+0x5e3c], R98 ;  /* 0x005e3c6201007387 */ /* 0x0003e80000100800 */
[----:B------:R-:W3:Y:S04]  /*6a5c0*/  LDL.LU.64 R96, [R1+0x5018] ;  /* 0x0050180001607983 */ /* 0x000ee80000300a00 */
[----:B----4-:R-:W-:Y:S04]  /*6a5d0*/  STL [R1+0x5e44], R100 ;  /* 0x005e446401007387 */ /* 0x010fe80000100800 */
[----:B------:R4:W-:Y:S04]  /*6a5e0*/  STL [R1+0x5e38], R0 ;  /* 0x005e380001007387 */ /* 0x0009e80000100800 */
[----:B-1----:R-:W3:Y:S01]  /*6a5f0*/  LDL.LU.64 R98, [R1+0x5020] ;  /* 0x0050200001627983 */ /* 0x002ee20000300a00 */
[----:B----4-:R-:W-:-:S03]  /*6a600*/  IMAD.MOV.U32 R0, RZ, RZ, R101 ;  /* 0x000000ffff007224 */ /* 0x010fc600078e0065 */
[----:B------:R-:W-:Y:S04]  /*6a610*/  STL [R1+0x5e4c], R74 ;  /* 0x005e4c4a01007387 */ /* 0x000fe80000100800 */
[----:B------:R1:W-:Y:S04]  /*6a620*/  STL [R1+0x5e40], R0 ;  /* 0x005e400001007387 */ /* 0x0003e80000100800 */
[----:B------:R-:W4:Y:S01]  /*6a630*/  LDL.LU.64 R100, [R1+0x5028] ;  /* 0x0050280001647983 */ /* 0x000f220000300a00 */
[----:B-1----:R-:W-:-:S03]  /*6a640*/  IMAD.MOV.U32 R0, RZ, RZ, R75 ;  /* 0x000000ffff007224 */ /* 0x002fc600078e004b */
[----:B------:R-:W-:Y:S04]  /*6a650*/  STL [R1+0x5e54], R102 ;  /* 0x005e546601007387 */ /* 0x000fe80000100800 */
[----:B------:R1:W-:Y:S04]  /*6a660*/  STL [R1+0x5e48], R0 ;  /* 0x005e480001007387 */ /* 0x0003e80000100800 */
[----:B------:R-:W-:Y:S01]  /*6a670*/  STL [R1+0x5e5c], R76 ;  /* 0x005e5c4c01007387 */ /* 0x000fe20000100800 */
[----:B-1----:R-:W-:-:S05]  /*6a680*/  IMAD.MOV.U32 R0, RZ, RZ, R103 ;  /* 0x000000ffff007224 */ /* 0x002fca00078e0067 */
[----:B------:R1:W-:Y:S04]  /*6a690*/  STL [R1+0x5e50], R0 ;  /* 0x005e500001007387 */ /* 0x0003e80000100800 */
[----:B------:R-:W4:Y:S01]  /*6a6a0*/  LDL.LU.64 R102, [R1+0x1bd0] ;  /* 0x001bd00001667983 */ /* 0x000f220000300a00 */
[----:B-1----:R-:W-:-:S03]  /*6a6b0*/  IMAD.MOV.U32 R0, RZ, RZ, R77 ;  /* 0x000000ffff007224 */ /* 0x002fc600078e004d */
[----:B------:R-:W-:Y:S04]  /*6a6c0*/  STL [R1+0x5e64], R78 ;  /* 0x005e644e01007387 */ /* 0x000fe80000100800 */
        /* <DEDUP_REMOVED lines=13> */
[----:B-1----:R-:W-:Y:S01]  /*6a7a0*/  IMAD.MOV.U32 R0, RZ, RZ, R87 ;  /* 0x000000ffff007224 */ /* 0x002fe200078e0057 */
[----:B------:R-:W1:Y:S02]  /*6a7b0*/  S2R R105, SR_TID.X ;  /* 0x0000000000697919 */ /* 0x000e640000002100 */
[----:B-1----:R-:W-:Y:S01]  /*6a7c0*/  LOP3.LUT R4, R105, 0x3, RZ, 0xc0, !PT ;  /* 0x0000000369047812 */ /* 0x002fe200078ec0ff */
[----:B------:R-:W-:Y:S04]  /*6a7d0*/  STL [R1+0x5e8c], R88 ;  /* 0x005e8c5801007387 */ /* 0x000fe80000100800 */
[----:B------:R1:W-:Y:S04]  /*6a7e0*/  STL [R1+0x5e80], R0 ;  /* 0x005e800001007387 */ /* 0x0003e80000100800 */
[----:B------:R-:W-:Y:S01]  /*6a7f0*/  STL [R1+0x5e94], R90 ;  /* 0x005e945a01007387 */ /* 0x000fe20000100800 */
[----:B-1----:R-:W-:-:S05]  /*6a800*/  MOV R0, R89 ;  /* 0x0000005900007202 */ /* 0x002fca0000000f00 */
[----:B------:R1:W-:Y:S02]  /*6a810*/  STL [R1+0x5e88], R0 ;  /* 0x005e880001007387 */ /* 0x0003e40000100800 */
[----:B-1----:R-:W-:Y:S02]  /*6a820*/  IMAD.MOV.U32 R0, RZ, RZ, R91 ;  /* 0x000000ffff007224 */ /* 0x002fe400078e005b */
[----:B--2---:R-:W-:Y:S04]  /*6a830*/  STL [R1+0x5e9c], R92 ;  /* 0x005e9c5c01007387 */ /* 0x004fe80000100800 */
[----:B------:R1:W-:Y:S04]  /*6a840*/  STL [R1+0x5e90], R0 ;  /* 0x005e900001007387 */ /* 0x0003e80000100800 */
[----:B------:R-:W-:Y:S01]  /*6a850*/  STL [R1+0x5ea4], R94 ;  /* 0x005ea45e01007387 */ /* 0x000fe20000100800 */
[----:B-1----:R-:W-:-:S05]  /*6a860*/  IMAD.MOV.U32 R0, RZ, RZ, R93 ;  /* 0x000000ffff007224 */ /* 0x002fca00078e005d */
[----:B------:R1:W-:Y:S04]  /*6a870*/  STL [R1+0x5e98], R0 ;  /* 0x005e980001007387 */ /* 0x0003e80000100800 */
[----:B---3--:R-:W-:Y:S01]  /*6a880*/  STL [R1+0x5eac], R96 ;  /* 0x005eac6001007387 */ /* 0x008fe20000100800 */
[----:B-1----:R-:W-:-:S05]  /*6a890*/  IMAD.MOV.U32 R0, RZ, RZ, R95 ;  /* 0x000000ffff007224 */ /* 0x002fca00078e005f */
[----:B------:R1:W-:Y:S02]  /*6a8a0*/  STL [R1+0x5ea0], R0 ;  /* 0x005ea00001007387 */ /* 0x0003e40000100800 */
[----:B-1----:R-:W-:Y:S02]  /*6a8b0*/  IMAD.MOV.U32 R0, RZ, RZ, R97 ;  /* 0x000000ffff007224 */ /* 0x002fe400078e0061 */
[----:B------:R-:W-:Y:S04]  /*6a8c0*/  STL [R1+0x5eb4], R98 ;  /* 0x005eb46201007387 */ /* 0x000fe80000100800 */
[----:B------:R1:W-:Y:S02]  /*6a8d0*/  STL [R1+0x5ea8], R0 ;  /* 0x005ea80001007387 */ /* 0x0003e40000100800 */
[----:B-1----:R-:W-:-:S05]  /*6a8e0*/  MOV R0, R99 ;  /* 0x0000006300007202 */ /* 0x002fca0000000f00 */
[----:B------:R1:W-:Y:S01]  /*6a8f0*/  STL [R1+0x5eb0], R0 ;  /* 0x005eb00001007387 */ /* 0x0003e20000100800 */
[----:B----4-:R-:W-:-:S03]  /*6a900*/  IMAD.MOV.U32 R2, RZ, RZ, R101 ;  /* 0x000000ffff027224 */ /* 0x010fc600078e0065 */
[----:B------:R-:W-:Y:S01]  /*6a910*/  STL [R1+0x5ebc], R100 ;  /* 0x005ebc6401007387 */ /* 0x000fe20000100800 */
[----:B-1----:R-:W-:-:S03]  /*6a920*/  LOP3.LUT R0, R105, 0x1c, RZ, 0xc0, !PT ;  /* 0x0000001c69007812 */ /* 0x002fc600078ec0ff */
[----:B------:R-:W-:Y:S02]  /*6a930*/  STL [R1+0x5eb8], R2 ;  /* 0x005eb80201007387 */ /* 0x000fe40000100800 */
[----:B------:R-:W-:Y:S02]  /*6a940*/  IMAD R0, R4, 0x420, R0 ;  /* 0x0000042004007824 */ /* 0x000fe400078e0200 */
[----:B------:R-:W-:Y:S01]  /*6a950*/  IMAD.MOV.U32 R5, RZ, RZ, R103 ;  /* 0x000000ffff057224 */ /* 0x000fe200078e0067 */
[----:B------:R-:W-:Y:S04]  /*6a960*/  STL [R1+0x5ec4], R102 ;  /* 0x005ec46601007387 */ /* 0x000fe80000100800 */
[----:B------:R1:W-:Y:S04]  /*6a970*/  STL [R1+0x5ec0], R5 ;  /* 0x005ec00501007387 */ /* 0x0003e80000100800 */
[----:B-1----:R-:W2:Y:S04]  /*6a980*/  LDL.LU.64 R4, [R1+0x52e0] ;  /* 0x0052e00001047983 */ /* 0x002ea80000300a00 */
[----:B------:R-:W3:Y:S04]  /*6a990*/  LDL.LU.64 R6, [R1+0x52d8] ;  /* 0x0052d80001067983 */ /* 0x000ee80000300a00 */
[----:B--2---:R1:W-:Y:S04]  /*6a9a0*/  STL.64 [R1+0x3f60], R4 ;  /* 0x003f600401007387 */ /* 0x0043e80000100a00 */
[----:B-1----:R-:W2:Y:S04]  /*6a9b0*/  LDL.LU.64 R4, [R1+0x52d0] ;  /* 0x0052d00001047983 */ /* 0x002ea80000300a00 */
[----:B---3--:R1:W-:Y:S04]  /*6a9c0*/  STL.64 [R1+0x3f58], R6 ;  /* 0x003f580601007387 */ /* 0x0083e80000100a00 */
[----:B-1----:R-:W3:Y:S04]  /*6a9d0*/  LDL.LU.64 R6, [R1+0x5188] ;  /* 0x0051880001067983 */ /* 0x002ee80000300a00 */
        /* <DEDUP_REMOVED lines=1774> */
[----:B---3--:R-:W-:Y:S04]  /*718c0*/  STL.64 [R1+0x4b38], R6 ;  /* 0x004b380601007387 */ /* 0x008fe80000100a00 */
[----:B--2---:R1:W-:Y:S04]  /*718d0*/  STL.64 [R1+0x4b30], R4 ;  /* 0x004b300401007387 */ /* 0x0043e80000100a00 */
        /* <DEDUP_REMOVED lines=1664> */
[----:B------:R2:W-:Y:S01]  /*780e0*/  STL [R1+0xc0], RZ ;  /* 0x0000c0ff01007387 */ /* 0x0005e20000100800 */
[C---:B------:R-:W-:Y:S01]  /*780f0*/  LOP3.LUT R252, R105.reuse, 0x7, RZ, 0xc0, !PT ;  /* 0x0000000769fc7812 */ /* 0x040fe200078ec0ff */
[----:B------:R-:W-:-:S04]  /*78100*/  IMAD.SHL.U32 R2, R105, 0x2, RZ ;  /* 0x0000000269027824 */ /* 0x000fc800078e00ff */
[----:B------:R-:W-:Y:S01]  /*78110*/  IMAD R252, R252, 0x210, RZ ;  /* 0x00000210fcfc7824 */ /* 0x000fe200078e02ff */
[----:B-1----:R-:W-:-:S04]  /*78120*/  SHF.R.S32.HI R4, RZ, 0x1f, R104 ;  /* 0x0000001fff047819 */ /* 0x002fc80000011468 */
[----:B------:R-:W-:Y:S02]  /*78130*/  LOP3.LUT R252, R252, 0x30, R2, 0x78, !PT ;  /* 0x00000030fcfc7812 */ /* 0x000fe400078e7802 */
[----:B------:R-:W-:Y:S01]  /*78140*/  SHF.R.S32.HI R2, RZ, 0x1f, R3 ;  /* 0x0000001fff027819 */ /* 0x000fe20000011403 */
[----:B------:R-:W-:-:S03]  /*78150*/  USHF.R.S32.HI UR9, URZ, 0x1f, UR5 ;  /* 0x0000001fff097899 */ /* 0x000fc60008011405 */
[----:B------:R-:W-:Y:S02]  /*78160*/  SHF.L.U64.HI R2, R3, 0x2, R2 ;  /* 0x0000000203027819 */ /* 0x000fe40000010202 */
[----:B------:R-:W-:Y:S01]  /*78170*/  SHF.L.U64.HI R3, R104, 0x2, R4 ;  /* 0x0000000268037819 */ /* 0x000fe20000010204 */
[----:B------:R-:W-:Y:S01]  /*78180*/  UMOV UR6, URZ ;  /* 0x000000ff00067c82 */ /* 0x000fe20008000000 */
[----:B------:R-:W-:Y:S01]  /*78190*/  UMOV UR8, 0x1 ;  /* 0x0000000100087882 */ /* 0x000fe20000000000 */
[----:B------:R-:W-:Y:S01]  /*781a0*/  ULEA.HI UR5, UR9, UR5, URZ, 0x7 ;  /* 0x0000000509057291 */ /* 0x000fe2000f8f38ff */
        /* <DEDUP_REMOVED lines=74> */
[----:B------:R-:W-:Y:S01]  /*78650*/  CS2R R102, SRZ ;  /* 0x0000000000667805 */ /* 0x000fe2000001ff00 */
[----:B------:R-:W-:Y:S01]  /*78660*/  USHF.R.S32.HI UR5, URZ, 0x7, UR5 ;  /* 0x00000007ff057899 */ /* 0x000fe20008011405 */
[----:B------:R2:W-:Y:S01]  /*78670*/  STL [R1+0x70], RZ ;  /* 0x000070ff01007387 */ /* 0x0005e20000100800 */
[----:B------:R-:W-:-:S03]  /*78680*/  UMOV UR9, 0xffffffff ;  /* 0xffffffff00097882 */ /* 0x000fc60000000000 */
        /* <DEDUP_REMOVED lines=250> */
[----:B------:R2:W-:Y:S02]  /*79630*/  STL [R1+0x2edc], RZ ;  /* 0x002edcff01007387 */ /* 0x0005e40000100800 */
.L_x_1:
[----:B-----5:R-:W-:Y:S01]  /*79640*/  STL.64 [R1+0x9ed8], R34 ;  /* 0x009ed82201007387 */ /* 0x020fe20000100a00 */
[----:B------:R-:W-:Y:S01]  /*79650*/  LOP3.LUT R104, R0, 0x60, RZ, 0x3c, !PT ;  /* 0x0000006000687812 */ /* 0x000fe200078e3cff */
[----:B------:R-:W-:-:S04]  /*79660*/  DEPBAR.LE SB0, 0x2 ;  /* 0x000080800000791a */ /* 0x000fc80000000000 */
[----:B------:R-:W-:Y:S01]  /*79670*/  STL.64 [R1+0x9ed0], R32 ;  /* 0x009ed02001007387 */ /* 0x000fe20000100a00 */
[----:B------:R-:W-:-:S03]  /*79680*/  UIADD3 UR9, UPT, UPT, UR9, 0x1, URZ ;  /* 0x0000000109097890 */ /* 0x000fc6000fffe0ff */
[----:B------:R-:W-:Y:S01]  /*79690*/  STL.64 [R1+0x9ec8], R38 ;  /* 0x009ec82601007387 */ /* 0x000fe20000100a00 */
[----:B------:R-:W-:-:S03]  /*796a0*/  UISETP.GT.AND UP0, UPT, UR9, 0x1, UPT ;  /* 0x000000010900788c */ /* 0x000fc6000bf04270 */
[----:B------:R-:W-:Y:S01]  /*796b0*/  STL.64 [R1+0x9ec0], R36 ;  /* 0x009ec02401007387 */ /* 0x000fe20000100a00 */
[----:B------:R-:W-:-:S03]  /*796c0*/  USEL UR9, UR9, URZ, !UP0 ;  /* 0x000000ff09097287 */ /* 0x000fc6000c000000 */
[----:B------:R-:W-:Y:S01]  /*796d0*/  STL.64 [R1+0x9eb8], R42 ;  /* 0x009eb82a01007387 */ /* 0x000fe20000100a00 */
[----:B------:R-:W-:-:S03]  /*796e0*/  ULEA UR10, UR9, UR4, 0x11 ;  /* 0x00000004090a7291 */ /* 0x000fc6000f8e88ff */
        /* <DEDUP_REMOVED lines=12> */
[----:B------:R-:W-:Y:S04]  /*797b0*/  STL.64 [R1+0x9e50], R64 ;  /* 0x009e504001007387 */ /* 0x000fe80000100a00 */
[----:B------:R-:W-:Y:S04]  /*797c0*/  STL.64 [R1+0x9e48], R70 ;  /* 0x009e484601007387 */ /* 0x000fe80000100a00 */
[----:B------:R-:W-:Y:S01]  /*797d0*/  STL.64 [R1+0x9e40], R68 ;  /* 0x009e404401007387 */ /* 0x000fe20000100a00 */
[----:B-1----:R-:W-:-:S02]  /*797e0*/  LOP3.LUT R67, R0, 0x40, RZ, 0x3c, !PT ;  /* 0x0000004000437812 */ /* 0x002fc400078e3cff */
[----:B------:R-:W-:Y:S01]  /*797f0*/  LOP3.LUT R66, R0, 0x20, RZ, 0x3c, !PT ;  /* 0x0000002000427812 */ /* 0x000fe200078e3cff */
        /* <DEDUP_REMOVED lines=16> */
[----:B------:R-:W-:Y:S04]  /*79900*/  STL [R1+0x89dc], R3 ;  /* 0x0089dc0301007387 */ /* 0x000fe80000100800 */
[----:B------:R-:W-:Y:S04]  /*79910*/  STL [R1+0x89d8], R2 ;  /* 0x0089d80201007387 */ /* 0x000fe80000100800 */
[----:B------:R-:W-:Y:S04]  /*79920*/  STL [R1+0x37a4], R104 ;  /* 0x0037a46801007387 */ /* 0x000fe80000100800 */
[----:B------:R-:W-:Y:S04]  /*79930*/  STL [R1+0x37a0], R67 ;  /* 0x0037a04301007387 */ /* 0x000fe80000100800 */
[----:B------:R-:W3:Y:S04]  /*79940*/  LDL.LU.64 R44, [R1+0x28b0] ;  /* 0x0028b000012c7983 */ /* 0x000ee80000300a00 */
[----:B------:R-:W3:Y:S04]  /*79950*/  LDL.LU.64 R46, [R1+0x28b8] ;  /* 0x0028b800012e7983 */ /* 0x000ee80000300a00 */
[----:B------:R-:W4:Y:S04]  /*79960*/  LDL.LU.64 R32, [R1+0x28a0] ;  /* 0x0028a00001207983 */ /* 0x000f280000300a00 */
[----:B------:R-:W4:Y:S01]  /*79970*/  LDL.LU.64 R34, [R1+0x28a8] ;  /* 0x0028a80001227983 */ /* 0x000f220000300a00 */
[----:B------:R-:W-:Y:S06]  /*79980*/  BAR.SYNC.DEFER_BLOCKING 0x0 ;  /* 0x0000000000007b1d */ /* 0x000fec0000010000 */
[----:B--2---:R-:W2:Y:S04]  /*79990*/  LDL.LU.64 R40, [R1+0x2890] ;  /* 0x0028900001287983 */ /* 0x004ea80000300a00 */
[----:B------:R-:W2:Y:S04]  /*799a0*/  LDL.LU.64 R42, [R1+0x2898] ;  /* 0x00289800012a7983 */ /* 0x000ea80000300a00 */
[----:B------:R-:W2:Y:S04]  /*799b0*/  LDL.LU.64 R36, [R1+0x2880] ;  /* 0x0028800001247983 */ /* 0x000ea80000300a00 */
[----:B------:R-:W2:Y:S04]  /*799c0*/  LDL.LU.64 R38, [R1+0x2888] ;  /* 0x0028880001267983 */ /* 0x000ea80000300a00 */
[----:B------:R-:W1:Y:S04]  /*799d0*/  LDSM.16.M88.4 R224, [R252+UR10+0x40000] ;  /* 0x0400000afce0783b */ /* 0x000e680008000200 */
        /* <DEDUP_REMOVED lines=10> */
[----:B------:R-:W-:Y:S04]  /*79a80*/  LDS R229, [R104+UR10] ;  /* 0x0000000a68e57984 */ /* 0x000fe80008000800 */
[----:B------:R-:W1:Y:S04]  /*79a90*/  LDSM.16.M88.4 R104, [R252+UR10+0x4b000] ;  /* 0x04b0000afc68783b */ /* 0x000e680008000200 */
[----:B------:R-:W1:Y:S04]  /*79aa0*/  LDSM.16.M88.4 R108, [R252+UR10+0x4c000] ;  /* 0x04c0000afc6c783b */ /* 0x000e680008000200 */
[----:B------:R-:W1:Y:S04]  /*79ab0*/  LDSM.16.M88.4 R180, [R252+UR10+0x4d000] ;  /* 0x04d0000afcb4783b */ /* 0x000e680008000200 */
[----:B------:R-:W1:Y:S04]  /*79ac0*/  LDSM.16.M88.4 R176, [R252+UR10+0x4e000] ;  /* 0x04e0000afcb0783b */ /* 0x000e680008000200 */
[----:B------:R-:W3:Y:S04]  /*79ad0*/  LDSM.16.M88.4 R172, [R252+UR10+0x4f000] ;  /* 0x04f0000afcac783b */ /* 0x000ee80008000200 */
[----:B------:R-:W3:Y:S04]  /*79ae0*/  LDSM.16.M88.4 R168, [R252+UR10+0x50000] ;  /* 0x0500000afca8783b */ /* 0x000ee80008000200 */
[----:B------:R-:W3:Y:S04]  /*79af0*/  LDSM.16.M88.4 R164, [R252+UR10+0x51000] ;  /* 0x0510000afca4783b */ /* 0x000ee80008000200 */
[----:B------:R-:W3:Y:S04]  /*79b00*/  LDSM.16.M88.4 R160, [R252+UR10+0x52000] ;  /* 0x0520000afca0783b */ /* 0x000ee80008000200 */
[----:B------:R-:W2:Y:S04]  /*79b10*/  LDSM.16.M88.4 R156, [R252+UR10+0x53000] ;  /* 0x0530000afc9c783b */ /* 0x000ea80008000200 */
[----:B-1----:R-:W-:Y:S04]  /*79b20*/  STL [R1+0x9d48], R226 ;  /* 0x009d48e201007387 */ /* 0x002fe80000100800 */
[----:B------:R-:W1:Y:S04]  /*79b30*/  LDSM.16.M88.4 R152, [R252+UR10+0x54000] ;  /* 0x0540000afc98783b */ /* 0x000e680008000200 */
[----:B------:R-:W-:Y:S04]  /*79b40*/  STL [R1+0x9d44], R227 ;  /* 0x009d44e301007387 */ /* 0x000fe80000100800 */
[----:B------:R-:W-:Y:S04]  /*79b50*/  STL [R1+0x9d50], R222 ;  /* 0x009d50de01007387 */ /* 0x000fe80000100800 */
[----:B------:R-:W1:Y:S04]  /*79b60*/  LDSM.16.M88.4 R148, [R252+UR10+0x55000] ;  /* 0x0550000afc94783b */ /* 0x000e680008000200 */
[----:B------:R-:W-:Y:S04]  /*79b70*/  STL [R1+0x9d4c], R223 ;  /* 0x009d4cdf01007387 */ /* 0x000fe80000100800 */
[----:B------:R-:W-:Y:S04]  /*79b80*/  STL [R1+0x9d58], R218 ;  /* 0x009d58da01007387 */ /* 0x000fe80000100800 */
[----:B------:R-:W-:Y:S04]  /*79b90*/  LDSM.16.M88.4 R144, [R252+UR10+0x56000] ;  /* 0x0560000afc90783b */ /* 0x000fe80008000200 */
[----:B------:R-:W-:Y:S04]  /*79ba0*/  STL [R1+0x9d54], R219 ;  /* 0x009d54db01007387 */ /* 0x000fe80000100800 */
[----:B------:R-:W-:Y:S04]  /*79bb0*/  LDS R232, [R0+UR10] ;  /* 0x0000000a00e87984 */ /* 0x000fe80008000800 */
[----:B------:R-:W-:Y:S04]  /*79bc0*/  LDS R234, [R0+UR10+0x1000] ;  /* 0x0010000a00ea7984 */ /* 0x000fe80008000800 */
[----:B------:R-:W-:Y:S04]  /*79bd0*/  LDS R233, [R66+UR10] ;  /* 0x0000000a42e97984 */ /* 0x000fe80008000800 */
[----:B------:R-:W1:Y:S04]  /*79be0*/  LDS R235, [R66+UR10+0x1000] ;  /* 0x0010000a42eb7984 */ /* 0x000e680008000800 */
[----:B------:R-:W-:Y:S04]  /*79bf0*/  STL [R1+0x9d60], R214 ;  /* 0x009d60d601007387 */ /* 0x000fe80000100800 */
[----:B------:R-:W1:Y:S04]  /*79c00*/  LDSM.16.M88.4 R140, [R252+UR10+0x57000] ;  /* 0x0570000afc8c783b */ /* 0x000e680008000200 */
[----:B------:R-:W-:Y:S04]  /*79c10*/  STL [R1+0x9d5c], R215 ;  /* 0x009d5cd701007387 */ /* 0x000fe80000100800 */
        /* <DEDUP_REMOVED lines=25> */
[----:B------:R-:W-:Y:S04]  /*79db0*/  STL [R1+0x9b88], R111 ;  /* 0x009b886f01007387 */ /* 0x000fe80000100800 */
[----:B------:R-:W-:Y:S04]  /*79dc0*/  STL [R1+0x9bac], R182 ;  /* 0x009bacb601007387 */ /* 0x000fe80000100800 */
[----:B------:R-:W-:Y:S04]  /*79dd0*/  STL [R1+0x9ba8], R183 ;  /* 0x009ba8b701007387 */ /* 0x000fe80000100800 */
[----:B------:R-:W-:Y:S04]  /*79de0*/  STL [R1+0x9bb0], R178 ;  /* 0x009bb0b201007387 */ /* 0x000fe80000100800 */
[----:B------:R-:W-:Y:S04]  /*79df0*/  STL [R1+0x9b84], R179 ;  /* 0x009b84b301007387 */ /* 0x000fe80000100800 */
[----:B---3--:R-:W-:Y:S04]  /*79e00*/  STL [R1+0x9bb8], R174 ;  /* 0x009bb8ae01007387 */ /* 0x008fe80000100800 */
[----:B------:R-:W-:Y:S04]  /*79e10*/  STL [R1+0x9bb4], R175 ;  /* 0x009bb4af01007387 */ /* 0x000fe80000100800 */
[----:B------:R-:W-:Y:S04]  /*79e20*/  STL [R1+0x9bc0], R170 ;  /* 0x009bc0aa01007387 */ /* 0x000fe80000100800 */
[----:B------:R-:W-:Y:S04]  /*79e30*/  STL [R1+0x9bbc], R171 ;  /* 0x009bbcab01007387 */ /* 0x000fe80000100800 */
[----:B------:R-:W-:Y:S04]  /*79e40*/  STL [R1+0x9bc8], R166 ;  /* 0x009bc8a601007387 */ /* 0x000fe80000100800 */
[----:B------:R-:W-:Y:S04]  /*79e50*/  STL [R1+0x9bc4], R167 ;  /* 0x009bc4a701007387 */ /* 0x000fe80000100800 */
[----:B------:R-:W-:Y:S04]  /*79e60*/  STL [R1+0x9bd0], R162 ;  /* 0x009bd0a201007387 */ /* 0x000fe80000100800 */
[----:B------:R-:W-:Y:S04]  /*79e70*/  STL [R1+0x9bcc], R163 ;  /* 0x009bcca301007387 */ /* 0x000fe80000100800 */
[----:B--2---:R-:W-:Y:S04]  /*79e80*/  STL [R1+0x9bd8], R158 ;  /* 0x009bd89e01007387 */ /* 0x004fe80000100800 */
[----:B------:R-:W-:Y:S04]  /*79e90*/  STL [R1+0x9bd4], R159 ;  /* 0x009bd49f01007387 */ /* 0x000fe80000100800 */
[----:B-1----:R-:W-:Y:S04]  /*79ea0*/  STL [R1+0x9be0], R154 ;  /* 0x009be09a01007387 */ /* 0x002fe80000100800 */
[----:B------:R-:W-:Y:S04]  /*79eb0*/  STL [R1+0x9bdc], R155 ;  /* 0x009bdc9b01007387 */ /* 0x000fe80000100800 */
[----:B------:R-:W-:Y:S01]  /*79ec0*/  STL [R1+0x9be8], R150 ;  /* 0x009be89601007387 */ /* 0x000fe20000100800 */
[C---:B------:R-:W-:Y:S03]  /*79ed0*/  HMMA.1688.F32.TF32 R44, R232.reuse, R224, R44 ;  /* 0x000000e0e82c723c */ /* 0x040fe6000008102c */
[----:B------:R-:W-:Y:S04]  /*79ee0*/  STL [R1+0x9be4], R151 ;  /* 0x009be49701007387 */ /* 0x000fe80000100800 */
[----:B------:R-:W-:Y:S01]  /*79ef0*/  STL [R1+0x9bf0], R146 ;  /* 0x009bf09201007387 */ /* 0x000fe20000100800 */
[----:B----4-:R-:W-:Y:S03]  /*79f00*/  HMMA.1688.F32.TF32 R32, R232, R220, R32 ;  /* 0x000000dce820723c */ /* 0x010fe60000081020 */
[----:B------:R-:W-:Y:S04]  /*79f10*/  STL [R1+0x9bec], R147 ;  /* 0x009bec9301007387 */ /* 0x000fe80000100800 */
        /* <DEDUP_REMOVED lines=18> */
[----:B------:R-:W-:Y:S01]  /*7a040*/  STL [R1+0x9830], R252 ;  /* 0x009830fc01007387 */ /* 0x000fe20000100800 */
[----:B------:R-:W-:-:S03]  /*7a050*/  IMAD.MOV.U32 R194, RZ, RZ, R34 ;  /* 0x000000ffffc27224 */ /* 0x000fc600078e0022 */
[----:B------:R-:W-:Y:S01]  /*7a060*/  STL.64 [R1+0x1c60], R44 ;  /* 0x001c602c01007387 */ /* 0x000fe20000100a00 */
[----:B------:R-:W-:-:S03]  /*7a070*/  MOV R195, R35 ;  /* 0x0000002300c37202 */ /* 0x000fc60000000f00 */
[----:B------:R-:W-:Y:S04]  /*7a080*/  STL.64 [R1+0x1c68], R46 ;  /* 0x001c682e01007387 */ /* 0x000fe80000100a00 */
[----:B------:R1:W-:Y:S04]  /*7a090*/  STL.64 [R1+0x1c50], R32 ;  /* 0x001c502001007387 */ /* 0x0003e80000100a00 */
[----:B------:R-:W-:Y:S04]  /*7a0a0*/  LDS R228, [R67+UR10] ;  /* 0x0000000a43e47984 */ /* 0x000fe80008000800 */
[----:B------:R-:W-:Y:S04]  /*7a0b0*/  LDS R230, [R67+UR10+0x1000] ;  /* 0x0010000a43e67984 */ /* 0x000fe80008000800 */
[----:B-1----:R-:W2:Y:S04]  /*7a0c0*/  LDL.LU.64 R32, [R1+0x2870] ;  /* 0x0028700001207983 */ /* 0x002ea80000300a00 */
[----:B------:R-:W2:Y:S01]  /*7a0d0*/  LDL.LU.64 R34, [R1+0x2878] ;  /* 0x0028780001227983 */ /* 0x000ea20000300a00 */
[C---:B------:R-:W-:Y:S03]  /*7a0e0*/  HMMA.1688.F32.TF32 R40, R232.reuse, R216, R40 ;  /* 0x000000d8e828723c */ /* 0x040fe60000081028 */
[----:B------:R-:W-:Y:S04]  /*7a0f0*/  STL [R1+0x9d90], R195 ;  /* 0x009d90c301007387 */ /* 0x000fe80000100800 */
[----:B------:R-:W-:Y:S01]  /*7a100*/  STL [R1+0x9d8c], R194 ;  /* 0x009d8cc201007387 */ /* 0x000fe20000100800 */
[----:B------:R-:W-:Y:S11]  /*7a110*/  HMMA.1688.F32.TF32 R36, R232, R212, R36 ;  /* 0x000000d4e824723c */ /* 0x000ff60000081024 */
[----:B------:R-:W-:-:S02]  /*7a120*/  IMAD.MOV.U32 R198, RZ, RZ, R40 ;  /* 0x000000ffffc67224 */ /* 0x000fc400078e0028 */
[----:B------:R-:W-:Y:S02]  /*7a130*/  IMAD.MOV.U32 R199, RZ, RZ, R41 ;  /* 0x000000ffffc77224 */ /* 0x000fe400078e0029 */
[----:B------:R-:W-:Y:S01]  /*7a140*/  IMAD.MOV.U32 R202, RZ, RZ, R42 ;  /* 0x000000ffffca7224 */ /* 0x000fe200078e002a */
[----:B------:R-:W3:Y:S01]  /*7a150*/  LDL.LU.64 R40, [R1+0x2860] ;  /* 0x0028600001287983 */ /* 0x000ee20000300a00 */
[----:B------:R-:W-:-:S03]  /*7a160*/  IMAD.MOV.U32 R203, RZ, RZ, R43 ;  /* 0x000000ffffcb7224 */ /* 0x000fc600078e002b */
[----:B------:R-:W3:Y:S04]  /*7a170*/  LDL.LU.64 R42, [R1+0x2868] ;  /* 0x00286800012a7983 */ /* 0x000ee80000300a00 */
[----:B------:R-:W4:Y:S04]  /*7a180*/  LDL.LU.64 R48, [R1+0x2850] ;  /* 0x0028500001307983 */ /* 0x000f280000300a00 */
[----:B------:R-:W4:Y:S01]  /*7a190*/  LDL.LU.64 R50, [R1+0x2858] ;  /* 0x0028580001327983 */ /* 0x000f220000300a00 */
[----:B------:R-:W-:-:S03]  /*7a1a0*/  MOV R214, R36 ;  /* 0x0000002400d67202 */ /* 0x000fc60000000f00 */
[----:B------:R-:W-:Y:S01]  /*7a1b0*/  STL [R1+0x9da0], R203 ;  /* 0x009da0cb01007387 */ /* 0x000fe20000100800 */
[----:B------:R-:W-:-:S03]  /*7a1c0*/  IMAD.MOV.U32 R215, RZ, RZ, R37 ;  /* 0x000000ffffd77224 */ /* 0x000fc600078e0025 */
[----:B------:R-:W-:Y:S01]  /*7a1d0*/  STL [R1+0x9d9c], R202 ;  /* 0x009d9cca01007387 */ /* 0x000fe20000100800 */
[----:B------:R-:W-:-:S03]  /*7a1e0*/  IMAD.MOV.U32 R218, RZ, RZ, R38 ;  /* 0x000000ffffda7224 */ /* 0x000fc600078e0026 */
[----:B------:R1:W-:Y:S01]  /*7a1f0*/  STL [R1+0x9d98], R199 ;  /* 0x009d98c701007387 */ /* 0x0003e20000100800 */
[----:B------:R-:W-:-:S03]  /*7a200*/  IMAD.MOV.U32 R219, RZ, RZ, R39 ;  /* 0x000000ffffdb7224 */ /* 0x000fc600078e0027 */
[----:B------:R1:W-:Y:S04]  /*7a210*/  STL [R1+0x9d94], R198 ;  /* 0x009d94c601007387 */ /* 0x0003e80000100800 */
[----:B------:R-:W4:Y:S04]  /*7a220*/  LDL.LU.64 R36, [R1+0x2840] ;  /* 0x0028400001247983 */ /* 0x000f280000300a00 */
[----:B------:R-:W4:Y:S04]  /*7a230*/  LDL.LU.64 R38, [R1+0x2848] ;  /* 0x0028480001267983 */ /* 0x000f280000300a00 */
[----:B------:R-:W4:Y:S04]  /*7a240*/  LDL.LU.64 R44, [R1+0x2830] ;  /* 0x00283000012c7983 */ /* 0x000f280000300a00 */
[----:B------:R-:W4:Y:S04]  /*7a250*/  LDL.LU.64 R46, [R1+0x2838] ;  /* 0x00283800012e7983 */ /* 0x000f280000300a00 */
[----:B------:R-:W-:Y:S04]  /*7a260*/  STL [R1+0x9db0], R219 ;  /* 0x009db0db01007387 */ /* 0x000fe80000100800 */
[----:B------:R-:W-:Y:S04]  /*7a270*/  STL [R1+0x9dac], R218 ;  /* 0x009dacda01007387 */ /* 0x000fe80000100800 */
[----:B------:R-:W-:Y:S04]  /*7a280*/  STL [R1+0x9da8], R215 ;  /* 0x009da8d701007387 */ /* 0x000fe80000100800 */
[----:B------:R-:W-:Y:S01]  /*7a290*/  STL [R1+0x9da4], R214 ;  /* 0x009da4d601007387 */ /* 0x000fe20000100800 */
[----:B--2---:R-:W-:-:S15]  /*7a2a0*/  HMMA.1688.F32.TF32 R32, R232, R208, R32 ;  /* 0x000000d0e820723c */ /* 0x004fde0000081020 */
[----:B------:R-:W-:-:S04]  /*7a2b0*/  NOP ;  /* 0x0000000000007918 */ /* 0x000fc80000000000 */
[----:B------:R-:W-:Y:S01]  /*7a2c0*/  IMAD.MOV.U32 R206, RZ, RZ, R32 ;  /* 0x000000ffffce7224 */ /* 0x000fe200078e0020 */
[----:B------:R-:W-:Y:S01]  /*7a2d0*/  MOV R207, R33 ;  /* 0x0000002100cf7202 */ /* 0x000fe20000000f00 */
[----:B------:R-:W-:Y:S01]  /*7a2e0*/  IMAD.MOV.U32 R210, RZ, RZ, R34 ;  /* 0x000000ffffd27224 */ /* 0x000fe200078e0022 */
[----:B------:R-:W2:Y:S01]  /*7a2f0*/  LDL.LU.64 R32, [R1+0x2620] ;  /* 0x0026200001207983 */ /* 0x000ea20000300a00 */
[----:B------:R-:W-:-:S03]  /*7a300*/  IMAD.MOV.U32 R211, RZ, RZ, R35 ;  /* 0x000000ffffd37224 */ /* 0x000fc600078e0023 */
[----:B------:R-:W2:Y:S01]  /*7a310*/  LDL.LU.64 R34, [R1+0x2628] ;  /* 0x0026280001227983 */ /* 0x000ea20000300a00 */
[----:B---3--:R-:W-:Y:S03]  /*7a320*/  HMMA.1688.F32.TF32 R40, R232, R204, R40 ;  /* 0x000000cce828723c */ /* 0x008fe60000081028 */
[----:B------:R-:W-:Y:S04]  /*7a330*/  STL [R1+0x9db8], R207 ;  /* 0x009db8cf01007387 */ /* 0x000fe80000100800 */
[----:B------:R-:W-:-:S12]  /*7a340*/  STL [R1+0x9db4], R206 ;  /* 0x009db4ce01007387 */ /* 0x000fd80000100800 */
[----:B-1----:R-:W-:Y:S01]  /*7a350*/  IMAD.MOV.U32 R199, RZ, RZ, R40 ;  /* 0x000000ffffc77224 */ /* 0x002fe200078e0028 */
[----:B------:R-:W-:Y:S01]  /*7a360*/  MOV R195, R42 ;  /* 0x0000002a00c37202 */ /* 0x000fe20000000f00 */
[----:B------:R-:W-:Y:S02]  /*7a370*/  IMAD.MOV.U32 R198, RZ, RZ, R41 ;  /* 0x000000ffffc67224 */ /* 0x000fe400078e0029 */
[----:B------:R-:W-:Y:S01]  /*7a380*/  IMAD.MOV.U32 R194, RZ, RZ, R43 ;  /* 0x000000ffffc27224 */ /* 0x000fe200078e002b */
[----:B------:R-:W3:Y:S04]  /*7a390*/  LDL.LU.64 R40, [R1+0x2610] ;  /* 0x0026100001287983 */ /* 0x000ee80000300a00 */
[----:B------:R-:W3:Y:S01]  /*7a3a0*/  LDL.LU.64 R42, [R1+0x2618] ;  /* 0x00261800012a7983 */ /* 0x000ee20000300a00 */
[----:B----4-:R-:W-:-:S15]  /*7a3b0*/  HMMA.1688.F32.TF32 R36, R232, R196, R36 ;  /* 0x000000c4e824723c */ /* 0x010fde0000081024 */
[----:B------:R-:W-:-:S04]  /*7a3c0*/  NOP ;  /* 0x0000000000007918 */ /* 0x000fc80000000000 */
[----:B------:R-:W-:Y:S02]  /*7a3d0*/  IMAD.MOV.U32 R222, RZ, RZ, R36 ;  /* 0x000000ffffde7224 */ /* 0x000fe400078e0024 */
[----:B------:R-:W-:Y:S02]  /*7a3e0*/  IMAD.MOV.U32 R223, RZ, RZ, R37 ;  /* 0x000000ffffdf7224 */ /* 0x000fe400078e0025 */
[----:B------:R-:W-:Y:S01]  /*7a3f0*/  IMAD.MOV.U32 R226, RZ, RZ, R38 ;  /* 0x000000ffffe27224 */ /* 0x000fe200078e0026 */
[----:B------:R-:W4:Y:S01]  /*7a400*/  LDL.LU.64 R36, [R1+0x2600] ;  /* 0x0026000001247983 */ /* 0x000f220000300a00 */
[----:B------:R-:W-:-:S03]  /*7a410*/  IMAD.MOV.U32 R227, RZ, RZ, R39 ;  /* 0x000000ffffe37224 */ /* 0x000fc600078e0027 */
[----:B------:R-:W4:Y:S01]  /*7a420*/  LDL.LU.64 R38, [R1+0x2608] ;  /* 0x0026080001267983 */ /* 0x000f220000300a00 */
        /* <DEDUP_REMOVED lines=10> */
[----:B------:R-:W-:Y:S04]  /*7a4d0*/  STL [R1+0x9c44], R134 ;  /* 0x009c448601007387 */ /* 0x000fe80000100800 */
[----:B------:R1:W-:Y:S04]  /*7a4e0*/  STL [R1+0x9c40], R131 ;  /* 0x009c408301007387 */ /* 0x0003e80000100800 */
[----:B------:R3:W-:Y:S04]  /*7a4f0*/  STL [R1+0x9c3c], R130 ;  /* 0x009c3c8201007387 */ /* 0x0007e80000100800 */
[----:B------:R-:W-:Y:S01]  /*7a500*/  IMAD.MOV.U32 R122, RZ, RZ, R40 ;  /* 0x000000ffff7a7224 */ /* 0x000fe200078e0028 */
[----:B------:R-:W-:Y:S01]  /*7a510*/  MOV R126, R42 ;  /* 0x0000002a007e7202 */ /* 0x000fe20000000f00 */
[----:B------:R-:W-:-:S02]  /*7a520*/  IMAD.MOV.U32 R123, RZ, RZ, R41 ;  /* 0x000000ffff7b7224 */ /* 0x000fc400078e0029 */
[----:B------:R-:W-:Y:S01]  /*7a530*/  IMAD.MOV.U32 R127, RZ, RZ, R43 ;  /* 0x000000ffff7f7224 */ /* 0x000fe200078e002b */
[----:B------:R-:W3:Y:S04]  /*7a540*/  LDL.LU.64 R40, [R1+0x25e0] ;  /* 0x0025e00001287983 */ /* 0x000ee80000300a00 */
[----:B------:R-:W3:Y:S01]  /*7a550*/  LDL.LU.64 R42, [R1+0x25e8] ;  /* 0x0025e800012a7983 */ /* 0x000ee20000300a00 */
[----:B----4-:R-:W-:Y:S03]  /*7a560*/  HMMA.1688.F32.TF32 R36, R232, R104, R36 ;  /* 0x00000068e824723c */ /* 0x010fe60000081024 */
        /* <DEDUP_REMOVED lines=8> */
[----:B------:R-:W4:Y:S04]  /*7a5f0*/  LDL.LU.64 R36, [R1+0x25d0] ;  /* 0x0025d00001247983 */ /* 0x000f280000300a00 */
[----:B------:R-:W4:Y:S04]  /*7a600*/  LDL.LU.64 R38, [R1+0x25d8] ;  /* 0x0025d80001267983 */ /* 0x000f280000300a00 */
[----:B------:R-:W-:Y:S04]  /*7a610*/  STL [R1+0x9c68], R143 ;  /* 0x009c688f01007387 */ /* 0x000fe80000100800 */
[----:B------:R-:W-:Y:S04]  /*7a620*/  STL [R1+0x9c64], R142 ;  /* 0x009c648e01007387 */ /* 0x000fe80000100800 */
[----:B------:R1:W-:Y:S04]  /*7a630*/  STL [R1+0x9c60], R139 ;  /* 0x009c608b01007387 */ /* 0x0003e80000100800 */
[----:B------:R1:W-:Y:S01]  /*7a640*/  STL [R1+0x9c5c], R138 ;  /* 0x009c5c8a01007387 */ /* 0x0003e20000100800 */
[----:B--2---:R-:W-:-:S15]  /*7a650*/  HMMA.1688.F32.TF32 R32, R232, R108, R32 ;  /* 0x0000006ce820723c */ /* 0x004fde0000081020 */
[----:B------:R-:W-:-:S04]  /*7a660*/  NOP ;  /* 0x0000000000007918 */ /* 0x000fc80000000000 */
[----:B------:R-:W-:Y:S02]  /*7a670*/  IMAD.MOV.U32 R114, RZ, RZ, R32 ;  /* 0x000000ffff727224 */ /* 0x000fe400078e0020 */
[----:B------:R-:W-:Y:S02]  /*7a680*/  IMAD.MOV.U32 R115, RZ, RZ, R33 ;  /* 0x000000ffff737224 */ /* 0x000fe400078e0021 */
        /* <DEDUP_REMOVED lines=9> */
[----:B-1----:R-:W-:Y:S01]  /*7a720*/  MOV R131, R40 ;  /* 0x0000002800837202 */ /* 0x002fe20000000f00 */
[----:B------:R-:W-:-:S02]  /*7a730*/  IMAD.MOV.U32 R130, RZ, RZ, R41 ;  /* 0x000000ffff827224 */ /* 0x000fc400078e0029 */
[----:B------:R-:W-:Y:S01]  /*7a740*/  IMAD.MOV.U32 R242, RZ, RZ, R42 ;  /* 0x000000fffff27224 */ /* 0x000fe200078e002a */
[----:B------:R-:W3:Y:S01]  /*7a750*/  LDL.LU.64 R40, [R1+0x1ac0] ;  /* 0x001ac00001287983 */ /* 0x000ee20000300a00 */
[----:B------:R-:W-:-:S03]  /*7a760*/  IMAD.MOV.U32 R243, RZ, RZ, R43 ;  /* 0x000000fffff37224 */ /* 0x000fc600078e002b */
        /* <DEDUP_REMOVED lines=8> */
[----:B------:R-:W-:Y:S01]  /*7a7f0*/  IMAD.MOV.U32 R135, RZ, RZ, R38 ;  /* 0x000000ffff877224 */ /* 0x000fe200078e0026 */
[----:B------:R-:W4:Y:S01]  /*7a800*/  LDL.LU.64 R36, [R1+0x1ab0] ;  /* 0x001ab00001247983 */ /* 0x000f220000300a00 */
[----:B------:R-:W-:-:S03]  /*7a810*/  IMAD.MOV.U32 R134, RZ, RZ, R39 ;  /* 0x000000ffff867224 */ /* 0x000fc600078e0027 */
[----:B------:R-:W4:Y:S04]  /*7a820*/  LDL.LU.64 R38, [R1+0x1ab8] ;  /* 0x001ab80001267983 */ /* 0x000f280000300a00 */
[----:B------:R-:W-:Y:S04]  /*7a830*/  STL [R1+0x9c98], R134 ;  /* 0x009c988601007387 */ /* 0x000fe80000100800 */
[----:B------:R-:W-:Y:S04]  /*7a840*/  STL [R1+0x9c94], R135 ;  /* 0x009c948701007387 */ /* 0x000fe80000100800 */
[----:B------:R1:W-:Y:S04]  /*7a850*/  STL [R1+0x9c90], R122 ;  /* 0x009c907a01007387 */ /* 0x0003e80000100800 */
[----:B------:R1:W-:Y:S01]  /*7a860*/  STL [R1+0x9c8c], R123 ;  /* 0x009c8c7b01007387 */ /* 0x0003e20000100800 */
[----:B--2---:R-:W-:-:S15]  /*7a870*/  HMMA.1688.F32.TF32 R32, R232, R172, R32 ;  /* 0x000000ace820723c */ /* 0x004fde0000081020 */
[----:B------:R-:W-:-:S04]  /*7a880*/  NOP ;  /* 0x0000000000007918 */ /* 0x000fc80000000000 */
[----:B------:R-:W-:Y:S01]  /*7a890*/  IMAD.MOV.U32 R146, RZ, RZ, R32 ;  /* 0x000000ffff927224 */ /* 0x000fe200078e0020 */
[----:B------:R-:W-:Y:S01]  /*7a8a0*/  MOV R150, R34 ;  /* 0x0000002200967202 */ /* 0x000fe20000000f00 */
[----:B------:R-:W-:Y:S02]  /*7a8b0*/  IMAD.MOV.U32 R147, RZ, RZ, R33 ;  /* 0x000000ffff937224 */ /* 0x000fe400078e0021 */
[----:B------:R-:W-:Y:S01]  /*7a8c0*/  IMAD.MOV.U32 R151, RZ, RZ, R35 ;  /* 0x000000ffff977224 */ /* 0x000fe200078e0023 */
[----:B------:R-:W2:Y:S04]  /*7a8d0*/  LDL.LU.64 R32, [R1+0x1aa0] ;  /* 0x001aa00001207983 */ /* 0x000ea80000300a00 */
        /* <DEDUP_REMOVED lines=17> */
[----:B------:R-:W-:-:S02]  /*7a9f0*/  IMAD.MOV.U32 R115, RZ, RZ, R36 ;  /* 0x000000ffff737224 */ /* 0x000fc400078e0024 */
[----:B------:R-:W-:Y:S02]  /*7aa00*/  IMAD.MOV.U32 R114, RZ, RZ, R37 ;  /* 0x000000ffff727224 */ /* 0x000fe400078e0025 */
        /* <DEDUP_REMOVED lines=10> */
[----:B-1----:R-:W-:Y:S01]  /*7aab0*/  MOV R130, R32 ;  /* 0x0000002000827202 */ /* 0x002fe20000000f00 */
        /* <DEDUP_REMOVED lines=12> */
[----:B------:R-:W-:Y:S01]  /*7ab80*/  IMAD.MOV.U32 R158, RZ, RZ, R42 ;  /* 0x000000ffff9e7224 */ /* 0x000fe200078e002a */
[----:B------:R-:W3:Y:S01]  /*7ab90*/  LDL.LU.64 R40, [R1+0x2550] ;  /* 0x0025500001287983 */ /* 0x000ee20000300a00 */
[----:B------:R-:W-:-:S03]  /*7aba0*/  IMAD.MOV.U32 R159, RZ, RZ, R43 ;  /* 0x000000ffff9f7224 */ /* 0x000fc600078e002b */
[----:B------:R-:W3:Y:S01]  /*7abb0*/  LDL.LU.64 R42, [R1+0x2558] ;  /* 0x00255800012a7983 */ /* 0x000ee20000300a00 */
[----:B----4-:R-:W-:Y:S03]  /*7abc0*/  HMMA.1688.F32.TF32 R36, R232, R152, R36 ;  /* 0x00000098e824723c */ /* 0x010fe60000081024 */
[----:B------:R-:W-:Y:S04]  /*7abd0*/  STL [R1+0x9ce8], R159 ;  /* 0x009ce89f01007387 */ /* 0x000fe80000100800 */
[----:B------:R-:W-:Y:S04]  /*7abe0*/  STL [R1+0x9ce4], R158 ;  /* 0x009ce49e01007387 */ /* 0x000fe80000100800 */
[----:B------:R-:W-:Y:S04]  /*7abf0*/  STL [R1+0x9ce0], R155 ;  /* 0x009ce09b01007387 */ /* 0x000fe80000100800 */
[----:B------:R-:W-:Y:S04]  /*7ac00*/  STL [R1+0x9cdc], R154 ;  /* 0x009cdc9a01007387 */ /* 0x000fe80000100800 */
        /* <DEDUP_REMOVED lines=23> */
[----:B------:R-:W-:-:S02]  /*7ad80*/  IMAD.MOV.U32 R138, RZ, RZ, R40 ;  /* 0x000000ffff8a7224 */ /* 0x000fc400078e0028 */
[----:B------:R-:W-:Y:S02]  /*7ad90*/  IMAD.MOV.U32 R139, RZ, RZ, R41 ;  /* 0x000000ffff8b7224 */ /* 0x000fe400078e0029 */
[----:B------:R-:W-:Y:S01]  /*7ada0*/  IMAD.MOV.U32 R151, RZ, RZ, R42 ;  /* 0x000000ffff977224 */ /* 0x000fe200078e002a */
[----:B------:R-:W3:Y:S01]  /*7adb0*/  LDL.LU.64 R40, [R1+0x2950] ;  /* 0x0029500001287983 */ /* 0x000ee20000300a00 */
[----:B------:R-:W-:-:S03]  /*7adc0*/  IMAD.MOV.U32 R150, RZ, RZ, R43 ;  /* 0x000000ffff967224 */ /* 0x000fc600078e002b */
[----:B------:R-:W3:Y:S01]  /*7add0*/  LDL.LU.64 R42, [R1+0x2958] ;  /* 0x00295800012a7983 */ /* 0x000ee20000300a00 */
[C---:B----4-:R-:W-:Y:S03]  /*7ade0*/  HMMA.1688.F32.TF32 R36, R232.reuse, R140, R36 ;  /* 0x0000008ce824723c */ /* 0x050fe60000081024 */
[----:B------:R-:W-:Y:S04]  /*7adf0*/  STL [R1+0x9d18], R150 ;  /* 0x009d189601007387 */ /* 0x000fe80000100800 */
[----:B------:R-:W-:Y:S04]  /*7ae00*/  STL [R1+0x9d14], R151 ;  /* 0x009d149701007387 */ /* 0x000fe80000100800 */
[----:B------:R4:W-:Y:S01]  /*7ae10*/  STL [R1+0x9d10], R139 ;  /* 0x009d108b01007387 */ /* 0x0009e20000100800 */
[----:B------:R-:W-:Y:S03]  /*7ae20*/  HMMA.1688.F32.TF32 R48, R232, R200, R48 ;  /* 0x000000c8e830723c */ /* 0x000fe60000081030 */
[----:B------:R1:W-:Y:S04]  /*7ae30*/  STL [R1+0x9d0c], R138 ;  /* 0x009d0c8a01007387 */ /* 0x0003e80000100800 */
[----:B------:R-:W4:Y:S01]  /*7ae40*/  LDL.LU.64 R52, [R1+0x2940] ;  /* 0x0029400001347983 */ /* 0x000f220000300a00 */
[----:B------:R-:W-:Y:S01]  /*7ae50*/  MOV R162, R36 ;  /* 0x0000002400a27202 */ /* 0x000fe20000000f00 */
[----:B------:R-:W-:-:S02]  /*7ae60*/  IMAD.MOV.U32 R163, RZ, RZ, R37 ;  /* 0x000000ffffa37224 */ /* 0x000fc400078e0025 */
[----:B------:R-:W4:Y:S01]  /*7ae70*/  LDL.LU.64 R54, [R1+0x2948] ;  /* 0x0029480001367983 */ /* 0x000f220000300a00 */
[----:B------:R-:W-:Y:S02]  /*7ae80*/  IMAD.MOV.U32 R166, RZ, RZ, R38 ;  /* 0x000000ffffa67224 */ /* 0x000fe400078e0026 */
[----:B------:R-:W-:Y:S01]  /*7ae90*/  IMAD.MOV.U32 R167, RZ, RZ, R39 ;  /* 0x000000ffffa77224 */ /* 0x000fe200078e0027 */
[----:B------:R-:W4:Y:S04]  /*7aea0*/  LDL.LU.64 R36, [R1+0x2930] ;  /* 0x0029300001247983 */ /* 0x000f280000300a00 */
[----:B------:R-:W4:Y:S01]  /*7aeb0*/  LDL.LU.64 R38, [R1+0x2938] ;  /* 0x0029380001267983 */ /* 0x000f220000300a00 */
[----:B------:R-:W-:-:S03]  /*7aec0*/  IMAD.MOV.U32 R215, RZ, RZ, R48 ;  /* 0x000000ffffd77224 */ /* 0x000fc600078e0030 */
[----:B------:R-:W-:Y:S01]  /*7aed0*/  STL [R1+0x9d28], R167 ;  /* 0x009d28a701007387 */ /* 0x000fe20000100800 */
[----:B------:R-:W-:-:S03]  /*7aee0*/  IMAD.MOV.U32 R214, RZ, RZ, R49 ;  /* 0x000000ffffd67224 */ /* 0x000fc600078e0031 */
[----:B------:R-:W-:Y:S01]  /*7aef0*/  STL [R1+0x9d24], R166 ;  /* 0x009d24a601007387 */ /* 0x000fe20000100800 */
[----:B------:R-:W-:Y:S01]  /*7af00*/  IMAD.MOV.U32 R203, RZ, RZ, R50 ;  /* 0x000000ffffcb7224 */ /* 0x000fe200078e0032 */
[----:B------:R-:W-:Y:S02]  /*7af10*/  MOV R202, R51 ;  /* 0x0000003300ca7202 */ /* 0x000fe40000000f00 */
[----:B------:R-:W-:Y:S04]  /*7af20*/  STL [R1+0x9d20], R163 ;  /* 0x009d20a301007387 */ /* 0x000fe80000100800 */
[----:B------:R-:W-:Y:S04]  /*7af30*/  STL [R1+0x9d1c], R162 ;  /* 0x009d1ca201007387 */ /* 0x000fe80000100800 */
[----:B------:R-:W4:Y:S04]  /*7af40*/  LDL.LU.64 R48, [R1+0x2980] ;  /* 0x0029800001307983 */ /* 0x000f280000300a00 */
        /* <DEDUP_REMOVED lines=9> */
[C---:B------:R-:W-:Y:S08]  /*7afe0*/  HMMA.1688.F32.TF32 R44, R232.reuse, R192, R44 ;  /* 0x000000c0e82c723c */ /* 0x040ff0000008102c */
[----:B---3--:R-:W-:Y:S01]  /*7aff0*/  HMMA.1688.F32.TF32 R40, R232, R132, R40 ;  /* 0x00000084e828723c */ /* 0x008fe20000081028 */
[----:B------:R-:W-:Y:S04]  /*7b000*/  STL [R1+0x9d38], R127 ;  /* 0x009d387f01007387 */ /* 0x000fe80000100800 */
[----:B------:R-:W-:Y:S04]  /*7b010*/  STL [R1+0x9d34], R126 ;  /* 0x009d347e01007387 */ /* 0x000fe80000100800 */
[----:B------:R-:W-:Y:S02]  /*7b020*/  STL [R1+0x9d30], R115 ;  /* 0x009d307301007387 */ /* 0x000fe40000100800 */
[----:B------:R-:W-:Y:S01]  /*7b030*/  MOV R207, R44 ;  /* 0x0000002c00cf7202 */ /* 0x000fe20000000f00 */
[----:B------:R-:W-:Y:S01]  /*7b040*/  IMAD.MOV.U32 R206, RZ, RZ, R45 ;  /* 0x000000ffffce7224 */ /* 0x000fe200078e002d */
[----:B------:R-:W-:Y:S01]  /*7b050*/  STL [R1+0x9d2c], R114 ;  /* 0x009d2c7201007387 */ /* 0x000fe20000100800 */
[----:B------:R-:W-:-:S02]  /*7b060*/  IMAD.MOV.U32 R219, RZ, RZ, R46 ;  /* 0x000000ffffdb7224 */ /* 0x000fc400078e002e */
[----:B------:R-:W-:Y:S01]  /*7b070*/  IMAD.MOV.U32 R218, RZ, RZ, R47 ;  /* 0x000000ffffda7224 */ /* 0x000fe200078e002f */
[----:B------:R-:W3:Y:S02]  /*7b080*/  LDL.LU.64 R44, [R1+0x2ce0] ;  /* 0x002ce000012c7983 */ /* 0x000ee40000300a00 */
[----:B-1----:R-:W-:Y:S01]  /*7b090*/  IMAD.MOV.U32 R131, RZ, RZ, R40 ;  /* 0x000000ffff837224 */ /* 0x002fe200078e0028 */
[----:B------:R-:W-:Y:S01]  /*7b0a0*/  MOV R142, R42 ;  /* 0x0000002a008e7202 */ /* 0x000fe20000000f00 */
[----:B------:R-:W-:Y:S01]  /*7b0b0*/  IMAD.MOV.U32 R130, RZ, RZ, R41 ;  /* 0x000000ffff827224 */ /* 0x000fe200078e0029 */
[----:B------:R-:W3:Y:S01]  /*7b0c0*/  LDL.LU.64 R46, [R1+0x2ce8] ;  /* 0x002ce800012e7983 */ /* 0x000ee20000300a00 */
[----:B------:R-:W-:-:S03]  /*7b0d0*/  IMAD.MOV.U32 R143, RZ, RZ, R43 ;  /* 0x000000ffff8f7224 */ /* 0x000fc600078e002b */
[----:B------:R-:W3:Y:S04]  /*7b0e0*/  LDL.LU.64 R40, [R1+0x2de0] ;  /* 0x002de00001287983 */ /* 0x000ee80000300a00 */
[----:B------:R-:W3:Y:S01]  /*7b0f0*/  LDL.LU.64 R42, [R1+0x2de8] ;  /* 0x002de800012a7983 */ /* 0x000ee20000300a00 */
[----:B----4-:R-:W-:Y:S03]  /*7b100*/  HMMA.1688.F32.TF32 R36, R232, R124, R36 ;  /* 0x0000007ce824723c */ /* 0x010fe60000081024 */
[----:B------:R-:W-:Y:S04]  /*7b110*/  STL [R1+0x9d40], R130 ;  /* 0x009d408201007387 */ /* 0x000fe80000100800 */
[----:B------:R-:W-:-:S12]  /*7b120*/  STL [R1+0x9d3c], R131 ;  /* 0x009d3c8301007387 */ /* 0x000fd80000100800 */
        /* <DEDUP_REMOVED lines=14> */
[----:B------:R-:W-:Y:S01]  /*7b210*/  LOP3.LUT R252, R0, 0x60, RZ, 0x3c, !PT ;  /* 0x0000006000fc7812 */ /* 0x000fe200078e3cff */
[C---:B------:R-:W-:Y:S02]  /*7b220*/  HMMA.1688.F32.TF32 R52, R232.reuse, R128, R52 ;  /* 0x00000080e834723c */ /* 0x040fe40000081034 */
[----:B------:R-:W2:Y:S04]  /*7b230*/  LDL.LU.64 R68, [R1+0xa60] ;  /* 0x000a600001447983 */ /* 0x000ea80000300a00 */
[----:B------:R-:W4:Y:S02]  /*7b240*/  LDS R231, [R252+UR10+0x1000] ;  /* 0x0010000afce77984 */ /* 0x000f240008000800 */
[C---:B------:R-:W-:Y:S02]  /*7b250*/  HMMA.1688.F32.TF32 R48, R232.reuse, R120, R48 ;  /* 0x00000078e830723c */ /* 0x040fe40000081030 */
[----:B------:R-:W2:Y:S04]  /*7b260*/  LDL.LU.64 R70, [R1+0xa68] ;  /* 0x000a680001467983 */ /* 0x000ea80000300a00 */
[----:B------:R-:W2:Y:S02]  /*7b270*/  LDL.LU.64 R60, [R1+0x4f0] ;  /* 0x0004f000013c7983 */ /* 0x000ea40000300a00 */
[C---:B---3--:R-:W-:Y:S02]  /*7b280*/  HMMA.1688.F32.TF32 R44, R232.reuse, R112, R44 ;  /* 0x00000070e82c723c */ /* 0x048fe4000008102c */
[----:B------:R-:W3:Y:S06]  /*7b290*/  LDL.LU.64 R62, [R1+0x4f8] ;  /* 0x0004f800013e7983 */ /* 0x000eec0000300a00 */
[----:B------:R-:W-:Y:S01]  /*7b2a0*/  HMMA.1688.F32.TF32 R40, R232, R240, R40 ;  /* 0x000000f0e828723c */ /* 0x000fe20000081028 */
[----:B------:R-:W3:Y:S01]  /*7b2b0*/  LDL.LU.64 R56, [R1+0xa40] ;  /* 0x000a400001387983 */ /* 0x000ee20000300a00 */
[----:B------:R-:W-:Y:S01]  /*7b2c0*/  IMAD.MOV.U32 R155, RZ, RZ, R52 ;  /* 0x000000ffff9b7224 */ /* 0x000fe200078e0034 */
[----:B------:R-:W-:Y:S01]  /*7b2d0*/  MOV R119, R55 ;  /* 0x0000003700777202 */ /* 0x000fe20000000f00 */
[----:B------:R-:W-:Y:S01]  /*7b2e0*/  IMAD.MOV.U32 R154, RZ, RZ, R53 ;  /* 0x000000ffff9a7224 */ /* 0x000fe200078e0035 */
[----:B------:R-:W3:Y:S01]  /*7b2f0*/  LDL.LU.64 R58, [R1+0xa48] ;  /* 0x000a4800013a7983 */ /* 0x000ee20000300a00 */
[----:B------:R-:W-:Y:S01]  /*7b300*/  IMAD.MOV.U32 R118, RZ, RZ, R54 ;  /* 0x000000ffff767224 */ /* 0x000fe200078e0036 */
[----:B------:R-:W-:Y:S01]  /*7b310*/  MOV R123, R48 ;  /* 0x00000030007b7202 */ /* 0x000fe20000000f00 */
[----:B------:R-:W-:Y:S01]  /*7b320*/  IMAD.MOV.U32 R122, RZ, RZ, R49 ;  /* 0x000000ffff7a7224 */ /* 0x000fe200078e0031 */
[----:B------:R-:W3:Y:S01]  /*7b330*/  LDL.LU.64 R52, [R1+0x4d0] ;  /* 0x0004d00001347983 */ /* 0x000ee20000300a00 */
[----:B------:R-:W-:-:S02]  /*7b340*/  IMAD.MOV.U32 R159, RZ, RZ, R50 ;  /* 0x000000ffff9f7224 */ /* 0x000fc400078e0032 */
[----:B------:R-:W-:Y:S01]  /*7b350*/  IMAD.MOV.U32 R158, RZ, RZ, R51 ;  /* 0x000000ffff9e7224 */ /* 0x000fe200078e0033 */
[----:B------:R-:W3:Y:S01]  /*7b360*/  LDL.LU.64 R54, [R1+0x4d8] ;  /* 0x0004d80001367983 */ /* 0x000ee20000300a00 */
[----:B------:R-:W-:Y:S01]  /*7b370*/  IMAD.MOV.U32 R139, RZ, RZ, R44 ;  /* 0x000000ffff8b7224 */ /* 0x000fe200078e002c */
[----:B------:R-:W-:Y:S01]  /*7b380*/  MOV R135, R46 ;  /* 0x0000002e00877202 */ /* 0x000fe20000000f00 */
[----:B------:R-:W-:Y:S01]  /*7b390*/  IMAD.MOV.U32 R138, RZ, RZ, R45 ;  /* 0x000000ffff8a7224 */ /* 0x000fe200078e002d */
[----:B------:R-:W3:Y:S01]  /*7b3a0*/  LDL.LU.64 R48, [R1+0xa20] ;  /* 0x000a200001307983 */ /* 0x000ee20000300a00 */
[----:B------:R-:W-:-:S03]  /*7b3b0*/  IMAD.MOV.U32 R134, RZ, RZ, R47 ;  /* 0x000000ffff867224 */ /* 0x000fc600078e002f */
[----:B------:R-:W3:Y:S01]  /*7b3c0*/  LDL.LU.64 R50, [R1+0xa28] ;  /* 0x000a280001327983 */ /* 0x000ee20000300a00 */
[----:B------:R-:W-:Y:S01]  /*7b3d0*/  IMAD.MOV.U32 R178, RZ, RZ, R40 ;  /* 0x000000ffffb27224 */ /* 0x000fe200078e0028 */
[----:B------:R-:W-:Y:S01]  /*7b3e0*/  MOV R110, R43 ;  /* 0x0000002b006e7202 */ /* 0x000fe20000000f00 */
[----:B------:R-:W-:Y:S01]  /*7b3f0*/  IMAD.MOV.U32 R182, RZ, RZ, R41 ;  /* 0x000000ffffb67224 */ /* 0x000fe200078e0029 */
[----:B------:R-:W3:Y:S01]  /*7b400*/  LDL.LU.64 R44, [R1+0x4b0] ;  /* 0x0004b000012c7983 */ /* 0x000ee20000300a00 */
[----:B------:R-:W-:Y:S01]  /*7b410*/  IMAD.MOV.U32 R183, RZ, RZ, R42 ;  /* 0x000000ffffb77224 */ /* 0x000fe200078e002a */
[----:B----4-:R-:W-:Y:S02]  /*7b420*/  HMMA.1688.F32.TF32 R36, R228, R224, R36 ;  /* 0x000000e0e424723c */ /* 0x010fe40000081024 */
[----:B------:R-:W4:Y:S04]  /*7b430*/  LDL.LU.64 R46, [R1+0x4b8] ;  /* 0x0004b800012e7983 */ /* 0x000f280000300a00 */
[----:B------:R-:W4:Y:S04]  /*7b440*/  LDL.LU.64 R40, [R1+0x490] ;  /* 0x0004900001287983 */ /* 0x000f280000300a00 */
[----:B------:R-:W4:Y:S04]  /*7b450*/  LDL.LU.64 R42, [R1+0x498] ;  /* 0x00049800012a7983 */ /* 0x000f280000300a00 */
[----:B------:R-:W-:Y:S04]  /*7b460*/  LDS R232, [R0+UR10+0x80] ;  /* 0x0000800a00e87984 */ /* 0x000fe80008000800 */
[----:B------:R-:W-:Y:S01]  /*7b470*/  LDS R234, [R0+UR10+0x1080] ;  /* 0x0010800a00ea7984 */ /* 0x000fe20008000800 */
[----:B------:R-:W-:-:S02]  /*7b480*/  IMAD.MOV.U32 R163, RZ, RZ, R36 ;  /* 0x000000ffffa37224 */ /* 0x000fc400078e0024 */
[----:B------:R-:W-:Y:S01]  /*7b490*/  IMAD.MOV.U32 R162, RZ, RZ, R37 ;  /* 0x000000ffffa27224 */ /* 0x000fe200078e0025 */
[----:B------:R-:W-:Y:S01]  /*7b4a0*/  LDS R233, [R66+UR10+0x80] ;  /* 0x0000800a42e97984 */ /* 0x000fe20008000800 */
[----:B------:R-:W-:Y:S02]  /*7b4b0*/  IMAD.MOV.U32 R150, RZ, RZ, R38 ;  /* 0x000000ffff967224 */ /* 0x000fe400078e0026 */
[----:B------:R-:W-:Y:S01]  /*7b4c0*/  IMAD.MOV.U32 R151, RZ, RZ, R39 ;  /* 0x000000ffff977224 */ /* 0x000fe200078e0027 */
[----:B------:R-:W4:Y:S04]  /*7b4d0*/  LDL.LU.64 R36, [R1+0x1a70] ;  /* 0x001a700001247983 */ /* 0x000f280000300a00 */
[----:B------:R-:W4:Y:S04]  /*7b4e0*/  LDL.LU.64 R38, [R1+0x1a78] ;  /* 0x001a780001267983 */ /* 0x000f280000300a00 */
[----:B------:R-:W1:Y:S01]  /*7b4f0*/  LDS R235, [R66+UR10+0x1080] ;  /* 0x0010800a42eb7984 */ /* 0x000e620008000800 */
[----:B--2---:R-:W-:-:S15]  /*7b500*/  HMMA.1688.F32.TF32 R32, R228, R220, R32 ;  /* 0x000000dce420723c */ /* 0x004fde0000081020 */
[----:B------:R-:W-:-:S04]  /*7b510*/  NOP ;  /* 0x0000000000007918 */ /* 0x000fc80000000000 */
[----:B------:R-:W-:Y:S01]  /*7b520*/  MOV R115, R32 ;  /* 0x0000002000737202 */ /* 0x000fe20000000f00 */
[----:B------:R-:W-:Y:S02]  /*7b530*/  IMAD.MOV.U32 R114, RZ, RZ, R33 ;  /* 0x000000ffff727224 */ /* 0x000fe400078e0021 */
[----:B------:R-:W-:Y:S01]  /*7b540*/  IMAD.MOV.U32 R167, RZ, RZ, R34 ;  /* 0x000000ffffa77224 */ /* 0x000fe200078e0022 */
[----:B------:R-:W2:Y:S01]  /*7b550*/  LDL.LU.64 R32, [R1+0x1a60] ;  /* 0x001a600001207983 */ /* 0x000ea20000300a00 */
[----:B------:R-:W-:-:S03]  /*7b560*/  IMAD.MOV.U32 R166, RZ, RZ, R35 ;  /* 0x000000ffffa67224 */ /* 0x000fc600078e0023 */
[----:B------:R-:W2:Y:S01]  /*7b570*/  LDL.LU.64 R34, [R1+0x1a68] ;  /* 0x001a680001227983 */ /* 0x000ea20000300a00 */
[C---:B---3--:R-:W-:Y:S08]  /*7b580*/  HMMA.1688.F32.TF32 R52, R228.reuse, R204, R52 ;  /* 0x000000cce434723c */ /* 0x048ff00000081034 */
[C---:B------:R-:W-:Y:S08]  /*7b590*/  HMMA.1688.F32.TF32 R48, R228.reuse, R200, R48 ;  /* 0x000000c8e430723c */ /* 0x040ff00000081030 */
[C---:B----4-:R-:W-:Y:S08]  /*7b5a0*/  HMMA.1688.F32.TF32 R44, R228.reuse, R196, R44 ;  /* 0x000000c4e42c723c */ /* 0x050ff0000008102c */
[C---:B------:R-:W-:Y:S01]  /*7b5b0*/  HMMA.1688.F32.TF32 R40, R228.reuse, R192, R40 ;  /* 0x000000c0e428723c */ /* 0x040fe20000081028 */
[----:B------:R-:W-:Y:S04]  /*7b5c0*/  STL.64 [R1+0x4d0], R52 ;  /* 0x0004d03401007387 */ /* 0x000fe80000100a00 */
[----:B------:R-:W-:Y:S04]  /*7b5d0*/  STL.64 [R1+0x4d8], R54 ;  /* 0x0004d83601007387 */ /* 0x000fe80000100a00 */
[----:B------:R-:W-:Y:S04]  /*7b5e0*/  STL.64 [R1+0x4c0], R48 ;  /* 0x0004c03001007387 */ /* 0x000fe80000100a00 */
[----:B------:R-:W-:Y:S04]  /*7b5f0*/  STL.64 [R1+0x4c8], R50 ;  /* 0x0004c83201007387 */ /* 0x000fe80000100a00 */
[----:B------:R-:W-:Y:S04]  /*7b600*/  STL.64 [R1+0x4b0], R44 ;  /* 0x0004b02c01007387 */ /* 0x000fe80000100a00 */
[----:B------:R-:W-:Y:S04]  /*7b610*/  STL.64 [R1+0x4b8], R46 ;  /* 0x0004b82e01007387 */ /* 0x000fe80000100a00 */
[----:B------:R-:W-:Y:S04]  /*7b620*/  STL.64 [R1+0x4a0], R40 ;  /* 0x0004a02801007387 */ /* 0x000fe80000100a00 */
[----:B------:R3:W-:Y:S02]  /*7b630*/  STL.64 [R1+0x4a8], R42 ;  /* 0x0004a82a01007387 */ /* 0x0007e40000100a00 */
[----:B---3--:R-:W-:-:S15]  /*7b640*/  HMMA.1688.F32.TF32 R40, R228, R188, R36 ;  /* 0x000000bce428723c */ /* 0x008fde0000081024 */
[----:B------:R-:W-:-:S04]  /*7b650*/  NOP ;  /* 0x0000000000007918 */ /* 0x000fc80000000000 */
[----:B------:R3:W-:Y:S04]  /*7b660*/  STL.64 [R1+0x1a70], R40 ;  /* 0x001a702801007387 */ /* 0x0007e80000100a00 */
[----:B------:R4:W-:Y:S01]  /*7b670*/  STL.64 [R1+0x1a78], R42 ;  /* 0x001a782a01007387 */ /* 0x0009e20000100a00 */
[C---:B--2---:R-:W-:Y:S03]  /*7b680*/  HMMA.1688.F32.TF32 R36, R228.reuse, R184, R32 ;  /* 0x000000b8e424723c */ /* 0x044fe60000081020 */
[----:B------:R-:W2:Y:S04]  /*7b690*/  LDL.LU.64 R32, [R1+0x1a50] ;  /* 0x001a500001207983 */ /* 0x000ea80000300a00 */
[----:B------:R-:W2:Y:S01]  /*7b6a0*/  LDL.LU.64 R34, [R1+0x1a58] ;  /* 0x001a580001227983 */ /* 0x000ea20000300a00 */
[C---:B------:R-:W-:Y:S08]  /*7b6b0*/  HMMA.1688.F32.TF32 R68, R228.reuse, R216, R68 ;  /* 0x000000d8e444723c */ /* 0x040ff00000081044 */
[C---:B------:R-:W-:Y:S03]  /*7b6c0*/  HMMA.1688.F32.TF32 R60, R228.reuse, R212, R60 ;  /* 0x000000d4e43c723c */ /* 0x040fe6000008103c */
[----:B------:R1:W-:Y:S05]  /*7b6d0*/  STL.64 [R1+0x1a60], R36 ;  /* 0x001a602401007387 */ /* 0x0003ea0000100a00 */
[----:B------:R-:W-:Y:S01]  /*7b6e0*/  HMMA.1688.F32.TF32 R56, R228, R208, R56 ;  /* 0x000000d0e438723c */ /* 0x000fe20000081038 */
[----:B------:R1:W-:Y:S04]  /*7b6f0*/  STL.64 [R1+0x1a68], R38 ;  /* 0x001a682601007387 */ /* 0x0003e80000100a00 */
[----:B------:R-:W2:Y:S04]  /*7b700*/  LDL.LU.64 R92, [R1+0x1a40] ;  /* 0x001a4000015c7983 */ /* 0x000ea80000300a00 */
[----:B------:R-:W2:Y:S04]  /*7b710*/  LDL.LU.64 R94, [R1+0x1a48] ;  /* 0x001a4800015e7983 */ /* 0x000ea80000300a00 */
[----:B------:R-:W2:Y:S04]  /*7b720*/  LDL.LU.64 R88, [R1+0x23f0] ;  /* 0x0023f00001587983 */ /* 0x000ea80000300a00 */
[----:B------:R-:W2:Y:S04]  /*7b730*/  LDL.LU.64 R90, [R1+0x23f8] ;  /* 0x0023f800015a7983 */ /* 0x000ea80000300a00 */
[----:B------:R-:W2:Y:S04]  /*7b740*/  LDL.LU.64 R84, [R1+0x23e0] ;  /* 0x0023e00001547983 */ /* 0x000ea80000300a00 */
[----:B------:R-:W2:Y:S04]  /*7b750*/  LDL.LU.64 R86, [R1+0x23e8] ;  /* 0x0023e80001567983 */ /* 0x000ea80000300a00 */
[----:B------:R-:W2:Y:S04]  /*7b760*/  LDL.LU.64 R80, [R1+0x23d0] ;  /* 0x0023d00001507983 */ /* 0x000ea80000300a00 */
[----:B------:R-:W2:Y:S01]  /*7b770*/  LDL.LU.64 R82, [R1+0x23d8] ;  /* 0x0023d80001527983 */ /* 0x000ea20000300a00 */
[----:B------:R-:W-:-:S03]  /*7b780*/  IMAD.MOV.U32 R106, RZ, RZ, R68 ;  /* 0x000000ffff6a7224 */ /* 0x000fc600078e0044 */
[----:B------:R-:W2:Y:S01]  /*7b790*/  LDL.LU.64 R76, [R1+0x23c0] ;  /* 0x0023c000014c7983 */ /* 0x000ea20000300a00 */
[----:B------:R-:W-:-:S03]  /*7b7a0*/  MOV R190, R69 ;  /* 0x0000004500be7202 */ /* 0x000fc60000000f00 */
[----:B------:R-:W2:Y:S01]  /*7b7b0*/  LDL.LU.64 R78, [R1+0x23c8] ;  /* 0x0023c800014e7983 */ /* 0x000ea20000300a00 */
[----:B------:R-:W-:-:S03]  /*7b7c0*/  IMAD.MOV.U32 R191, RZ, RZ, R70 ;  /* 0x000000ffffbf7224 */ /* 0x000fc600078e0046 */
[----:B------:R-:W2:Y:S01]  /*7b7d0*/  LDL.LU.64 R72, [R1+0x23b0] ;  /* 0x0023b00001487983 */ /* 0x000ea20000300a00 */
[----:B------:R-:W-:-:S03]  /*7b7e0*/  IMAD.MOV.U32 R186, RZ, RZ, R71 ;  /* 0x000000ffffba7224 */ /* 0x000fc600078e0047 */
[----:B------:R-:W2:Y:S01]  /*7b7f0*/  LDL.LU.64 R74, [R1+0x23b8] ;  /* 0x0023b800014a7983 */ /* 0x000ea20000300a00 */
[----:B------:R-:W-:Y:S01]  /*7b800*/  IMAD.MOV.U32 R130, RZ, RZ, R60 ;  /* 0x000000ffff827224 */ /* 0x000fe200078e003c */
[----:B------:R-:W-:Y:S01]  /*7b810*/  MOV R127, R62 ;  /* 0x0000003e007f7202 */ /* 0x000fe20000000f00 */
[----:B------:R-:W-:Y:S01]  /*7b820*/  IMAD.MOV.U32 R131, RZ, RZ, R61 ;  /* 0x000000ffff837224 */ /* 0x000fe200078e003d */
        /* <DEDUP_REMOVED lines=17> */
[----:B---3--:R-:W3:Y:S04]  /*7b940*/  LDL.LU.64 R40, [R1+0x2910] ;  /* 0x0029100001287983 */ /* 0x008ee80000300a00 */
[----:B----4-:R-:W3:Y:S04]  /*7b950*/  LDL.LU.64 R42, [R1+0x2918] ;  /* 0x00291800012a7983 */ /* 0x010ee80000300a00 */
[----:B-1----:R-:W4:Y:S04]  /*7b960*/  LDL.LU.64 R36, [R1+0x2900] ;  /* 0x0029000001247983 */ /* 0x002f280000300a00 */
[----:B------:R-:W4:Y:S01]  /*7b970*/  LDL.LU.64 R38, [R1+0x2908] ;  /* 0x0029080001267983 */ /* 0x000f220000300a00 */
[C---:B--2---:R-:W-:Y:S03]  /*7b980*/  HMMA.1688.F32.TF32 R96, R228.reuse, R104, R32 ;  /* 0x00000068e460723c */ /* 0x044fe60000081020 */
[----:B------:R-:W2:Y:S04]  /*7b990*/  LDL.LU.64 R32, [R1+0x28f0] ;  /* 0x0028f00001207983 */ /* 0x000ea80000300a00 */
[----:B------:R-:W2:Y:S01]  /*7b9a0*/  LDL.LU.64 R34, [R1+0x28f8] ;  /* 0x0028f80001227983 */ /* 0x000ea20000300a00 */
[C---:B------:R-:W-:Y:S08]  /*7b9b0*/  HMMA.1688.F32.TF32 R92, R228.reuse, R108, R92 ;  /* 0x0000006ce45c723c */ /* 0x040ff0000008105c */
[C---:B------:R-:W-:Y:S08]  /*7b9c0*/  HMMA.1688.F32.TF32 R88, R228.reuse, R180, R88 ;  /* 0x000000b4e458723c */ /* 0x040ff00000081058 */
[C---:B------:R-:W-:Y:S08]  /*7b9d0*/  HMMA.1688.F32.TF32 R84, R228.reuse, R176, R84 ;  /* 0x000000b0e454723c */ /* 0x040ff00000081054 */
[C---:B------:R-:W-:Y:S08]  /*7b9e0*/  HMMA.1688.F32.TF32 R80, R228.reuse, R172, R80 ;  /* 0x000000ace450723c */ /* 0x040ff00000081050 */
[C---:B------:R-:W-:Y:S01]  /*7b9f0*/  HMMA.1688.F32.TF32 R76, R228.reuse, R168, R76 ;  /* 0x000000a8e44c723c */ /* 0x040fe2000008104c */
[----:B------:R-:W-:Y:S07]  /*7ba00*/  STL.64 [R1+0x1a50], R96 ;  /* 0x001a506001007387 */ /* 0x000fee0000100a00 */
        /* <DEDUP_REMOVED lines=9> */
[----:B------:R-:W-:Y:S04]  /*7baa0*/  STL.64 [R1+0x1a38], R90 ;  /* 0x001a385a01007387 */ /* 0x000fe80000100a00 */
[----:B------:R1:W-:Y:S03]  /*7bab0*/  STL.64 [R1+0x1a20], R84 ;  /* 0x001a205401007387 */ /* 0x0003e60000100a00 */
[C---:B------:R-:W-:Y:S01]  /*7bac0*/  HMMA.1688.F32.TF32 R48, R228.reuse, R144, R48 ;  /* 0x00000090e430723c */ /* 0x040fe20000081030 */
[----:B------:R1:W-:Y:S04]  /*7bad0*/  STL.64 [R1+0x1a28], R86 ;  /* 0x001a285601007387 */ /* 0x0003e80000100a00 */
[----:B------:R1:W-:Y:S03]  /*7bae0*/  STL.64 [R1+0x1a10], R80 ;  /* 0x001a105001007387 */ /* 0x0003e60000100a00 */
[C---:B------:R-:W-:Y:S01]  /*7baf0*/  HMMA.1688.F32.TF32 R44, R228.reuse, R140, R44 ;  /* 0x0000008ce42c723c */ /* 0x040fe2000008102c */
[----:B------:R1:W-:Y:S04]  /*7bb00*/  STL.64 [R1+0x1a18], R82 ;  /* 0x001a185201007387 */ /* 0x0003e80000100a00 */
[----:B------:R1:W-:Y:S03]  /*7bb10*/  STL.64 [R1+0x1a00], R76 ;  /* 0x001a004c01007387 */ /* 0x0003e60000100a00 */
[C---:B---3--:R-:W-:Y:S01]  /*7bb20*/  HMMA.1688.F32.TF32 R40, R228.reuse, R136, R40 ;  /* 0x00000088e428723c */ /* 0x048fe20000081028 */
[----:B------:R3:W-:Y:S04]  /*7bb30*/  STL.64 [R1+0x1a08], R78 ;  /* 0x001a084e01007387 */ /* 0x0007e80000100a00 */
[----:B------:R1:W-:Y:S03]  /*7bb40*/  STL.64 [R1+0x19f0], R72 ;  /* 0x0019f04801007387 */ /* 0x0003e60000100a00 */
[C---:B----4-:R-:W-:Y:S01]  /*7bb50*/  HMMA.1688.F32.TF32 R36, R228.reuse, R132, R36 ;  /* 0x00000084e424723c */ /* 0x050fe20000081024 */
[----:B------:R4:W-:Y:S04]  /*7bb60*/  STL.64 [R1+0x19f8], R74 ;  /* 0x0019f84a01007387 */ /* 0x0009e80000100a00 */
        /* <DEDUP_REMOVED lines=12> */
[----:B-1----:R-:W4:Y:S04]  /*7bc30*/  LDL.LU.64 R84, [R1+0x28e0] ;  /* 0x0028e00001547983 */ /* 0x002f280000300a00 */
[----:B------:R1:W-:Y:S04]  /*7bc40*/  STL.64 [R1+0x1980], R40 ;  /* 0x0019802801007387 */ /* 0x0003e80000100a00 */
[----:B------:R1:W-:Y:S04]  /*7bc50*/  STL.64 [R1+0x1988], R42 ;  /* 0x0019882a01007387 */ /* 0x0003e80000100a00 */
[----:B------:R-:W4:Y:S04]  /*7bc60*/  LDL.LU.64 R86, [R1+0x28e8] ;  /* 0x0028e80001567983 */ /* 0x000f280000300a00 */
[----:B------:R1:W-:Y:S04]  /*7bc70*/  STL.64 [R1+0x1970], R36 ;  /* 0x0019702401007387 */ /* 0x0003e80000100a00 */
[----:B------:R1:W-:Y:S04]  /*7bc80*/  STL.64 [R1+0x1978], R38 ;  /* 0x0019782601007387 */ /* 0x0003e80000100a00 */
[----:B------:R-:W4:Y:S04]  /*7bc90*/  LDL.LU.64 R80, [R1+0x29a0] ;  /* 0x0029a00001507983 */ /* 0x000f280000300a00 */
[----:B------:R-:W4:Y:S01]  /*7bca0*/  LDL.LU.64 R82, [R1+0x29a8] ;  /* 0x0029a80001527983 */ /* 0x000f220000300a00 */
[----:B--2---:R-:W-:-:S15]  /*7bcb0*/  HMMA.1688.F32.TF32 R32, R228, R128, R32 ;  /* 0x00000080e420723c */ /* 0x004fde0000081020 */
[----:B------:R-:W-:-:S04]  /*7bcc0*/  NOP ;  /* 0x0000000000007918 */ /* 0x000fc80000000000 */
[----:B------:R2:W-:Y:S04]  /*7bcd0*/  STL.64 [R1+0x1960], R32 ;  /* 0x0019602001007387 */ /* 0x0005e80000100a00 */
[----:B------:R1:W-:Y:S04]  /*7bce0*/  STL.64 [R1+0x1968], R34 ;  /* 0x0019682201007387 */ /* 0x0003e80000100a00 */
[----:B------:R-:W4:Y:S04]  /*7bcf0*/  LDL.LU.64 R76, [R1+0x2bd0] ;  /* 0x002bd000014c7983 */ /* 0x000f280000300a00 */
[----:B---3--:R-:W3:Y:S04]  /*7bd00*/  LDL.LU.64 R78, [R1+0x2bd8] ;  /* 0x002bd800014e7983 */ /* 0x008ee80000300a00 */
[----:B------:R-:W3:Y:S04]  /*7bd10*/  LDL.LU.64 R72, [R1+0x2d00] ;  /* 0x002d000001487983 */ /* 0x000ee80000300a00 */
[----:B----4-:R-:W4:Y:S04]  /*7bd20*/  LDL.LU.64 R74, [R1+0x2d08] ;  /* 0x002d0800014a7983 */ /* 0x010f280000300a00 */
        /* <DEDUP_REMOVED lines=12> */
[----:B-1----:R-:W4:Y:S04]  /*7bdf0*/  LDL.LU.64 R40, [R1+0x2310] ;  /* 0x0023100001287983 */ /* 0x002f280000300a00 */
[----:B------:R-:W4:Y:S04]  /*7be00*/  LDL.LU.64 R42, [R1+0x2318] ;  /* 0x00231800012a7983 */ /* 0x000f280000300a00 */
[----:B------:R-:W4:Y:S04]  /*7be10*/  LDL.LU.64 R36, [R1+0x2300] ;  /* 0x0023000001247983 */ /* 0x000f280000300a00 */
[----:B------:R-:W4:Y:S04]  /*7be20*/  LDL.LU.64 R38, [R1+0x2308] ;  /* 0x0023080001267983 */ /* 0x000f280000300a00 */
[----:B--2---:R-:W2:Y:S04]  /*7be30*/  LDL.LU.64 R32, [R1+0x22f0] ;  /* 0x0022f00001207983 */ /* 0x004ea80000300a00 */
[----:B------:R-:W2:Y:S01]  /*7be40*/  LDL.LU.64 R34, [R1+0x22f8] ;  /* 0x0022f80001227983 */ /* 0x000ea20000300a00 */
[C---:B------:R-:W-:Y:S08]  /*7be50*/  HMMA.1688.F32.TF32 R84, R228.reuse, R124, R84 ;  /* 0x0000007ce454723c */ /* 0x040ff00000081054 */
[C---:B------:R-:W-:Y:S11]  /*7be60*/  HMMA.1688.F32.TF32 R80, R228.reuse, R120, R80 ;  /* 0x00000078e450723c */ /* 0x040ff60000081050 */
[----:B------:R1:W-:Y:S04]  /*7be70*/  STL.64 [R1+0x1950], R84 ;  /* 0x0019505401007387 */ /* 0x0003e80000100a00 */
[----:B------:R1:W-:Y:S04]  /*7be80*/  STL.64 [R1+0x1958], R86 ;  /* 0x0019585601007387 */ /* 0x0003e80000100a00 */
[----:B------:R1:W-:Y:S04]  /*7be90*/  STL.64 [R1+0x1940], R80 ;  /* 0x0019405001007387 */ /* 0x0003e80000100a00 */
[----:B------:R1:W-:Y:S01]  /*7bea0*/  STL.64 [R1+0x1948], R82 ;  /* 0x0019485201007387 */ /* 0x0003e20000100a00 */
[C---:B---3--:R-:W-:Y:S08]  /*7beb0*/  HMMA.1688.F32.TF32 R76, R228.reuse, R116, R76 ;  /* 0x00000074e44c723c */ /* 0x048ff0000008104c */
[C---:B----4-:R-:W-:Y:S08]  /*7bec0*/  HMMA.1688.F32.TF32 R72, R228.reuse, R112, R72 ;  /* 0x00000070e448723c */ /* 0x050ff00000081048 */
[----:B------:R-:W-:Y:S01]  /*7bed0*/  HMMA.1688.F32.TF32 R68, R228, R240, R68 ;  /* 0x000000f0e444723c */ /* 0x000fe20000081044 */
[----:B------:R-:W-:Y:S07]  /*7bee0*/  LDS R228, [R67+UR10+0x80] ;  /* 0x0000800a43e47984 */ /* 0x000fee0008000800 */
[C---:B------:R-:W-:Y:S08]  /*7bef0*/  HMMA.1688.F32.TF32 R60, R232.reuse, R224, R60 ;  /* 0x000000e0e83c723c */ /* 0x040ff0000008103c */
[C---:B------:R-:W-:Y:S08]  /*7bf00*/  HMMA.1688.F32.TF32 R56, R232.reuse, R220, R56 ;  /* 0x000000dce838723c */ /* 0x040ff00000081038 */
[C---:B------:R-:W-:Y:S01]  /*7bf10*/  HMMA.1688.F32.TF32 R52, R232.reuse, R216, R52 ;  /* 0x000000d8e834723c */ /* 0x040fe20000081034 */
[----:B------:R3:W-:Y:S07]  /*7bf20*/  STL.64 [R1+0x1930], R76 ;  /* 0x0019304c01007387 */ /* 0x0007ee0000100a00 */
[C---:B------:R-:W-:Y:S01]  /*7bf30*/  HMMA.1688.F32.TF32 R48, R232.reuse, R212, R48 ;  /* 0x000000d4e830723c */ /* 0x040fe20000081030 */
[----:B------:R4:W-:Y:S07]  /*7bf40*/  STL.64 [R1+0x1938], R78 ;  /* 0x0019384e01007387 */ /* 0x0009ee0000100a00 */
[C---:B------:R-:W-:Y:S01]  /*7bf50*/  HMMA.1688.F32.TF32 R44, R232.reuse, R208, R44 ;  /* 0x000000d0e82c723c */ /* 0x040fe2000008102c */
[----:B------:R1:W-:Y:S07]  /*7bf60*/  STL.64 [R1+0x1920], R72 ;  /* 0x0019204801007387 */ /* 0x0003ee0000100a00 */
[C---:B------:R-:W-:Y:S01]  /*7bf70*/  HMMA.1688.F32.TF32 R40, R232.reuse, R204, R40 ;  /* 0x000000cce828723c */ /* 0x040fe20000081028 */
[----:B------:R1:W-:Y:S07]  /*7bf80*/  STL.64 [R1+0x1928], R74 ;  /* 0x0019284a01007387 */ /* 0x0003ee0000100a00 */
[C---:B------:R-:W-:Y:S01]  /*7bf90*/  HMMA.1688.F32.TF32 R36, R232.reuse, R200, R36 ;  /* 0x000000c8e824723c */ /* 0x040fe20000081024 */
        /* <DEDUP_REMOVED lines=12> */
[----:B------:R1:W-:Y:S01]  /*7c060*/  STL.64 [R1+0x18c0], R40 ;  /* 0x0018c02801007387 */ /* 0x0003e20000100a00 */
[C---:B--2---:R-:W-:Y:S03]  /*7c070*/  HMMA.1688.F32.TF32 R32, R232.reuse, R196, R32 ;  /* 0x000000c4e820723c */ /* 0x044fe60000081020 */
[----:B------:R2:W-:Y:S04]  /*7c080*/  STL.64 [R1+0x18c8], R42 ;  /* 0x0018c82a01007387 */ /* 0x0005e80000100a00 */
[----:B------:R-:W2:Y:S04]  /*7c090*/  LDL.LU.64 R100, [R1+0x22e0] ;  /* 0x0022e00001647983 */ /* 0x000ea80000300a00 */
[----:B------:R1:W-:Y:S04]  /*7c0a0*/  STL.64 [R1+0x18b0], R36 ;  /* 0x0018b02401007387 */ /* 0x0003e80000100a00 */
[----:B------:R1:W-:Y:S04]  /*7c0b0*/  STL.64 [R1+0x18b8], R38 ;  /* 0x0018b82601007387 */ /* 0x0003e80000100a00 */
[----:B------:R-:W2:Y:S04]  /*7c0c0*/  LDL.LU.64 R102, [R1+0x22e8] ;  /* 0x0022e80001667983 */ /* 0x000ea80000300a00 */
[----:B------:R1:W-:Y:S04]  /*7c0d0*/  STL.64 [R1+0x18a0], R32 ;  /* 0x0018a02001007387 */ /* 0x0003e80000100a00 */
[----:B------:R1:W-:Y:S04]  /*7c0e0*/  STL.64 [R1+0x18a8], R34 ;  /* 0x0018a82201007387 */ /* 0x0003e80000100a00 */
[----:B------:R-:W2:Y:S04]  /*7c0f0*/  LDL.LU.64 R96, [R1+0x22d0] ;  /* 0x0022d00001607983 */ /* 0x000ea80000300a00 */
[----:B------:R-:W2:Y:S04]  /*7c100*/  LDL.LU.64 R98, [R1+0x22d8] ;  /* 0x0022d80001627983 */ /* 0x000ea80000300a00 */
[----:B------:R-:W2:Y:S04]  /*7c110*/  LDL.LU.64 R92, [R1+0x22c0] ;  /* 0x0022c000015c7983 */ /* 0x000ea80000300a00 */
[----:B------:R-:W2:Y:S04]  /*7c120*/  LDL.LU.64 R94, [R1+0x22c8] ;  /* 0x0022c800015e7983 */ /* 0x000ea80000300a00 */
[----:B------:R-:W2:Y:S04]  /*7c130*/  LDL.LU.64 R88, [R1+0x22b0] ;  /* 0x0022b00001587983 */ /* 0x000ea80000300a00 */
[----:B------:R-:W2:Y:S04]  /*7c140*/  LDL.LU.64 R90, [R1+0x22b8] ;  /* 0x0022b800015a7983 */ /* 0x000ea80000300a00 */
[----:B-1----:R-:W2:Y:S04]  /*7c150*/  LDL.LU.64 R84, [R1+0x22a0] ;  /* 0x0022a00001547983 */ /* 0x002ea80000300a00 */
[----:B------:R-:W2:Y:S04]  /*7c160*/  LDL.LU.64 R86, [R1+0x22a8] ;  /* 0x0022a80001567983 */ /* 0x000ea80000300a00 */
[----:B------:R-:W2:Y:S04]  /*7c170*/  LDL.LU.64 R80, [R1+0x2290] ;  /* 0x0022900001507983 */ /* 0x000ea80000300a00 */
[----:B------:R-:W2:Y:S04]  /*7c180*/  LDL.LU.64 R82, [R1+0x2298] ;  /* 0x0022980001527983 */ /* 0x000ea80000300a00 */
[----:B---3--:R-:W3:Y:S04]  /*7c190*/  LDL.LU.64 R76, [R1+0x2280] ;  /* 0x00228000014c7983 */ /* 0x008ee80000300a00 */
[----:B----4-:R-:W3:Y:S04]  /*7c1a0*/  LDL.LU.64 R78, [R1+0x2288] ;  /* 0x00228800014e7983 */ /* 0x010ee80000300a00 */
[----:B------:R-:W4:Y:S04]  /*7c1b0*/  LDL.LU.64 R72, [R1+0x2270] ;  /* 0x0022700001487983 */ /* 0x000f280000300a00 */
[----:B------:R-:W4:Y:S04]  /*7c1c0*/  LDL.LU.64 R74, [R1+0x2278] ;  /* 0x00227800014a7983 */ /* 0x000f280000300a00 */
[----:B------:R-:W3:Y:S04]  /*7c1d0*/  LDL.LU.64 R68, [R1+0x1810] ;  /* 0x0018100001447983 */ /* 0x000ee80000300a00 */
[----:B------:R-:W3:Y:S04]  /*7c1e0*/  LDL.LU.64 R70, [R1+0x1818] ;  /* 0x0018180001467983 */ /* 0x000ee80000300a00 */
        /* <DEDUP_REMOVED lines=11> */
[----:B--2---:R-:W2:Y:S04]  /*7c2a0*/  LDL.LU.64 R42, [R1+0x2208] ;  /* 0x00220800012a7983 */ /* 0x004ea80000300a00 */
[----:B------:R-:W2:Y:S04]  /*7c2b0*/  LDL.LU.64 R36, [R1+0x28d0] ;  /* 0x0028d00001247983 */ /* 0x000ea80000300a00 */
[----:B------:R-:W2:Y:S04]  /*7c2c0*/  LDL.LU.64 R38, [R1+0x28d8] ;  /* 0x0028d80001267983 */ /* 0x000ea80000300a00 */
[----:B------:R-:W2:Y:S04]  /*7c2d0*/  LDL.LU.64 R32, [R1+0x28c0] ;  /* 0x0028c00001207983 */ /* 0x000ea80000300a00 */
[----:B------:R-:W2:Y:S04]  /*7c2e0*/  LDL.LU.64 R34, [R1+0x28c8] ;  /* 0x0028c80001227983 */ /* 0x000ea80000300a00 */
[----:B------:R-:W-:Y:S04]  /*7c2f0*/  LDS R230, [R67+UR10+0x1080] ;  /* 0x0010800a43e67984 */ /* 0x000fe80008000800 */
[----:B------:R-:W-:Y:S04]  /*7c300*/  LDS R229, [R252+UR10+0x80] ;  /* 0x0000800afce57984 */ /* 0x000fe80008000800 */
[----:B------:R-:W1:Y:S01]  /*7c310*/  LDS R231, [R252+UR10+0x1080] ;  /* 0x0010800afce77984 */ /* 0x000e620008000800 */
[----:B------:R-:W-:-:S15]  /*7c320*/  HMMA.1688.F32.TF32 R100, R232, R192, R100 ;  /* 0x000000c0e864723c */ /* 0x000fde0000081064 */
[----:B------:R-:W-:-:S04]  /*7c330*/  NOP ;  /* 0x0000000000007918 */ /* 0x000fc80000000000 */
[----:B------:R-:W-:Y:S04]  /*7c340*/  STL.64 [R1+0x1890], R100 ;  /* 0x0018906401007387 */ /* 0x000fe80000100a00 */
[----:B------:R1:W-:Y:S02]  /*7c350*/  STL.64 [R1+0x1898], R102 ;  /* 0x0018986601007387 */ /* 0x0003e40000100a00 */
[C---:B-1----:R-:W-:Y:S08]  /*7c360*/  HMMA.1688.F32.TF32 R100, R232.reuse, R188, R96 ;  /* 0x000000bce864723c */ /* 0x042ff00000081060 */
[C---:B------:R-:W-:Y:S08]  /*7c370*/  HMMA.1688.F32.TF32 R96, R232.reuse, R184, R92 ;  /* 0x000000b8e860723c */ /* 0x040ff0000008105c */
[C---:B------:R-:W-:Y:S08]  /*7c380*/  HMMA.1688.F32.TF32 R92, R232.reuse, R104, R88 ;  /* 0x00000068e85c723c */ /* 0x040ff00000081058 */
[C---:B------:R-:W-:Y:S08]  /*7c390*/  HMMA.1688.F32.TF32 R88, R232.reuse, R108, R84 ;  /* 0x0000006ce858723c */ /* 0x040ff00000081054 */
[C---:B------:R-:W-:Y:S08]  /*7c3a0*/  HMMA.1688.F32.TF32 R84, R232.reuse, R180, R80 ;  /* 0x000000b4e854723c */ /* 0x040ff00000081050 */
[C---:B---3--:R-:W-:Y:S01]  /*7c3b0*/  HMMA.1688.F32.TF32 R80, R232.reuse, R176, R76 ;  /* 0x000000b0e850723c */ /* 0x048fe2000008104c */
[----:B------:R-:W-:Y:S07]  /*7c3c0*/  STL.64 [R1+0x1880], R100 ;  /* 0x0018806401007387 */ /* 0x000fee0000100a00 */
[C---:B----4-:R-:W-:Y:S01]  /*7c3d0*/  HMMA.1688.F32.TF32 R76, R232.reuse, R172, R72 ;  /* 0x000000ace84c723c */ /* 0x050fe20000081048 */
[----:B------:R-:W-:Y:S07]  /*7c3e0*/  STL.64 [R1+0x1888], R102 ;  /* 0x0018886601007387 */ /* 0x000fee0000100a00 */
[C---:B------:R-:W-:Y:S01]  /*7c3f0*/  HMMA.1688.F32.TF32 R72, R232.reuse, R168, R68 ;  /* 0x000000a8e848723c */ /* 0x040fe20000081044 */
[----:B------:R-:W-:Y:S07]  /*7c400*/  STL.64 [R1+0x1870], R96 ;  /* 0x0018706001007387 */ /* 0x000fee0000100a00 */
[C---:B------:R-:W-:Y:S01]  /*7c410*/  HMMA.1688.F32.TF32 R68, R232.reuse, R164, R60 ;  /* 0x000000a4e844723c */ /* 0x040fe2000008103c */
[----:B------:R-:W-:Y:S07]  /*7c420*/  STL.64 [R1+0x1878], R98 ;  /* 0x0018786201007387 */ /* 0x000fee0000100a00 */
[C---:B------:R-:W-:Y:S01]  /*7c430*/  HMMA.1688.F32.TF32 R60, R232.reuse, R160, R56 ;  /* 0x000000a0e83c723c */ /* 0x040fe20000081038 */
[----:B------:R1:W-:Y:S07]  /*7c440*/  STL.64 [R1+0x1860], R92 ;  /* 0x0018605c01007387 */ /* 0x0003ee0000100a00 */
[C---:B------:R-:W-:Y:S01]  /*7c450*/  HMMA.1688.F32.TF32 R56, R232.reuse, R156, R52 ;  /* 0x0000009ce838723c */ /* 0x040fe20000081034 */
[----:B------:R3:W-:Y:S04]  /*7c460*/  STL.64 [R1+0x1868], R94 ;  /* 0x0018685e01007387 */ /* 0x0007e80000100a00 */
[----:B------:R4:W-:Y:S03]  /*7c470*/  STL.64 [R1+0x1850], R88 ;  /* 0x0018505801007387 */ /* 0x0009e60000100a00 */
[C---:B------:R-:W-:Y:S01]  /*7c480*/  HMMA.1688.F32.TF32 R52, R232.reuse, R152, R48 ;  /* 0x00000098e834723c */ /* 0x040fe20000081030 */
[----:B------:R1:W-:Y:S04]  /*7c490*/  STL.64 [R1+0x1858], R90 ;  /* 0x0018585a01007387 */ /* 0x0003e80000100a00 */
[----:B------:R1:W-:Y:S03]  /*7c4a0*/  STL.64 [R1+0x1840], R84 ;  /* 0x0018405401007387 */ /* 0x0003e60000100a00 */
[C---:B------:R-:W-:Y:S01]  /*7c4b0*/  HMMA.1688.F32.TF32 R48, R232.reuse, R148, R44 ;  /* 0x00000094e830723c */ /* 0x040fe2000008102c */
[----:B------:R1:W-:Y:S04]  /*7c4c0*/  STL.64 [R1+0x1848], R86 ;  /* 0x0018485601007387 */ /* 0x0003e80000100a00 */
[----:B------:R1:W-:Y:S03]  /*7c4d0*/  STL.64 [R1+0x1830], R80 ;  /* 0x0018305001007387 */ /* 0x0003e60000100a00 */
[C---:B--2---:R-:W-:Y:S01]  /*7c4e0*/  HMMA.1688.F32.TF32 R44, R232.reuse, R144, R40 ;  /* 0x00000090e82c723c */ /* 0x044fe20000081028 */
[----:B------:R2:W-:Y:S04]  /*7c4f0*/  STL.64 [R1+0x1838], R82 ;  /* 0x0018385201007387 */ /* 0x0005e80000100a00 */
[----:B------:R1:W-:Y:S03]  /*7c500*/  STL.64 [R1+0x1820], R76 ;  /* 0x0018204c01007387 */ /* 0x0003e60000100a00 */
        /* <DEDUP_REMOVED lines=12> */
[C---:B------:R-:W-:Y:S03]  /*7c5d0*/  HMMA.1688.F32.TF32 R36, R232.reuse, R136, R32 ;  /* 0x00000088e824723c */ /* 0x040fe60000081020 */
[----:B------:R1:W-:Y:S04]  /*7c5e0*/  STL.64 [R1+0x17c0], R48 ;  /* 0x0017c03001007387 */ /* 0x0003e80000100a00 */
[----:B------:R1:W-:Y:S04]  /*7c5f0*/  STL.64 [R1+0x17c8], R50 ;  /* 0x0017c83201007387 */ /* 0x0003e80000100a00 */
[----:B------:R1:W-:Y:S04]  /*7c600*/  STL.64 [R1+0x17b0], R44 ;  /* 0x0017b02c01007387 */ /* 0x0003e80000100a00 */
[----:B------:R1:W-:Y:S04]  /*7c610*/  STL.64 [R1+0x17b8], R46 ;  /* 0x0017b82e01007387 */ /* 0x0003e80000100a00 */
[----:B------:R-:W2:Y:S04]  /*7c620*/  LDL.LU.64 R32, [R1+0x25c0] ;  /* 0x0025c00001207983 */ /* 0x000ea80000300a00 */
[----:B------:R1:W-:Y:S04]  /*7c630*/  STL.64 [R1+0x17a0], R40 ;  /* 0x0017a02801007387 */ /* 0x0003e80000100a00 */
[----:B------:R1:W-:Y:S04]  /*7c640*/  STL.64 [R1+0x17a8], R42 ;  /* 0x0017a82a01007387 */ /* 0x0003e80000100a00 */
[----:B------:R-:W2:Y:S04]  /*7c650*/  LDL.LU.64 R34, [R1+0x25c8] ;  /* 0x0025c80001227983 */ /* 0x000ea80000300a00 */
[----:B------:R2:W-:Y:S04]  /*7c660*/  STL.64 [R1+0x1790], R36 ;  /* 0x0017902401007387 */ /* 0x0005e80000100a00 */
[----:B------:R2:W-:Y:S04]  /*7c670*/  STL.64 [R1+0x1798], R38 ;  /* 0x0017982601007387 */ /* 0x0005e80000100a00 */
[----:B-1----:R-:W2:Y:S04]  /*7c680*/  LDL.LU.64 R92, [R1+0x25b0] ;  /* 0x0025b000015c7983 */ /* 0x002ea80000300a00 */
[----:B---3--:R-:W3:Y:S04]  /*7c690*/  LDL.LU.64 R94, [R1+0x25b8] ;  /* 0x0025b800015e7983 */ /* 0x008ee80000300a00 */
[----:B----4-:R-:W4:Y:S04]  /*7c6a0*/  LDL.LU.64 R88, [R1+0x25a0] ;  /* 0x0025a00001587983 */ /* 0x010f280000300a00 */
        /* <DEDUP_REMOVED lines=25> */
[C---:B------:R-:W-:Y:S03]  /*7c840*/  HMMA.1688.F32.TF32 R96, R232.reuse, R132, R32 ;  /* 0x00000084e860723c */ /* 0x040fe60000081020 */
[----:B------:R-:W2:Y:S04]  /*7c850*/  LDL.LU.64 R32, [R1+0x940] ;  /* 0x0009400001207983 */ /* 0x000ea80000300a00 */
[----:B------:R-:W2:Y:S01]  /*7c860*/  LDL.LU.64 R34, [R1+0x948] ;  /* 0x0009480001227983 */ /* 0x000ea20000300a00 */
[C---:B---3--:R-:W-:Y:S08]  /*7c870*/  HMMA.1688.F32.TF32 R92, R232.reuse, R128, R92 ;  /* 0x00000080e85c723c */ /* 0x048ff0000008105c */
[C---:B----4-:R-:W-:Y:S08]  /*7c880*/  HMMA.1688.F32.TF32 R88, R232.reuse, R124, R88 ;  /* 0x0000007ce858723c */ /* 0x050ff00000081058 */
[C---:B------:R-:W-:Y:S08]  /*7c890*/  HMMA.1688.F32.TF32 R84, R232.reuse, R120, R84 ;  /* 0x00000078e854723c */ /* 0x040ff00000081054 */
[C---:B--2---:R-:W-:Y:S08]  /*7c8a0*/  HMMA.1688.F32.TF32 R80, R232.reuse, R116, R80 ;  /* 0x00000074e850723c */ /* 0x044ff00000081050 */
[C---:B------:R-:W-:Y:S01]  /*7c8b0*/  HMMA.1688.F32.TF32 R76, R232.reuse, R112, R76 ;  /* 0x00000070e84c723c */ /* 0x040fe2000008104c */
[----:B------:R-:W-:Y:S07]  /*7c8c0*/  STL.64 [R1+0x1780], R96 ;  /* 0x0017806001007387 */ /* 0x000fee0000100a00 */
[----:B------:R-:W-:Y:S01]  /*7c8d0*/  HMMA.1688.F32.TF32 R72, R232, R240, R72 ;  /* 0x000000f0e848723c */ /* 0x000fe20000081048 */
        /* <DEDUP_REMOVED lines=9> */
[----:B------:R-:W-:Y:S03]  /*7c970*/  STL.64 [R1+0x1750], R84 ;  /* 0x0017505401007387 */ /* 0x000fe60000100a00 */
        /* <DEDUP_REMOVED lines=23> */
[----:B-1----:R-:W2:Y:S04]  /*7caf0*/  LDL.LU.64 R80, [R1+0x20e0] ;  /* 0x0020e00001507983 */ /* 0x002ea80000300a00 */
[----:B------:R1:W-:Y:S04]  /*7cb00*/  STL.64 [R1+0x410], R40 ;  /* 0x0004102801007387 */ /* 0x0003e80000100a00 */
[----:B------:R1:W-:Y:S04]  /*7cb10*/  STL.64 [R1+0x418], R42 ;  /* 0x0004182a01007387 */ /* 0x0003e80000100a00 */
[----:B--2---:R-:W2:Y:S04]  /*7cb20*/  LDL.LU.64 R82, [R1+0x20e8] ;  /* 0x0020e80001527983 */ /* 0x004ea80000300a00 */
[----:B------:R-:W-:Y:S04]  /*7cb30*/  STL.64 [R1+0x400], R36 ;  /* 0x0004002401007387 */ /* 0x000fe80000100a00 */
[----:B------:R-:W-:Y:S04]  /*7cb40*/  STL.64 [R1+0x408], R38 ;  /* 0x0004082601007387 */ /* 0x000fe80000100a00 */
[----:B---3--:R-:W3:Y:S04]  /*7cb50*/  LDL.LU.64 R76, [R1+0x20d0] ;  /* 0x0020d000014c7983 */ /* 0x008ee80000300a00 */
[----:B----4-:R-:W3:Y:S04]  /*7cb60*/  LDL.LU.64 R78, [R1+0x20d8] ;  /* 0x0020d800014e7983 */ /* 0x010ee80000300a00 */
[----:B------:R-:W-:Y:S04]  /*7cb70*/  LDS R232, [R0+UR10+0x100] ;  /* 0x0001000a00e87984 */ /* 0x000fe80008000800 */
[----:B------:R-:W-:Y:S04]  /*7cb80*/  LDS R234, [R0+UR10+0x1100] ;  /* 0x0011000a00ea7984 */ /* 0x000fe80008000800 */
[----:B------:R-:W-:Y:S04]  /*7cb90*/  LDS R233, [R66+UR10+0x100] ;  /* 0x0001000a42e97984 */ /* 0x000fe80008000800 */
[----:B------:R-:W4:Y:S01]  /*7cba0*/  LDS R235, [R66+UR10+0x1100] ;  /* 0x0011000a42eb7984 */ /* 0x000f220008000800 */
[----:B------:R-:W-:-:S15]  /*7cbb0*/  HMMA.1688.F32.TF32 R32, R228, R192, R32 ;  /* 0x000000c0e420723c */ /* 0x000fde0000081020 */
[----:B------:R-:W-:-:S04]  /*7cbc0*/  NOP ;  /* 0x0000000000007918 */ /* 0x000fc80000000000 */
[----:B------:R1:W-:Y:S04]  /*7cbd0*/  STL.64 [R1+0x3f0], R32 ;  /* 0x0003f02001007387 */ /* 0x0003e80000100a00 */
[----:B------:R1:W-:Y:S04]  /*7cbe0*/  STL.64 [R1+0x3f8], R34 ;  /* 0x0003f82201007387 */ /* 0x0003e80000100a00 */
        /* <DEDUP_REMOVED lines=18> */
[----:B------:R-:W4:Y:S04]  /*7cd10*/  LDL.LU.64 R36, [R1+0x2030] ;  /* 0x0020300001247983 */ /* 0x000f280000300a00 */
[----:B------:R-:W4:Y:S01]  /*7cd20*/  LDL.LU.64 R38, [R1+0x2038] ;  /* 0x0020380001267983 */ /* 0x000f220000300a00 */
[C---:B--2---:R-:W-:Y:S08]  /*7cd30*/  HMMA.1688.F32.TF32 R84, R228.reuse, R188, R80 ;  /* 0x000000bce454723c */ /* 0x044ff00000081050 */
[C---:B---3--:R-:W-:Y:S11]  /*7cd40*/  HMMA.1688.F32.TF32 R80, R228.reuse, R184, R76 ;  /* 0x000000b8e450723c */ /* 0x048ff6000008104c */
[----:B------:R1:W-:Y:S04]  /*7cd50*/  STL.64 [R1+0x1720], R84 ;  /* 0x0017205401007387 */ /* 0x0003e80000100a00 */
[----:B------:R2:W-:Y:S04]  /*7cd60*/  STL.64 [R1+0x1728], R86 ;  /* 0x0017285601007387 */ /* 0x0005e80000100a00 */
[----:B------:R3:W-:Y:S04]  /*7cd70*/  STL.64 [R1+0x1710], R80 ;  /* 0x0017105001007387 */ /* 0x0007e80000100a00 */
[----:B------:R1:W-:Y:S01]  /*7cd80*/  STL.64 [R1+0x1718], R82 ;  /* 0x0017185201007387 */ /* 0x0003e20000100a00 */
[C---:B----4-:R-:W-:Y:S08]  /*7cd90*/  HMMA.1688.F32.TF32 R76, R228.reuse, R104, R72 ;  /* 0x00000068e44c723c */ /* 0x050ff00000081048 */
[C---:B------:R-:W-:Y:S08]  /*7cda0*/  HMMA.1688.F32.TF32 R72, R228.reuse, R108, R68 ;  /* 0x0000006ce448723c */ /* 0x040ff00000081044 */
[C---:B------:R-:W-:Y:S08]  /*7cdb0*/  HMMA.1688.F32.TF32 R68, R228.reuse, R180, R60 ;  /* 0x000000b4e444723c */ /* 0x040ff0000008103c */
[C---:B------:R-:W-:Y:S08]  /*7cdc0*/  HMMA.1688.F32.TF32 R60, R228.reuse, R176, R56 ;  /* 0x000000b0e43c723c */ /* 0x040ff00000081038 */
[C---:B------:R-:W-:Y:S08]  /*7cdd0*/  HMMA.1688.F32.TF32 R56, R228.reuse, R172, R52 ;  /* 0x000000ace438723c */ /* 0x040ff00000081034 */
        /* <DEDUP_REMOVED lines=18> */
[----:B------:R-:W4:Y:S04]  /*7cf00*/  LDL.LU.64 R32, [R1+0x2020] ;  /* 0x0020200001207983 */ /* 0x000f280000300a00 */
[----:B------:R1:W-:Y:S04]  /*7cf10*/  STL.64 [R1+0x1690], R44 ;  /* 0x0016902c01007387 */ /* 0x0003e80000100a00 */
[----:B------:R1:W-:Y:S04]  /*7cf20*/  STL.64 [R1+0x1698], R46 ;  /* 0x0016982e01007387 */ /* 0x0003e80000100a00 */
[----:B------:R-:W4:Y:S01]  /*7cf30*/  LDL.LU.64 R34, [R1+0x2028] ;  /* 0x0020280001227983 */ /* 0x000f220000300a00 */
[C---:B------:R-:W-:Y:S03]  /*7cf40*/  HMMA.1688.F32.TF32 R36, R228.reuse, R152, R36 ;  /* 0x00000098e424723c */ /* 0x040fe60000081024 */
[----:B------:R2:W-:Y:S04]  /*7cf50*/  STL.64 [R1+0x1680], R40 ;  /* 0x0016802801007387 */ /* 0x0005e80000100a00 */
[----:B------:R3:W-:Y:S04]  /*7cf60*/  STL.64 [R1+0x1688], R42 ;  /* 0x0016882a01007387 */ /* 0x0007e80000100a00 */
[----:B-1----:R-:W4:Y:S04]  /*7cf70*/  LDL.LU.64 R84, [R1+0x2010] ;  /* 0x0020100001547983 */ /* 0x002f280000300a00 */
[----:B--2---:R-:W2:Y:S04]  /*7cf80*/  LDL.LU.64 R86, [R1+0x2018] ;  /* 0x0020180001567983 */ /* 0x004ea80000300a00 */
[----:B------:R1:W-:Y:S04]  /*7cf90*/  STL.64 [R1+0x1670], R36 ;  /* 0x0016702401007387 */ /* 0x0003e80000100a00 */
[----:B------:R1:W-:Y:S04]  /*7cfa0*/  STL.64 [R1+0x1678], R38 ;  /* 0x0016782601007387 */ /* 0x0003e80000100a00 */
[----:B---3--:R-:W3:Y:S04]  /*7cfb0*/  LDL.LU.64 R80, [R1+0x2590] ;  /* 0x0025900001507983 */ /* 0x008ee80000300a00 */
[----:B------:R-:W3:Y:S04]  /*7cfc0*/  LDL.LU.64 R82, [R1+0x2598] ;  /* 0x0025980001527983 */ /* 0x000ee80000300a00 */
[----:B----4-:R-:W4:Y:S04]  /*7cfd0*/  LDL.LU.64 R76, [R1+0x2580] ;  /* 0x00258000014c7983 */ /* 0x010f280000300a00 */
        /* <DEDUP_REMOVED lines=16> */
[----:B------:R-:W4:Y:S01]  /*7d0e0*/  LDL.LU.64 R42, [R1+0x2008] ;  /* 0x00200800012a7983 */ /* 0x000f220000300a00 */
[----:B------:R-:W-:-:S15]  /*7d0f0*/  HMMA.1688.F32.TF32 R32, R228, R148, R32 ;  /* 0x00000094e420723c */ /* 0x000fde0000081020 */
[----:B------:R-:W-:-:S04]  /*7d100*/  NOP ;  /* 0x0000000000007918 */ /* 0x000fc80000000000 */
[----:B------:R2:W-:Y:S04]  /*7d110*/  STL.64 [R1+0x1660], R32 ;  /* 0x0016602001007387 */ /* 0x0005e80000100a00 */
[----:B------:R2:W-:Y:S04]  /*7d120*/  STL.64 [R1+0x1668], R34 ;  /* 0x0016682201007387 */ /* 0x0005e80000100a00 */
[----:B-1----:R-:W4:Y:S04]  /*7d130*/  LDL.LU.64 R36, [R1+0x1ff0] ;  /* 0x001ff00001247983 */ /* 0x002f280000300a00 */
[----:B------:R-:W4:Y:S04]  /*7d140*/  LDL.LU.64 R38, [R1+0x1ff8] ;  /* 0x001ff80001267983 */ /* 0x000f280000300a00 */
[----:B--2---:R-:W2:Y:S04]  /*7d150*/  LDL.LU.64 R32, [R1+0x1fe0] ;  /* 0x001fe00001207983 */ /* 0x004ea80000300a00 */
[----:B------:R-:W2:Y:S01]  /*7d160*/  LDL.LU.64 R34, [R1+0x1fe8] ;  /* 0x001fe80001227983 */ /* 0x000ea20000300a00 */
[C---:B------:R-:W-:Y:S08]  /*7d170*/  HMMA.1688.F32.TF32 R84, R228.reuse, R144, R84 ;  /* 0x00000090e454723c */ /* 0x040ff00000081054 */
[C---:B---3--:R-:W-:Y:S08]  /*7d180*/  HMMA.1688.F32.TF32 R80, R228.reuse, R140, R80 ;  /* 0x0000008ce450723c */ /* 0x048ff00000081050 */
[C---:B----4-:R-:W-:Y:S08]  /*7d190*/  HMMA.1688.F32.TF32 R76, R228.reuse, R136, R76 ;  /* 0x00000088e44c723c */ /* 0x050ff0000008104c */
        /* <DEDUP_REMOVED lines=10> */
[----:B------:R-:W-:Y:S01]  /*7d240*/  HMMA.1688.F32.TF32 R44, R228, R240, R44 ;  /* 0x000000f0e42c723c */ /* 0x000fe2000008102c */
        /* <DEDUP_REMOVED lines=19> */
[----:B------:R-:W4:Y:S04]  /*7d380*/  LDL.LU.64 R100, [R1+0x1fd0] ;  /* 0x001fd00001647983 */ /* 0x000f280000300a00 */
[----:B------:R-:W-:Y:S04]  /*7d390*/  LDS R228, [R67+UR10+0x100] ;  /* 0x0001000a43e47984 */ /* 0x000fe80008000800 */
[----:B------:R-:W-:Y:S04]  /*7d3a0*/  LDS R230, [R67+UR10+0x1100] ;  /* 0x0011000a43e67984 */ /* 0x000fe80008000800 */
[----:B------:R-:W-:Y:S04]  /*7d3b0*/  LDS R229, [R252+UR10+0x100] ;  /* 0x0001000afce57984 */ /* 0x000fe80008000800 */
[----:B------:R-:W1:Y:S01]  /*7d3c0*/  LDS R231, [R252+UR10+0x1100] ;  /* 0x0011000afce77984 */ /* 0x000e620008000800 */
[C---:B------:R-:W-:Y:S08]  /*7d3d0*/  HMMA.1688.F32.TF32 R36, R232.reuse, R220, R36 ;  /* 0x000000dce824723c */ /* 0x040ff00000081024 */
[C---:B--2---:R-:W-:Y:S11]  /*7d3e0*/  HMMA.1688.F32.TF32 R32, R232.reuse, R216, R32 ;  /* 0x000000d8e820723c */ /* 0x044ff60000081020 */
[----:B------:R2:W-:Y:S04]  /*7d3f0*/  STL.64 [R1+0x15b0], R36 ;  /* 0x0015b02401007387 */ /* 0x0005e80000100a00 */
[----:B------:R1:W-:Y:S04]  /*7d400*/  STL.64 [R1+0x15b8], R38 ;  /* 0x0015b82601007387 */ /* 0x0003e80000100a00 */
        /* <DEDUP_REMOVED lines=9> */
[----:B-1----:R-:W4:Y:S04]  /*7d4a0*/  LDL.LU.64 R84, [R1+0x1550] ;  /* 0x0015500001547983 */ /* 0x002f280000300a00 */
[----:B---3--:R-:W3:Y:S04]  /*7d4b0*/  LDL.LU.64 R86, [R1+0x1558] ;  /* 0x0015580001567983 */ /* 0x008ee80000300a00 */
        /* <DEDUP_REMOVED lines=23> */
[----:B------:R-:W2:Y:S01]  /*7d630*/  LDL.LU.64 R34, [R1+0x1438] ;  /* 0x0014380001227983 */ /* 0x000ea20000300a00 */
[----:B------:R-:W-:-:S15]  /*7d640*/  HMMA.1688.F32.TF32 R100, R232, R212, R100 ;  /* 0x000000d4e864723c */ /* 0x000fde0000081064 */
[----:B------:R-:W-:-:S04]  /*7d650*/  NOP ;  /* 0x0000000000007918 */ /* 0x000fc80000000000 */
[----:B------:R-:W-:Y:S04]  /*7d660*/  STL.64 [R1+0x1590], R100 ;  /* 0x0015906401007387 */ /* 0x000fe80000100a00 */
[----:B------:R1:W-:Y:S02]  /*7d670*/  STL.64 [R1+0x1598], R102 ;  /* 0x0015986601007387 */ /* 0x0003e40000100a00 */
[C---:B-1----:R-:W-:Y:S08]  /*7d680*/  HMMA.1688.F32.TF32 R100, R232.reuse, R208, R96 ;  /* 0x000000d0e864723c */ /* 0x042ff00000081060 */
[C---:B------:R-:W-:Y:S08]  /*7d690*/  HMMA.1688.F32.TF32 R96, R232.reuse, R204, R92 ;  /* 0x000000cce860723c */ /* 0x040ff0000008105c */
[C---:B------:R-:W-:Y:S08]  /*7d6a0*/  HMMA.1688.F32.TF32 R92, R232.reuse, R200, R88 ;  /* 0x000000c8e85c723c */ /* 0x040ff00000081058 */
[C---:B---3--:R-:W-:Y:S08]  /*7d6b0*/  HMMA.1688.F32.TF32 R88, R232.reuse, R196, R84 ;  /* 0x000000c4e858723c */ /* 0x048ff00000081054 */
[C---:B----4-:R-:W-:Y:S08]  /*7d6c0*/  HMMA.1688.F32.TF32 R84, R232.reuse, R192, R80 ;  /* 0x000000c0e854723c */ /* 0x050ff00000081050 */
        /* <DEDUP_REMOVED lines=79> */
[C---:B------:R-:W-:Y:S08]  /*7dbc0*/  HMMA.1688.F32.TF32 R80, R232.reuse, R136, R80 ;  /* 0x00000088e850723c */ /* 0x040ff00000081050 */
[C---:B--2---:R-:W-:Y:S01]  /*7dbd0*/  HMMA.1688.F32.TF32 R76, R232.reuse, R132, R76 ;  /* 0x00000084e84c723c */ /* 0x044fe2000008104c */
        /* <DEDUP_REMOVED lines=12> */
[----:B------:R-:W-:Y:S01]  /*7dca0*/  HMMA.1688.F32.TF32 R48, R232, R240, R48 ;  /* 0x000000f0e830723c */ /* 0x000fe20000081030 */
        /* <DEDUP_REMOVED lines=26> */
[----:B------:R1:W-:Y:S04]  /*7de50*/  STL.64 [R1+0x3a0], R36 ;  /* 0x0003a02401007387 */ /* 0x0003e80000100a00 */
[----:B------:R1:W-:Y:S04]  /*7de60*/  STL.64 [R1+0x3a8], R38 ;  /* 0x0003a82601007387 */ /* 0x0003e80000100a00 */
        /* <DEDUP_REMOVED lines=34> */
[----:B------:R-:W-:Y:S04]  /*7e090*/  STL.64 [R1+0x380], R84 ;  /* 0x0003805401007387 */ /* 0x000fe80000100a00 */
[----:B------:R-:W-:Y:S04]  /*7e0a0*/  STL.64 [R1+0x388], R86 ;  /* 0x0003885601007387 */ /* 0x000fe80000100a00 */
[----:B------:R-:W-:Y:S04]  /*7e0b0*/  STL.64 [R1+0x370], R80 ;  /* 0x0003705001007387 */ /* 0x000fe80000100a00 */
[----:B------:R-:W-:Y:S01]  /*7e0c0*/  STL.64 [R1+0x378], R82 ;  /* 0x0003785201007387 */ /* 0x000fe20000100a00 */
[C---:B----4-:R-:W-:Y:S08]  /*7e0d0*/  HMMA.1688.F32.TF32 R76, R228.reuse, R200, R76 ;  /* 0x000000c8e44c723c */ /* 0x050ff0000008104c */
        /* <DEDUP_REMOVED lines=28> */
[----:B------:R-:W2:Y:S04]  /*7e2a0*/  LDL.LU.64 R92, [R1+0x1e60] ;  /* 0x001e6000015c7983 */ /* 0x000ea80000300a00 */
[----:B------:R-:W-:Y:S04]  /*7e2b0*/  STL.64 [R1+0x1370], R36 ;  /* 0x0013702401007387 */ /* 0x000fe80000100a00 */
[----:B------:R-:W-:Y:S04]  /*7e2c0*/  STL.64 [R1+0x1378], R38 ;  /* 0x0013782601007387 */ /* 0x000fe80000100a00 */
[----:B------:R-:W2:Y:S04]  /*7e2d0*/  LDL.LU.64 R94, [R1+0x1e68] ;  /* 0x001e6800015e7983 */ /* 0x000ea80000300a00 */
[----:B------:R1:W-:Y:S04]  /*7e2e0*/  STL.64 [R1+0x1360], R32 ;  /* 0x0013602001007387 */ /* 0x0003e80000100a00 */
[----:B------:R3:W-:Y:S04]  /*7e2f0*/  STL.64 [R1+0x1368], R34 ;  /* 0x0013682201007387 */ /* 0x0007e80000100a00 */
[----:B------:R-:W4:Y:S04]  /*7e300*/  LDL.LU.64 R88, [R1+0x1e50] ;  /* 0x001e500001587983 */ /* 0x000f280000300a00 */
[----:B------:R-:W4:Y:S04]  /*7e310*/  LDL.LU.64 R90, [R1+0x1e58] ;  /* 0x001e5800015a7983 */ /* 0x000f280000300a00 */
[----:B-1----:R-:W4:Y:S04]  /*7e320*/  LDL.LU.64 R32, [R1+0x1e40] ;  /* 0x001e400001207983 */ /* 0x002f280000300a00 */
[----:B---3--:R-:W3:Y:S04]  /*7e330*/  LDL.LU.64 R34, [R1+0x1e48] ;  /* 0x001e480001227983 */ /* 0x008ee80000300a00 */
[----:B------:R-:W3:Y:S04]  /*7e340*/  LDL.LU.64 R84, [R1+0x1e30] ;  /* 0x001e300001547983 */ /* 0x000ee80000300a00 */
        /* <DEDUP_REMOVED lines=22> */
[----:B------:R-:W3:Y:S01]  /*7e4b0*/  LDL.LU.64 R38, [R1+0x2e48] ;  /* 0x002e480001267983 */ /* 0x000ee20000300a00 */
[C---:B--2---:R-:W-:Y:S08]  /*7e4c0*/  HMMA.1688.F32.TF32 R96, R228.reuse, R164, R92 ;  /* 0x000000a4e460723c */ /* 0x044ff0000008105c */
[C---:B----4-:R-:W-:Y:S11]  /*7e4d0*/  HMMA.1688.F32.TF32 R92, R228.reuse, R160, R88 ;  /* 0x000000a0e45c723c */ /* 0x050ff60000081058 */
[----:B------:R1:W-:Y:S04]  /*7e4e0*/  STL.64 [R1+0x1350], R96 ;  /* 0x0013506001007387 */ /* 0x0003e80000100a00 */
[----:B------:R2:W-:Y:S01]  /*7e4f0*/  STL.64 [R1+0x1358], R98 ;  /* 0x0013586201007387 */ /* 0x0005e20000100a00 */
[C---:B---3--:R-:W-:Y:S03]  /*7e500*/  HMMA.1688.F32.TF32 R88, R228.reuse, R156, R32 ;  /* 0x0000009ce458723c */ /* 0x048fe60000081020 */
[----:B------:R-:W3:Y:S04]  /*7e510*/  LDL.LU.64 R32, [R1+0x1e10] ;  /* 0x001e100001207983 */ /* 0x000ee80000300a00 */
[----:B------:R4:W-:Y:S04]  /*7e520*/  STL.64 [R1+0x1340], R92 ;  /* 0x0013405c01007387 */ /* 0x0009e80000100a00 */
[----:B------:R1:W-:Y:S04]  /*7e530*/  STL.64 [R1+0x1348], R94 ;  /* 0x0013485e01007387 */ /* 0x0003e80000100a00 */
[----:B------:R-:W3:Y:S01]  /*7e540*/  LDL.LU.64 R34, [R1+0x1e18] ;  /* 0x001e180001227983 */ /* 0x000ee20000300a00 */
        /* <DEDUP_REMOVED lines=20> */
[----:B------:R-:W-:Y:S01]  /*7e690*/  HMMA.1688.F32.TF32 R36, R228, R240, R36 ;  /* 0x000000f0e424723c */ /* 0x000fe20000081024 */
        /* <DEDUP_REMOVED lines=18> */
[----:B------:R-:W4:Y:S04]  /*7e7c0*/  LDL.LU.64 R102, [R1+0x1e08] ;  /* 0x001e080001667983 */ /* 0x000f280000300a00 */
[----:B------:R-:W-:Y:S04]  /*7e7d0*/  LDS R228, [R67+UR10+0x180] ;  /* 0x0001800a43e47984 */ /* 0x000fe80008000800 */
[----:B------:R-:W-:Y:S04]  /*7e7e0*/  LDS R230, [R67+UR10+0x1180] ;  /* 0x0011800a43e67984 */ /* 0x000fe80008000800 */
[----:B------:R-:W-:Y:S04]  /*7e7f0*/  LDS R229, [R252+UR10+0x180] ;  /* 0x0001800afce57984 */ /* 0x000fe80008000800 */
[----:B------:R-:W1:Y:S01]  /*7e800*/  LDS R231, [R252+UR10+0x1180] ;  /* 0x0011800afce77984 */ /* 0x000e620008000800 */
[----:B---3--:R-:W-:-:S15]  /*7e810*/  HMMA.1688.F32.TF32 R32, R232, R224, R32 ;  /* 0x000000e0e820723c */ /* 0x008fde0000081020 */
[----:B------:R-:W-:-:S04]  /*7e820*/  NOP ;  /* 0x0000000000007918 */ /* 0x000fc80000000000 */
[----:B------:R3:W-:Y:S04]  /*7e830*/  STL.64 [R1+0x1270], R32 ;  /* 0x0012702001007387 */ /* 0x0007e80000100a00 */
[----:B------:R3:W-:Y:S04]  /*7e840*/  STL.64 [R1+0x1278], R34 ;  /* 0x0012782201007387 */ /* 0x0007e80000100a00 */
[----:B-1----:R-:W4:Y:S04]  /*7e850*/  LDL.LU.64 R96, [R1+0x1df0] ;  /* 0x001df00001607983 */ /* 0x002f280000300a00 */
[----:B--2---:R-:W2:Y:S04]  /*7e860*/  LDL.LU.64 R98, [R1+0x1df8] ;  /* 0x001df80001627983 */ /* 0x004ea80000300a00 */
        /* <DEDUP_REMOVED lines=28> */
[----:B---3--:R-:W3:Y:S04]  /*7ea30*/  LDL.LU.64 R32, [R1+0x1120] ;  /* 0x0011200001207983 */ /* 0x008ee80000300a00 */
[----:B------:R-:W3:Y:S01]  /*7ea40*/  LDL.LU.64 R34, [R1+0x1128] ;  /* 0x0011280001227983 */ /* 0x000ee20000300a00 */
[----:B------:R-:W-:-:S15]  /*7ea50*/  HMMA.1688.F32.TF32 R100, R232, R220, R100 ;  /* 0x000000dce864723c */ /* 0x000fde0000081064 */
[----:B------:R-:W-:-:S04]  /*7ea60*/  NOP ;  /* 0x0000000000007918 */ /* 0x000fc80000000000 */
[----:B------:R-:W-:Y:S04]  /*7ea70*/  STL.64 [R1+0x1260], R100 ;  /* 0x0012606401007387 */ /* 0x000fe80000100a00 */
[----:B------:R2:W-:Y:S02]  /*7ea80*/  STL.64 [R1+0x1268], R102 ;  /* 0x0012686601007387 */ /* 0x0005e40000100a00 */
[C---:B--2---:R-:W-:Y:S08]  /*7ea90*/  HMMA.1688.F32.TF32 R100, R232.reuse, R216, R96 ;  /* 0x000000d8e864723c */ /* 0x044ff00000081060 */
[C---:B----4-:R-:W-:Y:S08]  /*7eaa0*/  HMMA.1688.F32.TF32 R96, R232.reuse, R212, R92 ;  /* 0x000000d4e860723c */ /* 0x050ff0000008105c */
        /* <DEDUP_REMOVED lines=37> */
[C---:B---3--:R-:W-:Y:S03]  /*7ed00*/  HMMA.1688.F32.TF32 R36, R232.reuse, R164, R32 ;  /* 0x000000a4e824723c */ /* 0x048fe60000081020 */
[----:B------:R3:W-:Y:S04]  /*7ed10*/  STL.64 [R1+0x1190], R48 ;  /* 0x0011903001007387 */ /* 0x0007e80000100a00 */
[----:B------:R1:W-:Y:S04]  /*7ed20*/  STL.64 [R1+0x1198], R50 ;  /* 0x0011983201007387 */ /* 0x0003e80000100a00 */
[----:B------:R1:W-:Y:S04]  /*7ed30*/  STL.64 [R1+0x1180], R44 ;  /* 0x0011802c01007387 */ /* 0x0003e80000100a00 */
[----:B------:R1:W-:Y:S04]  /*7ed40*/  STL.64 [R1+0x1188], R46 ;  /* 0x0011882e01007387 */ /* 0x0003e80000100a00 */
[----:B------:R-:W3:Y:S04]  /*7ed50*/  LDL.LU.64 R32, [R1+0x1100] ;  /* 0x0011000001207983 */ /* 0x000ee80000300a00 */
[----:B------:R1:W-:Y:S04]  /*7ed60*/  STL.64 [R1+0x1170], R40 ;  /* 0x0011702801007387 */ /* 0x0003e80000100a00 */
[----:B------:R1:W-:Y:S04]  /*7ed70*/  STL.64 [R1+0x1178], R42 ;  /* 0x0011782a01007387 */ /* 0x0003e80000100a00 */
[----:B------:R-:W3:Y:S04]  /*7ed80*/  LDL.LU.64 R34, [R1+0x1108] ;  /* 0x0011080001227983 */ /* 0x000ee80000300a00 */
[----:B------:R2:W-:Y:S04]  /*7ed90*/  STL.64 [R1+0x1160], R36 ;  /* 0x0011602401007387 */ /* 0x0005e80000100a00 */
[----:B------:R3:W-:Y:S04]  /*7eda0*/  STL.64 [R1+0x1168], R38 ;  /* 0x0011682601007387 */ /* 0x0007e80000100a00 */
[----:B-1----:R-:W3:Y:S04]  /*7edb0*/  LDL.LU.64 R92, [R1+0x10e0] ;  /* 0x0010e000015c7983 */ /* 0x002ee80000300a00 */
        /* <DEDUP_REMOVED lines=20> */
[----:B------:R-:W3:Y:S04]  /*7ef00*/  LDL.LU.64 R50, [R1+0x2c08] ;  /* 0x002c080001327983 */ /* 0x000ee80000300a00 */
[----:B------:R-:W3:Y:S04]  /*7ef10*/  LDL.LU.64 R44, [R1+0x2d30] ;  /* 0x002d3000012c7983 */ /* 0x000ee80000300a00 */
[----:B------:R-:W3:Y:S04]  /*7ef20*/  LDL.LU.64 R46, [R1+0x2d38] ;  /* 0x002d3800012e7983 */ /* 0x000ee80000300a00 */
[----:B------:R-:W3:Y:S04]  /*7ef30*/  LDL.LU.64 R40, [R1+0x2e30] ;  /* 0x002e300001287983 */ /* 0x000ee80000300a00 */
[----:B------:R-:W3:Y:S04]  /*7ef40*/  LDL.LU.64 R42, [R1+0x2e38] ;  /* 0x002e3800012a7983 */ /* 0x000ee80000300a00 */
[----:B------:R-:W3:Y:S04]  /*7ef50*/  LDL.LU.64 R36, [R1+0x810] ;  /* 0x0008100001247983 */ /* 0x000ee80000300a00 */
[----:B------:R-:W3:Y:S01]  /*7ef60*/  LDL.LU.64 R38, [R1+0x818] ;  /* 0x0008180001267983 */ /* 0x000ee20000300a00 */
[C---:B------:R-:W-:Y:S03]  /*7ef70*/  HMMA.1688.F32.TF32 R96, R232.reuse, R160, R32 ;  /* 0x000000a0e860723c */ /* 0x040fe60000081020 */
[----:B------:R-:W3:Y:S04]  /*7ef80*/  LDL.LU.64 R32, [R1+0x7f0] ;  /* 0x0007f00001207983 */ /* 0x000ee80000300a00 */
[----:B------:R-:W3:Y:S01]  /*7ef90*/  LDL.LU.64 R34, [R1+0x7f8] ;  /* 0x0007f80001227983 */ /* 0x000ee20000300a00 */
[C---:B--2---:R-:W-:Y:S08]  /*7efa0*/  HMMA.1688.F32.TF32 R92, R232.reuse, R156, R92 ;  /* 0x0000009ce85c723c */ /* 0x044ff0000008105c */
[C---:B----4-:R-:W-:Y:S08]  /*7efb0*/  HMMA.1688.F32.TF32 R88, R232.reuse, R152, R88 ;  /* 0x00000098e858723c */ /* 0x050ff00000081058 */
        /* <DEDUP_REMOVED lines=15> */
[C---:B---3--:R-:W-:Y:S01]  /*7f0b0*/  HMMA.1688.F32.TF32 R48, R232.reuse, R116, R48 ;  /* 0x00000074e830723c */ /* 0x048fe20000081030 */
[----:B------:R2:W-:Y:S04]  /*7f0c0*/  STL.64 [R1+0x1128], R86 ;  /* 0x0011285601007387 */ /* 0x0005e80000100a00 */
[----:B------:R3:W-:Y:S03]  /*7f0d0*/  STL.64 [R1+0x1110], R80 ;  /* 0x0011105001007387 */ /* 0x0007e60000100a00 */
[C---:B------:R-:W-:Y:S01]  /*7f0e0*/  HMMA.1688.F32.TF32 R44, R232.reuse, R112, R44 ;  /* 0x00000070e82c723c */ /* 0x040fe2000008102c */
[----:B------:R4:W-:Y:S04]  /*7f0f0*/  STL.64 [R1+0x1118], R82 ;  /* 0x0011185201007387 */ /* 0x0009e80000100a00 */
[----:B------:R1:W-:Y:S03]  /*7f100*/  STL.64 [R1+0x1100], R76 ;  /* 0x0011004c01007387 */ /* 0x0003e60000100a00 */
[----:B------:R-:W-:Y:S01]  /*7f110*/  HMMA.1688.F32.TF32 R40, R232, R240, R40 ;  /* 0x000000f0e828723c */ /* 0x000fe20000081028 */
        /* <DEDUP_REMOVED lines=16> */
[----:B-1----:R-:W3:Y:S04]  /*7f220*/  LDL.LU.64 R84, [R1+0x7d0] ;  /* 0x0007d00001547983 */ /* 0x002ee80000300a00 */
        /* <DEDUP_REMOVED lines=85> */
[----:B--2---:R-:W2:Y:S04]  /*7f780*/  LDL.LU.64 R86, [R1+0xf78] ;  /* 0x000f780001567983 */ /* 0x004ea80000300a00 */
        /* <DEDUP_REMOVED lines=24> */
[C---:B------:R-:W-:Y:S08]  /*7f910*/  HMMA.1688.F32.TF32 R100, R228.reuse, R172, R100 ;  /* 0x000000ace464723c */ /* 0x040ff00000081064 */
[C---:B------:R-:W-:Y:S08]  /*7f920*/  HMMA.1688.F32.TF32 R96, R228.reuse, R168, R96 ;  /* 0x000000a8e460723c */ /* 0x040ff00000081060 */
[C---:B------:R-:W-:Y:S08]  /*7f930*/  HMMA.1688.F32.TF32 R92, R228.reuse, R164, R92 ;  /* 0x000000a4e45c723c */ /* 0x040ff0000008105c */
[C---:B------:R-:W-:Y:S08]  /*7f940*/  HMMA.1688.F32.TF32 R88, R228.reuse, R160, R88 ;  /* 0x000000a0e458723c */ /* 0x040ff00000081058 */
[C---:B--2---:R-:W-:Y:S08]  /*7f950*/  HMMA.1688.F32.TF32 R84, R228.reuse, R156, R84 ;  /* 0x0000009ce454723c */ /* 0x044ff00000081054 */
[C---:B---3--:R-:W-:Y:S01]  /*7f960*/  HMMA.1688.F32.TF32 R80, R228.reuse, R152, R80 ;  /* 0x00000098e450723c */ /* 0x048fe20000081050 */
[----:B------:R-:W-:Y:S07]  /*7f970*/  STL.64 [R1+0x1020], R100 ;  /* 0x0010206401007387 */ /* 0x000fee0000100a00 */
[C---:B----4-:R-:W-:Y:S01]  /*7f980*/  HMMA.1688.F32.TF32 R76, R228.reuse, R148, R76 ;  /* 0x00000094e44c723c */ /* 0x050fe2000008104c */
[----:B------:R-:W-:Y:S07]  /*7f990*/  STL.64 [R1+0x1028], R102 ;  /* 0x0010286601007387 */ /* 0x000fee0000100a00 */
        /* <DEDUP_REMOVED lines=41> */
[----:B--2---:R-:W2:Y:S04]  /*7fc30*/  LDL.LU.64 R98, [R1+0x1d18] ;  /* 0x001d180001627983 */ /* 0x004ea80000300a00 */
[----:B------:R1:W-:Y:S04]  /*7fc40*/  STL.64 [R1+0x280], R32 ;  /* 0x0002802001007387 */ /* 0x0003e80000100a00 */
[----:B------:R1:W-:Y:S04]  /*7fc50*/  STL.64 [R1+0x288], R34 ;  /* 0x0002882201007387 */ /* 0x0003e80000100a00 */
[----:B---3--:R-:W3:Y:S04]  /*7fc60*/  LDL.LU.64 R92, [R1+0xf10] ;  /* 0x000f1000015c7983 */ /* 0x008ee80000300a00 */
[----:B----4-:R-:W3:Y:S04]  /*7fc70*/  LDL.LU.64 R94, [R1+0xf18] ;  /* 0x000f1800015e7983 */ /* 0x010ee80000300a00 */
        /* <DEDUP_REMOVED lines=28> */
[----:B------:R-:W-:Y:S04]  /*7fe40*/  LDS R228, [R67+UR10+0x200] ;  /* 0x0002000a43e47984 */ /* 0x000fe80008000800 */
[----:B------:R-:W-:Y:S04]  /*7fe50*/  LDS R230, [R67+UR10+0x1200] ;  /* 0x0012000a43e67984 */ /* 0x000fe80008000800 */
[----:B------:R-:W-:Y:S04]  /*7fe60*/  LDS R229, [R252+UR10+0x200] ;  /* 0x0002000afce57984 */ /* 0x000fe80008000800 */
[----:B------:R-:W1:Y:S01]  /*7fe70*/  LDS R231, [R252+UR10+0x1200] ;  /* 0x0012000afce77984 */ /* 0x000e620008000800 */
[C---:B--2---:R-:W-:Y:S08]  /*7fe80*/  HMMA.1688.F32.TF32 R100, R232.reuse, R224, R96 ;  /* 0x000000e0e864723c */ /* 0x044ff00000081060 */
[C---:B---3--:R-:W-:Y:S08]  /*7fe90*/  HMMA.1688.F32.TF32 R96, R232.reuse, R220, R92 ;  /* 0x000000dce860723c */ /* 0x048ff0000008105c */
        /* <DEDUP_REMOVED lines=48> */
[----:B--2---:R-:W2:Y:S04]  /*801a0*/  LDL.LU.64 R92, [R1+0xcf0] ;  /* 0x000cf000015c7983 */ /* 0x004ea80000300a00 */
[----:B---3--:R-:W2:Y:S04]  /*801b0*/  LDL.LU.64 R94, [R1+0xcf8] ;  /* 0x000cf800015e7983 */ /* 0x008ea80000300a00 */
[----:B----4-:R-:W3:Y:S04]  /*801c0*/  LDL.LU.64 R88, [R1+0xcd0] ;  /* 0x000cd00001587983 */ /* 0x010ee80000300a00 */
[----:B-1----:R-:W3:Y:S04]  /*801d0*/  LDL.LU.64 R90, [R1+0xcd8] ;  /* 0x000cd800015a7983 */ /* 0x002ee80000300a00 */
        /* <DEDUP_REMOVED lines=24> */
[C---:B------:R-:W-:Y:S03]  /*80360*/  HMMA.1688.F32.TF32 R96, R232.reuse, R168, R32 ;  /* 0x000000a8e860723c */ /* 0x040fe60000081020 */
[----:B------:R-:W4:Y:S04]  /*80370*/  LDL.LU.64 R32, [R1+0x2e50] ;  /* 0x002e500001207983 */ /* 0x000f280000300a00 */
[----:B------:R-:W4:Y:S01]  /*80380*/  LDL.LU.64 R34, [R1+0x2e58] ;  /* 0x002e580001227983 */ /* 0x000f220000300a00 */
[C---:B--2---:R-:W-:Y:S08]  /*80390*/  HMMA.1688.F32.TF32 R92, R232.reuse, R164, R92 ;  /* 0x000000a4e85c723c */ /* 0x044ff0000008105c */
[C---:B---3--:R-:W-:Y:S08]  /*803a0*/  HMMA.1688.F32.TF32 R88, R232.reuse, R160, R88 ;  /* 0x000000a0e858723c */ /* 0x048ff00000081058 */
[C---:B----4-:R-:W-:Y:S08]  /*803b0*/  HMMA.1688.F32.TF32 R84, R232.reuse, R156, R84 ;  /* 0x0000009ce854723c */ /* 0x050ff00000081054 */
        /* <DEDUP_REMOVED lines=44> */
[----:B----4-:R-:W3:Y:S01]  /*80680*/  LDL.LU.64 R82, [R1+0x6c8] ;  /* 0x0006c80001527983 */ /* 0x010ee20000300a00 */
[----:B------:R-:W-:Y:S03]  /*80690*/  HMMA.1688.F32.TF32 R32, R232, R240, R32 ;  /* 0x000000f0e820723c */ /* 0x000fe60000081020 */
[----:B------:R-:W-:Y:S04]  /*806a0*/  LDS R232, [R0+UR10+0x280] ;  /* 0x0002800a00e87984 */ /* 0x000fe80008000800 */
[----:B------:R-:W-:Y:S04]  /*806b0*/  LDS R234, [R0+UR10+0x1280] ;  /* 0x0012800a00ea7984 */ /* 0x000fe80008000800 */
[----:B------:R-:W-:Y:S04]  /*806c0*/  LDS R233, [R66+UR10+0x280] ;  /* 0x0002800a42e97984 */ /* 0x000fe80008000800 */
[----:B------:R-:W4:Y:S04]  /*806d0*/  LDS R235, [R66+UR10+0x1280] ;  /* 0x0012800a42eb7984 */ /* 0x000f280008000800 */
        /* <DEDUP_REMOVED lines=89> */
[----:B------:R-:W-:-:S03]  /*80c70*/  IMAD.MOV.U32 R3, RZ, RZ, R34 ;  /* 0x000000ffff037224 */ /* 0x000fc600078e0022 */
[----:B------:R-:W4:Y:S01]  /*80c80*/  LDL.LU.64 R38, [R1+0x2228] ;  /* 0x0022280001267983 */ /* 0x000f220000300a00 */
[----:B------:R-:W-:-:S03]  /*80c90*/  IMAD.MOV.U32 R2, RZ, RZ, R35 ;  /* 0x000000ffff027224 */ /* 0x000fc600078e0023 */
[----:B------:R-:W4:Y:S04]  /*80ca0*/  LDL.LU.64 R32, [R1+0x2210] ;  /* 0x0022100001207983 */ /* 0x000f280000300a00 */
[----:B------:R-:W4:Y:S01]  /*80cb0*/  LDL.LU.64 R34, [R1+0x2218] ;  /* 0x0022180001227983 */ /* 0x000f220000300a00 */
[C---:B------:R-:W-:Y:S08]  /*80cc0*/  HMMA.1688.F32.TF32 R92, R228.reuse, R180, R92 ;  /* 0x000000b4e45c723c */ /* 0x040ff0000008105c */
[C---:B------:R-:W-:Y:S08]  /*80cd0*/  HMMA.1688.F32.TF32 R88, R228.reuse, R176, R88 ;  /* 0x000000b0e458723c */ /* 0x040ff00000081058 */
[C---:B--2---:R-:W-:Y:S08]  /*80ce0*/  HMMA.1688.F32.TF32 R84, R228.reuse, R172, R84 ;  /* 0x000000ace454723c */ /* 0x044ff00000081054 */
        /* <DEDUP_REMOVED lines=44> */
[----:B------:R4:W-:Y:S04]  /*80fb0*/  STL.64 [R1+0xc10], R32 ;  /* 0x000c102001007387 */ /* 0x0009e80000100a00 */
[----:B------:R1:W-:Y:S04]  /*80fc0*/  STL.64 [R1+0xc18], R34 ;  /* 0x000c182201007387 */ /* 0x0003e80000100a00 */
        /* <DEDUP_REMOVED lines=16> */
[----:B-1----:R-:W3:Y:S04]  /*810d0*/  LDL.LU.64 R40, [R1+0xb30] ;  /* 0x000b300001287983 */ /* 0x002ee80000300a00 */
[----:B------:R-:W3:Y:S04]  /*810e0*/  LDL.LU.64 R42, [R1+0xb38] ;  /* 0x000b3800012a7983 */ /* 0x000ee80000300a00 */
[----:B------:R-:W3:Y:S04]  /*810f0*/  LDL.LU.64 R36, [R1+0xb20] ;  /* 0x000b200001247983 */ /* 0x000ee80000300a00 */
[----:B------:R-:W3:Y:S04]  /*81100*/  LDL.LU.64 R38, [R1+0xb28] ;  /* 0x000b280001267983 */ /* 0x000ee80000300a00 */
[----:B----4-:R-:W4:Y:S04]  /*81110*/  LDL.LU.64 R32, [R1+0xb10] ;  /* 0x000b100001207983 */ /* 0x010f280000300a00 */
[----:B------:R-:W4:Y:S01]  /*81120*/  LDL.LU.64 R34, [R1+0xb18] ;  /* 0x000b180001227983 */ /* 0x000f220000300a00 */
[C---:B--2---:R-:W-:Y:S08]  /*81130*/  HMMA.1688.F32.TF32 R84, R228.reuse, R120, R84 ;  /* 0x00000078e454723c */ /* 0x044ff00000081054 */
[C---:B---3--:R-:W-:Y:S08]  /*81140*/  HMMA.1688.F32.TF32 R80, R228.reuse, R116, R80 ;  /* 0x00000074e450723c */ /* 0x048ff00000081050 */
[C---:B------:R-:W-:Y:S08]  /*81150*/  HMMA.1688.F32.TF32 R76, R228.reuse, R112, R76 ;  /* 0x00000070e44c723c */ /* 0x040ff0000008104c */
[----:B------:R-:W-:Y:S01]  /*81160*/  HMMA.1688.F32.TF32 R72, R228, R240, R72 ;  /* 0x000000f0e448723c */ /* 0x000fe20000081048 */
        /* <DEDUP_REMOVED lines=8> */
[----:B------:R-:W-:Y:S04]  /*811f0*/  LDS R228, [R67+UR10+0x280] ;  /* 0x0002800a43e47984 */ /* 0x000fe80008000800 */
[----:B------:R-:W-:Y:S01]  /*81200*/  LDS R230, [R67+UR10+0x1280] ;  /* 0x0012800a43e67984 */ /* 0x000fe20008000800 */
[C---:B-1----:R-:W-:Y:S03]  /*81210*/  HMMA.1688.F32.TF32 R72, R232.reuse, R224, R68 ;  /* 0x000000e0e848723c */ /* 0x042fe60000081044 */
[----:B------:R-:W-:Y:S04]  /*81220*/  LDS R229, [R252+UR10+0x280] ;  /* 0x0002800afce57984 */ /* 0x000fe80008000800 */
[----:B------:R-:W1:Y:S01]  /*81230*/  LDS R231, [R252+UR10+0x1280] ;  /* 0x0012800afce77984 */ /* 0x000e620008000800 */
        /* <DEDUP_REMOVED lines=43> */
[----:B---3--:R-:W2:Y:S04]  /*814f0*/  LDL.LU.64 R74, [R1+0xa78] ;  /* 0x000a7800014a7983 */ /* 0x008ea80000300a00 */
[----:B-1----:R-:W3:Y:S04]  /*81500*/  LDL.LU.64 R68, [R1+0xa50] ;  /* 0x000a500001447983 */ /* 0x002ee80000300a00 */
        /* <DEDUP_REMOVED lines=19> */
[C---:B------:R-:W-:Y:S01]  /*81640*/  HMMA.1688.F32.TF32 R88, R232.reuse, R180, R88 ;  /* 0x000000b4e858723c */ /* 0x040fe20000081058 */
[----:B------:R-:W-:Y:S07]  /*81650*/  STL.64 [R1+0xb40], R32 ;  /* 0x000b402001007387 */ /* 0x000fee0000100a00 */
[C---:B------:R-:W-:Y:S01]  /*81660*/  HMMA.1688.F32.TF32 R84, R232.reuse, R176, R84 ;  /* 0x000000b0e854723c */ /* 0x040fe20000081054 */
[----:B------:R1:W-:Y:S07]  /*81670*/  STL.64 [R1+0xb48], R34 ;  /* 0x000b482201007387 */ /* 0x0003ee0000100a00 */
[C---:B------:R-:W-:Y:S01]  /*81680*/  HMMA.1688.F32.TF32 R80, R232.reuse, R172, R80 ;  /* 0x000000ace850723c */ /* 0x040fe20000081050 */
[----:B-1----:R-:W4:Y:S07]  /*81690*/  LDL.LU.64 R34, [R1+0x9ed8] ;  /* 0x009ed80001227983 */ /* 0x002f2e0000300a00 */
[C---:B------:R-:W-:Y:S01]  /*816a0*/  HMMA.1688.F32.TF32 R76, R232.reuse, R168, R76 ;  /* 0x000000a8e84c723c */ /* 0x040fe2000008104c */
[----:B------:R-:W4:Y:S07]  /*816b0*/  LDL.LU.64 R32, [R1+0x9ed0] ;  /* 0x009ed00001207983 */ /* 0x000f2e0000300a00 */
[C---:B--2---:R-:W-:Y:S01]  /*816c0*/  HMMA.1688.F32.TF32 R72, R232.reuse, R164, R72 ;  /* 0x000000a4e848723c */ /* 0x044fe20000081048 */
[----:B------:R-:W-:Y:S07]  /*816d0*/  STL.64 [R1+0xb30], R100 ;  /* 0x000b306401007387 */ /* 0x000fee0000100a00 */
[C---:B---3--:R-:W-:Y:S01]  /*816e0*/  HMMA.1688.F32.TF32 R68, R232.reuse, R160, R68 ;  /* 0x000000a0e844723c */ /* 0x048fe20000081044 */
[----:B------:R-:W-:Y:S04]  /*816f0*/  STL.64 [R1+0xb38], R102 ;  /* 0x000b386601007387 */ /* 0x000fe80000100a00 */
[----:B------:R1:W-:Y:S03]  /*81700*/  STL.64 [R1+0xb20], R96 ;  /* 0x000b206001007387 */ /* 0x0003e60000100a00 */
[C---:B----4-:R-:W-:Y:S01]  /*81710*/  HMMA.1688.F32.TF32 R60, R232.reuse, R156, R60 ;  /* 0x0000009ce83c723c */ /* 0x050fe2000008103c */
[----:B------:R2:W-:Y:S04]  /*81720*/  STL.64 [R1+0xb28], R98 ;  /* 0x000b286201007387 */ /* 0x0005e80000100a00 */
[----:B------:R-:W-:Y:S03]  /*81730*/  STL.64 [R1+0xb10], R92 ;  /* 0x000b105c01007387 */ /* 0x000fe60000100a00 */
[C---:B------:R-:W-:Y:S01]  /*81740*/  HMMA.1688.F32.TF32 R56, R232.reuse, R152, R56 ;  /* 0x00000098e838723c */ /* 0x040fe20000081038 */
[----:B------:R-:W-:Y:S04]  /*81750*/  STL.64 [R1+0xb18], R94 ;  /* 0x000b185e01007387 */ /* 0x000fe80000100a00 */
        /* <DEDUP_REMOVED lines=21> */
[C---:B------:R-:W-:Y:S03]  /*818b0*/  HMMA.1688.F32.TF32 R36, R232.reuse, R132, R36 ;  /* 0x00000084e824723c */ /* 0x040fe60000081024 */
[----:B------:R-:W-:Y:S04]  /*818c0*/  STL.64 [R1+0xa88], R54 ;  /* 0x000a883601007387 */ /* 0x000fe80000100a00 */
[----:B------:R-:W-:Y:S04]  /*818d0*/  STL.64 [R1+0xa70], R48 ;  /* 0x000a703001007387 */ /* 0x000fe80000100a00 */
[----:B------:R-:W-:Y:S04]  /*818e0*/  STL.64 [R1+0xa78], R50 ;  /* 0x000a783201007387 */ /* 0x000fe80000100a00 */
[----:B------:R-:W-:Y:S04]  /*818f0*/  STL.64 [R1+0xa60], R44 ;  /* 0x000a602c01007387 */ /* 0x000fe80000100a00 */
[----:B------:R-:W-:Y:S04]  /*81900*/  STL.64 [R1+0xa68], R46 ;  /* 0x000a682e01007387 */ /* 0x000fe80000100a00 */
[----:B-1----:R-:W3:Y:S04]  /*81910*/  LDL.LU.64 R96, [R1+0x21c0] ;  /* 0x0021c00001607983 */ /* 0x002ee80000300a00 */
[----:B------:R-:W-:Y:S04]  /*81920*/  STL.64 [R1+0xa50], R40 ;  /* 0x000a502801007387 */ /* 0x000fe80000100a00 */
[----:B------:R-:W-:Y:S04]  /*81930*/  STL.64 [R1+0xa58], R42 ;  /* 0x000a582a01007387 */ /* 0x000fe80000100a00 */
[----:B--2---:R-:W3:Y:S04]  /*81940*/  LDL.LU.64 R98, [R1+0x21c8] ;  /* 0x0021c80001627983 */ /* 0x004ee80000300a00 */
[----:B------:R1:W-:Y:S04]  /*81950*/  STL.64 [R1+0xa40], R36 ;  /* 0x000a402401007387 */ /* 0x0003e80000100a00 */
[----:B------:R2:W-:Y:S04]  /*81960*/  STL.64 [R1+0xa48], R38 ;  /* 0x000a482601007387 */ /* 0x0005e80000100a00 */
[----:B-1----:R-:W4:Y:S04]  /*81970*/  LDL.LU.64 R36, [R1+0x21b0] ;  /* 0x0021b00001247983 */ /* 0x002f280000300a00 */
[----:B--2---:R-:W4:Y:S04]  /*81980*/  LDL.LU.64 R38, [R1+0x21b8] ;  /* 0x0021b80001267983 */ /* 0x004f280000300a00 */
        /* <DEDUP_REMOVED lines=26> */
[C---:B---3--:R-:W-:Y:S08]  /*81b30*/  HMMA.1688.F32.TF32 R100, R232.reuse, R128, R96 ;  /* 0x00000080e864723c */ /* 0x048ff00000081060 */
[C---:B----4-:R-:W-:Y:S01]  /*81b40*/  HMMA.1688.F32.TF32 R96, R232.reuse, R124, R36 ;  /* 0x0000007ce860723c */ /* 0x050fe20000081024 */
[----:B------:R-:W3:Y:S10]  /*81b50*/  LDL.LU.64 R36, [R1+0x1d00] ;  /* 0x001d000001247983 */ /* 0x000ef40000300a00 */
[----:B------:R1:W-:Y:S04]  /*81b60*/  STL.64 [R1+0xa30], R100 ;  /* 0x000a306401007387 */ /* 0x0003e80000100a00 */
[----:B------:R4:W-:Y:S04]  /*81b70*/  STL.64 [R1+0xa38], R102 ;  /* 0x000a386601007387 */ /* 0x0009e80000100a00 */
[----:B------:R-:W3:Y:S01]  /*81b80*/  LDL.LU.64 R38, [R1+0x1d08] ;  /* 0x001d080001267983 */ /* 0x000ee20000300a00 */
[C---:B--2---:R-:W-:Y:S08]  /*81b90*/  HMMA.1688.F32.TF32 R92, R232.reuse, R120, R92 ;  /* 0x00000078e85c723c */ /* 0x044ff0000008105c */
[C---:B------:R-:W-:Y:S08]  /*81ba0*/  HMMA.1688.F32.TF32 R88, R232.reuse, R116, R88 ;  /* 0x00000074e858723c */ /* 0x040ff00000081058 */
[C---:B------:R-:W-:Y:S08]  /*81bb0*/  HMMA.1688.F32.TF32 R84, R232.reuse, R112, R84 ;  /* 0x00000070e854723c */ /* 0x040ff00000081054 */
[----:B------:R-:W-:Y:S08]  /*81bc0*/  HMMA.1688.F32.TF32 R80, R232, R240, R80 ;  /* 0x000000f0e850723c */ /* 0x000ff00000081050 */
        /* <DEDUP_REMOVED lines=38> */
[----:B----4-:R-:W4:Y:S04]  /*81e30*/  LDL.LU.64 R102, [R1+0x9d8] ;  /* 0x0009d80001667983 */ /* 0x010f280000300a00 */
        /* <DEDUP_REMOVED lines=37> */
[----:B-1----:R-:W3:Y:S01]  /*82090*/  LDL.LU.64 R38, [R1+0x2188] ;  /* 0x0021880001267983 */ /* 0x002ee20000300a00 */
[----:B----4-:R-:W-:-:S15]  /*820a0*/  HMMA.1688.F32.TF32 R100, R228, R184, R100 ;  /* 0x000000b8e464723c */ /* 0x010fde0000081064 */
[----:B------:R-:W-:-:S04]  /*820b0*/  NOP ;  /* 0x0000000000007918 */ /* 0x000fc80000000000 */
[----:B------:R-:W-:Y:S04]  /*820c0*/  STL.64 [R1+0x9d0], R100 ;  /* 0x0009d06401007387 */ /* 0x000fe80000100a00 */
[----:B------:R-:W-:Y:S01]  /*820d0*/  STL.64 [R1+0x9d8], R102 ;  /* 0x0009d86601007387 */ /* 0x000fe20000100a00 */
[C---:B--2---:R-:W-:Y:S08]  /*820e0*/  HMMA.1688.F32.TF32 R96, R228.reuse, R104, R96 ;  /* 0x00000068e460723c */ /* 0x044ff00000081060 */
        /* <DEDUP_REMOVED lines=46> */
[----:B----4-:R-:W4:Y:S04]  /*823d0*/  LDL.LU.64 R84, [R1+0x2160] ;  /* 0x0021600001547983 */ /* 0x010f280000300a00 */
        /* <DEDUP_REMOVED lines=22> */
[----:B------:R-:W3:Y:S01]  /*82540*/  LDL.LU.64 R38, [R1+0x7e8] ;  /* 0x0007e80001267983 */ /* 0x000ee20000300a00 */
[C---:B--2---:R-:W-:Y:S08]  /*82550*/  HMMA.1688.F32.TF32 R88, R228.reuse, R128, R88 ;  /* 0x00000080e458723c */ /* 0x044ff00000081058 */
[C---:B----4-:R-:W-:Y:S08]  /*82560*/  HMMA.1688.F32.TF32 R84, R228.reuse, R124, R84 ;  /* 0x0000007ce454723c */ /* 0x050ff00000081054 */
[C---:B------:R-:W-:Y:S08]  /*82570*/  HMMA.1688.F32.TF32 R80, R228.reuse, R120, R80 ;  /* 0x00000078e450723c */ /* 0x040ff00000081050 */
[C---:B------:R-:W-:Y:S08]  /*82580*/  HMMA.1688.F32.TF32 R76, R228.reuse, R116, R76 ;  /* 0x00000074e44c723c */ /* 0x040ff0000008104c */
[C---:B---3--:R-:W-:Y:S08]  /*82590*/  HMMA.1688.F32.TF32 R72, R228.reuse, R112, R72 ;  /* 0x00000070e448723c */ /* 0x048ff00000081048 */
[----:B------:R-:W-:Y:S01]  /*825a0*/  HMMA.1688.F32.TF32 R68, R228, R240, R68 ;  /* 0x000000f0e444723c */ /* 0x000fe20000081044 */
        /* <DEDUP_REMOVED lines=37> */
[----:B------:R-:W4:Y:S04]  /*82800*/  LDL.LU.64 R92, [R1+0x780] ;  /* 0x00078000015c7983 */ /* 0x000f280000300a00 */
[----:B------:R-:W4:Y:S04]  /*82810*/  LDL.LU.64 R94, [R1+0x788] ;  /* 0x00078800015e7983 */ /* 0x000f280000300a00 */
[----:B-1----:R-:W4:Y:S04]  /*82820*/  LDL.LU.64 R88, [R1+0x760] ;  /* 0x0007600001587983 */ /* 0x002f280000300a00 */
[----:B--2---:R-:W2:Y:S04]  /*82830*/  LDL.LU.64 R90, [R1+0x768] ;  /* 0x00076800015a7983 */ /* 0x004ea80000300a00 */
        /* <DEDUP_REMOVED lines=10> */
[----:B------:R-:W-:Y:S04]  /*828e0*/  LDS R228, [R67+UR10+0x300] ;  /* 0x0003000a43e47984 */ /* 0x000fe80008000800 */
[----:B------:R1:W-:Y:S04]  /*828f0*/  LDS R230, [R67+UR10+0x1300] ;  /* 0x0013000a43e67984 */ /* 0x0003e80008000800 */
[----:B------:R-:W4:Y:S04]  /*82900*/  LDL.LU.64 R64, [R1+0x6b0] ;  /* 0x0006b00001407983 */ /* 0x000f280000300a00 */
[----:B-1----:R-:W4:Y:S04]  /*82910*/  LDL.LU.64 R66, [R1+0x6b8] ;  /* 0x0006b80001427983 */ /* 0x002f280000300a00 */
        /* <DEDUP_REMOVED lines=70> */
[----:B-1----:R-:W4:Y:S04]  /*82d80*/  LDL.LU.64 R40, [R1+0x2130] ;  /* 0x0021300001287983 */ /* 0x002f280000300a00 */
[----:B---3--:R-:W4:Y:S04]  /*82d90*/  LDL.LU.64 R42, [R1+0x2138] ;  /* 0x00213800012a7983 */ /* 0x008f280000300a00 */
        /* <DEDUP_REMOVED lines=31> */
[C---:B----4-:R-:W-:Y:S08]  /*82f90*/  HMMA.1688.F32.TF32 R40, R232.reuse, R132, R40 ;  /* 0x00000084e828723c */ /* 0x050ff00000081028 */
[C---:B---3--:R-:W-:Y:S03]  /*82fa0*/  HMMA.1688.F32.TF32 R44, R232.reuse, R128, R44 ;  /* 0x00000080e82c723c */ /* 0x048fe6000008102c */
[----:B------:R-:W-:Y:S05]  /*82fb0*/  STL.64 [R1+0x700], R36 ;  /* 0x0007002401007387 */ /* 0x000fea0000100a00 */
[C---:B------:R-:W-:Y:S01]  /*82fc0*/  HMMA.1688.F32.TF32 R100, R232.reuse, R124, R100 ;  /* 0x0000007ce864723c */ /* 0x040fe20000081064 */
[----:B------:R1:W-:Y:S04]  /*82fd0*/  STL.64 [R1+0x708], R38 ;  /* 0x0007082601007387 */ /* 0x0003e80000100a00 */
[----:B-1----:R-:W2:Y:S04]  /*82fe0*/  LDL.LU.64 R38, [R1+0x9ec8] ;  /* 0x009ec80001267983 */ /* 0x002ea80000300a00 */
[----:B------:R-:W2:Y:S04]  /*82ff0*/  LDL.LU.64 R36, [R1+0x9ec0] ;  /* 0x009ec00001247983 */ /* 0x000ea80000300a00 */
[----:B------:R-:W-:Y:S04]  /*83000*/  STL.64 [R1+0x6f0], R40 ;  /* 0x0006f02801007387 */ /* 0x000fe80000100a00 */
[----:B------:R1:W-:Y:S04]  /*83010*/  STL.64 [R1+0x6f8], R42 ;  /* 0x0006f82a01007387 */ /* 0x0003e80000100a00 */
[----:B-1----:R-:W3:Y:S04]  /*83020*/  LDL.LU.64 R42, [R1+0x9eb8] ;  /* 0x009eb800012a7983 */ /* 0x002ee80000300a00 */
[----:B------:R-:W3:Y:S04]  /*83030*/  LDL.LU.64 R40, [R1+0x9eb0] ;  /* 0x009eb00001287983 */ /* 0x000ee80000300a00 */
[----:B------:R-:W-:Y:S04]  /*83040*/  STL.64 [R1+0x6e0], R44 ;  /* 0x0006e02c01007387 */ /* 0x000fe80000100a00 */
[----:B------:R1:W-:Y:S04]  /*83050*/  STL.64 [R1+0x6e8], R46 ;  /* 0x0006e82e01007387 */ /* 0x0003e80000100a00 */
[----:B-1----:R-:W4:Y:S04]  /*83060*/  LDL.LU.64 R46, [R1+0x9ea8] ;  /* 0x009ea800012e7983 */ /* 0x002f280000300a00 */
[----:B------:R-:W4:Y:S04]  /*83070*/  LDL.LU.64 R44, [R1+0x9ea0] ;  /* 0x009ea000012c7983 */ /* 0x000f280000300a00 */
[----:B------:R-:W-:Y:S04]  /*83080*/  STL.64 [R1+0x6d0], R100 ;  /* 0x0006d06401007387 */ /* 0x000fe80000100a00 */
[----:B------:R1:W-:Y:S02]  /*83090*/  STL.64 [R1+0x6d8], R102 ;  /* 0x0006d86601007387 */ /* 0x0003e40000100a00 */
[C---:B-1----:R-:W-:Y:S08]  /*830a0*/  HMMA.1688.F32.TF32 R100, R232.reuse, R120, R96 ;  /* 0x00000078e864723c */ /* 0x042ff00000081060 */
[C---:B------:R-:W-:Y:S08]  /*830b0*/  HMMA.1688.F32.TF32 R96, R232.reuse, R116, R92 ;  /* 0x00000074e860723c */ /* 0x040ff0000008105c */
[C---:B------:R-:W-:Y:S08]  /*830c0*/  HMMA.1688.F32.TF32 R92, R232.reuse, R112, R88 ;  /* 0x00000070e85c723c */ /* 0x040ff00000081058 */
[----:B------:R-:W-:Y:S01]  /*830d0*/  HMMA.1688.F32.TF32 R88, R232, R240, R84 ;  /* 0x000000f0e858723c */ /* 0x000fe20000081054 */
[----:B------:R1:W-:Y:S04]  /*830e0*/  STL.64 [R1+0x6c0], R100 ;  /* 0x0006c06401007387 */ /* 0x0003e80000100a00 */
[----:B------:R-:W-:Y:S03]  /*830f0*/  LDS R232, [R0+UR10+0x380] ;  /* 0x0003800a00e87984 */ /* 0x000fe60008000800 */
[C---:B------:R-:W-:Y:S01]  /*83100*/  HMMA.1688.F32.TF32 R84, R228.reuse, R224, R80 ;  /* 0x000000e0e454723c */ /* 0x040fe20000081050 */
[----:B------:R-:W-:Y:S07]  /*83110*/  LDS R234, [R0+UR10+0x1380] ;  /* 0x0013800a00ea7984 */ /* 0x000fee0008000800 */
        /* <DEDUP_REMOVED lines=61> */
[C---:B--2---:R-:W-:Y:S08]  /*834f0*/  HMMA.1688.F32.TF32 R48, R228.reuse, R188, R48 ;  /* 0x000000bce430723c */ /* 0x044ff00000081030 */
[C---:B----4-:R-:W-:Y:S11]  /*83500*/  HMMA.1688.F32.TF32 R100, R228.reuse, R184, R100 ;  /* 0x000000b8e464723c */ /* 0x050ff60000081064 */
[----:B------:R-:W-:Y:S04]  /*83510*/  STL.64 [R1+0x690], R48 ;  /* 0x0006903001007387 */ /* 0x000fe80000100a00 */
[----:B------:R1:W-:Y:S04]  /*83520*/  STL.64 [R1+0x698], R50 ;  /* 0x0006983201007387 */ /* 0x0003e80000100a00 */
[----:B-1----:R-:W2:Y:S04]  /*83530*/  LDL.LU.64 R50, [R1+0x9e98] ;  /* 0x009e980001327983 */ /* 0x002ea80000300a00 */
[----:B------:R-:W2:Y:S04]  /*83540*/  LDL.LU.64 R48, [R1+0x9e90] ;  /* 0x009e900001307983 */ /* 0x000ea80000300a00 */
[----:B------:R-:W-:Y:S04]  /*83550*/  STL.64 [R1+0x680], R100 ;  /* 0x0006806401007387 */ /* 0x000fe80000100a00 */
[----:B------:R1:W-:Y:S02]  /*83560*/  STL.64 [R1+0x688], R102 ;  /* 0x0006886601007387 */ /* 0x0003e40000100a00 */
[C---:B-1----:R-:W-:Y:S08]  /*83570*/  HMMA.1688.F32.TF32 R100, R228.reuse, R104, R96 ;  /* 0x00000068e464723c */ /* 0x042ff00000081060 */
        /* <DEDUP_REMOVED lines=18> */
[----:B---3--:R-:W-:Y:S01]  /*836a0*/  HMMA.1688.F32.TF32 R56, R228, R144, R52 ;  /* 0x00000090e438723c */ /* 0x008fe20000081034 */
        /* <DEDUP_REMOVED lines=13> */
[----:B------:R-:W-:Y:S04]  /*83780*/  STL.64 [R1+0x5d0], R60 ;  /* 0x0005d03c01007387 */ /* 0x000fe80000100a00 */
[----:B------:R-:W-:Y:S04]  /*83790*/  STL.64 [R1+0x5d8], R62 ;  /* 0x0005d83e01007387 */ /* 0x000fe80000100a00 */
[----:B------:R-:W3:Y:S04]  /*837a0*/  LDL.LU.64 R54, [R1+0x2108] ;  /* 0x0021080001367983 */ /* 0x000ee80000300a00 */
[----:B------:R1:W-:Y:S04]  /*837b0*/  STL.64 [R1+0x5c0], R56 ;  /* 0x0005c03801007387 */ /* 0x0003e80000100a00 */
[----:B------:R4:W-:Y:S04]  /*837c0*/  STL.64 [R1+0x5c8], R58 ;  /* 0x0005c83a01007387 */ /* 0x0009e80000100a00 */
[----:B-1----:R-:W2:Y:S04]  /*837d0*/  LDL.LU.64 R56, [R1+0x20f0] ;  /* 0x0020f00001387983 */ /* 0x002ea80000300a00 */
[----:B----4-:R-:W2:Y:S04]  /*837e0*/  LDL.LU.64 R58, [R1+0x20f8] ;  /* 0x0020f800013a7983 */ /* 0x010ea80000300a00 */
        /* <DEDUP_REMOVED lines=20> */
[----:B------:R-:W4:Y:S04]  /*83930*/  LDL.LU.64 R100, [R1] ;  /* 0x0000000001647983 */ /* 0x000f280000300a00 */
[----:B------:R-:W4:Y:S01]  /*83940*/  LDL.LU.64 R102, [R1+0x8] ;  /* 0x0000080001667983 */ /* 0x000f220000300a00 */
[----:B------:R-:W-:-:S05]  /*83950*/  LOP3.LUT R235, R0, 0x20, RZ, 0x3c, !PT ;  /* 0x0000002000eb7812 */ /* 0x000fca00078e3cff */
[----:B------:R-:W-:Y:S04]  /*83960*/  LDS R233, [R235+UR10+0x380] ;  /* 0x0003800aebe97984 */ /* 0x000fe80008000800 */
[----:B------:R-:W1:Y:S02]  /*83970*/  LDS R235, [R235+UR10+0x1380] ;  /* 0x0013800aebeb7984 */ /* 0x000e640008000800 */
[C---:B-1----:R-:W-:Y:S08]  /*83980*/  HMMA.1688.F32.TF32 R248, R232.reuse, R208, R248 ;  /* 0x000000d0e8f8723c */ /* 0x042ff000000810f8 */
[C---:B------:R-:W-:Y:S08]  /*83990*/  HMMA.1688.F32.TF32 R244, R232.reuse, R204, R244 ;  /* 0x000000cce8f4723c */ /* 0x040ff000000810f4 */
[----:B------:R-:W-:Y:S08]  /*839a0*/  HMMA.1688.F32.TF32 R236, R232, R200, R236 ;  /* 0x000000c8e8ec723c */ /* 0x000ff000000810ec */
[C---:B---3--:R-:W-:Y:S08]  /*839b0*/  HMMA.1688.F32.TF32 R52, R228.reuse, R140, R52 ;  /* 0x0000008ce434723c */ /* 0x048ff00000081034 */
[C---:B--2---:R-:W-:Y:S08]  /*839c0*/  HMMA.1688.F32.TF32 R56, R228.reuse, R136, R56 ;  /* 0x00000088e438723c */ /* 0x044ff00000081038 */
[C---:B----4-:R-:W-:Y:S03]  /*839d0*/  HMMA.1688.F32.TF32 R60, R228.reuse, R132, R60 ;  /* 0x00000084e43c723c */ /* 0x050fe6000008103c */
[----:B------:R-:W-:Y:S05]  /*839e0*/  STL.64 [R1+0x5b0], R52 ;  /* 0x0005b03401007387 */ /* 0x000fea0000100a00 */
[C---:B------:R-:W-:Y:S01]  /*839f0*/  HMMA.1688.F32.TF32 R64, R228.reuse, R128, R64 ;  /* 0x00000080e440723c */ /* 0x040fe20000081040 */
[----:B------:R1:W-:Y:S07]  /*83a00*/  STL.64 [R1+0x5b8], R54 ;  /* 0x0005b83601007387 */ /* 0x0003ee0000100a00 */
[C---:B------:R-:W-:Y:S01]  /*83a10*/  HMMA.1688.F32.TF32 R68, R228.reuse, R124, R68 ;  /* 0x0000007ce444723c */ /* 0x040fe20000081044 */
[----:B-1----:R-:W2:Y:S07]  /*83a20*/  LDL.LU.64 R54, [R1+0x9e88] ;  /* 0x009e880001367983 */ /* 0x002eae0000300a00 */
[C---:B------:R-:W-:Y:S01]  /*83a30*/  HMMA.1688.F32.TF32 R72, R228.reuse, R120, R72 ;  /* 0x00000078e448723c */ /* 0x040fe20000081048 */
[----:B------:R-:W2:Y:S04]  /*83a40*/  LDL.LU.64 R52, [R1+0x9e80] ;  /* 0x009e800001347983 */ /* 0x000ea80000300a00 */
[----:B------:R-:W-:Y:S03]  /*83a50*/  STL.64 [R1+0x5a0], R56 ;  /* 0x0005a03801007387 */ /* 0x000fe60000100a00 */
[C---:B------:R-:W-:Y:S01]  /*83a60*/  HMMA.1688.F32.TF32 R76, R228.reuse, R116, R76 ;  /* 0x00000074e44c723c */ /* 0x040fe2000008104c */
[----:B------:R1:W-:Y:S07]  /*83a70*/  STL.64 [R1+0x5a8], R58 ;  /* 0x0005a83a01007387 */ /* 0x0003ee0000100a00 */
[C---:B------:R-:W-:Y:S01]  /*83a80*/  HMMA.1688.F32.TF32 R80, R228.reuse, R112, R80 ;  /* 0x00000070e450723c */ /* 0x040fe20000081050 */
[----:B-1----:R-:W3:Y:S04]  /*83a90*/  LDL.LU.64 R58, [R1+0x9e78] ;  /* 0x009e7800013a7983 */ /* 0x002ee80000300a00 */
[----:B------:R-:W3:Y:S04]  /*83aa0*/  LDL.LU.64 R56, [R1+0x9e70] ;  /* 0x009e700001387983 */ /* 0x000ee80000300a00 */
[----:B------:R-:W-:Y:S04]  /*83ab0*/  STL.64 [R1+0x590], R60 ;  /* 0x0005903c01007387 */ /* 0x000fe80000100a00 */
[----:B------:R1:W-:Y:S01]  /*83ac0*/  STL.64 [R1+0x598], R62 ;  /* 0x0005983e01007387 */ /* 0x0003e20000100a00 */
[----:B------:R-:W-:Y:S03]  /*83ad0*/  HMMA.1688.F32.TF32 R228, R228, R240, R84 ;  /* 0x000000f0e4e4723c */ /* 0x000fe60000081054 */
[----:B-1----:R-:W4:Y:S04]  /*83ae0*/  LDL.LU.64 R62, [R1+0x9e68] ;  /* 0x009e6800013e7983 */ /* 0x002f280000300a00 */
[----:B------:R-:W4:Y:S04]  /*83af0*/  LDL.LU.64 R60, [R1+0x9e60] ;  /* 0x009e6000013c7983 */ /* 0x000f280000300a00 */
[----:B------:R-:W-:Y:S04]  /*83b00*/  STL.64 [R1+0x580], R64 ;  /* 0x0005804001007387 */ /* 0x000fe80000100a00 */
[----:B------:R1:W-:Y:S01]  /*83b10*/  STL.64 [R1+0x588], R66 ;  /* 0x0005884201007387 */ /* 0x0003e20000100a00 */
[C---:B------:R-:W-:Y:S03]  /*83b20*/  HMMA.1688.F32.TF32 R88, R232.reuse, R224, R88 ;  /* 0x000000e0e858723c */ /* 0x040fe60000081058 */
[----:B-1----:R-:W2:Y:S04]  /*83b30*/  LDL.LU.64 R66, [R1+0x9e58] ;  /* 0x009e580001427983 */ /* 0x002ea80000300a00 */
[----:B------:R-:W2:Y:S04]  /*83b40*/  LDL.LU.64 R64, [R1+0x9e50] ;  /* 0x009e500001407983 */ /* 0x000ea80000300a00 */
        /* <DEDUP_REMOVED lines=13> */
[----:B-1----:R-:W4:Y:S04]  /*83c20*/  LDL.LU.64 R78, [R1+0x9e28] ;  /* 0x009e2800014e7983 */ /* 0x002f280000300a00 */
[----:B------:R-:W4:Y:S04]  /*83c30*/  LDL.LU.64 R76, [R1+0x9e20] ;  /* 0x009e2000014c7983 */ /* 0x000f280000300a00 */
[----:B------:R-:W-:Y:S04]  /*83c40*/  STL.64 [R1+0x540], R80 ;  /* 0x0005405001007387 */ /* 0x000fe80000100a00 */
[----:B------:R1:W-:Y:S04]  /*83c50*/  STL.64 [R1+0x548], R82 ;  /* 0x0005485201007387 */ /* 0x0003e80000100a00 */
[----:B-1----:R-:W4:Y:S04]  /*83c60*/  LDL.LU.64 R82, [R1+0x9e18] ;  /* 0x009e180001527983 */ /* 0x002f280000300a00 */
[----:B------:R-:W4:Y:S04]  /*83c70*/  LDL.LU.64 R80, [R1+0x9e10] ;  /* 0x009e100001507983 */ /* 0x000f280000300a00 */
[----:B------:R-:W4:Y:S04]  /*83c80*/  LDL.LU.64 R86, [R1+0x9e08] ;  /* 0x009e080001567983 */ /* 0x000f280000300a00 */
[----:B------:R-:W4:Y:S04]  /*83c90*/  LDL.LU.64 R84, [R1+0x9e00] ;  /* 0x009e000001547983 */ /* 0x000f280000300a00 */
[----:B------:R-:W-:Y:S04]  /*83ca0*/  STL.64 [R1+0x70], R228 ;  /* 0x000070e401007387 */ /* 0x000fe80000100a00 */
[----:B------:R-:W-:Y:S04]  /*83cb0*/  STL.64 [R1+0x78], R230 ;  /* 0x000078e601007387 */ /* 0x000fe80000100a00 */
[----:B------:R-:W-:Y:S04]  /*83cc0*/  STL.64 [R1+0x60], R88 ;  /* 0x0000605801007387 */ /* 0x000fe80000100a00 */
[----:B------:R1:W-:Y:S01]  /*83cd0*/  STL.64 [R1+0x68], R90 ;  /* 0x0000685a01007387 */ /* 0x0003e20000100a00 */
[C---:B------:R-:W-:Y:S03]  /*83ce0*/  HMMA.1688.F32.TF32 R16, R232.reuse, R184, R16 ;  /* 0x000000b8e810723c */ /* 0x040fe60000081010 */
[----:B------:R-:W-:Y:S04]  /*83cf0*/  LDS R229, [R252+UR10+0x380] ;  /* 0x0003800afce57984 */ /* 0x000fe80008000800 */
[----:B-1----:R-:W4:Y:S04]  /*83d00*/  LDL.LU.64 R90, [R1+0x9df8] ;  /* 0x009df800015a7983 */ /* 0x002f280000300a00 */
[----:B------:R-:W4:Y:S04]  /*83d10*/  LDL.LU.64 R88, [R1+0x9df0] ;  /* 0x009df00001587983 */ /* 0x000f280000300a00 */
[----:B------:R-:W-:Y:S04]  /*83d20*/  STL.64 [R1+0x50], R92 ;  /* 0x0000505c01007387 */ /* 0x000fe80000100a00 */
[----:B------:R1:W-:Y:S04]  /*83d30*/  STL.64 [R1+0x58], R94 ;  /* 0x0000585e01007387 */ /* 0x0003e80000100a00 */
        /* <DEDUP_REMOVED lines=11> */
[----:B------:R1:W-:Y:S02]  /*83df0*/  STL.64 [R1+0x28], R250 ;  /* 0x000028fa01007387 */ /* 0x0003e40000100a00 */
[C---:B-1----:R-:W-:Y:S02]  /*83e00*/  HMMA.1688.F32.TF32 R248, R232.reuse, R196, R4 ;  /* 0x000000c4e8f8723c */ /* 0x042fe40000081004 */
[----:B------:R-:W-:Y:S04]  /*83e10*/  STL.64 [R1+0x10], R244 ;  /* 0x000010f401007387 */ /* 0x000fe80000100a00 */
[----:B------:R1:W-:Y:S04]  /*83e20*/  STL.64 [R1+0x18], R246 ;  /* 0x000018f601007387 */ /* 0x0003e80000100a00 */
[----:B------:R-:W4:Y:S04]  /*83e30*/  LDL.LU.64 R4, [R1+0x2af0] ;  /* 0x002af00001047983 */ /* 0x000f280000300a00 */
[----:B------:R-:W-:Y:S04]  /*83e40*/  STL.64 [R1], R236 ;  /* 0x000000ec01007387 */ /* 0x000fe80000100a00 */
[----:B------:R-:W-:Y:S04]  /*83e50*/  STL.64 [R1+0x8], R238 ;  /* 0x000008ee01007387 */ /* 0x000fe80000100a00 */
[----:B------:R-:W4:Y:S01]  /*83e60*/  LDL.LU.64 R6, [R1+0x2af8] ;  /* 0x002af80001067983 */ /* 0x000f220000300a00 */
[C---:B-1----:R-:W-:Y:S03]  /*83e70*/  HMMA.1688.F32.TF32 R244, R232.reuse, R192, R8 ;  /* 0x000000c0e8f4723c */ /* 0x042fe60000081008 */
[----:B------:R-:W-:Y:S04]  /*83e80*/  STL.64 [R1+0x9940], R250 ;  /* 0x009940fa01007387 */ /* 0x000fe80000100a00 */
[----:B------:R1:W-:Y:S04]  /*83e90*/  STL.64 [R1+0x9938], R248 ;  /* 0x009938f801007387 */ /* 0x0003e80000100a00 */
[----:B-1----:R-:W4:Y:S04]  /*83ea0*/  LDL.LU.64 R248, [R1+0x2aa0] ;  /* 0x002aa00001f87983 */ /* 0x002f280000300a00 */
[----:B------:R-:W4:Y:S04]  /*83eb0*/  LDL.LU.64 R250, [R1+0x2aa8] ;  /* 0x002aa80001fa7983 */ /* 0x000f280000300a00 */
[----:B------:R-:W4:Y:S04]  /*83ec0*/  LDL.LU.64 R8, [R1+0x2ae0] ;  /* 0x002ae00001087983 */ /* 0x000f280000300a00 */
[----:B------:R-:W4:Y:S01]  /*83ed0*/  LDL.LU.64 R10, [R1+0x2ae8] ;  /* 0x002ae800010a7983 */ /* 0x000f220000300a00 */
[----:B------:R-:W-:Y:S01]  /*83ee0*/  HMMA.1688.F32.TF32 R236, R232, R188, R12 ;  /* 0x000000bce8ec723c */ /* 0x000fe2000008100c */
[----:B------:R-:W-:-:S02]  /*83ef0*/  LOP3.LUT R231, R0, 0x40, RZ, 0x3c, !PT ;  /* 0x0000004000e77812 */ /* 0x000fc400078e3cff */
[----:B------:R-:W-:Y:S05]  /*83f00*/  STL.64 [R1+0x9950], R246 ;  /* 0x009950f601007387 */ /* 0x000fea0000100a00 */
[C---:B------:R-:W-:Y:S01]  /*83f10*/  HMMA.1688.F32.TF32 R20, R232.reuse, R104, R20 ;  /* 0x00000068e814723c */ /* 0x040fe20000081014 */
[----:B------:R1:W-:Y:S04]  /*83f20*/  STL.64 [R1+0x9948], R244 ;  /* 0x009948f401007387 */ /* 0x0003e80000100a00 */
[----:B------:R-:W-:Y:S03]  /*83f30*/  LDS R228, [R231+UR10+0x380] ;  /* 0x0003800ae7e47984 */ /* 0x000fe60008000800 */
[C---:B------:R-:W-:Y:S01]  /*83f40*/  HMMA.1688.F32.TF32 R24, R232.reuse, R108, R24 ;  /* 0x0000006ce818723c */ /* 0x040fe20000081018 */
[----:B------:R-:W-:Y:S04]  /*83f50*/  LDS R230, [R231+UR10+0x1380] ;  /* 0x0013800ae7e67984 */ /* 0x000fe80008000800 */
[----:B-1----:R-:W4:Y:S03]  /*83f60*/  LDL.LU.64 R244, [R1+0x2ab0] ;  /* 0x002ab00001f47983 */ /* 0x002f260000300a00 */
[C---:B------:R-:W-:Y:S01]  /*83f70*/  HMMA.1688.F32.TF32 R28, R232.reuse, R180, R28 ;  /* 0x000000b4e81c723c */ /* 0x040fe2000008101c */
[----:B------:R-:W4:Y:S04]  /*83f80*/  LDL.LU.64 R246, [R1+0x2ab8] ;  /* 0x002ab80001f67983 */ /* 0x000f280000300a00 */
[----:B------:R-:W4:Y:S03]  /*83f90*/  LDL.LU.64 R12, [R1+0x2ad0] ;  /* 0x002ad000010c7983 */ /* 0x000f260000300a00 */
[C---:B------:R-:W-:Y:S01]  /*83fa0*/  HMMA.1688.F32.TF32 R32, R232.reuse, R176, R32 ;  /* 0x000000b0e820723c */ /* 0x040fe20000081020 */
[----:B------:R-:W1:Y:S04]  /*83fb0*/  LDS R231, [R252+UR10+0x1380] ;  /* 0x0013800afce77984 */ /* 0x000e680008000800 */
[----:B------:R-:W4:Y:S03]  /*83fc0*/  LDL.LU.64 R14, [R1+0x2ad8] ;  /* 0x002ad800010e7983 */ /* 0x000f260000300a00 */
[C---:B------:R-:W-:Y:S01]  /*83fd0*/  HMMA.1688.F32.TF32 R36, R232.reuse, R172, R36 ;  /* 0x000000ace824723c */ /* 0x040fe20000081024 */
[----:B------:R-:W-:Y:S04]  /*83fe0*/  STL.64 [R1+0x9960], R238 ;  /* 0x009960ee01007387 */ /* 0x000fe80000100a00 */
[----:B------:R3:W-:Y:S03]  /*83ff0*/  STL.64 [R1+0x9958], R236 ;  /* 0x009958ec01007387 */ /* 0x0007e60000100a00 */
[C---:B------:R-:W-:Y:S08]  /*84000*/  HMMA.1688.F32.TF32 R40, R232.reuse, R168, R40 ;  /* 0x000000a8e828723c */ /* 0x040ff00000081028 */
[C---:B------:R-:W-:Y:S01]  /*84010*/  HMMA.1688.F32.TF32 R44, R232.reuse, R164, R44 ;  /* 0x000000a4e82c723c */ /* 0x040fe2000008102c */
[----:B---3--:R-:W3:Y:S04]  /*84020*/  LDL.LU.64 R236, [R1+0x2ac0] ;  /* 0x002ac00001ec7983 */ /* 0x008ee80000300a00 */
[----:B------:R-:W3:Y:S03]  /*84030*/  LDL.LU.64 R238, [R1+0x2ac8] ;  /* 0x002ac80001ee7983 */ /* 0x000ee60000300a00 */
[C---:B------:R-:W-:Y:S01]  /*84040*/  HMMA.1688.F32.TF32 R48, R232.reuse, R160, R48 ;  /* 0x000000a0e830723c */ /* 0x040fe20000081030 */
[----:B------:R-:W-:Y:S07]  /*84050*/  STL [R1+0x9930], R19 ;  /* 0x0099301301007387 */ /* 0x000fee0000100800 */
[C---:B--2---:R-:W-:Y:S01]  /*84060*/  HMMA.1688.F32.TF32 R52, R232.reuse, R156, R52 ;  /* 0x0000009ce834723c */ /* 0x044fe20000081034 */
[----:B------:R-:W-:Y:S04]  /*84070*/  STL.64 [R1+0x9970], R22 ;  /* 0x0099701601007387 */ /* 0x000fe80000100a00 */
[----:B------:R-:W-:Y:S03]  /*84080*/  STL.64 [R1+0x9968], R20 ;  /* 0x0099681401007387 */ /* 0x000fe60000100a00 */
[C---:B------:R-:W-:Y:S01]  /*84090*/  HMMA.1688.F32.TF32 R56, R232.reuse, R152, R56 ;  /* 0x00000098e838723c */ /* 0x040fe20000081038 */
[----:B------:R-:W-:Y:S04]  /*840a0*/  STL [R1+0x992c], R26 ;  /* 0x00992c1a01007387 */ /* 0x000fe80000100800 */
[----:B------:R-:W-:Y:S03]  /*840b0*/  STL [R1+0x9928], R27 ;  /* 0x0099281b01007387 */ /* 0x000fe60000100800 */
[C---:B----4-:R-:W-:Y:S01]  /*840c0*/  HMMA.1688.F32.TF32 R60, R232.reuse, R148, R60 ;  /* 0x00000094e83c723c */ /* 0x050fe2000008103c */
[----:B------:R-:W-:Y:S04]  /*840d0*/  STL [R1+0x9924], R31 ;  /* 0x0099241f01007387 */ /* 0x000fe80000100800 */
[----:B------:R-:W-:Y:S03]  /*840e0*/  STL.64 [R1+0x9980], R34 ;  /* 0x0099802201007387 */ /* 0x000fe60000100a00 */
[C---:B------:R-:W-:Y:S01]  /*840f0*/  HMMA.1688.F32.TF32 R64, R232.reuse, R144, R64 ;  /* 0x00000090e840723c */ /* 0x040fe20000081040 */
        /* <DEDUP_REMOVED lines=34> */
[----:B------:R-:W-:Y:S03]  /*84320*/  HMMA.1688.F32.TF32 R100, R232, R240, R100 ;  /* 0x000000f0e864723c */ /* 0x000fe60000081064 */
        /* <DEDUP_REMOVED lines=8> */
[C---:B-1----:R-:W-:Y:S03]  /*843b0*/  HMMA.1688.F32.TF32 R4, R228.reuse, R224, R4 ;  /* 0x000000e0e404723c */ /* 0x042fe60000081004 */
[----:B------:R-:W-:Y:S04]  /*843c0*/  STL.64 [R1+0x9a88], R100 ;  /* 0x009a886401007387 */ /* 0x000fe80000100a00 */
[----:B--2---:R-:W2:Y:S04]  /*843d0*/  LDL.LU.64 R32, [R1+0x2a90] ;  /* 0x002a900001207983 */ /* 0x004ea80000300a00 */
[----:B------:R-:W2:Y:S04]  /*843e0*/  LDL.LU.64 R34, [R1+0x2a98] ;  /* 0x002a980001227983 */ /* 0x000ea80000300a00 */
[----:B------:R-:W4:Y:S04]  /*843f0*/  LDL.LU.64 R20, [R1+0x2a80] ;  /* 0x002a800001147983 */ /* 0x000f280000300a00 */
[----:B------:R-:W4:Y:S01]  /*84400*/  LDL.LU.64 R22, [R1+0x2a88] ;  /* 0x002a880001167983 */ /* 0x000f220000300a00 */
[C---:B------:R-:W-:Y:S03]  /*84410*/  HMMA.1688.F32.TF32 R8, R228.reuse, R220, R8 ;  /* 0x000000dce408723c */ /* 0x040fe60000081008 */
[----:B------:R-:W-:Y:S04]  /*84420*/  STL.64 [R1+0x9aa0], R6 ;  /* 0x009aa00601007387 */ /* 0x000fe80000100a00 */
[----:B------:R1:W-:Y:S01]  /*84430*/  STL.64 [R1+0x9a98], R4 ;  /* 0x009a980401007387 */ /* 0x0003e20000100a00 */
[----:B------:R-:W-:Y:S11]  /*84440*/  HMMA.1688.F32.TF32 R12, R228, R216, R12 ;  /* 0x000000d8e40c723c */ /* 0x000ff6000008100c */
[----:B------:R-:W-:Y:S04]  /*84450*/  STL.64 [R1+0x9ab0], R10 ;  /* 0x009ab00a01007387 */ /* 0x000fe80000100a00 */
[----:B------:R3:W-:Y:S04]  /*84460*/  STL.64 [R1+0x9aa8], R8 ;  /* 0x009aa80801007387 */ /* 0x0007e80000100a00 */
[----:B-1----:R-:W4:Y:S04]  /*84470*/  LDL.LU.64 R4, [R1+0x2a70] ;  /* 0x002a700001047983 */ /* 0x002f280000300a00 */
[----:B------:R-:W4:Y:S01]  /*84480*/  LDL.LU.64 R6, [R1+0x2a78] ;  /* 0x002a780001067983 */ /* 0x000f220000300a00 */
[----:B------:R-:W-:-:S02]  /*84490*/  IMAD.MOV.U32 R38, RZ, RZ, R210 ;  /* 0x000000ffff267224 */ /* 0x000fc400078e00d2 */
[----:B------:R-:W-:Y:S01]  /*844a0*/  IMAD.MOV.U32 R39, RZ, RZ, R211 ;  /* 0x000000ffff277224 */ /* 0x000fe200078e00d3 */
[----:B------:R-:W-:Y:S04]  /*844b0*/  LDS R232, [R0+UR10+0x2000] ;  /* 0x0020000a00e87984 */ /* 0x000fe80008000800 */
[----:B------:R-:W-:Y:S01]  /*844c0*/  LDS R234, [R0+UR10+0x3000] ;  /* 0x0030000a00ea7984 */ /* 0x000fe20008000800 */
[----:B---3--:R-:W-:Y:S03]  /*844d0*/  HMMA.1688.F32.TF32 R8, R228, R212, R236 ;  /* 0x000000d4e408723c */ /* 0x008fe600000810ec */
[----:B------:R-:W-:Y:S04]  /*844e0*/  STL.64 [R1+0x9ac0], R14 ;  /* 0x009ac00e01007387 */ /* 0x000fe80000100a00 */
[----:B------:R1:W-:Y:S04]  /*844f0*/  STL.64 [R1+0x9ab8], R12 ;  /* 0x009ab80c01007387 */ /* 0x0003e80000100a00 */
[----:B-1----:R-:W3:Y:S08]  /*84500*/  LDL.LU.64 R12, [R1+0x2a60] ;  /* 0x002a6000010c7983 */ /* 0x002ef00000300a00 */
[----:B------:R-:W-:Y:S01]  /*84510*/  IMAD.MOV.U32 R31, RZ, RZ, R11 ;  /* 0x000000ffff1f7224 */ /* 0x000fe200078e000b */
[----:B------:R-:W-:Y:S01]  /*84520*/  MOV R27, R10 ;  /* 0x0000000a001b7202 */ /* 0x000fe20000000f00 */
[----:B------:R-:W-:Y:S01]  /*84530*/  IMAD.MOV.U32 R26, RZ, RZ, R9 ;  /* 0x000000ffff1a7224 */ /* 0x000fe200078e0009 */
[----:B------:R-:W3:Y:S01]  /*84540*/  LDL.LU.64 R14, [R1+0x2a68] ;  /* 0x002a6800010e7983 */ /* 0x000ee20000300a00 */
[----:B------:R-:W-:-:S03]  /*84550*/  IMAD.MOV.U32 R19, RZ, RZ, R8 ;  /* 0x000000ffff137224 */ /* 0x000fc600078e0008 */
[----:B------:R-:W-:Y:S04]  /*84560*/  STL.64 [R1+0x9af0], R30 ;  /* 0x009af01e01007387 */ /* 0x000fe80000100a00 */
[----:B------:R-:W-:Y:S01]  /*84570*/  STL.64 [R1+0x9ae8], R28 ;  /* 0x009ae81c01007387 */ /* 0x000fe20000100a00 */
[C---:B------:R-:W-:Y:S03]  /*84580*/  HMMA.1688.F32.TF32 R8, R228.reuse, R204, R248 ;  /* 0x000000cce408723c */ /* 0x040fe600000810f8 */
[----:B------:R-:W-:Y:S04]  /*84590*/  STL.64 [R1+0x9ae0], R26 ;  /* 0x009ae01a01007387 */ /* 0x000fe80000100a00 */
[----:B------:R-:W-:Y:S04]  /*845a0*/  STL.64 [R1+0x9ad8], R24 ;  /* 0x009ad81801007387 */ /* 0x000fe80000100a00 */
[----:B------:R-:W-:Y:S04]  /*845b0*/  STL.64 [R1+0x9ad0], R18 ;  /* 0x009ad01201007387 */ /* 0x000fe80000100a00 */
[----:B------:R1:W-:Y:S02]  /*845c0*/  STL.64 [R1+0x9ac8], R16 ;  /* 0x009ac81001007387 */ /* 0x0003e40000100a00 */
[----:B-1----:R-:W-:Y:S02]  /*845d0*/  HMMA.1688.F32.TF32 R16, R228, R208, R244 ;  /* 0x000000d0e410723c */ /* 0x002fe400000810f4 */
[----:B------:R1:W-:-:S15]  /*845e0*/  STL.64 [R1+0x1c90], R8 ;  /* 0x001c900801007387 */ /* 0x0003de0000100a00 */
[----:B------:R-:W-:Y:S02]  /*845f0*/  NOP ;  /* 0x0000000000007918 */ /* 0x000fe40000000000 */
[----:B------:R-:W-:Y:S04]  /*84600*/  STL.64 [R1+0x1c80], R16 ;  /* 0x001c801001007387 */ /* 0x000fe80000100a00 */
[----:B------:R-:W-:Y:S01]  /*84610*/  STL.64 [R1+0x1c88], R18 ;  /* 0x001c881201007387 */ /* 0x000fe20000100a00 */
[----:B------:R-:W-:-:S03]  /*84620*/  IMAD.MOV.U32 R252, RZ, RZ, R11 ;  /* 0x000000fffffc7224 */ /* 0x000fc600078e000b */
[----:B------:R1:W-:Y:S04]  /*84630*/  STL [R1+0x1c98], R10 ;  /* 0x001c980a01007387 */ /* 0x0003e80000100800 */
[----:B-1----:R-:W3:Y:S04]  /*84640*/  LDL.LU.64 R8, [R1+0x2a50] ;  /* 0x002a500001087983 */ /* 0x002ee80000300a00 */
[----:B------:R-:W3:Y:S04]  /*84650*/  LDL.LU.64 R10, [R1+0x2a58] ;  /* 0x002a5800010a7983 */ /* 0x000ee80000300a00 */
[----:B------:R1:W-:Y:S01]  /*84660*/  STL [R1+0x9834], R252 ;  /* 0x009834fc01007387 */ /* 0x0003e20000100800 */
[C---:B--2---:R-:W-:Y:S08]  /*84670*/  HMMA.1688.F32.TF32 R24, R228.reuse, R200, R32 ;  /* 0x000000c8e418723c */ /* 0x044ff00000081020 */
[----:B----4-:R-:W-:Y:S11]  /*84680*/  HMMA.1688.F32.TF32 R16, R228, R196, R20 ;  /* 0x000000c4e410723c */ /* 0x010ff60000081014 */
[----:B------:R-:W-:Y:S04]  /*84690*/  STL.64 [R1+0x1ca0], R24 ;  /* 0x001ca01801007387 */ /* 0x000fe80000100a00 */
[----:B------:R-:W-:Y:S04]  /*846a0*/  STL.64 [R1+0x1ca8], R26 ;  /* 0x001ca81a01007387 */ /* 0x000fe80000100a00 */
[----:B------:R-:W-:Y:S01]  /*846b0*/  IMAD.MOV.U32 R196, RZ, RZ, R19 ;  /* 0x000000ffffc47224 */ /* 0x000fe200078e0013 */
[----:B------:R-:W-:Y:S01]  /*846c0*/  MOV R197, R18 ;  /* 0x0000001200c57202 */ /* 0x000fe20000000f00 */
[----:B------:R-:W-:-:S02]  /*846d0*/  IMAD.MOV.U32 R200, RZ, RZ, R17 ;  /* 0x000000ffffc87224 */ /* 0x000fc400078e0011 */
[----:B------:R-:W-:Y:S01]  /*846e0*/  IMAD.MOV.U32 R201, RZ, RZ, R16 ;  /* 0x000000ffffc97224 */ /* 0x000fe200078e0010 */
[----:B------:R-:W-:Y:S04]  /*846f0*/  STL [R1+0x9844], R196 ;  /* 0x009844c401007387 */ /* 0x000fe80000100800 */
[----:B------:R-:W-:Y:S04]  /*84700*/  STL [R1+0x9840], R197 ;  /* 0x009840c501007387 */ /* 0x000fe80000100800 */
[----:B------:R-:W-:Y:S04]  /*84710*/  STL [R1+0x983c], R200 ;  /* 0x00983cc801007387 */ /* 0x000fe80000100800 */
[----:B------:R-:W-:Y:S01]  /*84720*/  STL [R1+0x9838], R201 ;  /* 0x009838c901007387 */ /* 0x000fe20000100800 */
[----:B------:R-:W-:-:S15]  /*84730*/  HMMA.1688.F32.TF32 R4, R228, R192, R4 ;  /* 0x000000c0e404723c */ /* 0x000fde0000081004 */
[----:B------:R-:W-:-:S04]  /*84740*/  NOP ;  /* 0x0000000000007918 */ /* 0x000fc80000000000 */
[----:B-1----:R-:W-:Y:S01]  /*84750*/  IMAD.MOV.U32 R252, RZ, RZ, R5 ;  /* 0x000000fffffc7224 */ /* 0x002fe200078e0005 */
[----:B------:R1:W-:Y:S01]  /*84760*/  STL [R1+0x1cc0], R4 ;  /* 0x001cc00401007387 */ /* 0x0003e20000100800 */
[----:B------:R-:W-:Y:S02]  /*84770*/  IMAD.MOV.U32 R193, RZ, RZ, R6 ;  /* 0x000000ffffc17224 */ /* 0x000fe400078e0006 */
[----:B------:R-:W-:Y:S01]  /*84780*/  IMAD.MOV.U32 R192, RZ, RZ, R7 ;  /* 0x000000ffffc07224 */ /* 0x000fe200078e0007 */
[----:B-1----:R-:W2:Y:S04]  /*84790*/  LDL.LU.64 R4, [R1+0x2ba0] ;  /* 0x002ba00001047983 */ /* 0x002ea80000300a00 */
[----:B------:R-:W2:Y:S01]  /*847a0*/  LDL.LU.64 R6, [R1+0x2ba8] ;  /* 0x002ba80001067983 */ /* 0x000ea20000300a00 */
[----:B---3--:R-:W-:Y:S03]  /*847b0*/  HMMA.1688.F32.TF32 R12, R228, R188, R12 ;  /* 0x000000bce40c723c */ /* 0x008fe6000008100c */
[----:B------:R1:W-:Y:S04]  /*847c0*/  STL [R1+0x9850], R192 ;  /* 0x009850c001007387 */ /* 0x0003e80000100800 */
[----:B------:R-:W-:Y:S04]  /*847d0*/  STL [R1+0x984c], R193 ;  /* 0x00984cc101007387 */ /* 0x000fe80000100800 */
[----:B------:R3:W-:Y:S08]  /*847e0*/  STL [R1+0x9848], R252 ;  /* 0x009848fc01007387 */ /* 0x0007f00000100800 */
        /* <DEDUP_REMOVED lines=10> */
[----:B------:R-:W-:Y:S01]  /*84890*/  LOP3.LUT R239, R0, 0x20, RZ, 0x3c, !PT ;  /* 0x0000002000ef7812 */ /* 0x000fe200078e3cff */
[----:B------:R-:W-:Y:S01]  /*848a0*/  HMMA.1688.F32.TF32 R8, R228, R184, R8 ;  /* 0x000000b8e408723c */ /* 0x000fe20000081008 */
[----:B------:R-:W-:-:S02]  /*848b0*/  IMAD.MOV.U32 R248, RZ, RZ, R207 ;  /* 0x000000fffff87224 */ /* 0x000fc400078e00cf */
[----:B------:R-:W-:Y:S01]  /*848c0*/  IMAD.MOV.U32 R249, RZ, RZ, R206 ;  /* 0x000000fffff97224 */ /* 0x000fe200078e00ce */
[----:B------:R-:W-:Y:S01]  /*848d0*/  MOV R251, R218 ;  /* 0x000000da00fb7202 */ /* 0x000fe20000000f00 */
[----:B------:R-:W-:Y:S01]  /*848e0*/  IMAD.MOV.U32 R250, RZ, RZ, R219 ;  /* 0x000000fffffa7224 */ /* 0x000fe200078e00db */
[----:B------:R-:W-:Y:S01]  /*848f0*/  MOV R32, R199 ;  /* 0x000000c700207202 */ /* 0x000fe20000000f00 */
[----:B------:R-:W-:Y:S02]  /*84900*/  IMAD.MOV.U32 R33, RZ, RZ, R198 ;  /* 0x000000ffff217224 */ /* 0x000fe400078e00c6 */
[----:B------:R-:W-:Y:S01]  /*84910*/  IMAD.MOV.U32 R244, RZ, RZ, R222 ;  /* 0x000000fffff47224 */ /* 0x000fe200078e00de */
[----:B------:R-:W-:Y:S01]  /*84920*/  MOV R246, R226 ;  /* 0x000000e200f67202 */ /* 0x000fe20000000f00 */
[----:B------:R-:W-:Y:S01]  /*84930*/  IMAD.MOV.U32 R34, RZ, RZ, R195 ;  /* 0x000000ffff227224 */ /* 0x000fe200078e00c3 */
[----:B------:R-:W-:Y:S01]  /*84940*/  LDS R233, [R239+UR10+0x2000] ;  /* 0x0020000aefe97984 */ /* 0x000fe20008000800 */
[----:B------:R-:W-:-:S02]  /*84950*/  IMAD.MOV.U32 R35, RZ, RZ, R194 ;  /* 0x000000ffff237224 */ /* 0x000fc400078e00c2 */
[----:B------:R-:W-:Y:S01]  /*84960*/  IMAD.MOV.U32 R245, RZ, RZ, R223 ;  /* 0x000000fffff57224 */ /* 0x000fe200078e00df */
[----:B------:R-:W2:Y:S03]  /*84970*/  LDS R235, [R239+UR10+0x3000] ;  /* 0x0030000aefeb7984 */ /* 0x000ea60008000800 */
[----:B-1----:R-:W-:Y:S01]  /*84980*/  IMAD.MOV.U32 R192, RZ, RZ, R9 ;  /* 0x000000ffffc07224 */ /* 0x002fe200078e0009 */
[----:B------:R1:W-:Y:S01]  /*84990*/  STL [R1+0x1ce0], R8 ;  /* 0x001ce00801007387 */ /* 0x0003e20000100800 */
[----:B---3--:R-:W-:Y:S01]  /*849a0*/  IMAD.MOV.U32 R252, RZ, RZ, R11 ;  /* 0x000000fffffc7224 */ /* 0x008fe200078e000b */
[----:B------:R-:W-:Y:S02]  /*849b0*/  MOV R193, R10 ;  /* 0x0000000a00c17202 */ /* 0x000fe40000000f00 */
[----:B-1----:R-:W3:Y:S04]  /*849c0*/  LDL.LU.64 R8, [R1+0x2b80] ;  /* 0x002b800001087983 */ /* 0x002ee80000300a00 */
[----:B------:R-:W3:Y:S04]  /*849d0*/  LDL.LU.64 R10, [R1+0x2b88] ;  /* 0x002b8800010a7983 */ /* 0x000ee80000300a00 */
[----:B------:R-:W-:Y:S04]  /*849e0*/  STL [R1+0x986c], R252 ;  /* 0x00986cfc01007387 */ /* 0x000fe80000100800 */
[----:B------:R1:W-:Y:S04]  /*849f0*/  STL [R1+0x9868], R193 ;  /* 0x009868c101007387 */ /* 0x0003e80000100800 */
[----:B------:R1:W-:Y:S04]  /*84a00*/  STL [R1+0x9864], R192 ;  /* 0x009864c001007387 */ /* 0x0003e80000100800 */
        /* <DEDUP_REMOVED lines=9> */
[----:B----4-:R-:W-:Y:S03]  /*84aa0*/  HMMA.1688.F32.TF32 R12, R228, R108, R12 ;  /* 0x0000006ce40c723c */ /* 0x010fe6000008100c */
[----:B------:R-:W-:Y:S04]  /*84ab0*/  STL [R1+0x987c], R184 ;  /* 0x00987cb801007387 */ /* 0x000fe80000100800 */
[----:B------:R4:W-:Y:S04]  /*84ac0*/  STL [R1+0x9878], R185 ;  /* 0x009878b901007387 */ /* 0x0009e80000100800 */
        /* <DEDUP_REMOVED lines=10> */
[----:B------:R-:W-:Y:S04]  /*84b70*/  STL [R1+0x9884], R200 ;  /* 0x009884c801007387 */ /* 0x000fe80000100800 */
[----:B------:R1:W-:Y:S01]  /*84b80*/  STL [R1+0x9880], R201 ;  /* 0x009880c901007387 */ /* 0x0003e20000100800 */
[----:B---3--:R-:W-:-:S15]  /*84b90*/  HMMA.1688.F32.TF32 R8, R228, R180, R8 ;  /* 0x000000b4e408723c */ /* 0x008fde0000081008 */
[----:B------:R-:W-:-:S04]  /*84ba0*/  NOP ;  /* 0x0000000000007918 */ /* 0x000fc80000000000 */
[----:B-1----:R-:W-:Y:S01]  /*84bb0*/  MOV R193, R8 ;  /* 0x0000000800c17202 */ /* 0x002fe20000000f00 */
[----:B------:R-:W-:Y:S02]  /*84bc0*/  IMAD.MOV.U32 R192, RZ, RZ, R9 ;  /* 0x000000ffffc07224 */ /* 0x000fe400078e0009 */
[----:B------:R-:W-:Y:S01]  /*84bd0*/  IMAD.MOV.U32 R180, RZ, RZ, R11 ;  /* 0x000000ffffb47224 */ /* 0x000fe200078e000b */
[----:B------:R-:W3:Y:S01]  /*84be0*/  LDL.LU.64 R8, [R1+0x2b50] ;  /* 0x002b500001087983 */ /* 0x000ee20000300a00 */
[----:B------:R-:W-:-:S03]  /*84bf0*/  IMAD.MOV.U32 R181, RZ, RZ, R10 ;  /* 0x000000ffffb57224 */ /* 0x000fc600078e000a */
[----:B------:R-:W3:Y:S04]  /*84c00*/  LDL.LU.64 R10, [R1+0x2b58] ;  /* 0x002b5800010a7983 */ /* 0x000ee80000300a00 */
[----:B------:R-:W-:Y:S04]  /*84c10*/  STL [R1+0x989c], R180 ;  /* 0x00989cb401007387 */ /* 0x000fe80000100800 */
[----:B------:R1:W-:Y:S04]  /*84c20*/  STL [R1+0x9898], R181 ;  /* 0x009898b501007387 */ /* 0x0003e80000100800 */
[----:B------:R1:W-:Y:S04]  /*84c30*/  STL [R1+0x9894], R192 ;  /* 0x009894c001007387 */ /* 0x0003e80000100800 */
[----:B------:R1:W-:Y:S01]  /*84c40*/  STL [R1+0x9890], R193 ;  /* 0x009890c101007387 */ /* 0x0003e20000100800 */
[----:B--2---:R-:W-:-:S15]  /*84c50*/  HMMA.1688.F32.TF32 R4, R228, R176, R4 ;  /* 0x000000b0e404723c */ /* 0x004fde0000081004 */
[----:B------:R-:W-:-:S04]  /*84c60*/  NOP ;  /* 0x0000000000007918 */ /* 0x000fc80000000000 */
[----:B----4-:R-:W-:Y:S01]  /*84c70*/  IMAD.MOV.U32 R185, RZ, RZ, R4 ;  /* 0x000000ffffb97224 */ /* 0x010fe200078e0004 */
[----:B------:R-:W-:Y:S01]  /*84c80*/  MOV R188, R5 ;  /* 0x0000000500bc7202 */ /* 0x000fe20000000f00 */
[----:B------:R-:W-:Y:S01]  /*84c90*/  IMAD.MOV.U32 R189, RZ, RZ, R6 ;  /* 0x000000ffffbd7224 */ /* 0x000fe200078e0006 */
[----:B------:R-:W2:Y:S01]  /*84ca0*/  LDL.LU.64 R4, [R1+0x2b40] ;  /* 0x002b400001047983 */ /* 0x000ea20000300a00 */
[----:B------:R-:W-:-:S03]  /*84cb0*/  IMAD.MOV.U32 R252, RZ, RZ, R7 ;  /* 0x000000fffffc7224 */ /* 0x000fc600078e0007 */
[----:B------:R-:W2:Y:S01]  /*84cc0*/  LDL.LU.64 R6, [R1+0x2b48] ;  /* 0x002b480001067983 */ /* 0x000ea20000300a00 */
[----:B------:R-:W-:Y:S03]  /*84cd0*/  HMMA.1688.F32.TF32 R12, R228, R172, R12 ;  /* 0x000000ace40c723c */ /* 0x000fe6000008100c */
[----:B------:R-:W-:Y:S04]  /*84ce0*/  STL [R1+0x98ac], R252 ;  /* 0x0098acfc01007387 */ /* 0x000fe80000100800 */
[----:B------:R-:W-:Y:S04]  /*84cf0*/  STL [R1+0x98a8], R189 ;  /* 0x0098a8bd01007387 */ /* 0x000fe80000100800 */
[----:B------:R-:W-:Y:S04]  /*84d00*/  STL [R1+0x98a4], R188 ;  /* 0x0098a4bc01007387 */ /* 0x000fe80000100800 */
[----:B------:R4:W-:Y:S04]  /*84d10*/  STL [R1+0x98a0], R185 ;  /* 0x0098a0b901007387 */ /* 0x0009e80000100800 */
[----:B------:R-:W-:Y:S01]  /*84d20*/  IMAD.MOV.U32 R172, RZ, RZ, R15 ;  /* 0x000000ffffac7224 */ /* 0x000fe200078e000f */
[----:B------:R-:W-:Y:S01]  /*84d30*/  MOV R173, R14 ;  /* 0x0000000e00ad7202 */ /* 0x000fe20000000f00 */
[----:B------:R-:W-:-:S02]  /*84d40*/  IMAD.MOV.U32 R177, RZ, RZ, R12 ;  /* 0x000000ffffb17224 */ /* 0x000fc400078e000c */
[----:B------:R-:W-:Y:S02]  /*84d50*/  IMAD.MOV.U32 R176, RZ, RZ, R13 ;  /* 0x000000ffffb07224 */ /* 0x000fe400078e000d */
[----:B------:R-:W4:Y:S04]  /*84d60*/  LDL.LU.64 R12, [R1+0x2b30] ;  /* 0x002b3000010c7983 */ /* 0x000f280000300a00 */
[----:B------:R-:W4:Y:S04]  /*84d70*/  LDL.LU.64 R14, [R1+0x2b38] ;  /* 0x002b3800010e7983 */ /* 0x000f280000300a00 */
[----:B------:R-:W-:Y:S04]  /*84d80*/  STL [R1+0x98bc], R172 ;  /* 0x0098bcac01007387 */ /* 0x000fe80000100800 */
[----:B------:R-:W-:Y:S04]  /*84d90*/  STL [R1+0x98b8], R173 ;  /* 0x0098b8ad01007387 */ /* 0x000fe80000100800 */
[----:B------:R-:W-:Y:S04]  /*84da0*/  STL [R1+0x98b4], R176 ;  /* 0x0098b4b001007387 */ /* 0x000fe80000100800 */
[----:B------:R1:W-:Y:S01]  /*84db0*/  STL [R1+0x98b0], R177 ;  /* 0x0098b0b101007387 */ /* 0x0003e20000100800 */
[----:B---3--:R-:W-:-:S15]  /*84dc0*/  HMMA.1688.F32.TF32 R8, R228, R168, R8 ;  /* 0x000000a8e408723c */ /* 0x008fde0000081008 */
[----:B------:R-:W-:-:S04]  /*84dd0*/  NOP ;  /* 0x0000000000007918 */ /* 0x000fc80000000000 */
[----:B------:R-:W-:Y:S01]  /*84de0*/  IMAD.MOV.U32 R201, RZ, RZ, R8 ;  /* 0x000000ffffc97224 */ /* 0x000fe200078e0008 */
[----:B------:R-:W-:Y:S01]  /*84df0*/  MOV R168, R11 ;  /* 0x0000000b00a87202 */ /* 0x000fe20000000f00 */
[----:B------:R-:W-:Y:S02]  /*84e00*/  IMAD.MOV.U32 R184, RZ, RZ, R9 ;  /* 0x000000ffffb87224 */ /* 0x000fe400078e0009 */
[----:B------:R-:W-:Y:S01]  /*84e10*/  IMAD.MOV.U32 R169, RZ, RZ, R10 ;  /* 0x000000ffffa97224 */ /* 0x000fe200078e000a */
[----:B------:R-:W3:Y:S04]  /*84e20*/  LDL.LU.64 R8, [R1+0x2b20] ;  /* 0x002b200001087983 */ /* 0x000ee80000300a00 */
[----:B------:R-:W3:Y:S04]  /*84e30*/  LDL.LU.64 R10, [R1+0x2b28] ;  /* 0x002b2800010a7983 */ /* 0x000ee80000300a00 */
[----:B------:R-:W-:Y:S04]  /*84e40*/  STL [R1+0x98cc], R168 ;  /* 0x0098cca801007387 */ /* 0x000fe80000100800 */
[----:B------:R-:W-:Y:S04]  /*84e50*/  STL [R1+0x98c8], R169 ;  /* 0x0098c8a901007387 */ /* 0x000fe80000100800 */
[----:B------:R-:W-:Y:S04]  /*84e60*/  STL [R1+0x98c4], R184 ;  /* 0x0098c4b801007387 */ /* 0x000fe80000100800 */
        /* <DEDUP_REMOVED lines=9> */
[----:B----4-:R-:W-:Y:S03]  /*84f00*/  HMMA.1688.F32.TF32 R12, R228, R160, R12 ;  /* 0x000000a0e40c723c */ /* 0x010fe6000008100c */
[----:B------:R-:W-:Y:S04]  /*84f10*/  STL [R1+0x98dc], R164 ;  /* 0x0098dca401007387 */ /* 0x000fe80000100800 */
[----:B------:R-:W-:Y:S04]  /*84f20*/  STL [R1+0x98d8], R165 ;  /* 0x0098d8a501007387 */ /* 0x000fe80000100800 */
[----:B------:R-:W-:Y:S04]  /*84f30*/  STL [R1+0x98d4], R200 ;  /* 0x0098d4c801007387 */ /* 0x000fe80000100800 */
[----:B------:R-:W-:Y:S04]  /*84f40*/  STL [R1+0x98d0], R196 ;  /* 0x0098d0c401007387 */ /* 0x000fe80000100800 */
[----:B-1----:R-:W-:Y:S01]  /*84f50*/  MOV R181, R12 ;  /* 0x0000000c00b57202 */ /* 0x002fe20000000f00 */
[----:B------:R-:W-:-:S02]  /*84f60*/  IMAD.MOV.U32 R192, RZ, RZ, R13 ;  /* 0x000000ffffc07224 */ /* 0x000fc400078e000d */
[----:B------:R-:W-:Y:S01]  /*84f70*/  IMAD.MOV.U32 R197, RZ, RZ, R15 ;  /* 0x000000ffffc57224 */ /* 0x000fe200078e000f */
[----:B------:R-:W4:Y:S01]  /*84f80*/  LDL.LU.64 R12, [R1+0x2b00] ;  /* 0x002b0000010c7983 */ /* 0x000f220000300a00 */
[----:B------:R-:W-:-:S03]  /*84f90*/  IMAD.MOV.U32 R193, RZ, RZ, R14 ;  /* 0x000000ffffc17224 */ /* 0x000fc600078e000e */
[----:B------:R-:W4:Y:S04]  /*84fa0*/  LDL.LU.64 R14, [R1+0x2b08] ;  /* 0x002b0800010e7983 */ /* 0x000f280000300a00 */
[----:B------:R-:W-:Y:S04]  /*84fb0*/  STL [R1+0x98ec], R197 ;  /* 0x0098ecc501007387 */ /* 0x000fe80000100800 */
[----:B------:R-:W-:Y:S04]  /*84fc0*/  STL [R1+0x98e8], R193 ;  /* 0x0098e8c101007387 */ /* 0x000fe80000100800 */
[----:B------:R-:W-:Y:S04]  /*84fd0*/  STL [R1+0x98e4], R192 ;  /* 0x0098e4c001007387 */ /* 0x000fe80000100800 */
[----:B------:R-:W-:Y:S01]  /*84fe0*/  STL [R1+0x98e0], R181 ;  /* 0x0098e0b501007387 */ /* 0x000fe20000100800 */
        /* <DEDUP_REMOVED lines=22> */
[----:B------:R-:W-:Y:S04]  /*85150*/  STL [R1+0x9908], R153 ;  /* 0x0099089901007387 */ /* 0x000fe80000100800 */
[----:B------:R-:W-:Y:S04]  /*85160*/  STL [R1+0x9904], R180 ;  /* 0x009904b401007387 */ /* 0x000fe80000100800 */
[----:B------:R-:W-:Y:S04]  /*85170*/  STL [R1+0x9900], R185 ;  /* 0x009900b901007387 */ /* 0x000fe80000100800 */
[----:B------:R-:W4:Y:S01]  /*85180*/  LDL.LU.64 R28, [R1+0x2cb0] ;  /* 0x002cb000011c7983 */ /* 0x000f220000300a00 */
[----:B------:R-:W-:Y:S01]  /*85190*/  MOV R188, R15 ;  /* 0x0000000f00bc7202 */ /* 0x000fe20000000f00 */
[----:B------:R-:W-:-:S02]  /*851a0*/  IMAD.MOV.U32 R189, RZ, RZ, R14 ;  /* 0x000000ffffbd7224 */ /* 0x000fc400078e000e */
[----:B------:R-:W4:Y:S01]  /*851b0*/  LDL.LU.64 R30, [R1+0x2cb8] ;  /* 0x002cb800011e7983 */ /* 0x000f220000300a00 */
[----:B------:R-:W-:-:S03]  /*851c0*/  IMAD.MOV.U32 R252, RZ, RZ, R13 ;  /* 0x000000fffffc7224 */ /* 0x000fc600078e000d */
[----:B------:R-:W4:Y:S01]  /*851d0*/  LDL.LU.64 R24, [R1+0x2ca0] ;  /* 0x002ca00001187983 */ /* 0x000f220000300a00 */
[----:B------:R-:W-:-:S03]  /*851e0*/  IMAD.MOV.U32 R177, RZ, RZ, R12 ;  /* 0x000000ffffb17224 */ /* 0x000fc600078e000c */
[----:B------:R-:W4:Y:S04]  /*851f0*/  LDL.LU.64 R26, [R1+0x2ca8] ;  /* 0x002ca800011a7983 */ /* 0x000f280000300a00 */
[----:B------:R-:W4:Y:S04]  /*85200*/  LDL.LU.64 R20, [R1+0x2c90] ;  /* 0x002c900001147983 */ /* 0x000f280000300a00 */
[----:B------:R-:W4:Y:S04]  /*85210*/  LDL.LU.64 R22, [R1+0x2c98] ;  /* 0x002c980001167983 */ /* 0x000f280000300a00 */
[----:B------:R-:W-:Y:S04]  /*85220*/  STL [R1+0x991c], R188 ;  /* 0x00991cbc01007387 */ /* 0x000fe80000100800 */
[----:B------:R-:W-:Y:S04]  /*85230*/  STL [R1+0x9918], R189 ;  /* 0x009918bd01007387 */ /* 0x000fe80000100800 */
[----:B------:R-:W-:Y:S04]  /*85240*/  STL [R1+0x9914], R252 ;  /* 0x009914fc01007387 */ /* 0x000fe80000100800 */
[----:B------:R-:W-:Y:S04]  /*85250*/  STL [R1+0x9910], R177 ;  /* 0x009910b101007387 */ /* 0x000fe80000100800 */
[----:B------:R-:W4:Y:S04]  /*85260*/  LDL.LU.64 R16, [R1+0x2cd0] ;  /* 0x002cd00001107983 */ /* 0x000f280000300a00 */
[----:B------:R-:W4:Y:S04]  /*85270*/  LDL.LU.64 R18, [R1+0x2cd8] ;  /* 0x002cd80001127983 */ /* 0x000f280000300a00 */
[----:B------:R-:W4:Y:S04]  /*85280*/  LDL.LU.64 R12, [R1+0x2db0] ;  /* 0x002db000010c7983 */ /* 0x000f280000300a00 */
[----:B------:R-:W4:Y:S01]  /*85290*/  LDL.LU.64 R14, [R1+0x2db8] ;  /* 0x002db800010e7983 */ /* 0x000f220000300a00 */
[----:B---3--:R-:W-:-:S15]  /*852a0*/  HMMA.1688.F32.TF32 R8, R228, R144, R8 ;  /* 0x00000090e408723c */ /* 0x008fde0000081008 */
[----:B------:R-:W-:-:S04]  /*852b0*/  NOP ;  /* 0x0000000000007918 */ /* 0x000fc80000000000 */
[----:B------:R-:W-:Y:S02]  /*852c0*/  IMAD.MOV.U32 R201, RZ, RZ, R8 ;  /* 0x000000ffffc97224 */ /* 0x000fe400078e0008 */
[----:B------:R-:W-:Y:S02]  /*852d0*/  IMAD.MOV.U32 R172, RZ, RZ, R9 ;  /* 0x000000ffffac7224 */ /* 0x000fe400078e0009 */
[----:B------:R-:W-:Y:S01]  /*852e0*/  IMAD.MOV.U32 R173, RZ, RZ, R10 ;  /* 0x000000ffffad7224 */ /* 0x000fe200078e000a */
[----:B------:R3:W-:Y:S01]  /*852f0*/  STL [R1+0x9920], R201 ;  /* 0x009920c901007387 */ /* 0x0007e20000100800 */
[----:B------:R-:W-:-:S03]  /*85300*/  IMAD.MOV.U32 R176, RZ, RZ, R11 ;  /* 0x000000ffffb07224 */ /* 0x000fc600078e000b */
[----:B------:R-:W3:Y:S04]  /*85310*/  LDL.LU.64 R8, [R1+0x2dd0] ;  /* 0x002dd00001087983 */ /* 0x000ee80000300a00 */
[----:B------:R-:W3:Y:S01]  /*85320*/  LDL.LU.64 R10, [R1+0x2dd8] ;  /* 0x002dd800010a7983 */ /* 0x000ee20000300a00 */
[----:B--2---:R-:W-:-:S15]  /*85330*/  HMMA.1688.F32.TF32 R4, R228, R140, R4 ;  /* 0x0000008ce404723c */ /* 0x004fde0000081004 */
[----:B------:R-:W-:-:S04]  /*85340*/  NOP ;  /* 0x0000000000007918 */ /* 0x000fc80000000000 */
[----:B------:R-:W-:Y:S01]  /*85350*/  MOV R149, R4 ;  /* 0x0000000400957202 */ /* 0x000fe20000000f00 */
[----:B------:R-:W-:Y:S02]  /*85360*/  IMAD.MOV.U32 R148, RZ, RZ, R5 ;  /* 0x000000ffff947224 */ /* 0x000fe400078e0005 */
[----:B------:R-:W-:Y:S01]  /*85370*/  IMAD.MOV.U32 R145, RZ, RZ, R6 ;  /* 0x000000ffff917224 */ /* 0x000fe200078e0006 */
[----:B------:R-:W2:Y:S01]  /*85380*/  LDL.LU.64 R4, [R1+0x2ec0] ;  /* 0x002ec00001047983 */ /* 0x000ea20000300a00 */
[----:B------:R-:W-:-:S03]  /*85390*/  IMAD.MOV.U32 R144, RZ, RZ, R7 ;  /* 0x000000ffff907224 */ /* 0x000fc600078e0007 */
[----:B------:R-:W2:Y:S04]  /*853a0*/  LDL.LU.64 R6, [R1+0x2ec8] ;  /* 0x002ec80001067983 */ /* 0x000ea80000300a00 */
[----:B------:R-:W3:Y:S04]  /*853b0*/  LDL.LU R207, [R1+0x9db8] ;  /* 0x009db80001cf7983 */ /* 0x000ee80000300800 */
[----:B------:R-:W3:Y:S04]  /*853c0*/  LDL.LU R206, [R1+0x9db4] ;  /* 0x009db40001ce7983 */ /* 0x000ee80000300800 */
[----:B------:R-:W3:Y:S01]  /*853d0*/  LDL.LU R219, [R1+0x9db0] ;  /* 0x009db00001db7983 */ /* 0x000ee20000300800 */
[----:B----4-:R-:W-:Y:S03]  /*853e0*/  HMMA.1688.F32.TF32 R20, R228, R128, R20 ;  /* 0x00000080e414723c */ /* 0x010fe60000081014 */
[----:B------:R-:W4:-:S15]  /*853f0*/  LDL.LU R218, [R1+0x9dac] ;  /* 0x009dac0001da7983 */ /* 0x000f1e0000300800 */
[----:B------:R-:W-:Y:S01]  /*85400*/  NOP ;  /* 0x0000000000007918 */ /* 0x000fe20000000000 */
[----:B-1----:R-:W-:Y:S02]  /*85410*/  IMAD.MOV.U32 R161, RZ, RZ, R20 ;  /* 0x000000ffffa17224 */ /* 0x002fe400078e0014 */
[----:B------:R-:W-:Y:S02]  /*85420*/  IMAD.MOV.U32 R197, RZ, RZ, R21 ;  /* 0x000000ffffc57224 */ /* 0x000fe400078e0015 */
[----:B------:R-:W-:Y:S01]  /*85430*/  IMAD.MOV.U32 R20, RZ, RZ, R215 ;  /* 0x000000ffff147224 */ /* 0x000fe200078e00d7 */
[----:B------:R-:W-:Y:S01]  /*85440*/  MOV R192, R23 ;  /* 0x0000001700c07202 */ /* 0x000fe20000000f00 */
[----:B------:R-:W-:Y:S02]  /*85450*/  IMAD.MOV.U32 R193, RZ, RZ, R22 ;  /* 0x000000ffffc17224 */ /* 0x000fe400078e0016 */
[----:B------:R-:W-:Y:S02]  /*85460*/  IMAD.MOV.U32 R21, RZ, RZ, R214 ;  /* 0x000000ffff157224 */ /* 0x000fe400078e00d6 */
[----:B------:R-:W-:-:S02]  /*85470*/  IMAD.MOV.U32 R22, RZ, RZ, R203 ;  /* 0x000000ffff167224 */ /* 0x000fc400078e00cb */
[----:B------:R-:W-:Y:S01]  /*85480*/  IMAD.MOV.U32 R23, RZ, RZ, R202 ;  /* 0x000000ffff177224 */ /* 0x000fe200078e00ca */
[----:B--2---:R-:W-:-:S15]  /*85490*/  HMMA.1688.F32.TF32 R4, R228, R112, R4 ;  /* 0x00000070e404723c */ /* 0x004fde0000081004 */
[----:B------:R-:W-:-:S04]  /*854a0*/  NOP ;  /* 0x0000000000007918 */ /* 0x000fc80000000000 */
[----:B---3--:R-:W-:Y:S01]  /*854b0*/  IMAD.MOV.U32 R201, RZ, RZ, R4 ;  /* 0x000000ffffc97224 */ /* 0x008fe200078e0004 */
[----:B------:R-:W-:Y:S01]  /*854c0*/  MOV R189, R6 ;  /* 0x0000000600bd7202 */ /* 0x000fe20000000f00 */
[----:B------:R-:W-:Y:S02]  /*854d0*/  IMAD.MOV.U32 R188, RZ, RZ, R5 ;  /* 0x000000ffffbc7224 */ /* 0x000fe400078e0005 */
[----:B------:R-:W-:Y:S01]  /*854e0*/  IMAD.MOV.U32 R252, RZ, RZ, R7 ;  /* 0x000000fffffc7224 */ /* 0x000fe200078e0007 */
[----:B------:R-:W2:Y:S04]  /*854f0*/  LDL.LU.64 R4, [R1+0x2ed0] ;  /* 0x002ed00001047983 */ /* 0x000ea80000300a00 */
[----:B------:R-:W2:Y:S04]  /*85500*/  LDL.LU.64 R6, [R1+0x2ed8] ;  /* 0x002ed80001067983 */ /* 0x000ea80000300a00 */
[----:B------:R-:W3:Y:S04]  /*85510*/  LDL.LU R215, [R1+0x9da8] ;  /* 0x009da80001d77983 */ /* 0x000ee80000300800 */
[----:B------:R-:W2:Y:S04]  /*85520*/  LDL.LU R214, [R1+0x9da4] ;  /* 0x009da40001d67983 */ /* 0x000ea80000300800 */
        /* <DEDUP_REMOVED lines=11> */
[----:B------:R-:W2:Y:S01]  /*855e0*/  LDL.LU R49, [R1+0x1c54] ;  /* 0x001c540001317983 */ /* 0x000ea20000300800 */
[----:B------:R-:W-:Y:S01]  /*855f0*/  MOV R36, R206 ;  /* 0x000000ce00247202 */ /* 0x000fe20000000f00 */
[----:B------:R-:W-:-:S02]  /*85600*/  IMAD.MOV.U32 R37, RZ, RZ, R207 ;  /* 0x000000ffff257224 */ /* 0x000fc400078e00cf */
[----:B----4-:R-:W-:Y:S02]  /*85610*/  IMAD.MOV.U32 R42, RZ, RZ, R218 ;  /* 0x000000ffff2a7224 */ /* 0x010fe400078e00da */
[----:B------:R-:W-:Y:S02]  /*85620*/  IMAD.MOV.U32 R43, RZ, RZ, R219 ;  /* 0x000000ffff2b7224 */ /* 0x000fe400078e00db */
[----:B------:R-:W-:Y:S01]  /*85630*/  IMAD.MOV.U32 R247, RZ, RZ, R227 ;  /* 0x000000fffff77224 */ /* 0x000fe200078e00e3 */
[----:B---3--:R-:W-:Y:S01]  /*85640*/  MOV R41, R215 ;  /* 0x000000d700297202 */ /* 0x008fe20000000f00 */
[----:B--2---:R-:W-:Y:S02]  /*85650*/  IMAD.MOV.U32 R47, RZ, RZ, R203 ;  /* 0x000000ffff2f7224 */ /* 0x004fe400078e00cb */
[----:B------:R-:W-:Y:S02]  /*85660*/  IMAD.MOV.U32 R46, RZ, RZ, R202 ;  /* 0x000000ffff2e7224 */ /* 0x000fe400078e00ca */
[----:B------:R-:W-:-:S02]  /*85670*/  IMAD.MOV.U32 R45, RZ, RZ, R199 ;  /* 0x000000ffff2d7224 */ /* 0x000fc400078e00c7 */
[----:B------:R-:W-:Y:S01]  /*85680*/  IMAD.MOV.U32 R44, RZ, RZ, R198 ;  /* 0x000000ffff2c7224 */ /* 0x000fe200078e00c6 */
[----:B------:R-:W-:Y:S01]  /*85690*/  MOV R51, R195 ;  /* 0x000000c300337202 */ /* 0x000fe20000000f00 */
[----:B------:R-:W-:Y:S02]  /*856a0*/  IMAD.MOV.U32 R50, RZ, RZ, R194 ;  /* 0x000000ffff327224 */ /* 0x000fe400078e00c2 */
[----:B------:R-:W2:Y:S04]  /*856b0*/  LDL.LU R194, [R1+0x9d88] ;  /* 0x009d880001c27983 */ /* 0x000ea80000300800 */
[----:B------:R-:W2:Y:S04]  /*856c0*/  LDL.LU R195, [R1+0x9d84] ;  /* 0x009d840001c37983 */ /* 0x000ea80000300800 */
[----:B------:R-:W3:Y:S04]  /*856d0*/  LDL.LU R198, [R1+0x9d80] ;  /* 0x009d800001c67983 */ /* 0x000ee80000300800 */
[----:B------:R-:W3:Y:S04]  /*856e0*/  LDL.LU R199, [R1+0x9d7c] ;  /* 0x009d7c0001c77983 */ /* 0x000ee80000300800 */
[----:B------:R-:W4:Y:S04]  /*856f0*/  LDL.LU R202, [R1+0x9d78] ;  /* 0x009d780001ca7983 */ /* 0x000f280000300800 */
[----:B------:R-:W4:Y:S01]  /*85700*/  LDL.LU R203, [R1+0x9d74] ;  /* 0x009d740001cb7983 */ /* 0x000f220000300800 */
[----:B------:R-:W-:-:S03]  /*85710*/  IMAD.MOV.U32 R40, RZ, RZ, R214 ;  /* 0x000000ffff287224 */ /* 0x000fc600078e00d6 */
        /* <DEDUP_REMOVED lines=12> */
[C---:B------:R-:W-:Y:S08]  /*857e0*/  HMMA.1688.F32.TF32 R4, R228.reuse, R240, R4 ;  /* 0x000000f0e404723c */ /* 0x040ff00000081004 */
[----:B------:R-:W-:Y:S11]  /*857f0*/  HMMA.1688.F32.TF32 R24, R228, R132, R24 ;  /* 0x00000084e418723c */ /* 0x000ff60000081018 */
[----:B------:R-:W-:Y:S01]  /*85800*/  IMAD.MOV.U32 R133, RZ, RZ, R4 ;  /* 0x000000ffff857224 */ /* 0x000fe200078e0004 */
[----:B------:R-:W-:Y:S01]  /*85810*/  MOV R128, R7 ;  /* 0x0000000700807202 */ /* 0x000fe20000000f00 */
[----:B------:R-:W-:-:S02]  /*85820*/  IMAD.MOV.U32 R132, RZ, RZ, R5 ;  /* 0x000000ffff847224 */ /* 0x000fc400078e0005 */
[----:B------:R-:W-:Y:S01]  /*85830*/  IMAD.MOV.U32 R129, RZ, RZ, R6 ;  /* 0x000000ffff817224 */ /* 0x000fe200078e0006 */
[C---:B------:R-:W-:Y:S08]  /*85840*/  HMMA.1688.F32.TF32 R12, R228.reuse, R120, R12 ;  /* 0x00000078e40c723c */ /* 0x040ff0000008100c */
[----:B------:R-:W-:Y:S11]  /*85850*/  HMMA.1688.F32.TF32 R8, R228, R116, R8 ;  /* 0x00000074e408723c */ /* 0x000ff60000081008 */
[----:B------:R-:W-:Y:S01]  /*85860*/  MOV R185, R12 ;  /* 0x0000000c00b97202 */ /* 0x000fe20000000f00 */
[----:B------:R-:W-:-:S02]  /*85870*/  IMAD.MOV.U32 R156, RZ, RZ, R13 ;  /* 0x000000ffff9c7224 */ /* 0x000fc400078e000d */
[----:B------:R-:W-:Y:S02]  /*85880*/  IMAD.MOV.U32 R157, RZ, RZ, R14 ;  /* 0x000000ffff9d7224 */ /* 0x000fe400078e000e */
[----:B------:R-:W-:Y:S01]  /*85890*/  IMAD.MOV.U32 R160, RZ, RZ, R15 ;  /* 0x000000ffffa07224 */ /* 0x000fe200078e000f */
[----:B------:R-:W-:Y:S02]  /*858a0*/  HMMA.1688.F32.TF32 R16, R228, R124, R16 ;  /* 0x0000007ce410723c */ /* 0x000fe40000081010 */
[----:B------:R-:W-:Y:S01]  /*858b0*/  IMAD.MOV.U32 R177, RZ, RZ, R8 ;  /* 0x000000ffffb17224 */ /* 0x000fe200078e0008 */
[----:B------:R-:W-:Y:S01]  /*858c0*/  MOV R152, R9 ;  /* 0x0000000900987202 */ /* 0x000fe20000000f00 */
[----:B------:R-:W-:Y:S02]  /*858d0*/  IMAD.MOV.U32 R153, RZ, RZ, R10 ;  /* 0x000000ffff997224 */ /* 0x000fe400078e000a */
[----:B------:R-:W-:Y:S02]  /*858e0*/  IMAD.MOV.U32 R180, RZ, RZ, R11 ;  /* 0x000000ffffb47224 */ /* 0x000fe400078e000b */
[----:B--2---:R-:W-:-:S15]  /*858f0*/  HMMA.1688.F32.TF32 R4, R232, R226, R52 ;  /* 0x000000e2e804723c */ /* 0x004fde0000081034 */
[----:B------:R-:W-:-:S04]  /*85900*/  NOP ;  /* 0x0000000000007918 */ /* 0x000fc80000000000 */
[----:B------:R-:W-:Y:S02]  /*85910*/  IMAD.MOV.U32 R109, RZ, RZ, R4 ;  /* 0x000000ffff6d7224 */ /* 0x000fe400078e0004 */
[----:B------:R-:W-:Y:S02]  /*85920*/  IMAD.MOV.U32 R108, RZ, RZ, R5 ;  /* 0x000000ffff6c7224 */ /* 0x000fe400078e0005 */
[----:B------:R-:W-:Y:S02]  /*85930*/  IMAD.MOV.U32 R105, RZ, RZ, R6 ;  /* 0x000000ffff697224 */ /* 0x000fe400078e0006 */
[----:B------:R-:W-:Y:S02]  /*85940*/  IMAD.MOV.U32 R104, RZ, RZ, R7 ;  /* 0x000000ffff687224 */ /* 0x000fe400078e0007 */
[----:B------:R-:W-:-:S15]  /*85950*/  HMMA.1688.F32.TF32 R4, R232, R222, R48 ;  /* 0x000000dee804723c */ /* 0x000fde0000081030 */
[----:B------:R-:W-:-:S04]  /*85960*/  NOP ;  /* 0x0000000000007918 */ /* 0x000fc80000000000 */
[----:B------:R-:W-:Y:S01]  /*85970*/  MOV R117, R4 ;  /* 0x0000000400757202 */ /* 0x000fe20000000f00 */
[----:B------:R-:W-:Y:S02]  /*85980*/  IMAD.MOV.U32 R116, RZ, RZ, R5 ;  /* 0x000000ffff747224 */ /* 0x000fe400078e0005 */
[----:B------:R-:W-:Y:S02]  /*85990*/  IMAD.MOV.U32 R113, RZ, RZ, R6 ;  /* 0x000000ffff717224 */ /* 0x000fe400078e0006 */
[----:B------:R-:W-:Y:S02]  /*859a0*/  IMAD.MOV.U32 R112, RZ, RZ, R7 ;  /* 0x000000ffff707224 */ /* 0x000fe400078e0007 */
[C---:B------:R-:W-:Y:S08]  /*859b0*/  HMMA.1688.F32.TF32 R4, R232.reuse, R218, R44 ;  /* 0x000000dae804723c */ /* 0x040ff0000008102c */
[C---:B------:R-:W-:Y:S08]  /*859c0*/  HMMA.1688.F32.TF32 R12, R232.reuse, R214, R40 ;  /* 0x000000d6e80c723c */ /* 0x040ff00000081028 */
[----:B------:R-:W-:Y:S03]  /*859d0*/  HMMA.1688.F32.TF32 R8, R232, R210, R36 ;  /* 0x000000d2e808723c */ /* 0x000fe60000081024 */
[----:B------:R-:W-:Y:S01]  /*859e0*/  IMAD.MOV.U32 R125, RZ, RZ, R4 ;  /* 0x000000ffff7d7224 */ /* 0x000fe200078e0004 */
[----:B------:R-:W-:Y:S01]  /*859f0*/  MOV R124, R5 ;  /* 0x00000005007c7202 */ /* 0x000fe20000000f00 */
[----:B------:R-:W-:-:S02]  /*85a00*/  IMAD.MOV.U32 R121, RZ, RZ, R6 ;  /* 0x000000ffff797224 */ /* 0x000fc400078e0006 */
[----:B------:R-:W-:Y:S02]  /*85a10*/  IMAD.MOV.U32 R120, RZ, RZ, R7 ;  /* 0x000000ffff787224 */ /* 0x000fe400078e0007 */
[C---:B------:R-:W-:Y:S02]  /*85a20*/  HMMA.1688.F32.TF32 R4, R232.reuse, R206, R32 ;  /* 0x000000cee804723c */ /* 0x040fe40000081020 */
[----:B------:R-:W-:Y:S04]  /*85a30*/  STL.64 [R1+0x3660], R12 ;  /* 0x0036600c01007387 */ /* 0x000fe80000100a00 */
[----:B------:R4:W-:Y:S04]  /*85a40*/  STL.64 [R1+0x3668], R14 ;  /* 0x0036680e01007387 */ /* 0x0009e80000100a00 */
[----:B------:R-:W-:Y:S04]  /*85a50*/  STL.64 [R1+0x3650], R8 ;  /* 0x0036500801007387 */ /* 0x000fe80000100a00 */
[----:B------:R3:W-:Y:S01]  /*85a60*/  STL.64 [R1+0x3658], R10 ;  /* 0x0036580a01007387 */ /* 0x0007e20000100a00 */
[C---:B----4-:R-:W-:Y:S04]  /*85a70*/  HMMA.1688.F32.TF32 R12, R232.reuse, R202, R20 ;  /* 0x000000cae80c723c */ /* 0x050fe80000081014 */
[----:B------:R-:W-:Y:S04]  /*85a80*/  STL.64 [R1+0x3640], R4 ;  /* 0x0036400401007387 */ /* 0x000fe80000100a00 */
[----:B------:R1:W-:Y:S01]  /*85a90*/  STL.64 [R1+0x3648], R6 ;  /* 0x0036480601007387 */ /* 0x0003e20000100a00 */
[C---:B---3--:R-:W-:Y:S08]  /*85aa0*/  HMMA.1688.F32.TF32 R8, R232.reuse, R198, R244 ;  /* 0x000000c6e808723c */ /* 0x048ff000000810f4 */
[----:B-1----:R-:W-:Y:S02]  /*85ab0*/  HMMA.1688.F32.TF32 R4, R232, R194, R248 ;  /* 0x000000c2e804723c */ /* 0x002fe400000810f8 */
[----:B------:R-:W-:Y:S01]  /*85ac0*/  STL.64 [R1+0x3630], R12 ;  /* 0x0036300c01007387 */ /* 0x000fe20000100a00 */
[----:B------:R-:W-:-:S03]  /*85ad0*/  IMAD.MOV.U32 R244, RZ, RZ, R130 ;  /* 0x000000fffff47224 */ /* 0x000fc600078e0082 */
[----:B------:R-:W-:Y:S05]  /*85ae0*/  STL.64 [R1+0x3638], R14 ;  /* 0x0036380e01007387 */ /* 0x000fea0000100a00 */
[----:B------:R-:W-:Y:S01]  /*85af0*/  STL.64 [R1+0x3620], R8 ;  /* 0x0036200801007387 */ /* 0x000fe20000100a00 */
[----:B------:R-:W-:-:S03]  /*85b00*/  IMAD.MOV.U32 R245, RZ, RZ, R131 ;  /* 0x000000fffff57224 */ /* 0x000fc600078e0083 */
[----:B------:R1:W-:Y:S04]  /*85b10*/  STL.64 [R1+0x3628], R10 ;  /* 0x0036280a01007387 */ /* 0x0003e80000100a00 */
[----:B------:R-:W2:Y:S04]  /*85b20*/  LDL.LU R130, [R1+0x9d40] ;  /* 0x009d400001827983 */ /* 0x000ea80000300800 */
[----:B------:R3:W-:Y:S04]  /*85b30*/  STL.64 [R1+0x3610], R4 ;  /* 0x0036100401007387 */ /* 0x0007e80000100a00 */
[----:B------:R4:W-:Y:S04]  /*85b40*/  STL.64 [R1+0x3618], R6 ;  /* 0x0036180601007387 */ /* 0x0009e80000100a00 */
[----:B------:R-:W3:Y:S01]  /*85b50*/  LDL.LU R131, [R1+0x9d3c] ;  /* 0x009d3c0001837983 */ /* 0x000ee20000300800 */
[----:B------:R-:W-:Y:S01]  /*85b60*/  MOV R246, R127 ;  /* 0x0000007f00f67202 */ /* 0x000fe20000000f00 */
[----:B------:R-:W-:-:S02]  /*85b70*/  IMAD.MOV.U32 R247, RZ, RZ, R126 ;  /* 0x000000fffff77224 */ /* 0x000fc400078e007e */
[----:B------:R-:W4:Y:S01]  /*85b80*/  LDL.LU R127, [R1+0x9d38] ;  /* 0x009d3800017f7983 */ /* 0x000f220000300800 */
[----:B------:R-:W-:Y:S02]  /*85b90*/  IMAD.MOV.U32 R32, RZ, RZ, R115 ;  /* 0x000000ffff207224 */ /* 0x000fe400078e0073 */
[----:B------:R-:W-:Y:S01]  /*85ba0*/  IMAD.MOV.U32 R33, RZ, RZ, R114 ;  /* 0x000000ffff217224 */ /* 0x000fe200078e0072 */
[----:B------:R-:W4:Y:S01]  /*85bb0*/  LDL.LU R126, [R1+0x9d34] ;  /* 0x009d3400017e7983 */ /* 0x000f220000300800 */
[----:B------:R-:W-:Y:S01]  /*85bc0*/  IMAD.MOV.U32 R34, RZ, RZ, R167 ;  /* 0x000000ffff227224 */ /* 0x000fe200078e00a7 */
[----:B------:R-:W-:Y:S02]  /*85bd0*/  MOV R35, R166 ;  /* 0x000000a600237202 */ /* 0x000fe40000000f00 */
[----:B------:R-:W4:Y:S01]  /*85be0*/  LDL.LU R115, [R1+0x9d30] ;  /* 0x009d300001737983 */ /* 0x000f220000300800 */
[----:B------:R-:W-:-:S03]  /*85bf0*/  IMAD.MOV.U32 R36, RZ, RZ, R163 ;  /* 0x000000ffff247224 */ /* 0x000fc600078e00a3 */
[----:B------:R-:W4:Y:S01]  /*85c00*/  LDL.LU R114, [R1+0x9d2c] ;  /* 0x009d2c0001727983 */ /* 0x000f220000300800 */
[----:B------:R-:W-:-:S03]  /*85c10*/  IMAD.MOV.U32 R37, RZ, RZ, R162 ;  /* 0x000000ffff257224 */ /* 0x000fc600078e00a2 */
[----:B------:R-:W4:Y:S01]  /*85c20*/  LDL.LU R167, [R1+0x9d28] ;  /* 0x009d280001a77983 */ /* 0x000f220000300800 */
[----:B------:R-:W-:-:S03]  /*85c30*/  IMAD.MOV.U32 R38, RZ, RZ, R150 ;  /* 0x000000ffff267224 */ /* 0x000fc600078e0096 */
[----:B------:R-:W4:Y:S01]  /*85c40*/  LDL.LU R166, [R1+0x9d24] ;  /* 0x009d240001a67983 */ /* 0x000f220000300800 */
[----:B------:R-:W-:-:S03]  /*85c50*/  IMAD.MOV.U32 R39, RZ, RZ, R151 ;  /* 0x000000ffff277224 */ /* 0x000fc600078e0097 */
[----:B------:R-:W4:Y:S01]  /*85c60*/  LDL.LU R163, [R1+0x9d20] ;  /* 0x009d200001a37983 */ /* 0x000f220000300800 */
[----:B------:R-:W-:-:S03]  /*85c70*/  MOV R44, R139 ;  /* 0x0000008b002c7202 */ /* 0x000fc60000000f00 */
        /* <DEDUP_REMOVED lines=30> */
[----:B------:R-:W4:Y:S04]  /*85e60*/  LDL.LU R155, [R1+0x9ce0] ;  /* 0x009ce000019b7983 */ /* 0x000f280000300800 */
[----:B------:R-:W4:Y:S04]  /*85e70*/  LDL.LU R154, [R1+0x9cdc] ;  /* 0x009cdc00019a7983 */ /* 0x000f280000300800 */
[----:B------:R-:W4:Y:S04]  /*85e80*/  LDL.LU R118, [R1+0x9cd8] ;  /* 0x009cd80001767983 */ /* 0x000f280000300800 */
[----:B------:R-:W4:Y:S01]  /*85e90*/  LDL.LU R119, [R1+0x9cd4] ;  /* 0x009cd40001777983 */ /* 0x000f220000300800 */
[----:B--2---:R-:W-:-:S02]  /*85ea0*/  IMAD.MOV.U32 R65, RZ, RZ, R130 ;  /* 0x000000ffff417224 */ /* 0x004fc400078e0082 */
[----:B---3--:R-:W-:Y:S02]  /*85eb0*/  IMAD.MOV.U32 R64, RZ, RZ, R131 ;  /* 0x000000ffff407224 */ /* 0x008fe400078e0083 */
[----:B------:R-:W2:Y:S04]  /*85ec0*/  LDL.LU R131, [R1+0x9cd0] ;  /* 0x009cd00001837983 */ /* 0x000ea80000300800 */
[----:B------:R-:W3:Y:S01]  /*85ed0*/  LDL.LU R130, [R1+0x9ccc] ;  /* 0x009ccc0001827983 */ /* 0x000ee20000300800 */
[----:B------:R-:W-:Y:S02]  /*85ee0*/  IMAD.MOV.U32 R66, RZ, RZ, R142 ;  /* 0x000000ffff427224 */ /* 0x000fe400078e008e */
[----:B------:R-:W-:Y:S01]  /*85ef0*/  IMAD.MOV.U32 R67, RZ, RZ, R143 ;  /* 0x000000ffff437224 */ /* 0x000fe200078e008f */
[----:B------:R-:W3:Y:S01]  /*85f00*/  LDL.LU R142, [R1+0x9cc8] ;  /* 0x009cc800018e7983 */ /* 0x000ee20000300800 */
[----:B----4-:R-:W-:-:S02]  /*85f10*/  IMAD.MOV.U32 R70, RZ, RZ, R126 ;  /* 0x000000ffff467224 */ /* 0x010fc400078e007e */
[----:B------:R-:W-:Y:S01]  /*85f20*/  IMAD.MOV.U32 R69, RZ, RZ, R115 ;  /* 0x000000ffff457224 */ /* 0x000fe200078e0073 */
[----:B------:R-:W4:Y:S01]  /*85f30*/  LDL.LU R143, [R1+0x9cc4] ;  /* 0x009cc400018f7983 */ /* 0x000f220000300800 */
[----:B------:R-:W-:-:S03]  /*85f40*/  MOV R68, R114 ;  /* 0x0000007200447202 */ /* 0x000fc60000000f00 */
[----:B------:R-:W4:Y:S01]  /*85f50*/  LDL.LU R114, [R1+0x9cc0] ;  /* 0x009cc00001727983 */ /* 0x000f220000300800 */
[----:B------:R-:W-:-:S03]  /*85f60*/  IMAD.MOV.U32 R71, RZ, RZ, R127 ;  /* 0x000000ffff477224 */ /* 0x000fc600078e007f */
[----:B------:R-:W4:Y:S04]  /*85f70*/  LDL.LU R115, [R1+0x9cbc] ;  /* 0x009cbc0001737983 */ /* 0x000f280000300800 */
[----:B------:R-:W4:Y:S04]  /*85f80*/  LDL.LU R126, [R1+0x9cb8] ;  /* 0x009cb800017e7983 */ /* 0x000f280000300800 */
[----:B------:R-:W4:Y:S01]  /*85f90*/  LDL.LU R127, [R1+0x9cb4] ;  /* 0x009cb400017f7983 */ /* 0x000f220000300800 */
[----:B------:R-:W-:Y:S02]  /*85fa0*/  IMAD.MOV.U32 R79, RZ, RZ, R150 ;  /* 0x000000ffff4f7224 */ /* 0x000fe400078e0096 */
[----:B------:R-:W-:Y:S01]  /*85fb0*/  IMAD.MOV.U32 R78, RZ, RZ, R151 ;  /* 0x000000ffff4e7224 */ /* 0x000fe200078e0097 */
[----:B------:R-:W-:Y:S01]  /*85fc0*/  MOV R77, R139 ;  /* 0x0000008b004d7202 */ /* 0x000fe20000000f00 */
[----:B------:R-:W-:-:S02]  /*85fd0*/  IMAD.MOV.U32 R76, RZ, RZ, R138 ;  /* 0x000000ffff4c7224 */ /* 0x000fc400078e008a */
[----:B------:R-:W4:Y:S04]  /*85fe0*/  LDL.LU R138, [R1+0x9cb0] ;  /* 0x009cb000018a7983 */ /* 0x000f280000300800 */
[----:B------:R-:W4:Y:S04]  /*85ff0*/  LDL.LU R139, [R1+0x9cac] ;  /* 0x009cac00018b7983 */ /* 0x000f280000300800 */
[----:B------:R-:W4:Y:S01]  /*86000*/  LDL.LU R151, [R1+0x9ca8] ;  /* 0x009ca80001977983 */ /* 0x000f220000300800 */
[----:B------:R-:W-:Y:S01]  /*86010*/  MOV R82, R134 ;  /* 0x0000008600527202 */ /* 0x000fe20000000f00 */
[----:B------:R-:W-:-:S02]  /*86020*/  IMAD.MOV.U32 R81, RZ, RZ, R146 ;  /* 0x000000ffff517224 */ /* 0x000fc400078e0092 */
[----:B------:R-:W4:Y:S01]  /*86030*/  LDL.LU R150, [R1+0x9ca4] ;  /* 0x009ca40001967983 */ /* 0x000f220000300800 */
[----:B------:R-:W-:-:S03]  /*86040*/  IMAD.MOV.U32 R80, RZ, RZ, R147 ;  /* 0x000000ffff507224 */ /* 0x000fc600078e0093 */
[----:B------:R-:W4:Y:S01]  /*86050*/  LDL.LU R147, [R1+0x9ca0] ;  /* 0x009ca00001937983 */ /* 0x000f220000300800 */
[----:B------:R-:W-:-:S03]  /*86060*/  IMAD.MOV.U32 R83, RZ, RZ, R135 ;  /* 0x000000ffff537224 */ /* 0x000fc600078e0087 */
[----:B------:R-:W4:Y:S04]  /*86070*/  LDL.LU R146, [R1+0x9c9c] ;  /* 0x009c9c0001927983 */ /* 0x000f280000300800 */
[----:B------:R-:W1:Y:S01]  /*86080*/  LDL.LU R134, [R1+0x9c98] ;  /* 0x009c980001867983 */ /* 0x000e620000300800 */
[----:B------:R-:W-:Y:S02]  /*86090*/  IMAD.MOV.U32 R86, RZ, RZ, R243 ;  /* 0x000000ffff567224 */ /* 0x000fe400078e00f3 */
[----:B------:R-:W-:Y:S01]  /*860a0*/  IMAD.MOV.U32 R85, RZ, RZ, R123 ;  /* 0x000000ffff557224 */ /* 0x000fe200078e007b */
[----:B------:R-:W4:Y:S01]  /*860b0*/  LDL.LU R135, [R1+0x9c94] ;  /* 0x009c940001877983 */ /* 0x000f220000300800 */
[----:B------:R-:W-:-:S03]  /*860c0*/  IMAD.MOV.U32 R84, RZ, RZ, R122 ;  /* 0x000000ffff547224 */ /* 0x000fc600078e007a */
[----:B------:R-:W4:Y:S01]  /*860d0*/  LDL.LU R122, [R1+0x9c90] ;  /* 0x009c9000017a7983 */ /* 0x000f220000300800 */
[----:B------:R-:W-:-:S03]  /*860e0*/  MOV R87, R242 ;  /* 0x000000f200577202 */ /* 0x000fc60000000f00 */
[----:B------:R-:W4:Y:S04]  /*860f0*/  LDL.LU R123, [R1+0x9c8c] ;  /* 0x009c8c00017b7983 */ /* 0x000f280000300800 */
[----:B------:R-:W4:Y:S04]  /*86100*/  LDL.LU R243, [R1+0x9c88] ;  /* 0x009c880001f37983 */ /* 0x000f280000300800 */
[----:B------:R-:W4:Y:S01]  /*86110*/  LDL.LU R242, [R1+0x9c84] ;  /* 0x009c840001f27983 */ /* 0x000f220000300800 */
[----:B--2---:R-:W-:Y:S02]  /*86120*/  IMAD.MOV.U32 R93, RZ, RZ, R131 ;  /* 0x000000ffff5d7224 */ /* 0x004fe400078e0083 */
[----:B---3--:R-:W-:-:S02]  /*86130*/  IMAD.MOV.U32 R92, RZ, RZ, R130 ;  /* 0x000000ffff5c7224 */ /* 0x008fc400078e0082 */
[----:B------:R-:W2:Y:S04]  /*86140*/  LDL.LU R130, [R1+0x9c80] ;  /* 0x009c800001827983 */ /* 0x000ea80000300800 */
[----:B------:R-:W3:Y:S01]  /*86150*/  LDL.LU R131, [R1+0x9c7c] ;  /* 0x009c7c0001837983 */ /* 0x000ee20000300800 */
[----:B------:R-:W-:Y:S02]  /*86160*/  IMAD.MOV.U32 R94, RZ, RZ, R119 ;  /* 0x000000ffff5e7224 */ /* 0x000fe400078e0077 */
[----:B------:R-:W-:Y:S01]  /*86170*/  IMAD.MOV.U32 R95, RZ, RZ, R118 ;  /* 0x000000ffff5f7224 */ /* 0x000fe200078e0076 */
[----:B------:R-:W3:Y:S01]  /*86180*/  LDL.LU R119, [R1+0x9c78] ;  /* 0x009c780001777983 */ /* 0x000ee20000300800 */
[----:B----4-:R-:W-:Y:S02]  /*86190*/  IMAD.MOV.U32 R98, RZ, RZ, R143 ;  /* 0x000000ffff627224 */ /* 0x010fe400078e008f */
[----:B------:R-:W-:Y:S01]  /*861a0*/  IMAD.MOV.U32 R97, RZ, RZ, R114 ;  /* 0x000000ffff617224 */ /* 0x000fe200078e0072 */
[----:B------:R-:W4:Y:S01]  /*861b0*/  LDL.LU R118, [R1+0x9c74] ;  /* 0x009c740001767983 */ /* 0x000f220000300800 */
[----:B------:R-:W-:-:S03]  /*861c0*/  MOV R96, R115 ;  /* 0x0000007300607202 */ /* 0x000fc60000000f00 */
[----:B------:R-:W4:Y:S01]  /*861d0*/  LDL.LU R115, [R1+0x9c70] ;  /* 0x009c700001737983 */ /* 0x000f220000300800 */
[----:B------:R-:W-:-:S03]  /*861e0*/  IMAD.MOV.U32 R99, RZ, RZ, R142 ;  /* 0x000000ffff637224 */ /* 0x000fc600078e008e */
[----:B------:R-:W4:Y:S04]  /*861f0*/  LDL.LU R114, [R1+0x9c6c] ;  /* 0x009c6c0001727983 */ /* 0x000f280000300800 */
[----:B------:R-:W4:Y:S01]  /*86200*/  LDL.LU R143, [R1+0x9c68] ;  /* 0x009c6800018f7983 */ /* 0x000f220000300800 */
[----:B------:R-:W-:-:S03]  /*86210*/  IMAD.MOV.U32 R102, RZ, RZ, R127 ;  /* 0x000000ffff667224 */ /* 0x000fc600078e007f */
[----:B------:R-:W4:Y:S01]  /*86220*/  LDL.LU R142, [R1+0x9c64] ;  /* 0x009c6400018e7983 */ /* 0x000f220000300800 */
[----:B------:R-:W-:Y:S01]  /*86230*/  IMAD.MOV.U32 R103, RZ, RZ, R126 ;  /* 0x000000ffff677224 */ /* 0x000fe200078e007e */
[----:B------:R-:W-:Y:S01]  /*86240*/  MOV R101, R138 ;  /* 0x0000008a00657202 */ /* 0x000fe20000000f00 */
[----:B------:R-:W-:Y:S02]  /*86250*/  IMAD.MOV.U32 R100, RZ, RZ, R139 ;  /* 0x000000ffff647224 */ /* 0x000fe400078e008b */
[----:B------:R-:W4:Y:S04]  /*86260*/  LDL.LU R139, [R1+0x9c60] ;  /* 0x009c6000018b7983 */ /* 0x000f280000300800 */
[----:B------:R-:W4:Y:S04]  /*86270*/  LDL.LU R138, [R1+0x9c5c] ;  /* 0x009c5c00018a7983 */ /* 0x000f280000300800 */
[----:B------:R-:W4:Y:S04]  /*86280*/  LDL.LU R127, [R1+0x9c58] ;  /* 0x009c5800017f7983 */ /* 0x000f280000300800 */
[----:B------:R-:W4:Y:S01]  /*86290*/  LDL.LU R126, [R1+0x9c54] ;  /* 0x009c5400017e7983 */ /* 0x000f220000300800 */
[----:B-1----:R-:W-:Y:S01]  /*862a0*/  IMAD.MOV.U32 R11, RZ, RZ, R134 ;  /* 0x000000ffff0b7224 */ /* 0x002fe200078e0086 */
[----:B------:R-:W-:Y:S01]  /*862b0*/  MOV R10, R135 ;  /* 0x00000087000a7202 */ /* 0x000fe20000000f00 */
[----:B------:R-:W-:-:S02]  /*862c0*/  IMAD.MOV.U32 R9, RZ, RZ, R122 ;  /* 0x000000ffff097224 */ /* 0x000fc400078e007a */
[----:B------:R-:W-:Y:S02]  /*862d0*/  IMAD.MOV.U32 R8, RZ, RZ, R123 ;  /* 0x000000ffff087224 */ /* 0x000fe400078e007b */
        /* <DEDUP_REMOVED lines=8> */
[----:B------:R-:W-:Y:S01]  /*86360*/  HMMA.1688.F32.TF32 R28, R228, R136, R28 ;  /* 0x00000088e41c723c */ /* 0x000fe2000008101c */
[----:B------:R-:W-:Y:S01]  /*86370*/  IMAD.MOV.U32 R14, RZ, RZ, R242 ;  /* 0x000000ffff0e7224 */ /* 0x000fe200078e00f2 */
[----:B------:R-:W-:Y:S01]  /*86380*/  MOV R15, R243 ;  /* 0x000000f3000f7202 */ /* 0x000fe20000000f00 */
[----:B------:R-:W3:Y:S01]  /*86390*/  LDL.LU R242, [R1+0x9c38] ;  /* 0x009c380001f27983 */ /* 0x000ee20000300800 */
[----:B------:R-:W-:-:S03]  /*863a0*/  IMAD.MOV.U32 R141, RZ, RZ, R16 ;  /* 0x000000ffff8d7224 */ /* 0x000fc600078e0010 */
[----:B------:R-:W3:Y:S01]  /*863b0*/  LDL.LU R243, [R1+0x9c34] ;  /* 0x009c340001f37983 */ /* 0x000ee20000300800 */
[----:B------:R-:W-:Y:S02]  /*863c0*/  IMAD.MOV.U32 R140, RZ, RZ, R17 ;  /* 0x000000ffff8c7224 */ /* 0x000fe400078e0011 */
[----:B------:R-:W-:Y:S02]  /*863d0*/  IMAD.MOV.U32 R137, RZ, RZ, R18 ;  /* 0x000000ffff897224 */ /* 0x000fe400078e0012 */
[----:B------:R-:W-:-:S07]  /*863e0*/  IMAD.MOV.U32 R136, RZ, RZ, R19 ;  /* 0x000000ffff887224 */ /* 0x000fce00078e0013 */
[----:B------:R-:W-:Y:S01]  /*863f0*/  IMAD.MOV.U32 R196, RZ, RZ, R28 ;  /* 0x000000ffffc47224 */ /* 0x000fe200078e001c */
[----:B------:R-:W-:Y:S01]  /*86400*/  MOV R168, R29 ;  /* 0x0000001d00a87202 */ /* 0x000fe20000000f00 */
[----:B----4-:R-:W-:Y:S02]  /*86410*/  IMAD.MOV.U32 R28, RZ, RZ, R114 ;  /* 0x000000ffff1c7224 */ /* 0x010fe400078e0072 */
[----:B------:R-:W-:Y:S01]  /*86420*/  IMAD.MOV.U32 R169, RZ, RZ, R30 ;  /* 0x000000ffffa97224 */ /* 0x000fe200078e001e */
[----:B------:R-:W4:Y:S01]  /*86430*/  LDL.LU R114, [R1+0x9c30] ;  /* 0x009c300001727983 */ /* 0x000f220000300800 */
[----:B------:R-:W-:Y:S02]  /*86440*/  IMAD.MOV.U32 R29, RZ, RZ, R115 ;  /* 0x000000ffff1d7224 */ /* 0x000fe400078e0073 */
[----:B------:R-:W-:Y:S01]  /*86450*/  IMAD.MOV.U32 R184, RZ, RZ, R31 ;  /* 0x000000ffffb87224 */ /* 0x000fe200078e001f */
[----:B------:R-:W4:Y:S01]  /*86460*/  LDL.LU R115, [R1+0x9c2c] ;  /* 0x009c2c0001737983 */ /* 0x000f220000300800 */
[----:B------:R-:W-:-:S02]  /*86470*/  IMAD.MOV.U32 R30, RZ, RZ, R118 ;  /* 0x000000ffff1e7224 */ /* 0x000fc400078e0076 */
[----:B------:R-:W-:Y:S01]  /*86480*/  IMAD.MOV.U32 R31, RZ, RZ, R119 ;  /* 0x000000ffff1f7224 */ /* 0x000fe200078e0077 */
[----:B------:R-:W4:Y:S04]  /*86490*/  LDL.LU R118, [R1+0x9c28] ;  /* 0x009c280001767983 */ /* 0x000f280000300800 */
[----:B------:R-:W4:Y:S01]  /*864a0*/  LDL.LU R119, [R1+0x9c24] ;  /* 0x009c240001777983 */ /* 0x000f220000300800 */
[----:B------:R-:W-:Y:S01]  /*864b0*/  IMAD.MOV.U32 R181, RZ, RZ, R24 ;  /* 0x000000ffffb57224 */ /* 0x000fe200078e0018 */
[----:B------:R-:W-:Y:S01]  /*864c0*/  MOV R165, R26 ;  /* 0x0000001a00a57202 */ /* 0x000fe20000000f00 */
[----:B------:R-:W-:Y:S02]  /*864d0*/  IMAD.MOV.U32 R164, RZ, RZ, R25 ;  /* 0x000000ffffa47224 */ /* 0x000fe400078e0019 */
[----:B------:R-:W-:-:S02]  /*864e0*/  IMAD.MOV.U32 R19, RZ, RZ, R127 ;  /* 0x000000ffff137224 */ /* 0x000fc400078e007f */
[----:B------:R-:W-:Y:S02]  /*864f0*/  IMAD.MOV.U32 R18, RZ, RZ, R126 ;  /* 0x000000ffff127224 */ /* 0x000fe400078e007e */
[----:B------:R-:W-:Y:S01]  /*86500*/  IMAD.MOV.U32 R24, RZ, RZ, R138 ;  /* 0x000000ffff187224 */ /* 0x000fe200078e008a */
[----:B------:R-:W-:Y:S01]  /*86510*/  MOV R26, R142 ;  /* 0x0000008e001a7202 */ /* 0x000fe20000000f00 */
[----:B------:R-:W-:Y:S02]  /*86520*/  IMAD.MOV.U32 R25, RZ, RZ, R139 ;  /* 0x000000ffff197224 */ /* 0x000fe400078e008b */
[----:B------:R-:W-:Y:S02]  /*86530*/  IMAD.MOV.U32 R200, RZ, RZ, R27 ;  /* 0x000000ffffc87224 */ /* 0x000fe400078e001b */
[----:B------:R-:W-:Y:S02]  /*86540*/  IMAD.MOV.U32 R27, RZ, RZ, R143 ;  /* 0x000000ffff1b7224 */ /* 0x000fe400078e008f */
[----:B------:R-:W-:Y:S01]  /*86550*/  IMAD.MOV.U32 R17, RZ, RZ, R123 ;  /* 0x000000ffff117224 */ /* 0x000fe200078e007b */
[----:B------:R-:W-:-:S02]  /*86560*/  MOV R16, R122 ;  /* 0x0000007a00107202 */ /* 0x000fc40000000f00 */
[----:B------:R-:W4:Y:S04]  /*86570*/  LDL.LU R122, [R1+0x9c20] ;  /* 0x009c2000017a7983 */ /* 0x000f280000300800 */
[----:B------:R-:W4:Y:S04]  /*86580*/  LDL.LU R123, [R1+0x9c1c] ;  /* 0x009c1c00017b7983 */ /* 0x000f280000300800 */
[----:B------:R-:W4:Y:S01]  /*86590*/  LDL.LU R126, [R1+0x9c18] ;  /* 0x009c1800017e7983 */ /* 0x000f220000300800 */
[----:B------:R-:W-:-:S03]  /*865a0*/  IMAD.MOV.U32 R238, RZ, RZ, R134 ;  /* 0x000000ffffee7224 */ /* 0x000fc600078e0086 */
[----:B------:R-:W4:Y:S01]  /*865b0*/  LDL.LU R127, [R1+0x9c14] ;  /* 0x009c1400017f7983 */ /* 0x000f220000300800 */
[----:B------:R-:W-:Y:S02]  /*865c0*/  IMAD.MOV.U32 R239, RZ, RZ, R135 ;  /* 0x000000ffffef7224 */ /* 0x000fe400078e0087 */
[----:B------:R-:W-:Y:S02]  /*865d0*/  IMAD.MOV.U32 R4, RZ, RZ, R146 ;  /* 0x000000ffff047224 */ /* 0x000fe400078e0092 */
[----:B------:R-:W-:Y:S01]  /*865e0*/  IMAD.MOV.U32 R5, RZ, RZ, R147 ;  /* 0x000000ffff057224 */ /* 0x000fe200078e0093 */
[----:B------:R-:W-:Y:S01]  /*865f0*/  MOV R7, R151 ;  /* 0x0000009700077202 */ /* 0x000fe20000000f00 */
[----:B------:R-:W-:Y:S02]  /*86600*/  IMAD.MOV.U32 R6, RZ, RZ, R150 ;  /* 0x000000ffff067224 */ /* 0x000fe400078e0096 */
[----:B------:R-:W-:Y:S02]  /*86610*/  IMAD.MOV.U32 R88, RZ, RZ, R154 ;  /* 0x000000ffff587224 */ /* 0x000fe400078e009a */
[----:B------:R-:W-:-:S02]  /*86620*/  IMAD.MOV.U32 R89, RZ, RZ, R155 ;  /* 0x000000ffff597224 */ /* 0x000fc400078e009b */
[----:B------:R-:W-:Y:S01]  /*86630*/  IMAD.MOV.U32 R90, RZ, RZ, R158 ;  /* 0x000000ffff5a7224 */ /* 0x000fe200078e009e */
[----:B------:R-:W-:Y:S01]  /*86640*/  MOV R72, R162 ;  /* 0x000000a200487202 */ /* 0x000fe20000000f00 */
[----:B------:R-:W-:Y:S02]  /*86650*/  IMAD.MOV.U32 R91, RZ, RZ, R159 ;  /* 0x000000ffff5b7224 */ /* 0x000fe400078e009f */
[----:B------:R-:W-:Y:S02]  /*86660*/  IMAD.MOV.U32 R73, RZ, RZ, R163 ;  /* 0x000000ffff497224 */ /* 0x000fe400078e00a3 */
[----:B------:R-:W-:Y:S02]  /*86670*/  IMAD.MOV.U32 R74, RZ, RZ, R166 ;  /* 0x000000ffff4a7224 */ /* 0x000fe400078e00a6 */
[----:B------:R-:W-:Y:S01]  /*86680*/  IMAD.MOV.U32 R75, RZ, RZ, R167 ;  /* 0x000000ffff4b7224 */ /* 0x000fe200078e00a7 */
[----:B------:R-:W-:Y:S01]  /*86690*/  MOV R57, R171 ;  /* 0x000000ab00397202 */ /* 0x000fe20000000f00 */
[----:B------:R-:W-:-:S02]  /*866a0*/  IMAD.MOV.U32 R56, RZ, RZ, R170 ;  /* 0x000000ffff387224 */ /* 0x000fc400078e00aa */
[----:B------:R-:W-:Y:S02]  /*866b0*/  IMAD.MOV.U32 R58, RZ, RZ, R174 ;  /* 0x000000ffff3a7224 */ /* 0x000fe400078e00ae */
[----:B------:R-:W-:Y:S02]  /*866c0*/  IMAD.MOV.U32 R59, RZ, RZ, R175 ;  /* 0x000000ffff3b7224 */ /* 0x000fe400078e00af */
[----:B------:R-:W-:Y:S01]  /*866d0*/  IMAD.MOV.U32 R40, RZ, RZ, R178 ;  /* 0x000000ffff287224 */ /* 0x000fe200078e00b2 */
[----:B------:R-:W-:Y:S01]  /*866e0*/  MOV R42, R183 ;  /* 0x000000b7002a7202 */ /* 0x000fe20000000f00 */
[----:B------:R-:W-:Y:S02]  /*866f0*/  IMAD.MOV.U32 R41, RZ, RZ, R182 ;  /* 0x000000ffff297224 */ /* 0x000fe400078e00b6 */
        /* <DEDUP_REMOVED lines=9> */
[----:B--2---:R-:W-:Y:S01]  /*86790*/  MOV R237, R131 ;  /* 0x0000008300ed7202 */ /* 0x004fe20000000f00 */
[----:B---3--:R-:W-:-:S02]  /*867a0*/  IMAD.MOV.U32 R236, RZ, RZ, R130 ;  /* 0x000000ffffec7224 */ /* 0x008fc400078e0082 */
[----:B------:R-:W2:Y:S04]  /*867b0*/  LDL.LU R130, [R1+0x9c10] ;  /* 0x009c100001827983 */ /* 0x000ea80000300800 */
[----:B------:R-:W2:Y:S04]  /*867c0*/  LDL.LU R131, [R1+0x9c0c] ;  /* 0x009c0c0001837983 */ /* 0x000ea80000300800 */
[----:B------:R-:W3:Y:S04]  /*867d0*/  LDL.LU R134, [R1+0x9c08] ;  /* 0x009c080001867983 */ /* 0x000ee80000300800 */
        /* <DEDUP_REMOVED lines=28> */
[----:B------:R-:W3:Y:S04]  /*869a0*/  LDL.LU R186, [R1+0x9b94] ;  /* 0x009b940001ba7983 */ /* 0x000ee80000300800 */
[----:B------:R-:W3:Y:S04]  /*869b0*/  LDL.LU R187, [R1+0x9b90] ;  /* 0x009b900001bb7983 */ /* 0x000ee80000300800 */
[----:B------:R-:W4:Y:S04]  /*869c0*/  LDL.LU R107, [R1+0x9b8c] ;  /* 0x009b8c00016b7983 */ /* 0x000f280000300800 */
[----:B------:R-:W4:Y:S04]  /*869d0*/  LDL.LU R111, [R1+0x9b88] ;  /* 0x009b8800016f7983 */ /* 0x000f280000300800 */
[----:B------:R-:W4:Y:S01]  /*869e0*/  LDL.LU R179, [R1+0x9b84] ;  /* 0x009b840001b37983 */ /* 0x000f220000300800 */
[----:B------:R-:W-:-:S02]  /*869f0*/  LOP3.LUT R240, R0, 0x40, RZ, 0x3c, !PT ;  /* 0x0000004000f07812 */ /* 0x000fc400078e3cff */
[----:B------:R-:W-:-:S03]  /*86a00*/  LOP3.LUT R241, R0, 0x60, RZ, 0x3c, !PT ;  /* 0x0000006000f17812 */ /* 0x000fc600078e3cff */
[----:B------:R-:W-:Y:S04]  /*86a10*/  LDS R228, [R240+UR10+0x2000] ;  /* 0x0020000af0e47984 */ /* 0x000fe80008000800 */
[----:B------:R-:W-:Y:S04]  /*86a20*/  LDS R230, [R240+UR10+0x3000] ;  /* 0x0030000af0e67984 */ /* 0x000fe80008000800 */
[----:B------:R-:W-:Y:S04]  /*86a30*/  LDS R229, [R241+UR10+0x2000] ;  /* 0x0020000af1e57984 */ /* 0x000fe80008000800 */
[----:B------:R-:W1:Y:S01]  /*86a40*/  LDS R231, [R241+UR10+0x3000] ;  /* 0x0030000af1e77984 */ /* 0x000e620008000800 */
[C---:B--2---:R-:W-:Y:S08]  /*86a50*/  HMMA.1688.F32.TF32 R236, R232.reuse, R190, R236 ;  /* 0x000000bee8ec723c */ /* 0x044ff000000810ec */
[C---:B---3--:R-:W-:Y:S11]  /*86a60*/  HMMA.1688.F32.TF32 R16, R232.reuse, R186, R16 ;  /* 0x000000bae810723c */ /* 0x048ff60000081010 */
[----:B------:R-:W-:Y:S04]  /*86a70*/  STL.64 [R1+0x3600], R236 ;  /* 0x003600ec01007387 */ /* 0x000fe80000100a00 */
[----:B------:R2:W-:Y:S01]  /*86a80*/  STL.64 [R1+0x3608], R238 ;  /* 0x003608ee01007387 */ /* 0x0005e20000100a00 */
[C---:B------:R-:W-:Y:S03]  /*86a90*/  HMMA.1688.F32.TF32 R12, R232.reuse, R182, R12 ;  /* 0x000000b6e80c723c */ /* 0x040fe6000008100c */
[----:B--2---:R-:W2:Y:S04]  /*86aa0*/  LDL.LU R239, [R1+0x9b80] ;  /* 0x009b800001ef7983 */ /* 0x004ea80000300800 */
[----:B------:R-:W-:Y:S04]  /*86ab0*/  STL.64 [R1+0x35f0], R16 ;  /* 0x0035f01001007387 */ /* 0x000fe80000100a00 */
[----:B------:R4:W-:Y:S02]  /*86ac0*/  STL.64 [R1+0x35f8], R18 ;  /* 0x0035f81201007387 */ /* 0x0009e40000100a00 */
[C---:B----4-:R-:W-:Y:S08]  /*86ad0*/  HMMA.1688.F32.TF32 R16, R232.reuse, R106, R24 ;  /* 0x0000006ae810723c */ /* 0x050ff00000081018 */
[C---:B------:R-:W-:Y:S11]  /*86ae0*/  HMMA.1688.F32.TF32 R24, R232.reuse, R110, R28 ;  /* 0x0000006ee818723c */ /* 0x040ff6000008101c */
[----:B------:R-:W-:Y:S04]  /*86af0*/  STL.64 [R1+0x35e0], R16 ;  /* 0x0035e01001007387 */ /* 0x000fe80000100a00 */
[----:B------:R3:W-:Y:S04]  /*86b00*/  STL.64 [R1+0x35e8], R18 ;  /* 0x0035e81201007387 */ /* 0x0007e80000100a00 */
[----:B------:R-:W-:Y:S04]  /*86b10*/  STL.64 [R1+0x35d0], R24 ;  /* 0x0035d01801007387 */ /* 0x000fe80000100a00 */
[----:B------:R-:W-:Y:S01]  /*86b20*/  STL.64 [R1+0x35d8], R26 ;  /* 0x0035d81a01007387 */ /* 0x000fe20000100a00 */
[C---:B---3--:R-:W-:Y:S03]  /*86b30*/  HMMA.1688.F32.TF32 R16, R232.reuse, R178, R8 ;  /* 0x000000b2e810723c */ /* 0x048fe60000081008 */
[----:B------:R-:W-:Y:S04]  /*86b40*/  STL.64 [R1+0x35c0], R12 ;  /* 0x0035c00c01007387 */ /* 0x000fe80000100a00 */
[----:B------:R3:W-:Y:S01]  /*86b50*/  STL.64 [R1+0x35c8], R14 ;  /* 0x0035c80e01007387 */ /* 0x0007e20000100a00 */
[C---:B------:R-:W-:Y:S08]  /*86b60*/  HMMA.1688.F32.TF32 R8, R232.reuse, R174, R4 ;  /* 0x000000aee808723c */ /* 0x040ff00000081004 */
[C---:B---3--:R-:W-:Y:S08]  /*86b70*/  HMMA.1688.F32.TF32 R12, R232.reuse, R170, R100 ;  /* 0x000000aae80c723c */ /* 0x048ff00000081064 */
[C---:B------:R-:W-:Y:S01]  /*86b80*/  HMMA.1688.F32.TF32 R4, R232.reuse, R166, R96 ;  /* 0x000000a6e804723c */ /* 0x040fe20000081060 */
[----:B------:R-:W-:Y:S04]  /*86b90*/  STL.64 [R1+0x35b0], R16 ;  /* 0x0035b01001007387 */ /* 0x000fe80000100a00 */
[----:B------:R-:W-:Y:S04]  /*86ba0*/  STL.64 [R1+0x35b8], R18 ;  /* 0x0035b81201007387 */ /* 0x000fe80000100a00 */
[----:B------:R-:W-:Y:S04]  /*86bb0*/  STL.64 [R1+0x35a0], R8 ;  /* 0x0035a00801007387 */ /* 0x000fe80000100a00 */
[----:B------:R3:W-:Y:S04]  /*86bc0*/  STL.64 [R1+0x35a8], R10 ;  /* 0x0035a80a01007387 */ /* 0x0007e80000100a00 */
[----:B------:R-:W-:Y:S04]  /*86bd0*/  STL.64 [R1+0x3590], R12 ;  /* 0x0035900c01007387 */ /* 0x000fe80000100a00 */
[----:B------:R4:W-:Y:S01]  /*86be0*/  STL.64 [R1+0x3598], R14 ;  /* 0x0035980e01007387 */ /* 0x0009e20000100a00 */
[C---:B---3--:R-:W-:Y:S03]  /*86bf0*/  HMMA.1688.F32.TF32 R8, R232.reuse, R162, R92 ;  /* 0x000000a2e808723c */ /* 0x048fe6000008105c */
[----:B------:R-:W-:Y:S04]  /*86c00*/  STL.64 [R1+0x3580], R4 ;  /* 0x0035800401007387 */ /* 0x000fe80000100a00 */
[----:B------:R3:W-:Y:S01]  /*86c10*/  STL.64 [R1+0x3588], R6 ;  /* 0x0035880601007387 */ /* 0x0007e20000100a00 */
[C---:B----4-:R-:W-:Y:S08]  /*86c20*/  HMMA.1688.F32.TF32 R12, R232.reuse, R158, R88 ;  /* 0x0000009ee80c723c */ /* 0x050ff00000081058 */
[C---:B---3--:R-:W-:Y:S03]  /*86c30*/  HMMA.1688.F32.TF32 R4, R232.reuse, R154, R84 ;  /* 0x0000009ae804723c */ /* 0x048fe60000081054 */
        /* <DEDUP_REMOVED lines=34> */
[----:B----4-:R-:W-:Y:S03]  /*86e60*/  HMMA.1688.F32.TF32 R12, R232, R242, R40 ;  /* 0x000000f2e80c723c */ /* 0x010fe60000081028 */
[----:B------:R-:W-:Y:S04]  /*86e70*/  LDS R232, [R0+UR10+0x2080] ;  /* 0x0020800a00e87984 */ /* 0x000fe80008000800 */
[----:B------:R-:W-:Y:S01]  /*86e80*/  LDS R234, [R0+UR10+0x3080] ;  /* 0x0030800a00ea7984 */ /* 0x000fe20008000800 */
[C---:B-1----:R-:W-:Y:S03]  /*86e90*/  HMMA.1688.F32.TF32 R4, R228.reuse, R226, R36 ;  /* 0x000000e2e404723c */ /* 0x042fe60000081024 */
[----:B------:R-:W-:Y:S04]  /*86ea0*/  STL.64 [R1+0x34b0], R8 ;  /* 0x0034b00801007387 */ /* 0x000fe80000100a00 */
[----:B------:R1:W-:Y:S04]  /*86eb0*/  STL.64 [R1+0x34b8], R10 ;  /* 0x0034b80a01007387 */ /* 0x0003e80000100a00 */
[----:B------:R-:W-:Y:S04]  /*86ec0*/  STL.64 [R1+0x2250], R12 ;  /* 0x0022500c01007387 */ /* 0x000fe80000100a00 */
[----:B------:R-:W-:Y:S01]  /*86ed0*/  STL.64 [R1+0x2258], R14 ;  /* 0x0022580e01007387 */ /* 0x000fe20000100a00 */
[C---:B-1----:R-:W-:Y:S03]  /*86ee0*/  HMMA.1688.F32.TF32 R8, R228.reuse, R222, R32 ;  /* 0x000000dee408723c */ /* 0x042fe60000081020 */
[----:B------:R-:W-:Y:S04]  /*86ef0*/  STL.64 [R1+0x9b78], R222 ;  /* 0x009b78de01007387 */ /* 0x000fe80000100a00 */
[----:B------:R-:W-:Y:S04]  /*86f00*/  STL.64 [R1+0x2240], R4 ;  /* 0x0022400401007387 */ /* 0x000fe80000100a00 */
[----:B------:R1:W-:Y:S04]  /*86f10*/  STL.64 [R1+0x2248], R6 ;  /* 0x0022480601007387 */ /* 0x0003e80000100a00 */
[----:B--2---:R-:W-:Y:S01]  /*86f20*/  LDS R233, [R239+UR10+0x2080] ;  /* 0x0020800aefe97984 */ /* 0x004fe20008000800 */
[C---:B-1----:R-:W-:Y:S03]  /*86f30*/  HMMA.1688.F32.TF32 R4, R228.reuse, R218, R20 ;  /* 0x000000dae404723c */ /* 0x042fe60000081014 */
[----:B------:R-:W-:Y:S04]  /*86f40*/  STL.64 [R1+0x2230], R8 ;  /* 0x0022300801007387 */ /* 0x000fe80000100a00 */
[----:B------:R1:W-:Y:S04]  /*86f50*/  STL.64 [R1+0x2238], R10 ;  /* 0x0022380a01007387 */ /* 0x0003e80000100a00 */
[----:B------:R-:W-:Y:S04]  /*86f60*/  STL.64 [R1+0x9b70], R218 ;  /* 0x009b70da01007387 */ /* 0x000fe80000100a00 */
[----:B------:R-:W2:Y:S01]  /*86f70*/  LDS R235, [R239+UR10+0x3080] ;  /* 0x0030800aefeb7984 */ /* 0x000ea20008000800 */
[C---:B-1----:R-:W-:Y:S03]  /*86f80*/  HMMA.1688.F32.TF32 R8, R228.reuse, R214, R244 ;  /* 0x000000d6e408723c */ /* 0x042fe600000810f4 */
[----:B------:R-:W-:Y:S04]  /*86f90*/  STL.64 [R1+0x2220], R4 ;  /* 0x0022200401007387 */ /* 0x000fe80000100a00 */
[----:B------:R1:W-:Y:S02]  /*86fa0*/  STL.64 [R1+0x2228], R6 ;  /* 0x0022280601007387 */ /* 0x0003e40000100a00 */
[C---:B-1----:R-:W-:Y:S02]  /*86fb0*/  HMMA.1688.F32.TF32 R4, R228.reuse, R210, R248 ;  /* 0x000000d2e404723c */ /* 0x042fe400000810f8 */
[----:B------:R-:W-:Y:S08]  /*86fc0*/  STL.64 [R1+0x9b68], R214 ;  /* 0x009b68d601007387 */ /* 0x000ff00000100a00 */
[----:B------:R-:W-:Y:S04]  /*86fd0*/  STL.64 [R1+0x2210], R8 ;  /* 0x0022100801007387 */ /* 0x000fe80000100a00 */
[----:B------:R-:W-:Y:S04]  /*86fe0*/  STL.64 [R1+0x2218], R10 ;  /* 0x0022180a01007387 */ /* 0x000fe80000100a00 */
[----:B------:R-:W3:Y:S04]  /*86ff0*/  LDL.LU R244, [R1+0x1920] ;  /* 0x0019200001f47983 */ /* 0x000ee80000300800 */
[----:B------:R1:W-:Y:S04]  /*87000*/  STL.64 [R1+0x2200], R4 ;  /* 0x0022000401007387 */ /* 0x0003e80000100a00 */
[----:B------:R4:W-:Y:S04]  /*87010*/  STL.64 [R1+0x2208], R6 ;  /* 0x0022080601007387 */ /* 0x0009e80000100a00 */
[----:B------:R-:W3:Y:S04]  /*87020*/  LDL.LU R245, [R1+0x1924] ;  /* 0x0019240001f57983 */ /* 0x000ee80000300800 */
        /* <DEDUP_REMOVED lines=58> */
[----:B-1----:R-:W2:Y:S04]  /*873d0*/  LDL.LU R4, [R1+0x1a60] ;  /* 0x001a600001047983 */ /* 0x002ea80000300800 */
[----:B------:R-:W2:Y:S04]  /*873e0*/  LDL.LU R5, [R1+0x1a64] ;  /* 0x001a640001057983 */ /* 0x000ea80000300800 */
[----:B----4-:R-:W2:Y:S04]  /*873f0*/  LDL.LU R6, [R1+0x1a68] ;  /* 0x001a680001067983 */ /* 0x010ea80000300800 */
[----:B------:R-:W2:Y:S04]  /*87400*/  LDL.LU R7, [R1+0x1a6c] ;  /* 0x001a6c0001077983 */ /* 0x000ea80000300800 */
[----:B------:R-:W4:Y:S04]  /*87410*/  LDL.LU R12, [R1+0x4a0] ;  /* 0x0004a000010c7983 */ /* 0x000f280000300800 */
[----:B------:R-:W4:Y:S04]  /*87420*/  LDL.LU R13, [R1+0x4a4] ;  /* 0x0004a400010d7983 */ /* 0x000f280000300800 */
[----:B------:R-:W4:Y:S04]  /*87430*/  LDL.LU R14, [R1+0x4a8] ;  /* 0x0004a800010e7983 */ /* 0x000f280000300800 */
[----:B------:R-:W4:Y:S04]  /*87440*/  LDL.LU R15, [R1+0x4ac] ;  /* 0x0004ac00010f7983 */ /* 0x000f280000300800 */
[----:B------:R-:W3:Y:S04]  /*87450*/  LDL.LU R24, [R1+0x4c0] ;  /* 0x0004c00001187983 */ /* 0x000ee80000300800 */
        /* <DEDUP_REMOVED lines=38> */
[----:B------:R-:W3:Y:S01]  /*876c0*/  LDL.LU R251, [R1+0x49c] ;  /* 0x00049c0001fb7983 */ /* 0x000ee20000300800 */
[C---:B--2---:R-:W-:Y:S08]  /*876d0*/  HMMA.1688.F32.TF32 R4, R228.reuse, R186, R4 ;  /* 0x000000bae404723c */ /* 0x044ff00000081004 */
[C---:B----4-:R-:W-:Y:S08]  /*876e0*/  HMMA.1688.F32.TF32 R12, R228.reuse, R194, R12 ;  /* 0x000000c2e40c723c */ /* 0x050ff0000008100c */
[C---:B---3--:R-:W-:Y:S08]  /*876f0*/  HMMA.1688.F32.TF32 R24, R228.reuse, R202, R24 ;  /* 0x000000cae418723c */ /* 0x048ff00000081018 */
[C---:B------:R-:W-:Y:S08]  /*87700*/  HMMA.1688.F32.TF32 R212, R228.reuse, R206, R16 ;  /* 0x000000cee4d4723c */ /* 0x040ff00000081010 */
[C---:B------:R-:W-:Y:S11]  /*87710*/  HMMA.1688.F32.TF32 R16, R228.reuse, R198, R28 ;  /* 0x000000c6e410723c */ /* 0x040ff6000008101c */
[----:B------:R-:W-:Y:S01]  /*87720*/  STL.64 [R1+0x21f0], R212 ;  /* 0x0021f0d401007387 */ /* 0x000fe20000100a00 */
[C---:B------:R-:W-:Y:S03]  /*87730*/  HMMA.1688.F32.TF32 R8, R228.reuse, R190, R8 ;  /* 0x000000bee408723c */ /* 0x040fe60000081008 */
        /* <DEDUP_REMOVED lines=8> */
[----:B------:R2:W-:Y:S01]  /*877c0*/  STL.64 [R1+0x34a8], R10 ;  /* 0x0034a80a01007387 */ /* 0x0005e20000100a00 */
[C---:B-1----:R-:W-:Y:S03]  /*877d0*/  HMMA.1688.F32.TF32 R12, R228.reuse, R106, R100 ;  /* 0x0000006ae40c723c */ /* 0x042fe60000081064 */
[----:B------:R-:W-:Y:S04]  /*877e0*/  STL.64 [R1+0x3490], R4 ;  /* 0x0034900401007387 */ /* 0x000fe80000100a00 */
[----:B------:R1:W-:Y:S01]  /*877f0*/  STL.64 [R1+0x3498], R6 ;  /* 0x0034980601007387 */ /* 0x0003e20000100a00 */
[C---:B--2---:R-:W-:Y:S08]  /*87800*/  HMMA.1688.F32.TF32 R8, R228.reuse, R110, R96 ;  /* 0x0000006ee408723c */ /* 0x044ff00000081060 */
[C---:B-1----:R-:W-:Y:S03]  /*87810*/  HMMA.1688.F32.TF32 R4, R228.reuse, R182, R92 ;  /* 0x000000b6e404723c */ /* 0x042fe6000008105c */
        /* <DEDUP_REMOVED lines=53> */
[----:B-1----:R-:W-:Y:S01]  /*87b70*/  HMMA.1688.F32.TF32 R4, R228, R242, R248 ;  /* 0x000000f2e404723c */ /* 0x002fe200000810f8 */
[----:B------:R-:W-:Y:S04]  /*87b80*/  LDS R228, [R240+UR10+0x2080] ;  /* 0x0020800af0e47984 */ /* 0x000fe80008000800 */
[----:B------:R-:W-:Y:S04]  /*87b90*/  STL.64 [R1+0x3360], R12 ;  /* 0x0033600c01007387 */ /* 0x000fe80000100a00 */
[----:B------:R-:W-:Y:S04]  /*87ba0*/  STL.64 [R1+0x3368], R14 ;  /* 0x0033680e01007387 */ /* 0x000fe80000100a00 */
[----:B------:R-:W2:Y:S04]  /*87bb0*/  LDL.LU R248, [R1+0x1740] ;  /* 0x0017400001f87983 */ /* 0x000ea80000300800 */
[----:B------:R-:W-:Y:S04]  /*87bc0*/  STL.64 [R1+0x3350], R8 ;  /* 0x0033500801007387 */ /* 0x000fe80000100a00 */
[----:B------:R-:W-:Y:S04]  /*87bd0*/  STL.64 [R1+0x3358], R10 ;  /* 0x0033580a01007387 */ /* 0x000fe80000100a00 */
[----:B------:R1:W-:Y:S04]  /*87be0*/  STL.64 [R1+0x21b0], R4 ;  /* 0x0021b00401007387 */ /* 0x0003e80000100a00 */
[----:B------:R3:W-:Y:S04]  /*87bf0*/  STL.64 [R1+0x21b8], R6 ;  /* 0x0021b80601007387 */ /* 0x0007e80000100a00 */
[----:B------:R-:W2:Y:S04]  /*87c00*/  LDL.LU R249, [R1+0x1744] ;  /* 0x0017440001f97983 */ /* 0x000ea80000300800 */
[----:B------:R-:W2:Y:S04]  /*87c10*/  LDL.LU R250, [R1+0x1748] ;  /* 0x0017480001fa7983 */ /* 0x000ea80000300800 */
[----:B------:R-:W2:Y:S04]  /*87c20*/  LDL.LU R251, [R1+0x174c] ;  /* 0x00174c0001fb7983 */ /* 0x000ea80000300800 */
[----:B------:R-:W4:Y:S04]  /*87c30*/  LDL.LU R244, [R1+0x1750] ;  /* 0x0017500001f47983 */ /* 0x000f280000300800 */
[----:B------:R-:W4:Y:S04]  /*87c40*/  LDL.LU R245, [R1+0x1754] ;  /* 0x0017540001f57983 */ /* 0x000f280000300800 */
[----:B------:R-:W4:Y:S04]  /*87c50*/  LDL.LU R246, [R1+0x1758] ;  /* 0x0017580001f67983 */ /* 0x000f280000300800 */
[----:B------:R-:W4:Y:S04]  /*87c60*/  LDL.LU R247, [R1+0x175c] ;  /* 0x00175c0001f77983 */ /* 0x000f280000300800 */
        /* <DEDUP_REMOVED lines=58> */
[----:B---3--:R-:W2:Y:S04]  /*88010*/  LDL.LU R6, [R1+0x1898] ;  /* 0x0018980001067983 */ /* 0x008ea80000300800 */
[----:B------:R-:W2:Y:S04]  /*88020*/  LDL.LU R7, [R1+0x189c] ;  /* 0x00189c0001077983 */ /* 0x000ea80000300800 */
[----:B------:R-:W3:Y:S04]  /*88030*/  LDL.LU R8, [R1+0x18a0] ;  /* 0x0018a00001087983 */ /* 0x000ee80000300800 */
        /* <DEDUP_REMOVED lines=51> */
[----:B------:R-:W-:Y:S04]  /*88370*/  LDS R230, [R240+UR10+0x3080] ;  /* 0x0030800af0e67984 */ /* 0x000fe80008000800 */
[----:B------:R-:W-:Y:S04]  /*88380*/  LDS R229, [R241+UR10+0x2080] ;  /* 0x0020800af1e57984 */ /* 0x000fe80008000800 */
[----:B------:R-:W1:Y:S01]  /*88390*/  LDS R231, [R241+UR10+0x3080] ;  /* 0x0030800af1e77984 */ /* 0x000e620008000800 */
[----:B--2---:R-:W-:-:S15]  /*883a0*/  HMMA.1688.F32.TF32 R220, R232, R226, R220 ;  /* 0x000000e2e8dc723c */ /* 0x004fde00000810dc */
[----:B------:R-:W-:-:S04]  /*883b0*/  NOP ;  /* 0x0000000000007918 */ /* 0x000fc80000000000 */
[----:B------:R-:W-:Y:S04]  /*883c0*/  STL.64 [R1+0x3340], R220 ;  /* 0x003340dc01007387 */ /* 0x000fe80000100a00 */
[----:B------:R2:W-:Y:S04]  /*883d0*/  STL.64 [R1+0x3348], R222 ;  /* 0x003348de01007387 */ /* 0x0005e80000100a00 */
[----:B--2---:R-:W2:Y:S02]  /*883e0*/  LDL.LU.64 R222, [R1+0x9b78] ;  /* 0x009b780001de7983 */ /* 0x004ea40000300a00 */
[----:B--2---:R-:W-:-:S15]  /*883f0*/  HMMA.1688.F32.TF32 R216, R232, R222, R216 ;  /* 0x000000dee8d8723c */ /* 0x004fde00000810d8 */
[----:B------:R-:W-:-:S04]  /*88400*/  NOP ;  /* 0x0000000000007918 */ /* 0x000fc80000000000 */
[----:B------:R-:W-:Y:S04]  /*88410*/  STL.64 [R1+0x3330], R216 ;  /* 0x003330d801007387 */ /* 0x000fe80000100a00 */
[----:B------:R2:W-:Y:S04]  /*88420*/  STL.64 [R1+0x3338], R218 ;  /* 0x003338da01007387 */ /* 0x0005e80000100a00 */
[----:B--2---:R-:W3:Y:S02]  /*88430*/  LDL.LU.64 R218, [R1+0x9b70] ;  /* 0x009b700001da7983 */ /* 0x004ee40000300a00 */
[----:B---3--:R-:W-:-:S15]  /*88440*/  HMMA.1688.F32.TF32 R212, R232, R218, R212 ;  /* 0x000000dae8d4723c */ /* 0x008fde00000810d4 */
[----:B------:R-:W-:-:S04]  /*88450*/  NOP ;  /* 0x0000000000007918 */ /* 0x000fc80000000000 */
[----:B------:R-:W-:Y:S04]  /*88460*/  STL.64 [R1+0x3320], R212 ;  /* 0x003320d401007387 */ /* 0x000fe80000100a00 */
[----:B------:R2:W-:Y:S04]  /*88470*/  STL.64 [R1+0x3328], R214 ;  /* 0x003328d601007387 */ /* 0x0005e80000100a00 */
[----:B--2---:R-:W2:Y:S01]  /*88480*/  LDL.LU.64 R214, [R1+0x9b68] ;  /* 0x009b680001d67983 */ /* 0x004ea20000300a00 */
[C---:B------:R-:W-:Y:S08]  /*88490*/  HMMA.1688.F32.TF32 R24, R232.reuse, R210, R24 ;  /* 0x000000d2e818723c */ /* 0x040ff00000081018 */
[C---:B------:R-:W-:Y:S08]  /*884a0*/  HMMA.1688.F32.TF32 R12, R232.reuse, R202, R12 ;  /* 0x000000cae80c723c */ /* 0x040ff0000008100c */
[C---:B------:R-:W-:Y:S08]  /*884b0*/  HMMA.1688.F32.TF32 R8, R232.reuse, R198, R8 ;  /* 0x000000c6e808723c */ /* 0x040ff00000081008 */
[C---:B------:R-:W-:Y:S08]  /*884c0*/  HMMA.1688.F32.TF32 R4, R232.reuse, R194, R4 ;  /* 0x000000c2e804723c */ /* 0x040ff00000081004 */
[----:B--2---:R-:W-:-:S15]  /*884d0*/  HMMA.1688.F32.TF32 R16, R232, R214, R16 ;  /* 0x000000d6e810723c */ /* 0x004fde0000081010 */
[----:B------:R-:W-:-:S04]  /*884e0*/  NOP ;  /* 0x0000000000007918 */ /* 0x000fc80000000000 */
[----:B------:R-:W-:Y:S04]  /*884f0*/  STL.64 [R1+0x3310], R16 ;  /* 0x0033101001007387 */ /* 0x000fe80000100a00 */
[----:B------:R2:W-:Y:S02]  /*88500*/  STL.64 [R1+0x3318], R18 ;  /* 0x0033181201007387 */ /* 0x0005e40000100a00 */
[----:B--2---:R-:W-:Y:S02]  /*88510*/  HMMA.1688.F32.TF32 R16, R232, R206, R28 ;  /* 0x000000cee810723c */ /* 0x004fe4000008101c */
[----:B------:R-:W-:Y:S04]  /*88520*/  STL.64 [R1+0x3300], R24 ;  /* 0x0033001801007387 */ /* 0x000fe80000100a00 */
[----:B------:R-:W-:-:S13]  /*88530*/  STL.64 [R1+0x3308], R26 ;  /* 0x0033081a01007387 */ /* 0x000fda0000100a00 */
[----:B------:R-:W-:Y:S04]  /*88540*/  STL.64 [R1+0x32f0], R16 ;  /* 0x0032f01001007387 */ /* 0x000fe80000100a00 */
[----:B------:R-:W-:Y:S04]  /*88550*/  STL.64 [R1+0x32f8], R18 ;  /* 0x0032f81201007387 */ /* 0x000fe80000100a00 */
[----:B------:R-:W-:Y:S04]  /*88560*/  STL.64 [R1+0x32e0], R12 ;  /* 0x0032e00c01007387 */ /* 0x000fe80000100a00 */
[----:B------:R2:W-:Y:S04]  /*88570*/  STL.64 [R1+0x32e8], R14 ;  /* 0x0032e80e01007387 */ /* 0x0005e80000100a00 */
[----:B------:R-:W-:Y:S04]  /*88580*/  STL.64 [R1+0x32d0], R8 ;  /* 0x0032d00801007387 */ /* 0x000fe80000100a00 */
[----:B------:R3:W-:Y:S01]  /*88590*/  STL.64 [R1+0x32d8], R10 ;  /* 0x0032d80a01007387 */ /* 0x0007e20000100a00 */
[C---:B--2---:R-:W-:Y:S03]  /*885a0*/  HMMA.1688.F32.TF32 R12, R232.reuse, R190, R100 ;  /* 0x000000bee80c723c */ /* 0x044fe60000081064 */
[----:B------:R-:W-:Y:S04]  /*885b0*/  STL.64 [R1+0x32c0], R4 ;  /* 0x0032c00401007387 */ /* 0x000fe80000100a00 */
[----:B------:R2:W-:Y:S01]  /*885c0*/  STL.64 [R1+0x32c8], R6 ;  /* 0x0032c80601007387 */ /* 0x0005e20000100a00 */
[C---:B---3--:R-:W-:Y:S08]  /*885d0*/  HMMA.1688.F32.TF32 R8, R232.reuse, R186, R96 ;  /* 0x000000bae808723c */ /* 0x048ff00000081060 */
[C---:B--2---:R-:W-:Y:S03]  /*885e0*/  HMMA.1688.F32.TF32 R4, R232.reuse, R106, R92 ;  /* 0x0000006ae804723c */ /* 0x044fe6000008105c */
        /* <DEDUP_REMOVED lines=52> */
[C---:B----4-:R-:W-:Y:S08]  /*88930*/  HMMA.1688.F32.TF32 R8, R232.reuse, R122, R244 ;  /* 0x0000007ae808723c */ /* 0x050ff000000810f4 */
[C---:B--2---:R-:W-:Y:S03]  /*88940*/  HMMA.1688.F32.TF32 R4, R232.reuse, R118, R248 ;  /* 0x00000076e804723c */ /* 0x044fe600000810f8 */
        /* <DEDUP_REMOVED lines=62> */
[----:B---3--:R-:W3:Y:S04]  /*88d30*/  LDL.LU R4, [R1+0x440] ;  /* 0x0004400001047983 */ /* 0x008ee80000300800 */
[----:B------:R-:W3:Y:S04]  /*88d40*/  LDL.LU R5, [R1+0x444] ;  /* 0x0004440001057983 */ /* 0x000ee80000300800 */
[----:B----4-:R-:W3:Y:S04]  /*88d50*/  LDL.LU R6, [R1+0x448] ;  /* 0x0004480001067983 */ /* 0x010ee80000300800 */
[----:B------:R-:W3:Y:S04]  /*88d60*/  LDL.LU R7, [R1+0x44c] ;  /* 0x00044c0001077983 */ /* 0x000ee80000300800 */
        /* <DEDUP_REMOVED lines=16> */
[----:B------:R-:W1:Y:S04]  /*88e70*/  LDL.LU R28, [R1+0x470] ;  /* 0x00047000011c7983 */ /* 0x000e680000300800 */
[----:B------:R-:W1:Y:S04]  /*88e80*/  LDL.LU R29, [R1+0x474] ;  /* 0x00047400011d7983 */ /* 0x000e680000300800 */
[----:B------:R-:W1:Y:S04]  /*88e90*/  LDL.LU R30, [R1+0x478] ;  /* 0x00047800011e7983 */ /* 0x000e680000300800 */
[----:B------:R-:W1:Y:S04]  /*88ea0*/  LDL.LU R31, [R1+0x47c] ;  /* 0x00047c00011f7983 */ /* 0x000e680000300800 */
        /* <DEDUP_REMOVED lines=10> */
[----:B------:R-:W4:Y:S04]  /*88f50*/  LDL.LU R82, [R1+0x1728] ;  /* 0x0017280001527983 */ /* 0x000f280000300800 */
        /* <DEDUP_REMOVED lines=16> */
[----:B------:R-:W4:Y:S01]  /*89060*/  LDL.LU R251, [R1+0x163c] ;  /* 0x00163c0001fb7983 */ /* 0x000f220000300800 */
[----:B--2---:R-:W-:-:S15]  /*89070*/  HMMA.1688.F32.TF32 R16, R232, R114, R16 ;  /* 0x00000072e810723c */ /* 0x004fde0000081010 */
[----:B------:R-:W-:-:S04]  /*89080*/  NOP ;  /* 0x0000000000007918 */ /* 0x000fc80000000000 */
[----:B------:R-:W-:Y:S04]  /*89090*/  STL.64 [R1+0x3160], R16 ;  /* 0x0031601001007387 */ /* 0x000fe80000100a00 */
[----:B------:R2:W-:Y:S02]  /*890a0*/  STL.64 [R1+0x3168], R18 ;  /* 0x0031681201007387 */ /* 0x0005e40000100a00 */
[----:B--2---:R-:W-:Y:S02]  /*890b0*/  HMMA.1688.F32.TF32 R16, R232, R242, R24 ;  /* 0x000000f2e810723c */ /* 0x004fe40000081018 */
[----:B------:R-:W-:Y:S04]  /*890c0*/  LDS R232, [R0+UR10+0x2100] ;  /* 0x0021000a00e87984 */ /* 0x000fe80008000800 */
[----:B------:R-:W-:Y:S02]  /*890d0*/  LDS R234, [R0+UR10+0x3100] ;  /* 0x0031000a00ea7984 */ /* 0x000fe40008000800 */
[C---:B-1----:R-:W-:Y:S02]  /*890e0*/  HMMA.1688.F32.TF32 R28, R228.reuse, R226, R28 ;  /* 0x000000e2e41c723c */ /* 0x042fe4000008101c */
[----:B------:R-:W-:Y:S04]  /*890f0*/  LDS R233, [R239+UR10+0x2100] ;  /* 0x0021000aefe97984 */ /* 0x000fe80008000800 */
[----:B------:R-:W1:Y:S02]  /*89100*/  LDS R235, [R239+UR10+0x3100] ;  /* 0x0031000aefeb7984 */ /* 0x000e640008000800 */
[C---:B------:R-:W-:Y:S03]  /*89110*/  HMMA.1688.F32.TF32 R24, R228.reuse, R222, R12 ;  /* 0x000000dee418723c */ /* 0x040fe6000008100c */
[----:B------:R-:W-:Y:S04]  /*89120*/  STL.64 [R1+0x21a0], R16 ;  /* 0x0021a01001007387 */ /* 0x000fe80000100a00 */
[----:B------:R4:W-:Y:S01]  /*89130*/  STL.64 [R1+0x21a8], R18 ;  /* 0x0021a81201007387 */ /* 0x0009e20000100a00 */
[C---:B---3--:R-:W-:Y:S08]  /*89140*/  HMMA.1688.F32.TF32 R12, R228.reuse, R214, R4 ;  /* 0x000000d6e40c723c */ /* 0x048ff00000081004 */
[C---:B----4-:R-:W-:Y:S08]  /*89150*/  HMMA.1688.F32.TF32 R16, R228.reuse, R218, R8 ;  /* 0x000000dae410723c */ /* 0x050ff00000081008 */
[C---:B------:R-:W-:Y:S08]  /*89160*/  HMMA.1688.F32.TF32 R8, R228.reuse, R210, R100 ;  /* 0x000000d2e408723c */ /* 0x040ff00000081064 */
        /* <DEDUP_REMOVED lines=17> */
[----:B------:R-:W-:Y:S04]  /*89280*/  STL.64 [R1+0x2138], R14 ;  /* 0x0021380e01007387 */ /* 0x000fe80000100a00 */
[----:B------:R-:W-:Y:S04]  /*89290*/  STL.64 [R1+0x2120], R8 ;  /* 0x0021200801007387 */ /* 0x000fe80000100a00 */
[----:B------:R-:W-:Y:S04]  /*892a0*/  STL.64 [R1+0x2128], R10 ;  /* 0x0021280a01007387 */ /* 0x000fe80000100a00 */
[----:B------:R-:W-:Y:S04]  /*892b0*/  STL.64 [R1+0x2110], R4 ;  /* 0x0021100401007387 */ /* 0x000fe80000100a00 */
[----:B------:R2:W-:Y:S02]  /*892c0*/  STL.64 [R1+0x2118], R6 ;  /* 0x0021180601007387 */ /* 0x0005e40000100a00 */
[C---:B--2---:R-:W-:Y:S08]  /*892d0*/  HMMA.1688.F32.TF32 R4, R228.reuse, R190, R80 ;  /* 0x000000bee404723c */ /* 0x044ff00000081050 */
[C---:B------:R-:W-:Y:S08]  /*892e0*/  HMMA.1688.F32.TF32 R12, R228.reuse, R186, R76 ;  /* 0x000000bae40c723c */ /* 0x040ff0000008104c */
[C---:B------:R-:W-:Y:S03]  /*892f0*/  HMMA.1688.F32.TF32 R8, R228.reuse, R106, R72 ;  /* 0x0000006ae408723c */ /* 0x040fe60000081048 */
[----:B------:R-:W-:Y:S04]  /*89300*/  STL.64 [R1+0x3150], R4 ;  /* 0x0031500401007387 */ /* 0x000fe80000100a00 */
[----:B------:R2:W-:Y:S02]  /*89310*/  STL.64 [R1+0x3158], R6 ;  /* 0x0031580601007387 */ /* 0x0005e40000100a00 */
[C---:B--2---:R-:W-:Y:S02]  /*89320*/  HMMA.1688.F32.TF32 R4, R228.reuse, R110, R68 ;  /* 0x0000006ee404723c */ /* 0x044fe40000081044 */
[----:B------:R-:W-:Y:S04]  /*89330*/  STL.64 [R1+0x3140], R12 ;  /* 0x0031400c01007387 */ /* 0x000fe80000100a00 */
[----:B------:R2:W-:Y:S04]  /*89340*/  STL.64 [R1+0x3148], R14 ;  /* 0x0031480e01007387 */ /* 0x0005e80000100a00 */
[----:B------:R-:W-:Y:S04]  /*89350*/  STL.64 [R1+0x3130], R8 ;  /* 0x0031300801007387 */ /* 0x000fe80000100a00 */
[----:B------:R3:W-:Y:S01]  /*89360*/  STL.64 [R1+0x3138], R10 ;  /* 0x0031380a01007387 */ /* 0x0007e20000100a00 */
[C---:B--2---:R-:W-:Y:S04]  /*89370*/  HMMA.1688.F32.TF32 R12, R228.reuse, R182, R64 ;  /* 0x000000b6e40c723c */ /* 0x044fe80000081040 */
[----:B------:R-:W-:Y:S04]  /*89380*/  STL.64 [R1+0x3120], R4 ;  /* 0x0031200401007387 */ /* 0x000fe80000100a00 */
[----:B------:R2:W-:Y:S01]  /*89390*/  STL.64 [R1+0x3128], R6 ;  /* 0x0031280601007387 */ /* 0x0005e20000100a00 */
[C---:B---3--:R-:W-:Y:S08]  /*893a0*/  HMMA.1688.F32.TF32 R8, R228.reuse, R178, R60 ;  /* 0x000000b2e408723c */ /* 0x048ff0000008103c */
[C---:B--2---:R-:W-:Y:S02]  /*893b0*/  HMMA.1688.F32.TF32 R4, R228.reuse, R174, R56 ;  /* 0x000000aee404723c */ /* 0x044fe40000081038 */
[----:B------:R-:W-:Y:S04]  /*893c0*/  STL.64 [R1+0x3110], R12 ;  /* 0x0031100c01007387 */ /* 0x000fe80000100a00 */
[----:B------:R2:W-:Y:S05]  /*893d0*/  STL.64 [R1+0x3118], R14 ;  /* 0x0031180e01007387 */ /* 0x0005ea0000100a00 */
        /* <DEDUP_REMOVED lines=115> */
[----:B------:R-:W1:Y:S04]  /*89b10*/  LDL.LU R96, [R1+0x15c0] ;  /* 0x0015c00001607983 */ /* 0x000e680000300800 */
[----:B------:R-:W1:Y:S04]  /*89b20*/  LDL.LU R97, [R1+0x15c4] ;  /* 0x0015c40001617983 */ /* 0x000e680000300800 */
[----:B------:R-:W1:Y:S04]  /*89b30*/  LDL.LU R98, [R1+0x15c8] ;  /* 0x0015c80001627983 */ /* 0x000e680000300800 */
[----:B------:R-:W1:Y:S04]  /*89b40*/  LDL.LU R99, [R1+0x15cc] ;  /* 0x0015cc0001637983 */ /* 0x000e680000300800 */
        /* <DEDUP_REMOVED lines=24> */
[C---:B--2---:R-:W-:Y:S08]  /*89cd0*/  HMMA.1688.F32.TF32 R16, R228.reuse, R130, R24 ;  /* 0x00000082e410723c */ /* 0x044ff00000081018 */
[C---:B---3--:R-:W-:Y:S11]  /*89ce0*/  HMMA.1688.F32.TF32 R24, R228.reuse, R126, R28 ;  /* 0x0000007ee418723c */ /* 0x048ff6000008101c */
[----:B------:R-:W-:Y:S04]  /*89cf0*/  STL.64 [R1+0x3040], R16 ;  /* 0x0030401001007387 */ /* 0x000fe80000100a00 */
[----:B------:R2:W-:Y:S02]  /*89d00*/  STL.64 [R1+0x3048], R18 ;  /* 0x0030481201007387 */ /* 0x0005e40000100a00 */
[C---:B--2---:R-:W-:Y:S08]  /*89d10*/  HMMA.1688.F32.TF32 R16, R228.reuse, R122, R12 ;  /* 0x0000007ae410723c */ /* 0x044ff0000008100c */
[C---:B----4-:R-:W-:Y:S08]  /*89d20*/  HMMA.1688.F32.TF32 R12, R228.reuse, R118, R8 ;  /* 0x00000076e40c723c */ /* 0x050ff00000081008 */
        /* <DEDUP_REMOVED lines=13> */
[----:B------:R-:W-:Y:S04]  /*89e00*/  LDS R228, [R240+UR10+0x2100] ;  /* 0x0021000af0e47984 */ /* 0x000fe80008000800 */
[----:B------:R-:W-:Y:S01]  /*89e10*/  LDS R230, [R240+UR10+0x3100] ;  /* 0x0031000af0e67984 */ /* 0x000fe20008000800 */
[C---:B--2---:R-:W-:Y:S03]  /*89e20*/  HMMA.1688.F32.TF32 R4, R232.reuse, R222, R92 ;  /* 0x000000dee804723c */ /* 0x044fe6000008105c */
[----:B------:R-:W-:Y:S04]  /*89e30*/  LDS R229, [R241+UR10+0x2100] ;  /* 0x0021000af1e57984 */ /* 0x000fe80008000800 */
[----:B------:R-:W1:Y:S01]  /*89e40*/  LDS R231, [R241+UR10+0x3100] ;  /* 0x0031000af1e77984 */ /* 0x000e620008000800 */
[C---:B------:R-:W-:Y:S03]  /*89e50*/  HMMA.1688.F32.TF32 R12, R232.reuse, R218, R88 ;  /* 0x000000dae80c723c */ /* 0x040fe60000081058 */
[----:B------:R-:W-:Y:S04]  /*89e60*/  STL.64 [R1+0x2ff0], R8 ;  /* 0x002ff00801007387 */ /* 0x000fe80000100a00 */
[----:B------:R2:W-:Y:S04]  /*89e70*/  STL.64 [R1+0x2ff8], R10 ;  /* 0x002ff80a01007387 */ /* 0x0005e80000100a00 */
[----:B------:R-:W-:Y:S04]  /*89e80*/  STL.64 [R1+0x2fe0], R4 ;  /* 0x002fe00401007387 */ /* 0x000fe80000100a00 */
[----:B------:R3:W-:Y:S01]  /*89e90*/  STL.64 [R1+0x2fe8], R6 ;  /* 0x002fe80601007387 */ /* 0x0007e20000100a00 */
[C---:B--2---:R-:W-:Y:S08]  /*89ea0*/  HMMA.1688.F32.TF32 R8, R232.reuse, R214, R84 ;  /* 0x000000d6e808723c */ /* 0x044ff00000081054 */
[C---:B---3--:R-:W-:Y:S01]  /*89eb0*/  HMMA.1688.F32.TF32 R4, R232.reuse, R210, R80 ;  /* 0x000000d2e804723c */ /* 0x048fe20000081050 */
[----:B------:R-:W-:Y:S04]  /*89ec0*/  STL.64 [R1+0x2fd0], R12 ;  /* 0x002fd00c01007387 */ /* 0x000fe80000100a00 */
[----:B------:R2:W-:Y:S06]  /*89ed0*/  STL.64 [R1+0x2fd8], R14 ;  /* 0x002fd80e01007387 */ /* 0x0005ec0000100a00 */
        /* <DEDUP_REMOVED lines=48> */
[----:B------:R-:W-:Y:S04]  /*8a1e0*/  STL.64 [R1+0x2ec0], R4 ;  /* 0x002ec00401007387 */ /* 0x000fe80000100a00 */
        /* <DEDUP_REMOVED lines=84> */
[C---:B---3--:R-:W-:Y:S03]  /*8a730*/  HMMA.1688.F32.TF32 R4, R232.reuse, R150, R244 ;  /* 0x00000096e804723c */ /* 0x048fe600000810f4 */
[----:B------:R-:W3:Y:S05]  /*8a740*/  LDL.LU R244, [R1+0x13d0] ;  /* 0x0013d00001f47983 */ /* 0x000eea0000300800 */
[----:B--2---:R-:W-:-:S15]  /*8a750*/  HMMA.1688.F32.TF32 R8, R232, R154, R100 ;  /* 0x0000009ae808723c */ /* 0x004fde0000081064 */
[----:B------:R-:W-:-:S04]  /*8a760*/  NOP ;  /* 0x0000000000007918 */ /* 0x000fc80000000000 */
[----:B------:R-:W-:Y:S04]  /*8a770*/  STL.64 [R1+0x2eb0], R8 ;  /* 0x002eb00801007387 */ /* 0x000fe80000100a00 */
[----:B------:R-:W-:Y:S04]  /*8a780*/  STL.64 [R1+0x2eb8], R10 ;  /* 0x002eb80a01007387 */ /* 0x000fe80000100a00 */
[----:B------:R-:W-:Y:S04]  /*8a790*/  STL.64 [R1+0x2ea0], R4 ;  /* 0x002ea00401007387 */ /* 0x000fe80000100a00 */
[----:B------:R4:W-:Y:S04]  /*8a7a0*/  STL.64 [R1+0x2ea8], R6 ;  /* 0x002ea80601007387 */ /* 0x0009e80000100a00 */
[----:B------:R-:W3:Y:S04]  /*8a7b0*/  LDL.LU R245, [R1+0x13d4] ;  /* 0x0013d40001f57983 */ /* 0x000ee80000300800 */
[----:B------:R-:W3:Y:S01]  /*8a7c0*/  LDL.LU R246, [R1+0x13d8] ;  /* 0x0013d80001f67983 */ /* 0x000ee20000300800 */
[----:B----4-:R-:W-:Y:S03]  /*8a7d0*/  HMMA.1688.F32.TF32 R4, R232, R146, R248 ;  /* 0x00000092e804723c */ /* 0x010fe600000810f8 */
[----:B------:R-:W3:Y:S04]  /*8a7e0*/  LDL.LU R247, [R1+0x13dc] ;  /* 0x0013dc0001f77983 */ /* 0x000ee80000300800 */
[----:B------:R-:W2:-:S12]  /*8a7f0*/  LDL.LU R248, [R1+0x13c0] ;  /* 0x0013c00001f87983 */ /* 0x000e980000300800 */
[----:B------:R-:W-:Y:S04]  /*8a800*/  STL.64 [R1+0x2e90], R4 ;  /* 0x002e900401007387 */ /* 0x000fe80000100a00 */
[----:B------:R4:W-:Y:S04]  /*8a810*/  STL.64 [R1+0x2e98], R6 ;  /* 0x002e980601007387 */ /* 0x0009e80000100a00 */
[----:B------:R-:W2:Y:S04]  /*8a820*/  LDL.LU R249, [R1+0x13c4] ;  /* 0x0013c40001f97983 */ /* 0x000ea80000300800 */
[----:B------:R-:W2:Y:S04]  /*8a830*/  LDL.LU R250, [R1+0x13c8] ;  /* 0x0013c80001fa7983 */ /* 0x000ea80000300800 */
[----:B------:R-:W2:Y:S01]  /*8a840*/  LDL.LU R251, [R1+0x13cc] ;  /* 0x0013cc0001fb7983 */ /* 0x000ea20000300800 */
[C---:B------:R-:W-:Y:S08]  /*8a850*/  HMMA.1688.F32.TF32 R8, R232.reuse, R142, R96 ;  /* 0x0000008ee808723c */ /* 0x040ff00000081060 */
[C---:B----4-:R-:W-:Y:S08]  /*8a860*/  HMMA.1688.F32.TF32 R4, R232.reuse, R138, R92 ;  /* 0x0000008ae804723c */ /* 0x050ff0000008105c */
[C---:B------:R-:W-:Y:S03]  /*8a870*/  HMMA.1688.F32.TF32 R12, R232.reuse, R134, R88 ;  /* 0x00000086e80c723c */ /* 0x040fe60000081058 */
[----:B------:R-:W-:Y:S04]  /*8a880*/  STL.64 [R1+0x2e80], R8 ;  /* 0x002e800801007387 */ /* 0x000fe80000100a00 */
[----:B------:R4:W-:Y:S04]  /*8a890*/  STL.64 [R1+0x2e88], R10 ;  /* 0x002e880a01007387 */ /* 0x0009e80000100a00 */
[----:B------:R-:W-:Y:S04]  /*8a8a0*/  STL.64 [R1+0x2e70], R4 ;  /* 0x002e700401007387 */ /* 0x000fe80000100a00 */
[----:B------:R1:W-:Y:S01]  /*8a8b0*/  STL.64 [R1+0x2e78], R6 ;  /* 0x002e780601007387 */ /* 0x0003e20000100a00 */
[C---:B----4-:R-:W-:Y:S08]  /*8a8c0*/  HMMA.1688.F32.TF32 R8, R232.reuse, R130, R84 ;  /* 0x00000082e808723c */ /* 0x050ff00000081054 */
[C---:B-1----:R-:W-:Y:S01]  /*8a8d0*/  HMMA.1688.F32.TF32 R4, R232.reuse, R126, R80 ;  /* 0x0000007ee804723c */ /* 0x042fe20000081050 */
[----:B------:R-:W-:Y:S04]  /*8a8e0*/  STL.64 [R1+0x2e60], R12 ;  /* 0x002e600c01007387 */ /* 0x000fe80000100a00 */
[----:B------:R1:W-:Y:S06]  /*8a8f0*/  STL.64 [R1+0x2e68], R14 ;  /* 0x002e680e01007387 */ /* 0x0003ec0000100a00 */
[----:B------:R-:W-:Y:S04]  /*8a900*/  STL.64 [R1+0x2e50], R8 ;  /* 0x002e500801007387 */ /* 0x000fe80000100a00 */
[----:B------:R4:W-:Y:S01]  /*8a910*/  STL.64 [R1+0x2e58], R10 ;  /* 0x002e580a01007387 */ /* 0x0009e20000100a00 */
[C---:B-1----:R-:W-:Y:S03]  /*8a920*/  HMMA.1688.F32.TF32 R12, R232.reuse, R122, R76 ;  /* 0x0000007ae80c723c */ /* 0x042fe6000008104c */
[----:B------:R-:W-:Y:S04]  /*8a930*/  STL.64 [R1+0x2e40], R4 ;  /* 0x002e400401007387 */ /* 0x000fe80000100a00 */
[----:B------:R1:W-:Y:S01]  /*8a940*/  STL.64 [R1+0x2e48], R6 ;  /* 0x002e480601007387 */ /* 0x0003e20000100a00 */
[C---:B----4-:R-:W-:Y:S08]  /*8a950*/  HMMA.1688.F32.TF32 R8, R232.reuse, R118, R72 ;  /* 0x00000076e808723c */ /* 0x050ff00000081048 */
[C---:B-1----:R-:W-:Y:S03]  /*8a960*/  HMMA.1688.F32.TF32 R4, R232.reuse, R114, R68 ;  /* 0x00000072e804723c */ /* 0x042fe60000081044 */
[----:B------:R-:W-:Y:S04]  /*8a970*/  STL.64 [R1+0x2e30], R12 ;  /* 0x002e300c01007387 */ /* 0x000fe80000100a00 */
[----:B------:R1:W-:Y:S04]  /*8a980*/  STL.64 [R1+0x2e38], R14 ;  /* 0x002e380e01007387 */ /* 0x0003e80000100a00 */
[----:B------:R-:W-:Y:S04]  /*8a990*/  STL.64 [R1+0x2e20], R8 ;  /* 0x002e200801007387 */ /* 0x000fe80000100a00 */
[----:B------:R4:W-:Y:S01]  /*8a9a0*/  STL.64 [R1+0x2e28], R10 ;  /* 0x002e280a01007387 */ /* 0x0009e20000100a00 */
[----:B-1----:R-:W-:Y:S03]  /*8a9b0*/  HMMA.1688.F32.TF32 R12, R232, R242, R64 ;  /* 0x000000f2e80c723c */ /* 0x002fe60000081040 */
[----:B------:R-:W-:Y:S04]  /*8a9c0*/  STL.64 [R1+0x2e10], R4 ;  /* 0x002e100401007387 */ /* 0x000fe80000100a00 */
[----:B------:R1:W-:Y:S01]  /*8a9d0*/  STL.64 [R1+0x2e18], R6 ;  /* 0x002e180601007387 */ /* 0x0003e20000100a00 */
[C---:B----4-:R-:W-:Y:S03]  /*8a9e0*/  HMMA.1688.F32.TF32 R8, R228.reuse, R226, R60 ;  /* 0x000000e2e408723c */ /* 0x050fe6000008103c */
[----:B------:R-:W-:Y:S04]  /*8a9f0*/  LDS R232, [R0+UR10+0x2180] ;  /* 0x0021800a00e87984 */ /* 0x000fe80008000800 */
[----:B------:R-:W-:Y:S01]  /*8aa00*/  LDS R234, [R0+UR10+0x3180] ;  /* 0x0031800a00ea7984 */ /* 0x000fe20008000800 */
[C---:B-1----:R-:W-:Y:S03]  /*8aa10*/  HMMA.1688.F32.TF32 R4, R228.reuse, R222, R56 ;  /* 0x000000dee404723c */ /* 0x042fe60000081038 */
[----:B------:R-:W-:Y:S04]  /*8aa20*/  STL.64 [R1+0x20f0], R12 ;  /* 0x0020f00c01007387 */ /* 0x000fe80000100a00 */
[----:B------:R1:W-:Y:S04]  /*8aa30*/  STL.64 [R1+0x20f8], R14 ;  /* 0x0020f80e01007387 */ /* 0x0003e80000100a00 */
[----:B------:R-:W-:Y:S04]  /*8aa40*/  LDS R233, [R239+UR10+0x2180] ;  /* 0x0021800aefe97984 */ /* 0x000fe80008000800 */
[----:B------:R-:W-:Y:S01]  /*8aa50*/  STL.64 [R1+0x20e0], R8 ;  /* 0x0020e00801007387 */ /* 0x000fe20000100a00 */
[C---:B-1----:R-:W-:Y:S03]  /*8aa60*/  HMMA.1688.F32.TF32 R12, R228.reuse, R218, R52 ;  /* 0x000000dae40c723c */ /* 0x042fe60000081034 */
[----:B------:R1:W-:Y:S04]  /*8aa70*/  STL.64 [R1+0x20e8], R10 ;  /* 0x0020e80a01007387 */ /* 0x0003e80000100a00 */
[----:B------:R-:W-:Y:S04]  /*8aa80*/  STL.64 [R1+0x20d0], R4 ;  /* 0x0020d00401007387 */ /* 0x000fe80000100a00 */
[----:B------:R4:W-:Y:S01]  /*8aa90*/  STL.64 [R1+0x20d8], R6 ;  /* 0x0020d80601007387 */ /* 0x0009e20000100a00 */
[C---:B-1----:R-:W-:Y:S03]  /*8aaa0*/  HMMA.1688.F32.TF32 R8, R228.reuse, R214, R48 ;  /* 0x000000d6e408723c */ /* 0x042fe60000081030 */
[----:B------:R-:W1:Y:S05]  /*8aab0*/  LDS R235, [R239+UR10+0x3180] ;  /* 0x0031800aefeb7984 */ /* 0x000e6a0008000800 */
[C---:B----4-:R-:W-:Y:S01]  /*8aac0*/  HMMA.1688.F32.TF32 R4, R228.reuse, R210, R44 ;  /* 0x000000d2e404723c */ /* 0x050fe2000008102c */
[----:B------:R-:W-:Y:S04]  /*8aad0*/  STL.64 [R1+0x20c0], R12 ;  /* 0x0020c00c01007387 */ /* 0x000fe80000100a00 */
[----:B------:R4:W-:Y:S06]  /*8aae0*/  STL.64 [R1+0x20c8], R14 ;  /* 0x0020c80e01007387 */ /* 0x0009ec0000100a00 */
[----:B------:R-:W-:Y:S04]  /*8aaf0*/  STL.64 [R1+0x20b0], R8 ;  /* 0x0020b00801007387 */ /* 0x000fe80000100a00 */
[----:B------:R1:W-:Y:S01]  /*8ab00*/  STL.64 [R1+0x20b8], R10 ;  /* 0x0020b80a01007387 */ /* 0x0003e20000100a00 */
[C---:B----4-:R-:W-:Y:S03]  /*8ab10*/  HMMA.1688.F32.TF32 R12, R228.reuse, R206, R40 ;  /* 0x000000cee40c723c */ /* 0x050fe60000081028 */
[----:B------:R-:W-:Y:S04]  /*8ab20*/  STL.64 [R1+0x20a0], R4 ;  /* 0x0020a00401007387 */ /* 0x000fe80000100a00 */
[----:B------:R4:W-:Y:S01]  /*8ab30*/  STL.64 [R1+0x20a8], R6 ;  /* 0x0020a80601007387 */ /* 0x0009e20000100a00 */
[C---:B-1----:R-:W-:Y:S08]  /*8ab40*/  HMMA.1688.F32.TF32 R8, R228.reuse, R202, R36 ;  /* 0x000000cae408723c */ /* 0x042ff00000081024 */
[C---:B----4-:R-:W-:Y:S03]  /*8ab50*/  HMMA.1688.F32.TF32 R4, R228.reuse, R198, R32 ;  /* 0x000000c6e404723c */ /* 0x050fe60000081020 */
        /* <DEDUP_REMOVED lines=8> */
[----:B-1----:R-:W-:Y:S02]  /*8abe0*/  HMMA.1688.F32.TF32 R4, R228, R194, R20 ;  /* 0x000000c2e404723c */ /* 0x002fe40000081014 */
[----:B------:R-:W-:Y:S04]  /*8abf0*/  STL.64 [R1+0x9b50], R194 ;  /* 0x009b50c201007387 */ /* 0x000fe80000100a00 */
[----:B------:R-:W-:-:S13]  /*8ac00*/  STL.64 [R1+0x9b48], R192 ;  /* 0x009b48c001007387 */ /* 0x000fda0000100a00 */
[----:B------:R-:W-:Y:S04]  /*8ac10*/  STL.64 [R1+0x2060], R4 ;  /* 0x0020600401007387 */ /* 0x000fe80000100a00 */
[----:B------:R3:W-:Y:S02]  /*8ac20*/  STL.64 [R1+0x2068], R6 ;  /* 0x0020680601007387 */ /* 0x0007e40000100a00 */
[----:B---3--:R-:W-:Y:S02]  /*8ac30*/  HMMA.1688.F32.TF32 R4, R228, R190, R244 ;  /* 0x000000bee404723c */ /* 0x008fe400000810f4 */
[----:B------:R-:W-:Y:S04]  /*8ac40*/  STL.64 [R1+0x9b40], R190 ;  /* 0x009b40be01007387 */ /* 0x000fe80000100a00 */
[----:B------:R-:W-:-:S13]  /*8ac50*/  STL.64 [R1+0x9b38], R188 ;  /* 0x009b38bc01007387 */ /* 0x000fda0000100a00 */
[----:B------:R-:W-:Y:S04]  /*8ac60*/  STL.64 [R1+0x2e00], R4 ;  /* 0x002e000401007387 */ /* 0x000fe80000100a00 */
[----:B------:R2:W-:Y:S02]  /*8ac70*/  STL.64 [R1+0x2e08], R6 ;  /* 0x002e080601007387 */ /* 0x0005e40000100a00 */
[----:B--2---:R-:W-:Y:S02]  /*8ac80*/  HMMA.1688.F32.TF32 R4, R228, R186, R248 ;  /* 0x000000bae404723c */ /* 0x004fe400000810f8 */
[----:B------:R-:W-:Y:S04]  /*8ac90*/  STL [R1+0x9b30], R239 ;  /* 0x009b30ef01007387 */ /* 0x000fe80000100800 */
[----:B------:R-:W2:-:S13]  /*8aca0*/  LDL.LU R244, [R1+0x1230] ;  /* 0x0012300001f47983 */ /* 0x000e9a0000300800 */
        /* <DEDUP_REMOVED lines=109> */
[C---:B--2---:R-:W-:Y:S08]  /*8b380*/  HMMA.1688.F32.TF32 R4, R228.reuse, R170, R4 ;  /* 0x000000aae404723c */ /* 0x044ff00000081004 */
[C---:B---3--:R-:W-:Y:S08]  /*8b390*/  HMMA.1688.F32.TF32 R8, R228.reuse, R174, R8 ;  /* 0x000000aee408723c */ /* 0x048ff00000081008 */
[C---:B----4-:R-:W-:Y:S08]  /*8b3a0*/  HMMA.1688.F32.TF32 R12, R228.reuse, R178, R12 ;  /* 0x000000b2e40c723c */ /* 0x050ff0000008100c */
[C---:B------:R-:W-:Y:S08]  /*8b3b0*/  HMMA.1688.F32.TF32 R24, R228.reuse, R110, R24 ;  /* 0x0000006ee418723c */ /* 0x040ff00000081018 */
[C---:B------:R-:W-:Y:S08]  /*8b3c0*/  HMMA.1688.F32.TF32 R188, R228.reuse, R106, R16 ;  /* 0x0000006ae4bc723c */ /* 0x040ff00000081010 */
[C---:B------:R-:W-:Y:S11]  /*8b3d0*/  HMMA.1688.F32.TF32 R16, R228.reuse, R182, R28 ;  /* 0x000000b6e410723c */ /* 0x040ff6000008101c */
        /* <DEDUP_REMOVED lines=53> */
[----:B------:R1:W-:Y:S04]  /*8b730*/  STL.64 [R1+0x2cc8], R14 ;  /* 0x002cc80e01007387 */ /* 0x0003e80000100a00 */
[----:B------:R-:W-:Y:S04]  /*8b740*/  STL.64 [R1+0x2cb0], R8 ;  /* 0x002cb00801007387 */ /* 0x000fe80000100a00 */
[----:B------:R2:W-:Y:S01]  /*8b750*/  STL.64 [R1+0x2cb8], R10 ;  /* 0x002cb80a01007387 */ /* 0x0005e20000100a00 */
[C---:B-1----:R-:W-:Y:S03]  /*8b760*/  HMMA.1688.F32.TF32 R12, R232.reuse, R226, R40 ;  /* 0x000000e2e80c723c */ /* 0x042fe60000081028 */
[----:B------:R-:W-:Y:S04]  /*8b770*/  STL.64 [R1+0x2050], R4 ;  /* 0x0020500401007387 */ /* 0x000fe80000100a00 */
[----:B------:R1:W-:Y:S01]  /*8b780*/  STL.64 [R1+0x2058], R6 ;  /* 0x0020580601007387 */ /* 0x0003e20000100a00 */
[C---:B--2---:R-:W-:Y:S03]  /*8b790*/  HMMA.1688.F32.TF32 R8, R232.reuse, R222, R36 ;  /* 0x000000dee808723c */ /* 0x044fe60000081024 */
[----:B------:R-:W-:Y:S04]  /*8b7a0*/  LDS R230, [R240+UR10+0x3180] ;  /* 0x0031800af0e67984 */ /* 0x000fe80008000800 */
[----:B------:R-:W-:Y:S01]  /*8b7b0*/  LDS R229, [R241+UR10+0x2180] ;  /* 0x0021800af1e57984 */ /* 0x000fe20008000800 */
[C---:B-1----:R-:W-:Y:S03]  /*8b7c0*/  HMMA.1688.F32.TF32 R4, R232.reuse, R218, R32 ;  /* 0x000000dae804723c */ /* 0x042fe60000081020 */
[----:B------:R-:W1:Y:S04]  /*8b7d0*/  LDS R231, [R241+UR10+0x3180] ;  /* 0x0031800af1e77984 */ /* 0x000e680008000800 */
        /* <DEDUP_REMOVED lines=135> */
[----:B------:R-:W3:Y:S04]  /*8c050*/  LDL.LU R248, [R1+0x2d0] ;  /* 0x0002d00001f87983 */ /* 0x000ee80000300800 */
[----:B------:R-:W3:Y:S04]  /*8c060*/  LDL.LU R249, [R1+0x2d4] ;  /* 0x0002d40001f97983 */ /* 0x000ee80000300800 */
[----:B------:R-:W3:Y:S04]  /*8c070*/  LDL.LU R250, [R1+0x2d8] ;  /* 0x0002d80001fa7983 */ /* 0x000ee80000300800 */
[----:B------:R-:W3:Y:S01]  /*8c080*/  LDL.LU R251, [R1+0x2dc] ;  /* 0x0002dc0001fb7983 */ /* 0x000ee20000300800 */
[----:B--2---:R-:W-:-:S15]  /*8c090*/  HMMA.1688.F32.TF32 R196, R232, R202, R196 ;  /* 0x000000cae8c4723c */ /* 0x004fde00000810c4 */
[----:B------:R-:W-:-:S04]  /*8c0a0*/  NOP ;  /* 0x0000000000007918 */ /* 0x000fc80000000000 */
[----:B------:R-:W-:Y:S04]  /*8c0b0*/  STL.64 [R1+0x2c40], R196 ;  /* 0x002c40c401007387 */ /* 0x000fe80000100a00 */
[----:B------:R2:W-:Y:S04]  /*8c0c0*/  STL.64 [R1+0x2c48], R198 ;  /* 0x002c48c601007387 */ /* 0x0005e80000100a00 */
[----:B--2---:R-:W2:Y:S04]  /*8c0d0*/  LDL.LU.64 R198, [R1+0x9b60] ;  /* 0x009b600001c67983 */ /* 0x004ea80000300a00 */
[----:B------:R-:W3:Y:S01]  /*8c0e0*/  LDL.LU.64 R196, [R1+0x9b58] ;  /* 0x009b580001c47983 */ /* 0x000ee20000300a00 */
[----:B--2---:R-:W-:-:S15]  /*8c0f0*/  HMMA.1688.F32.TF32 R192, R232, R198, R192 ;  /* 0x000000c6e8c0723c */ /* 0x004fde00000810c0 */
[----:B------:R-:W-:-:S04]  /*8c100*/  NOP ;  /* 0x0000000000007918 */ /* 0x000fc80000000000 */
[----:B------:R-:W-:Y:S04]  /*8c110*/  STL.64 [R1+0x2c30], R192 ;  /* 0x002c30c001007387 */ /* 0x000fe80000100a00 */
[----:B------:R2:W-:Y:S04]  /*8c120*/  STL.64 [R1+0x2c38], R194 ;  /* 0x002c38c201007387 */ /* 0x0005e80000100a00 */
[----:B--2---:R-:W3:Y:S04]  /*8c130*/  LDL.LU.64 R194, [R1+0x9b50] ;  /* 0x009b500001c27983 */ /* 0x004ee80000300a00 */
[----:B------:R-:W2:Y:S01]  /*8c140*/  LDL.LU.64 R192, [R1+0x9b48] ;  /* 0x009b480001c07983 */ /* 0x000ea20000300a00 */
[----:B---3--:R-:W-:-:S15]  /*8c150*/  HMMA.1688.F32.TF32 R188, R232, R194, R188 ;  /* 0x000000c2e8bc723c */ /* 0x008fde00000810bc */
[----:B------:R-:W-:-:S04]  /*8c160*/  NOP ;  /* 0x0000000000007918 */ /* 0x000fc80000000000 */
[----:B------:R-:W-:Y:S04]  /*8c170*/  STL.64 [R1+0x2c20], R188 ;  /* 0x002c20bc01007387 */ /* 0x000fe80000100a00 */
[----:B------:R3:W-:Y:S04]  /*8c180*/  STL.64 [R1+0x2c28], R190 ;  /* 0x002c28be01007387 */ /* 0x0007e80000100a00 */
[----:B---3--:R-:W3:Y:S01]  /*8c190*/  LDL.LU.64 R190, [R1+0x9b40] ;  /* 0x009b400001be7983 */ /* 0x008ee20000300a00 */
[C---:B------:R-:W-:Y:S03]  /*8c1a0*/  HMMA.1688.F32.TF32 R16, R232.reuse, R186, R16 ;  /* 0x000000bae810723c */ /* 0x040fe60000081010 */
[----:B------:R-:W2:Y:S05]  /*8c1b0*/  LDL.LU.64 R188, [R1+0x9b38] ;  /* 0x009b380001bc7983 */ /* 0x000eaa0000300a00 */
[C---:B------:R-:W-:Y:S08]  /*8c1c0*/  HMMA.1688.F32.TF32 R24, R232.reuse, R106, R24 ;  /* 0x0000006ae818723c */ /* 0x040ff00000081018 */
[C---:B------:R-:W-:Y:S08]  /*8c1d0*/  HMMA.1688.F32.TF32 R12, R232.reuse, R182, R12 ;  /* 0x000000b6e80c723c */ /* 0x040ff0000008100c */
[C---:B----4-:R-:W-:Y:S08]  /*8c1e0*/  HMMA.1688.F32.TF32 R8, R232.reuse, R178, R8 ;  /* 0x000000b2e808723c */ /* 0x050ff00000081008 */
[C---:B------:R-:W-:Y:S08]  /*8c1f0*/  HMMA.1688.F32.TF32 R4, R232.reuse, R174, R4 ;  /* 0x000000aee804723c */ /* 0x040ff00000081004 */
[----:B---3--:R-:W-:-:S15]  /*8c200*/  HMMA.1688.F32.TF32 R236, R232, R190, R236 ;  /* 0x000000bee8ec723c */ /* 0x008fde00000810ec */
[----:B------:R-:W-:-:S04]  /*8c210*/  NOP ;  /* 0x0000000000007918 */ /* 0x000fc80000000000 */
[----:B------:R-:W-:Y:S04]  /*8c220*/  STL.64 [R1+0x2c10], R236 ;  /* 0x002c10ec01007387 */ /* 0x000fe80000100a00 */
[----:B------:R3:W-:Y:S04]  /*8c230*/  STL.64 [R1+0x2c18], R238 ;  /* 0x002c18ee01007387 */ /* 0x0007e80000100a00 */
[----:B---3--:R-:W3:Y:S04]  /*8c240*/  LDL.LU R239, [R1+0x9b30] ;  /* 0x009b300001ef7983 */ /* 0x008ee80000300800 */
[----:B------:R-:W-:Y:S04]  /*8c250*/  STL.64 [R1+0x2c00], R16 ;  /* 0x002c001001007387 */ /* 0x000fe80000100a00 */
[----:B------:R4:W-:Y:S02]  /*8c260*/  STL.64 [R1+0x2c08], R18 ;  /* 0x002c081201007387 */ /* 0x0009e40000100a00 */
[----:B----4-:R-:W-:Y:S02]  /*8c270*/  HMMA.1688.F32.TF32 R16, R232, R110, R28 ;  /* 0x0000006ee810723c */ /* 0x010fe4000008101c */
        /* <DEDUP_REMOVED lines=14> */
[----:B------:R1:W-:Y:S04]  /*8c360*/  STL.64 [R1+0x2ba8], R14 ;  /* 0x002ba80e01007387 */ /* 0x0003e80000100a00 */
        /* <DEDUP_REMOVED lines=53> */
[----:B------:R-:W-:Y:S04]  /*8c6c0*/  STL.64 [R1+0x2018], R14 ;  /* 0x0020180e01007387 */ /* 0x000fe80000100a00 */
[----:B------:R-:W4:Y:S04]  /*8c6d0*/  LDL.LU R244, [R1+0xf30] ;  /* 0x000f300001f47983 */ /* 0x000f280000300800 */
[----:B------:R-:W-:Y:S04]  /*8c6e0*/  STL.64 [R1+0x2000], R8 ;  /* 0x0020000801007387 */ /* 0x000fe80000100a00 */
[----:B------:R-:W-:Y:S04]  /*8c6f0*/  STL.64 [R1+0x2008], R10 ;  /* 0x0020080a01007387 */ /* 0x000fe80000100a00 */
[----:B------:R1:W-:Y:S04]  /*8c700*/  STL.64 [R1+0x1a90], R4 ;  /* 0x001a900401007387 */ /* 0x0003e80000100a00 */
[----:B------:R1:W-:Y:S04]  /*8c710*/  STL.64 [R1+0x1a98], R6 ;  /* 0x001a980601007387 */ /* 0x0003e80000100a00 */
        /* <DEDUP_REMOVED lines=61> */
[----:B------:R-:W2:Y:S04]  /*8caf0*/  LDL.LU R6, [R1+0x1078] ;  /* 0x0010780001067983 */ /* 0x000ea80000300800 */
        /* <DEDUP_REMOVED lines=77> */
[----:B------:R-:W2:Y:S05]  /*8cfd0*/  LDS R235, [R239+UR10+0x3200] ;  /* 0x0032000aefeb7984 */ /* 0x000eaa0008000800 */
        /* <DEDUP_REMOVED lines=8> */
[C---:B---3--:R-:W-:Y:S08]  /*8d060*/  HMMA.1688.F32.TF32 R8, R228.reuse, R162, R72 ;  /* 0x000000a2e408723c */ /* 0x048ff00000081048 */
        /* <DEDUP_REMOVED lines=36> */
[----:B-1----:R-:W-:Y:S01]  /*8d2b0*/  HMMA.1688.F32.TF32 R4, R228, R242, R248 ;  /* 0x000000f2e404723c */ /* 0x002fe200000810f8 */
[----:B------:R-:W-:Y:S04]  /*8d2c0*/  LDS R228, [R240+UR10+0x2200] ;  /* 0x0022000af0e47984 */ /* 0x000fe80008000800 */
[----:B------:R-:W-:Y:S04]  /*8d2d0*/  STL.64 [R1+0x2970], R12 ;  /* 0x0029700c01007387 */ /* 0x000fe80000100a00 */
[----:B------:R-:W-:Y:S04]  /*8d2e0*/  STL.64 [R1+0x2978], R14 ;  /* 0x0029780e01007387 */ /* 0x000fe80000100a00 */
[----:B------:R-:W3:Y:S04]  /*8d2f0*/  LDL.LU R244, [R1+0xd90] ;  /* 0x000d900001f47983 */ /* 0x000ee80000300800 */
[----:B------:R-:W-:Y:S04]  /*8d300*/  STL.64 [R1+0x2960], R8 ;  /* 0x0029600801007387 */ /* 0x000fe80000100a00 */
[----:B------:R-:W-:Y:S04]  /*8d310*/  STL.64 [R1+0x2968], R10 ;  /* 0x0029680a01007387 */ /* 0x000fe80000100a00 */
        /* <DEDUP_REMOVED lines=112> */
[C---:B--2---:R-:W-:Y:S08]  /*8da20*/  HMMA.1688.F32.TF32 R4, R232.reuse, R206, R4 ;  /* 0x000000cee804723c */ /* 0x044ff00000081004 */
[C---:B----4-:R-:W-:Y:S08]  /*8da30*/  HMMA.1688.F32.TF32 R8, R232.reuse, R210, R8 ;  /* 0x000000d2e808723c */ /* 0x050ff00000081008 */
[C---:B---3--:R-:W-:Y:S08]  /*8da40*/  HMMA.1688.F32.TF32 R12, R232.reuse, R214, R12 ;  /* 0x000000d6e80c723c */ /* 0x048ff0000008100c */
[C---:B------:R-:W-:Y:S08]  /*8da50*/  HMMA.1688.F32.TF32 R16, R232.reuse, R226, R16 ;  /* 0x000000e2e810723c */ /* 0x040ff00000081010 */
[C---:B------:R-:W-:Y:S11]  /*8da60*/  HMMA.1688.F32.TF32 R24, R232.reuse, R222, R24 ;  /* 0x000000dee818723c */ /* 0x040ff60000081018 */
        /* <DEDUP_REMOVED lines=146> */
[----:B------:R-:W-:Y:S01]  /*8e390*/  MOV R250, R3 ;  /* 0x0000000300fa7202 */ /* 0x000fe20000000f00 */
[----:B------:R-:W-:Y:S01]  /*8e3a0*/  IMAD.MOV.U32 R251, RZ, RZ, R2 ;  /* 0x000000fffffb7224 */ /* 0x000fe200078e0002 */
[C---:B---3--:R-:W-:Y:S08]  /*8e3b0*/  HMMA.1688.F32.TF32 R4, R232.reuse, R126, R88 ;  /* 0x0000007ee804723c */ /* 0x048ff00000081058 */
[C---:B--2---:R-:W-:Y:S08]  /*8e3c0*/  HMMA.1688.F32.TF32 R12, R232.reuse, R122, R84 ;  /* 0x0000007ae80c723c */ /* 0x044ff00000081054 */
[C---:B----4-:R-:W-:Y:S03]  /*8e3d0*/  HMMA.1688.F32.TF32 R8, R232.reuse, R118, R80 ;  /* 0x00000076e808723c */ /* 0x050fe60000081050 */
[----:B------:R-:W-:Y:S04]  /*8e3e0*/  STL.64 [R1+0x27a0], R4 ;  /* 0x0027a00401007387 */ /* 0x000fe80000100a00 */
[----:B------:R2:W-:Y:S02]  /*8e3f0*/  STL.64 [R1+0x27a8], R6 ;  /* 0x0027a80601007387 */ /* 0x0005e40000100a00 */
[C---:B--2---:R-:W-:Y:S02]  /*8e400*/  HMMA.1688.F32.TF32 R4, R232.reuse, R114, R76 ;  /* 0x00000072e804723c */ /* 0x044fe4000008104c */
[----:B------:R-:W-:Y:S04]  /*8e410*/  STL.64 [R1+0x2790], R12 ;  /* 0x0027900c01007387 */ /* 0x000fe80000100a00 */
[----:B------:R2:W-:Y:S04]  /*8e420*/  STL.64 [R1+0x2798], R14 ;  /* 0x0027980e01007387 */ /* 0x0005e80000100a00 */
[----:B------:R-:W-:Y:S04]  /*8e430*/  STL.64 [R1+0x2780], R8 ;  /* 0x0027800801007387 */ /* 0x000fe80000100a00 */
[----:B------:R1:W-:Y:S01]  /*8e440*/  STL.64 [R1+0x2788], R10 ;  /* 0x0027880a01007387 */ /* 0x0003e20000100a00 */
[----:B--2---:R-:W-:Y:S03]  /*8e450*/  HMMA.1688.F32.TF32 R12, R232, R242, R72 ;  /* 0x000000f2e80c723c */ /* 0x004fe60000081048 */
[----:B------:R-:W-:Y:S04]  /*8e460*/  LDS R232, [R0+UR10+0x2280] ;  /* 0x0022800a00e87984 */ /* 0x000fe80008000800 */
[----:B------:R-:W-:Y:S01]  /*8e470*/  STL.64 [R1+0x2770], R4 ;  /* 0x0027700401007387 */ /* 0x000fe20000100a00 */
[C---:B-1----:R-:W-:Y:S03]  /*8e480*/  HMMA.1688.F32.TF32 R8, R228.reuse, R226, R68 ;  /* 0x000000e2e408723c */ /* 0x042fe60000081044 */
[----:B------:R1:W-:Y:S04]  /*8e490*/  STL.64 [R1+0x2778], R6 ;  /* 0x0027780601007387 */ /* 0x0003e80000100a00 */
[----:B------:R-:W-:Y:S04]  /*8e4a0*/  LDS R234, [R0+UR10+0x3280] ;  /* 0x0032800a00ea7984 */ /* 0x000fe80008000800 */
[----:B------:R-:W-:Y:S01]  /*8e4b0*/  LDS R233, [R239+UR10+0x2280] ;  /* 0x0022800aefe97984 */ /* 0x000fe20008000800 */
[C---:B-1----:R-:W-:Y:S03]  /*8e4c0*/  HMMA.1688.F32.TF32 R4, R228.reuse, R222, R64 ;  /* 0x000000dee404723c */ /* 0x042fe60000081040 */
[----:B------:R-:W-:Y:S04]  /*8e4d0*/  STL.64 [R1+0x1710], R12 ;  /* 0x0017100c01007387 */ /* 0x000fe80000100a00 */
[----:B------:R1:W-:Y:S04]  /*8e4e0*/  STL.64 [R1+0x1718], R14 ;  /* 0x0017180e01007387 */ /* 0x0003e80000100a00 */
[----:B------:R-:W-:Y:S04]  /*8e4f0*/  STL.64 [R1+0x16f0], R8 ;  /* 0x0016f00801007387 */ /* 0x000fe80000100a00 */
[----:B------:R2:W-:Y:S01]  /*8e500*/  STL.64 [R1+0x16f8], R10 ;  /* 0x0016f80a01007387 */ /* 0x0005e20000100a00 */
[C---:B-1----:R-:W-:Y:S03]  /*8e510*/  HMMA.1688.F32.TF32 R12, R228.reuse, R218, R60 ;  /* 0x000000dae40c723c */ /* 0x042fe6000008103c */
[----:B------:R-:W1:Y:S04]  /*8e520*/  LDS R235, [R239+UR10+0x3280] ;  /* 0x0032800aefeb7984 */ /* 0x000e680008000800 */
[----:B------:R-:W-:Y:S01]  /*8e530*/  STL.64 [R1+0x16d0], R4 ;  /* 0x0016d00401007387 */ /* 0x000fe20000100a00 */
[C---:B--2---:R-:W-:Y:S03]  /*8e540*/  HMMA.1688.F32.TF32 R8, R228.reuse, R214, R56 ;  /* 0x000000d6e408723c */ /* 0x044fe60000081038 */
[----:B------:R2:W-:Y:S05]  /*8e550*/  STL.64 [R1+0x16d8], R6 ;  /* 0x0016d80601007387 */ /* 0x0005ea0000100a00 */
[----:B--2---:R-:W-:Y:S03]  /*8e560*/  HMMA.1688.F32.TF32 R4, R228, R210, R52 ;  /* 0x000000d2e404723c */ /* 0x004fe60000081034 */
[----:B------:R-:W-:Y:S04]  /*8e570*/  STL.64 [R1+0x16b0], R12 ;  /* 0x0016b00c01007387 */ /* 0x000fe80000100a00 */
[----:B------:R-:W-:Y:S04]  /*8e580*/  STL.64 [R1+0x16b8], R14 ;  /* 0x0016b80e01007387 */ /* 0x000fe80000100a00 */
[----:B------:R-:W-:Y:S04]  /*8e590*/  STL.64 [R1+0x530], R8 ;  /* 0x0005300801007387 */ /* 0x000fe80000100a00 */
[----:B------:R-:W-:Y:S04]  /*8e5a0*/  STL.64 [R1+0x538], R10 ;  /* 0x0005380a01007387 */ /* 0x000fe80000100a00 */
[----:B------:R-:W-:Y:S01]  /*8e5b0*/  IMAD.MOV.U32 R3, RZ, RZ, R6 ;  /* 0x000000ffff037224 */ /* 0x000fe200078e0006 */
[----:B------:R2:W-:Y:S01]  /*8e5c0*/  STL.64 [R1+0x520], R4 ;  /* 0x0005200401007387 */ /* 0x0005e20000100a00 */
[----:B------:R-:W-:-:S02]  /*8e5d0*/  IMAD.MOV.U32 R2, RZ, RZ, R7 ;  /* 0x000000ffff027224 */ /* 0x000fc400078e0007 */
[C---:B--2---:R-:W-:Y:S08]  /*8e5e0*/  HMMA.1688.F32.TF32 R4, R228.reuse, R206, R48 ;  /* 0x000000cee404723c */ /* 0x044ff00000081030 */
[C---:B------:R-:W-:Y:S08]  /*8e5f0*/  HMMA.1688.F32.TF32 R12, R228.reuse, R202, R44 ;  /* 0x000000cae40c723c */ /* 0x040ff0000008102c */
[C---:B------:R-:W-:Y:S03]  /*8e600*/  HMMA.1688.F32.TF32 R8, R228.reuse, R198, R40 ;  /* 0x000000c6e408723c */ /* 0x040fe60000081028 */
[----:B------:R-:W-:Y:S04]  /*8e610*/  STL.64 [R1+0x510], R4 ;  /* 0x0005100401007387 */ /* 0x000fe80000100a00 */
[----:B------:R2:W-:Y:S02]  /*8e620*/  STL.64 [R1+0x518], R6 ;  /* 0x0005180601007387 */ /* 0x0005e40000100a00 */
[C---:B--2---:R-:W-:Y:S02]  /*8e630*/  HMMA.1688.F32.TF32 R4, R228.reuse, R194, R36 ;  /* 0x000000c2e404723c */ /* 0x044fe40000081024 */
[----:B------:R-:W-:Y:S04]  /*8e640*/  STL.64 [R1+0x500], R12 ;  /* 0x0005000c01007387 */ /* 0x000fe80000100a00 */
[----:B------:R-:W-:Y:S04]  /*8e650*/  STL.64 [R1+0x508], R14 ;  /* 0x0005080e01007387 */ /* 0x000fe80000100a00 */
[----:B------:R-:W-:Y:S04]  /*8e660*/  STL.64 [R1+0x4f0], R8 ;  /* 0x0004f00801007387 */ /* 0x000fe80000100a00 */
[----:B------:R-:W-:Y:S05]  /*8e670*/  STL.64 [R1+0x4f8], R10 ;  /* 0x0004f80a01007387 */ /* 0x000fea0000100a00 */
[----:B------:R-:W-:Y:S04]  /*8e680*/  STL.64 [R1+0x4e0], R4 ;  /* 0x0004e00401007387 */ /* 0x000fe80000100a00 */
[----:B------:R2:W-:Y:S02]  /*8e690*/  STL.64 [R1+0x4e8], R6 ;  /* 0x0004e80601007387 */ /* 0x0005e40000100a00 */
[----:B--2---:R-:W-:Y:S02]  /*8e6a0*/  HMMA.1688.F32.TF32 R4, R228, R190, R32 ;  /* 0x000000bee404723c */ /* 0x004fe40000081020 */
[----:B------:R-:W-:Y:S04]  /*8e6b0*/  STL.64 [R1+0x9b28], R190 ;  /* 0x009b28be01007387 */ /* 0x000fe80000100a00 */
[----:B------:R-:W-:-:S13]  /*8e6c0*/  STL.64 [R1+0x9b20], R188 ;  /* 0x009b20bc01007387 */ /* 0x000fda0000100a00 */
[----:B------:R-:W-:Y:S04]  /*8e6d0*/  STL.64 [R1+0x2760], R4 ;  /* 0x0027600401007387 */ /* 0x000fe80000100a00 */
[----:B------:R2:W-:Y:S02]  /*8e6e0*/  STL.64 [R1+0x2768], R6 ;  /* 0x0027680601007387 */ /* 0x0005e40000100a00 */
[C---:B--2---:R-:W-:Y:S02]  /*8e6f0*/  HMMA.1688.F32.TF32 R4, R228.reuse, R186, R20 ;  /* 0x000000bae404723c */ /* 0x044fe40000081014 */
[----:B------:R-:W-:Y:S04]  /*8e700*/  STL [R1+0x9af8], R239 ;  /* 0x009af8ef01007387 */ /* 0x000fe80000100800 */
[----:B------:R-:W-:Y:S04]  /*8e710*/  STL.64 [R1+0x9b18], R186 ;  /* 0x009b18ba01007387 */ /* 0x000fe80000100a00 */
[----:B------:R-:W-:Y:S09]  /*8e720*/  STL.64 [R1+0x9b10], R184 ;  /* 0x009b10b801007387 */ /* 0x000ff20000100a00 */
[----:B------:R-:W-:Y:S04]  /*8e730*/  STL.64 [R1+0x2750], R4 ;  /* 0x0027500401007387 */ /* 0x000fe80000100a00 */
[----:B------:R2:W-:Y:S02]  /*8e740*/  STL.64 [R1+0x2758], R6 ;  /* 0x0027580601007387 */ /* 0x0005e40000100a00 */
[----:B--2---:R-:W-:Y:S02]  /*8e750*/  HMMA.1688.F32.TF32 R4, R228, R106, R244 ;  /* 0x0000006ae404723c */ /* 0x004fe400000810f4 */
[----:B------:R-:W-:Y:S04]  /*8e760*/  STL.64 [R1+0x9b08], R106 ;  /* 0x009b086a01007387 */ /* 0x000fe80000100a00 */
[----:B------:R-:W-:-:S13]  /*8e770*/  STL.64 [R1+0x9b00], R104 ;  /* 0x009b006801007387 */ /* 0x000fda0000100a00 */
[----:B------:R-:W-:Y:S04]  /*8e780*/  STL.64 [R1+0x2740], R4 ;  /* 0x0027400401007387 */ /* 0x000fe80000100a00 */
[----:B------:R2:W-:Y:S04]  /*8e790*/  STL.64 [R1+0x2748], R6 ;  /* 0x0027480601007387 */ /* 0x0005e80000100a00 */
[----:B------:R-:W3:Y:S01]  /*8e7a0*/  LDL.LU R244, [R1+0xb70] ;  /* 0x000b700001f47983 */ /* 0x000ee20000300800 */
[----:B--2---:R-:W-:-:S15]  /*8e7b0*/  HMMA.1688.F32.TF32 R4, R228, R110, R248 ;  /* 0x0000006ee404723c */ /* 0x004fde00000810f8 */
[----:B------:R-:W-:-:S04]  /*8e7c0*/  NOP ;  /* 0x0000000000007918 */ /* 0x000fc80000000000 */
[----:B------:R2:W-:Y:S04]  /*8e7d0*/  STL.64 [R1+0x2730], R4 ;  /* 0x0027300401007387 */ /* 0x0005e80000100a00 */
[----:B------:R4:W-:Y:S04]  /*8e7e0*/  STL.64 [R1+0x2738], R6 ;  /* 0x0027380601007387 */ /* 0x0009e80000100a00 */
        /* <DEDUP_REMOVED lines=55> */
[----:B--2---:R-:W2:Y:S04]  /*8eb60*/  LDL.LU R4, [R1+0xca0] ;  /* 0x000ca00001047983 */ /* 0x004ea80000300800 */
[----:B------:R-:W2:Y:S04]  /*8eb70*/  LDL.LU R5, [R1+0xca4] ;  /* 0x000ca40001057983 */ /* 0x000ea80000300800 */
[----:B----4-:R-:W2:Y:S04]  /*8eb80*/  LDL.LU R6, [R1+0xca8] ;  /* 0x000ca80001067983 */ /* 0x010ea80000300800 */
        /* <DEDUP_REMOVED lines=50> */
[C---:B------:R-:W-:Y:S08]  /*8eeb0*/  HMMA.1688.F32.TF32 R104, R228.reuse, R178, R24 ;  /* 0x000000b2e468723c */ /* 0x040ff00000081018 */
[C---:B---3--:R-:W-:Y:S03]  /*8eec0*/  HMMA.1688.F32.TF32 R24, R228.reuse, R174, R28 ;  /* 0x000000aee418723c */ /* 0x048fe6000008101c */
[----:B------:R-:W-:Y:S04]  /*8eed0*/  STL.64 [R1+0x2720], R16 ;  /* 0x0027201001007387 */ /* 0x000fe80000100a00 */
[----:B------:R2:W-:Y:S02]  /*8eee0*/  STL.64 [R1+0x2728], R18 ;  /* 0x0027281201007387 */ /* 0x0005e40000100a00 */
[C---:B--2---:R-:W-:Y:S08]  /*8eef0*/  HMMA.1688.F32.TF32 R16, R228.reuse, R170, R12 ;  /* 0x000000aae410723c */ /* 0x044ff0000008100c */
        /* <DEDUP_REMOVED lines=44> */
[----:B--2---:R-:W-:Y:S01]  /*8f1c0*/  HMMA.1688.F32.TF32 R4, R228, R242, R52 ;  /* 0x000000f2e404723c */ /* 0x004fe20000081034 */
[----:B------:R-:W-:Y:S04]  /*8f1d0*/  LDS R228, [R240+UR10+0x2280] ;  /* 0x0022800af0e47984 */ /* 0x000fe80008000800 */
        /* <DEDUP_REMOVED lines=10> */
[----:B------:R-:W1:Y:S05]  /*8f280*/  LDS R231, [R241+UR10+0x3280] ;  /* 0x0032800af1e77984 */ /* 0x000e6a0008000800 */
        /* <DEDUP_REMOVED lines=251> */
[----:B------:R-:W-:Y:S04]  /*90240*/  STL.64 [R1+0x15b0], R4 ;  /* 0x0015b00401007387 */ /* 0x000fe80000100a00 */
        /* <DEDUP_REMOVED lines=60> */
[----:B---3--:R-:W-:Y:S04]  /*90610*/  LDS R233, [R239+UR10+0x2300] ;  /* 0x0023000aefe97984 */ /* 0x008fe80008000800 */
[----:B------:R-:W3:Y:S01]  /*90620*/  LDS R235, [R239+UR10+0x3300] ;  /* 0x0033000aefeb7984 */ /* 0x000ee20008000800 */
[C---:B-1----:R-:W-:Y:S08]  /*90630*/  HMMA.1688.F32.TF32 R4, R228.reuse, R194, R72 ;  /* 0x000000c2e404723c */ /* 0x042ff00000081048 */
[----:B--2---:R-:W-:-:S15]  /*90640*/  HMMA.1688.F32.TF32 R8, R228, R198, R76 ;  /* 0x000000c6e408723c */ /* 0x004fde000008104c */
[----:B------:R-:W-:-:S04]  /*90650*/  NOP ;  /* 0x0000000000007918 */ /* 0x000fc80000000000 */
[----:B------:R-:W-:Y:S04]  /*90660*/  STL.64 [R1+0x1590], R8 ;  /* 0x0015900801007387 */ /* 0x000fe80000100a00 */
[----:B------:R-:W-:Y:S04]  /*90670*/  STL.64 [R1+0x1598], R10 ;  /* 0x0015980a01007387 */ /* 0x000fe80000100a00 */
[----:B------:R-:W-:Y:S04]  /*90680*/  STL.64 [R1+0x1570], R4 ;  /* 0x0015700401007387 */ /* 0x000fe80000100a00 */
[----:B------:R4:W-:Y:S02]  /*90690*/  STL.64 [R1+0x1578], R6 ;  /* 0x0015780601007387 */ /* 0x0009e40000100a00 */
[----:B----4-:R-:W-:-:S15]  /*906a0*/  HMMA.1688.F32.TF32 R4, R228, R190, R68 ;  /* 0x000000bee404723c */ /* 0x010fde0000081044 */
[----:B------:R-:W-:-:S04]  /*906b0*/  NOP ;  /* 0x0000000000007918 */ /* 0x000fc80000000000 */
[----:B------:R-:W-:Y:S01]  /*906c0*/  IMAD.MOV.U32 R204, RZ, RZ, R4 ;  /* 0x000000ffffcc7224 */ /* 0x000fe200078e0004 */
[----:B------:R1:W-:Y:S01]  /*906d0*/  STL.64 [R1+0x2418], R6 ;  /* 0x0024180601007387 */ /* 0x0003e20000100a00 */
[----:B------:R-:W-:Y:S02]  /*906e0*/  MOV R205, R5 ;  /* 0x0000000500cd7202 */ /* 0x000fe40000000f00 */
[----:B-1----:R-:W-:-:S15]  /*906f0*/  HMMA.1688.F32.TF32 R4, R228, R186, R64 ;  /* 0x000000bae404723c */ /* 0x002fde0000081040 */
[----:B------:R-:W-:-:S04]  /*90700*/  NOP ;  /* 0x0000000000007918 */ /* 0x000fc80000000000 */
[----:B------:R-:W-:Y:S01]  /*90710*/  IMAD.MOV.U32 R208, RZ, RZ, R4 ;  /* 0x000000ffffd07224 */ /* 0x000fe200078e0004 */
[----:B------:R1:W-:Y:S01]  /*90720*/  STL.64 [R1+0x2408], R6 ;  /* 0x0024080601007387 */ /* 0x0003e20000100a00 */
[----:B------:R-:W-:Y:S02]  /*90730*/  IMAD.MOV.U32 R209, RZ, RZ, R5 ;  /* 0x000000ffffd17224 */ /* 0x000fe400078e0005 */
[----:B-1----:R-:W-:-:S15]  /*90740*/  HMMA.1688.F32.TF32 R4, R228, R106, R60 ;  /* 0x0000006ae404723c */ /* 0x002fde000008103c */
[----:B------:R-:W-:-:S04]  /*90750*/  NOP ;  /* 0x0000000000007918 */ /* 0x000fc80000000000 */
[----:B------:R-:W-:Y:S01]  /*90760*/  IMAD.MOV.U32 R212, RZ, RZ, R4 ;  /* 0x000000ffffd47224 */ /* 0x000fe200078e0004 */
[----:B------:R1:W-:Y:S01]  /*90770*/  STL.64 [R1+0x23f8], R6 ;  /* 0x0023f80601007387 */ /* 0x0003e20000100a00 */
[----:B------:R-:W-:Y:S02]  /*90780*/  IMAD.MOV.U32 R213, RZ, RZ, R5 ;  /* 0x000000ffffd57224 */ /* 0x000fe400078e0005 */
[----:B-1----:R-:W-:-:S15]  /*90790*/  HMMA.1688.F32.TF32 R4, R228, R110, R56 ;  /* 0x0000006ee404723c */ /* 0x002fde0000081038 */
[----:B------:R-:W-:-:S04]  /*907a0*/  NOP ;  /* 0x0000000000007918 */ /* 0x000fc80000000000 */
[----:B------:R-:W-:Y:S01]  /*907b0*/  MOV R216, R4 ;  /* 0x0000000400d87202 */ /* 0x000fe20000000f00 */
        /* <DEDUP_REMOVED lines=11> */
[----:B------:R-:W-:Y:S02]  /*90870*/  MOV R225, R5 ;  /* 0x0000000500e17202 */ /* 0x000fe40000000f00 */
[C---:B-1----:R-:W-:Y:S08]  /*90880*/  HMMA.1688.F32.TF32 R4, R228.reuse, R174, R44 ;  /* 0x000000aee404723c */ /* 0x042ff0000008102c */
[C---:B------:R-:W-:Y:S08]  /*90890*/  HMMA.1688.F32.TF32 R12, R228.reuse, R170, R40 ;  /* 0x000000aae40c723c */ /* 0x040ff00000081028 */
[C---:B------:R-:W-:Y:S03]  /*908a0*/  HMMA.1688.F32.TF32 R8, R228.reuse, R166, R36 ;  /* 0x000000a6e408723c */ /* 0x040fe60000081024 */
[----:B------:R-:W-:Y:S04]  /*908b0*/  STL.64 [R1+0x23b0], R4 ;  /* 0x0023b00401007387 */ /* 0x000fe80000100a00 */
[----:B------:R1:W-:Y:S02]  /*908c0*/  STL.64 [R1+0x23b8], R6 ;  /* 0x0023b80601007387 */ /* 0x0003e40000100a00 */
[C---:B-1----:R-:W-:Y:S02]  /*908d0*/  HMMA.1688.F32.TF32 R4, R228.reuse, R162, R32 ;  /* 0x000000a2e404723c */ /* 0x042fe40000081020 */
[----:B------:R-:W-:Y:S04]  /*908e0*/  STL.64 [R1+0x23a0], R12 ;  /* 0x0023a00c01007387 */ /* 0x000fe80000100a00 */
[----:B------:R1:W-:Y:S04]  /*908f0*/  STL.64 [R1+0x23a8], R14 ;  /* 0x0023a80e01007387 */ /* 0x0003e80000100a00 */
[----:B------:R-:W-:Y:S04]  /*90900*/  STL.64 [R1+0x2390], R8 ;  /* 0x0023900801007387 */ /* 0x000fe80000100a00 */
[----:B------:R2:W-:Y:S01]  /*90910*/  STL.64 [R1+0x2398], R10 ;  /* 0x0023980a01007387 */ /* 0x0005e20000100a00 */
[C---:B-1----:R-:W-:Y:S04]  /*90920*/  HMMA.1688.F32.TF32 R12, R228.reuse, R158, R20 ;  /* 0x0000009ee40c723c */ /* 0x042fe80000081014 */
[----:B------:R-:W-:Y:S04]  /*90930*/  STL.64 [R1+0x2380], R4 ;  /* 0x0023800401007387 */ /* 0x000fe80000100a00 */
[----:B------:R1:W-:Y:S01]  /*90940*/  STL.64 [R1+0x2388], R6 ;  /* 0x0023880601007387 */ /* 0x0003e20000100a00 */
[C---:B--2---:R-:W-:Y:S08]  /*90950*/  HMMA.1688.F32.TF32 R8, R228.reuse, R154, R244 ;  /* 0x0000009ae408723c */ /* 0x044ff000000810f4 */
[C---:B-1----:R-:W-:Y:S02]  /*90960*/  HMMA.1688.F32.TF32 R4, R228.reuse, R150, R248 ;  /* 0x00000096e404723c */ /* 0x042fe400000810f8 */
        /* <DEDUP_REMOVED lines=118> */
[C---:B-1----:R-:W-:Y:S08]  /*910d0*/  HMMA.1688.F32.TF32 R16, R228.reuse, R142, R24 ;  /* 0x0000008ee410723c */ /* 0x042ff00000081018 */
[C---:B---3--:R-:W-:Y:S11]  /*910e0*/  HMMA.1688.F32.TF32 R24, R228.reuse, R138, R28 ;  /* 0x0000008ae418723c */ /* 0x048ff6000008101c */
[----:B------:R-:W-:Y:S04]  /*910f0*/  STL.64 [R1+0x2330], R16 ;  /* 0x0023301001007387 */ /* 0x000fe80000100a00 */
[----:B------:R1:W-:Y:S02]  /*91100*/  STL.64 [R1+0x2338], R18 ;  /* 0x0023381201007387 */ /* 0x0003e40000100a00 */
[C---:B-1----:R-:W-:Y:S08]  /*91110*/  HMMA.1688.F32.TF32 R16, R228.reuse, R134, R12 ;  /* 0x00000086e410723c */ /* 0x042ff0000008100c */
        /* <DEDUP_REMOVED lines=185> */
[C---:B---3--:R-:W-:Y:S08]  /*91cb0*/  HMMA.1688.F32.TF32 R4, R232.reuse, R146, R4 ;  /* 0x00000092e804723c */ /* 0x048ff00000081004 */
[C---:B----4-:R-:W-:Y:S08]  /*91cc0*/  HMMA.1688.F32.TF32 R8, R232.reuse, R150, R8 ;  /* 0x00000096e808723c */ /* 0x050ff00000081008 */
[C---:B--2---:R-:W-:Y:S08]  /*91cd0*/  HMMA.1688.F32.TF32 R16, R232.reuse, R162, R16 ;  /* 0x000000a2e810723c */ /* 0x044ff00000081010 */
[C---:B------:R-:W-:Y:S08]  /*91ce0*/  HMMA.1688.F32.TF32 R28, R232.reuse, R166, R28 ;  /* 0x000000a6e81c723c */ /* 0x040ff0000008101c */
[C---:B------:R-:W-:Y:S11]  /*91cf0*/  HMMA.1688.F32.TF32 R12, R232.reuse, R154, R12 ;  /* 0x0000009ae80c723c */ /* 0x040ff6000008100c */
[----:B------:R-:W-:Y:S04]  /*91d00*/  STL.64 [R1+0x1f40], R28 ;  /* 0x001f401c01007387 */ /* 0x000fe80000100a00 */
[----:B------:R2:W-:Y:S04]  /*91d10*/  STL.64 [R1+0x1f48], R30 ;  /* 0x001f481e01007387 */ /* 0x0005e80000100a00 */
[----:B--2---:R-:W2:Y:S04]  /*91d20*/  LDL.LU.64 R30, [R1+0x9af0] ;  /* 0x009af000011e7983 */ /* 0x004ea80000300a00 */
[----:B------:R-:W3:Y:S04]  /*91d30*/  LDL.LU.64 R28, [R1+0x9ae8] ;  /* 0x009ae800011c7983 */ /* 0x000ee80000300a00 */
[----:B------:R-:W-:Y:S04]  /*91d40*/  STL.64 [R1+0x1f30], R16 ;  /* 0x001f301001007387 */ /* 0x000fe80000100a00 */
[----:B------:R4:W-:Y:S02]  /*91d50*/  STL.64 [R1+0x1f38], R18 ;  /* 0x001f381201007387 */ /* 0x0009e40000100a00 */
[----:B----4-:R-:W-:-:S15]  /*91d60*/  HMMA.1688.F32.TF32 R16, R232, R158, R24 ;  /* 0x0000009ee810723c */ /* 0x010fde0000081018 */
[----:B------:R-:W-:-:S04]  /*91d70*/  NOP ;  /* 0x0000000000007918 */ /* 0x000fc80000000000 */
        /* <DEDUP_REMOVED lines=37> */
[C---:B----4-:R-:W-:Y:S03]  /*91fd0*/  HMMA.1688.F32.TF32 R8, R228.reuse, R222, R60 ;  /* 0x000000dee408723c */ /* 0x050fe6000008103c */
[----:B------:R-:W-:Y:S04]  /*91fe0*/  LDS R235, [R239+UR10+0x3380] ;  /* 0x0033800aefeb7984 */ /* 0x000fe80008000800 */
[----:B------:R-:W-:Y:S01]  /*91ff0*/  LDS R232, [R0+UR10+0x2380] ;  /* 0x0023800a00e87984 */ /* 0x000fe20008000800 */
[C---:B-1----:R-:W-:Y:S03]  /*92000*/  HMMA.1688.F32.TF32 R4, R228.reuse, R218, R56 ;  /* 0x000000dae404723c */ /* 0x042fe60000081038 */
[----:B------:R-:W1:Y:S04]  /*92010*/  LDS R234, [R0+UR10+0x3380] ;  /* 0x0033800a00ea7984 */ /* 0x000e680008000800 */
[----:B------:R-:W-:Y:S04]  /*92020*/  STL.64 [R1+0x1e50], R12 ;  /* 0x001e500c01007387 */ /* 0x000fe80000100a00 */
[----:B------:R4:W-:Y:S04]  /*92030*/  STL.64 [R1+0x1e58], R14 ;  /* 0x001e580e01007387 */ /* 0x0009e80000100a00 */
[----:B------:R-:W-:Y:S04]  /*92040*/  STL.64 [R1+0x1e40], R8 ;  /* 0x001e400801007387 */ /* 0x000fe80000100a00 */
[----:B------:R4:W-:Y:S02]  /*92050*/  STL.64 [R1+0x1e48], R10 ;  /* 0x001e480a01007387 */ /* 0x0009e40000100a00 */
[C---:B----4-:R-:W-:Y:S02]  /*92060*/  HMMA.1688.F32.TF32 R12, R228.reuse, R214, R52 ;  /* 0x000000d6e40c723c */ /* 0x050fe40000081034 */
[----:B------:R-:W-:Y:S04]  /*92070*/  STL.64 [R1+0x1c60], R4 ;  /* 0x001c600401007387 */ /* 0x000fe80000100a00 */
[----:B------:R4:W-:Y:S02]  /*92080*/  STL.64 [R1+0x1c68], R6 ;  /* 0x001c680601007387 */ /* 0x0009e40000100a00 */
[C---:B------:R-:W-:Y:S08]  /*92090*/  HMMA.1688.F32.TF32 R8, R228.reuse, R210, R48 ;  /* 0x000000d2e408723c */ /* 0x040ff00000081030 */
[C---:B----4-:R-:W-:Y:S03]  /*920a0*/  HMMA.1688.F32.TF32 R4, R228.reuse, R206, R44 ;  /* 0x000000cee404723c */ /* 0x050fe6000008102c */
        /* <DEDUP_REMOVED lines=14> */
[----:B------:R1:W-:Y:S02]  /*92190*/  STL.64 [R1+0x1c08], R6 ;  /* 0x001c080601007387 */ /* 0x0003e40000100a00 */
[C---:B-1----:R-:W-:Y:S08]  /*921a0*/  HMMA.1688.F32.TF32 R4, R228.reuse, R190, R20 ;  /* 0x000000bee404723c */ /* 0x042ff00000081014 */
[C---:B------:R-:W-:Y:S11]  /*921b0*/  HMMA.1688.F32.TF32 R8, R228.reuse, R186, R244 ;  /* 0x000000bae408723c */ /* 0x040ff600000810f4 */
[----:B------:R-:W-:Y:S04]  /*921c0*/  STL.64 [R1+0x1bf0], R4 ;  /* 0x001bf00401007387 */ /* 0x000fe80000100a00 */
[----:B------:R1:W-:Y:S04]  /*921d0*/  STL.64 [R1+0x1bf8], R6 ;  /* 0x001bf80601007387 */ /* 0x0003e80000100a00 */
[----:B------:R-:W4:Y:S01]  /*921e0*/  LDL.LU R244, [R1+0x10] ;  /* 0x0000100001f47983 */ /* 0x000f220000300800 */
[----:B-1----:R-:W-:Y:S03]  /*921f0*/  HMMA.1688.F32.TF32 R4, R228, R106, R248 ;  /* 0x0000006ae404723c */ /* 0x002fe600000810f8 */
[----:B------:R-:W-:Y:S04]  /*92200*/  STL.64 [R1+0x1be0], R8 ;  /* 0x001be00801007387 */ /* 0x000fe80000100a00 */
[----:B------:R-:W-:-:S12]  /*92210*/  STL.64 [R1+0x1be8], R10 ;  /* 0x001be80a01007387 */ /* 0x000fd80000100a00 */
        /* <DEDUP_REMOVED lines=61> */
[----:B-1----:R-:W4:Y:S04]  /*925f0*/  LDL.LU R4, [R1+0x620] ;  /* 0x0006200001047983 */ /* 0x002f280000300800 */
        /* <DEDUP_REMOVED lines=43> */
[----:B------:R-:W4:Y:S04]  /*928b0*/  LDL.LU R248, [R1] ;  /* 0x0000000001f87983 */ /* 0x000f280000300800 */
        /* <DEDUP_REMOVED lines=15> */
[C---:B------:R-:W-:Y:S11]  /*929b0*/  HMMA.1688.F32.TF32 R12, R228.reuse, R178, R12 ;  /* 0x000000b2e40c723c */ /* 0x040ff6000008100c */
[----:B------:R-:W-:Y:S04]  /*929c0*/  STL.64 [R1+0x1bc0], R24 ;  /* 0x001bc01801007387 */ /* 0x000fe80000100a00 */
[----:B------:R1:W-:Y:S01]  /*929d0*/  STL.64 [R1+0x1bc8], R26 ;  /* 0x001bc81a01007387 */ /* 0x0003e20000100a00 */
[C---:B------:R-:W-:Y:S03]  /*929e0*/  HMMA.1688.F32.TF32 R96, R228.reuse, R162, R96 ;  /* 0x000000a2e460723c */ /* 0x040fe60000081060 */
[----:B-1----:R-:W2:Y:S04]  /*929f0*/  LDL.LU.64 R26, [R1+0x9ae0] ;  /* 0x009ae000011a7983 */ /* 0x002ea80000300a00 */
[----:B------:R-:W3:Y:S04]  /*92a00*/  LDL.LU.64 R24, [R1+0x9ad8] ;  /* 0x009ad80001187983 */ /* 0x000ee80000300a00 */
[----:B------:R-:W-:Y:S04]  /*92a10*/  STL.64 [R1+0x1bb0], R16 ;  /* 0x001bb01001007387 */ /* 0x000fe80000100a00 */
[----:B------:R1:W-:Y:S04]  /*92a20*/  STL.64 [R1+0x1bb8], R18 ;  /* 0x001bb81201007387 */ /* 0x0003e80000100a00 */
[----:B-1----:R-:W4:Y:S04]  /*92a30*/  LDL.LU.64 R18, [R1+0x9ad0] ;  /* 0x009ad00001127983 */ /* 0x002f280000300a00 */
[----:B------:R-:W2:Y:S04]  /*92a40*/  LDL.LU.64 R16, [R1+0x9ac8] ;  /* 0x009ac80001107983 */ /* 0x000ea80000300a00 */
[----:B------:R-:W-:Y:S04]  /*92a50*/  STL.64 [R1+0x1ba0], R12 ;  /* 0x001ba00c01007387 */ /* 0x000fe80000100a00 */
[----:B------:R1:W-:Y:S01]  /*92a60*/  STL.64 [R1+0x1ba8], R14 ;  /* 0x001ba80e01007387 */ /* 0x0003e20000100a00 */
[C---:B------:R-:W-:Y:S03]  /*92a70*/  HMMA.1688.F32.TF32 R80, R228.reuse, R146, R80 ;  /* 0x00000092e450723c */ /* 0x040fe60000081050 */
[----:B-1----:R-:W2:Y:S04]  /*92a80*/  LDL.LU.64 R14, [R1+0x9ac0] ;  /* 0x009ac000010e7983 */ /* 0x002ea80000300a00 */
[----:B------:R-:W2:Y:S04]  /*92a90*/  LDL.LU.64 R12, [R1+0x9ab8] ;  /* 0x009ab800010c7983 */ /* 0x000ea80000300a00 */
[----:B------:R-:W-:Y:S04]  /*92aa0*/  STL.64 [R1+0x1b90], R8 ;  /* 0x001b900801007387 */ /* 0x000fe80000100a00 */
[----:B------:R1:W-:Y:S04]  /*92ab0*/  STL.64 [R1+0x1b98], R10 ;  /* 0x001b980a01007387 */ /* 0x0003e80000100a00 */
        /* <DEDUP_REMOVED lines=40> */
[----:B------:R-:W-:Y:S03]  /*92d40*/  HMMA.1688.F32.TF32 R228, R228, R242, R44 ;  /* 0x000000f2e4e4723c */ /* 0x000fe6000008102c */
        /* <DEDUP_REMOVED lines=32> */
[----:B------:R-:W2:Y:S04]  /*92f50*/  LDL.LU.64 R46, [R1+0x99b0] ;  /* 0x0099b000012e7983 */ /* 0x000ea80000300a00 */
[----:B------:R-:W2:Y:S04]  /*92f60*/  LDL.LU.64 R44, [R1+0x99a8] ;  /* 0x0099a800012c7983 */ /* 0x000ea80000300a00 */
[----:B------:R-:W-:Y:S04]  /*92f70*/  STL.64 [R1+0x1a80], R228 ;  /* 0x001a80e401007387 */ /* 0x000fe80000100a00 */
[----:B------:R-:W-:Y:S04]  /*92f80*/  STL.64 [R1+0x1a88], R230 ;  /* 0x001a88e601007387 */ /* 0x000fe80000100a00 */
[----:B------:R-:W-:Y:S04]  /*92f90*/  STL.64 [R1+0x1a70], R40 ;  /* 0x001a702801007387 */ /* 0x000fe80000100a00 */
[----:B------:R1:W-:Y:S01]  /*92fa0*/  STL.64 [R1+0x1a78], R42 ;  /* 0x001a782a01007387 */ /* 0x0003e20000100a00 */
[C---:B------:R-:W-:Y:S03]  /*92fb0*/  HMMA.1688.F32.TF32 R248, R232.reuse, R202, R248 ;  /* 0x000000cae8f8723c */ /* 0x040fe600000810f8 */
[----:B------:R-:W-:Y:S04]  /*92fc0*/  LDS R228, [R240+UR10+0x2380] ;  /* 0x0023800af0e47984 */ /* 0x000fe80008000800 */
[----:B------:R-:W-:Y:S04]  /*92fd0*/  LDS R230, [R240+UR10+0x3380] ;  /* 0x0033800af0e67984 */ /* 0x000fe80008000800 */
[----:B-1----:R-:W2:Y:S04]  /*92fe0*/  LDL.LU.64 R42, [R1+0x99a0] ;  /* 0x0099a000012a7983 */ /* 0x002ea80000300a00 */
[----:B------:R-:W2:Y:S04]  /*92ff0*/  LDL.LU.64 R40, [R1+0x9998] ;  /* 0x0099980001287983 */ /* 0x000ea80000300a00 */
[----:B------:R-:W-:Y:S04]  /*93000*/  STL.64 [R1+0x1a60], R36 ;  /* 0x001a602401007387 */ /* 0x000fe80000100a00 */
[----:B------:R1:W-:Y:S04]  /*93010*/  STL.64 [R1+0x1a68], R38 ;  /* 0x001a682601007387 */ /* 0x0003e80000100a00 */
[----:B------:R-:W-:Y:S04]  /*93020*/  LDS R229, [R241+UR10+0x2380] ;  /* 0x0023800af1e57984 */ /* 0x000fe80008000800 */
[----:B------:R-:W2:Y:S04]  /*93030*/  LDS R231, [R241+UR10+0x3380] ;  /* 0x0033800af1e77984 */ /* 0x000ea80008000800 */
        /* <DEDUP_REMOVED lines=21> */
[----:B------:R-:W2:Y:S02]  /*93190*/  LDL.LU.64 R248, [R1+0x9938] ;  /* 0x0099380001f87983 */ /* 0x000ea40000300a00 */
[----:B--2---:R-:W-:-:S15]  /*931a0*/  HMMA.1688.F32.TF32 R248, R232, R198, R248 ;  /* 0x000000c6e8f8723c */ /* 0x004fde00000810f8 */
[----:B------:R-:W-:-:S04]  /*931b0*/  NOP ;  /* 0x0000000000007918 */ /* 0x000fc80000000000 */
[----:B------:R4:W-:Y:S04]  /*931c0*/  STL.64 [R1+0x19f0], R248 ;  /* 0x0019f0f801007387 */ /* 0x0009e80000100a00 */
[----:B------:R1:W-:Y:S01]  /*931d0*/  STL.64 [R1+0x19f8], R250 ;  /* 0x0019f8fa01007387 */ /* 0x0003e20000100a00 */
[----:B----4-:R-:W-:-:S03]  /*931e0*/  IMAD.MOV.U32 R248, RZ, RZ, R19 ;  /* 0x000000fffff87224 */ /* 0x010fc600078e0013 */
[----:B------:R-:W2:Y:S01]  /*931f0*/  LDL.LU R19, [R1+0x9930] ;  /* 0x0099300001137983 */ /* 0x000ea20000300800 */
[----:B------:R-:W-:Y:S02]  /*93200*/  IMAD.MOV.U32 R249, RZ, RZ, R26 ;  /* 0x000000fffff97224 */ /* 0x000fe400078e001a */
[----:B-1----:R-:W-:Y:S01]  /*93210*/  IMAD.MOV.U32 R250, RZ, RZ, R27 ;  /* 0x000000fffffa7224 */ /* 0x002fe200078e001b */
[----:B------:R-:W3:Y:S01]  /*93220*/  LDL.LU R26, [R1+0x992c] ;  /* 0x00992c00011a7983 */ /* 0x000ee20000300800 */
[----:B------:R-:W-:-:S03]  /*93230*/  IMAD.MOV.U32 R251, RZ, RZ, R31 ;  /* 0x000000fffffb7224 */ /* 0x000fc600078e001f */
[----:B------:R-:W3:Y:S04]  /*93240*/  LDL.LU R27, [R1+0x9928] ;  /* 0x00992800011b7983 */ /* 0x000ee80000300800 */
[----:B------:R-:W4:Y:S01]  /*93250*/  LDL.LU R31, [R1+0x9924] ;  /* 0x00992400011f7983 */ /* 0x000f220000300800 */
[----:B------:R-:W-:-:S15]  /*93260*/  HMMA.1688.F32.TF32 R244, R232, R194, R244 ;  /* 0x000000c2e8f4723c */ /* 0x000fde00000810f4 */
[----:B------:R-:W-:-:S04]  /*93270*/  NOP ;  /* 0x0000000000007918 */ /* 0x000fc80000000000 */
[----:B------:R-:W-:Y:S04]  /*93280*/  STL.64 [R1+0x19e0], R244 ;  /* 0x0019e0f401007387 */ /* 0x000fe80000100a00 */
[----:B------:R1:W-:Y:S02]  /*93290*/  STL.64 [R1+0x19e8], R246 ;  /* 0x0019e8f601007387 */ /* 0x0003e40000100a00 */
[----:B-1----:R-:W-:-:S15]  /*932a0*/  HMMA.1688.F32.TF32 R244, R232, R190, R236 ;  /* 0x000000bee8f4723c */ /* 0x002fde00000810ec */
[----:B------:R-:W-:-:S04]  /*932b0*/  NOP ;  /* 0x0000000000007918 */ /* 0x000fc80000000000 */
[----:B------:R1:W-:Y:S04]  /*932c0*/  STL.64 [R1+0x19d0], R244 ;  /* 0x0019d0f401007387 */ /* 0x0003e80000100a00 */
[----:B------:R1:W-:Y:S02]  /*932d0*/  STL.64 [R1+0x19d8], R246 ;  /* 0x0019d8f601007387 */ /* 0x0003e40000100a00 */
[----:B-1----:R-:W-:Y:S01]  /*932e0*/  MOV R244, R201 ;  /* 0x000000c900f47202 */ /* 0x002fe20000000f00 */
[----:B------:R-:W-:Y:S02]  /*932f0*/  IMAD.MOV.U32 R245, RZ, RZ, R188 ;  /* 0x000000fffff57224 */ /* 0x000fe400078e00bc */
[----:B------:R-:W-:Y:S02]  /*93300*/  IMAD.MOV.U32 R246, RZ, RZ, R189 ;  /* 0x000000fffff67224 */ /* 0x000fe400078e00bd */
[----:B------:R-:W-:Y:S01]  /*93310*/  IMAD.MOV.U32 R247, RZ, RZ, R252 ;  /* 0x000000fffff77224 */ /* 0x000fe200078e00fc */
[C---:B--2---:R-:W-:Y:S08]  /*93320*/  HMMA.1688.F32.TF32 R236, R232.reuse, R186, R16 ;  /* 0x000000bae8ec723c */ /* 0x044ff00000081010 */
[C---:B------:R-:W-:Y:S08]  /*93330*/  HMMA.1688.F32.TF32 R16, R232.reuse, R106, R20 ;  /* 0x0000006ae810723c */ /* 0x040ff00000081014 */
[C---:B---3--:R-:W-:Y:S03]  /*93340*/  HMMA.1688.F32.TF32 R24, R232.reuse, R110, R24 ;  /* 0x0000006ee818723c */ /* 0x048fe60000081018 */
[----:B------:R-:W-:Y:S04]  /*93350*/  STL.64 [R1+0x19c0], R236 ;  /* 0x0019c0ec01007387 */ /* 0x000fe80000100a00 */
[----:B------:R-:W-:Y:S01]  /*93360*/  STL.64 [R1+0x19c8], R238 ;  /* 0x0019c8ee01007387 */ /* 0x000fe20000100a00 */
[C---:B----4-:R-:W-:Y:S03]  /*93370*/  HMMA.1688.F32.TF32 R20, R232.reuse, R182, R28 ;  /* 0x000000b6e814723c */ /* 0x050fe6000008101c */
        /* <DEDUP_REMOVED lines=13> */
[----:B------:R1:W-:Y:S05]  /*93450*/  STL.64 [R1+0x1978], R26 ;  /* 0x0019781a01007387 */ /* 0x0003ea0000100a00 */
        /* <DEDUP_REMOVED lines=41> */
[----:B--2---:R-:W-:Y:S08]  /*936f0*/  HMMA.1688.F32.TF32 R20, R232, R242, R100 ;  /* 0x000000f2e814723c */ /* 0x004ff00000081064 */
[C---:B-1----:R-:W-:Y:S08]  /*93700*/  HMMA.1688.F32.TF32 R16, R228.reuse, R226, R4 ;  /* 0x000000e2e410723c */ /* 0x042ff00000081004 */
        /* <DEDUP_REMOVED lines=14> */
[----:B------:R-:W-:Y:S04]  /*937f0*/  STL.64 [R1+0x1820], R8 ;  /* 0x0018200801007387 */ /* 0x000fe80000100a00 */
[----:B------:R-:W-:Y:S04]  /*93800*/  STL.64 [R1+0x1828], R10 ;  /* 0x0018280a01007387 */ /* 0x000fe80000100a00 */
[----:B------:R-:W2:Y:S01]  /*93810*/  LDL.LU R201, [R1+0x9920] ;  /* 0x0099200001c97983 */ /* 0x000ea20000300800 */
[----:B------:R-:W-:-:S04]  /*93820*/  IMAD.MOV.U32 R236, RZ, RZ, R177 ;  /* 0x000000ffffec7224 */ /* 0x000fc800078e00b1 */
[----:B------:R1:W-:Y:S04]  /*93830*/  STL.64 [R1+0x1810], R4 ;  /* 0x0018100401007387 */ /* 0x0003e80000100a00 */
[----:B------:R3:W-:Y:S01]  /*93840*/  STL.64 [R1+0x1818], R6 ;  /* 0x0018180601007387 */ /* 0x0007e20000100a00 */
[----:B------:R-:W-:-:S03]  /*93850*/  MOV R237, R152 ;  /* 0x0000009800ed7202 */ /* 0x000fc60000000f00 */
[----:B------:R-:W4:Y:S01]  /*93860*/  LDL.LU R188, [R1+0x991c] ;  /* 0x00991c0001bc7983 */ /* 0x000f220000300800 */
[----:B------:R-:W-:-:S03]  /*93870*/  IMAD.MOV.U32 R238, RZ, RZ, R153 ;  /* 0x000000ffffee7224 */ /* 0x000fc600078e0099 */
[----:B------:R-:W3:Y:S01]  /*93880*/  LDL.LU R189, [R1+0x9918] ;  /* 0x0099180001bd7983 */ /* 0x000ee20000300800 */
[----:B------:R-:W-:-:S03]  /*93890*/  IMAD.MOV.U32 R239, RZ, RZ, R180 ;  /* 0x000000ffffef7224 */ /* 0x000fc600078e00b4 */
[----:B------:R-:W3:Y:S01]  /*938a0*/  LDL.LU R252, [R1+0x9914] ;  /* 0x0099140001fc7983 */ /* 0x000ee20000300800 */
[----:B------:R-:W-:-:S03]  /*938b0*/  IMAD.MOV.U32 R16, RZ, RZ, R185 ;  /* 0x000000ffff107224 */ /* 0x000fc600078e00b9 */
[----:B------:R-:W3:Y:S01]  /*938c0*/  LDL.LU R177, [R1+0x9910] ;  /* 0x0099100001b17983 */ /* 0x000ee20000300800 */
[----:B------:R-:W-:-:S03]  /*938d0*/  IMAD.MOV.U32 R17, RZ, RZ, R156 ;  /* 0x000000ffff117224 */ /* 0x000fc600078e009c */
[----:B------:R-:W3:Y:S01]  /*938e0*/  LDL.LU R152, [R1+0x990c] ;  /* 0x00990c0001987983 */ /* 0x000ee20000300800 */
[----:B------:R-:W-:-:S03]  /*938f0*/  MOV R18, R157 ;  /* 0x0000009d00127202 */ /* 0x000fc60000000f00 */
[----:B------:R-:W3:Y:S01]  /*93900*/  LDL.LU R153, [R1+0x9908] ;  /* 0x0099080001997983 */ /* 0x000ee20000300800 */
        /* <DEDUP_REMOVED lines=11> */
[----:B------:R-:W3:Y:S04]  /*939c0*/  LDL.LU R161, [R1+0x98f0] ;  /* 0x0098f00001a17983 */ /* 0x000ee80000300800 */
[----:B------:R-:W3:Y:S04]  /*939d0*/  LDL.LU R197, [R1+0x98ec] ;  /* 0x0098ec0001c57983 */ /* 0x000ee80000300800 */
[----:B------:R-:W3:Y:S04]  /*939e0*/  LDL.LU R193, [R1+0x98e8] ;  /* 0x0098e80001c17983 */ /* 0x000ee80000300800 */
[----:B------:R-:W3:Y:S04]  /*939f0*/  LDL.LU R192, [R1+0x98e4] ;  /* 0x0098e40001c07983 */ /* 0x000ee80000300800 */
[----:B------:R-:W3:Y:S01]  /*93a00*/  LDL.LU R181, [R1+0x98e0] ;  /* 0x0098e00001b57983 */ /* 0x000ee20000300800 */
[----:B------:R-:W-:-:S02]  /*93a10*/  IMAD.MOV.U32 R29, RZ, RZ, R164 ;  /* 0x000000ffff1d7224 */ /* 0x000fc400078e00a4 */
[----:B------:R-:W-:Y:S01]  /*93a20*/  IMAD.MOV.U32 R30, RZ, RZ, R165 ;  /* 0x000000ffff1e7224 */ /* 0x000fe200078e00a5 */
[----:B------:R-:W3:Y:S01]  /*93a30*/  LDL.LU R164, [R1+0x98dc] ;  /* 0x0098dc0001a47983 */ /* 0x000ee20000300800 */
[----:B------:R-:W-:Y:S01]  /*93a40*/  IMAD.MOV.U32 R31, RZ, RZ, R200 ;  /* 0x000000ffff1f7224 */ /* 0x000fe200078e00c8 */
[----:B------:R-:W-:Y:S02]  /*93a50*/  MOV R32, R196 ;  /* 0x000000c400207202 */ /* 0x000fe40000000f00 */
        /* <DEDUP_REMOVED lines=11> */
[----:B------:R-:W-:Y:S02]  /*93b10*/  IMAD.MOV.U32 R43, RZ, RZ, R176 ;  /* 0x000000ffff2b7224 */ /* 0x000fe400078e00b0 */
[----:B--2---:R-:W-:Y:S02]  /*93b20*/  IMAD.MOV.U32 R40, RZ, RZ, R201 ;  /* 0x000000ffff287224 */ /* 0x004fe400078e00c9 */
[----:B------:R-:W2:Y:S04]  /*93b30*/  LDL.LU R201, [R1+0x98c0] ;  /* 0x0098c00001c97983 */ /* 0x000ea80000300800 */
[----:B------:R-:W2:Y:S04]  /*93b40*/  LDL.LU R172, [R1+0x98bc] ;  /* 0x0098bc0001ac7983 */ /* 0x000ea80000300800 */
[----:B------:R-:W2:Y:S04]  /*93b50*/  LDL.LU R173, [R1+0x98b8] ;  /* 0x0098b80001ad7983 */ /* 0x000ea80000300800 */
[----:B------:R-:W2:Y:S01]  /*93b60*/  LDL.LU R176, [R1+0x98b4] ;  /* 0x0098b40001b07983 */ /* 0x000ea20000300800 */
[----:B----4-:R-:W-:Y:S01]  /*93b70*/  IMAD.MOV.U32 R47, RZ, RZ, R188 ;  /* 0x000000ffff2f7224 */ /* 0x010fe200078e00bc */
[----:B---3--:R-:W-:Y:S01]  /*93b80*/  MOV R46, R189 ;  /* 0x000000bd002e7202 */ /* 0x008fe20000000f00 */
[----:B------:R-:W-:-:S02]  /*93b90*/  IMAD.MOV.U32 R45, RZ, RZ, R252 ;  /* 0x000000ffff2d7224 */ /* 0x000fc400078e00fc */
[----:B------:R-:W-:Y:S02]  /*93ba0*/  IMAD.MOV.U32 R44, RZ, RZ, R177 ;  /* 0x000000ffff2c7224 */ /* 0x000fe400078e00b1 */
[----:B------:R-:W3:Y:S04]  /*93bb0*/  LDL.LU R177, [R1+0x98b0] ;  /* 0x0098b00001b17983 */ /* 0x000ee80000300800 */
[----:B------:R-:W4:Y:S04]  /*93bc0*/  LDL.LU R252, [R1+0x98ac] ;  /* 0x0098ac0001fc7983 */ /* 0x000f280000300800 */
[----:B------:R-:W3:Y:S01]  /*93bd0*/  LDL.LU R189, [R1+0x98a8] ;  /* 0x0098a80001bd7983 */ /* 0x000ee20000300800 */
[----:B------:R-:W-:-:S03]  /*93be0*/  IMAD.MOV.U32 R49, RZ, RZ, R180 ;  /* 0x000000ffff317224 */ /* 0x000fc600078e00b4 */
[----:B------:R-:W3:Y:S01]  /*93bf0*/  LDL.LU R188, [R1+0x98a4] ;  /* 0x0098a40001bc7983 */ /* 0x000ee20000300800 */
[----:B------:R-:W-:-:S03]  /*93c00*/  IMAD.MOV.U32 R48, RZ, RZ, R185 ;  /* 0x000000ffff307224 */ /* 0x000fc600078e00b9 */
[----:B------:R-:W3:Y:S04]  /*93c10*/  LDL.LU R185, [R1+0x98a0] ;  /* 0x0098a00001b97983 */ /* 0x000ee80000300800 */
[----:B------:R-:W3:Y:S01]  /*93c20*/  LDL.LU R180, [R1+0x989c] ;  /* 0x00989c0001b47983 */ /* 0x000ee20000300800 */
[----:B------:R-:W-:Y:S02]  /*93c30*/  IMAD.MOV.U32 R58, RZ, RZ, R193 ;  /* 0x000000ffff3a7224 */ /* 0x000fe400078e00c1 */
[----:B------:R-:W-:Y:S02]  /*93c40*/  IMAD.MOV.U32 R57, RZ, RZ, R192 ;  /* 0x000000ffff397224 */ /* 0x000fe400078e00c0 */
[----:B------:R-:W-:Y:S02]  /*93c50*/  IMAD.MOV.U32 R56, RZ, RZ, R181 ;  /* 0x000000ffff387224 */ /* 0x000fe400078e00b5 */
[----:B------:R-:W3:Y:S04]  /*93c60*/  LDL.LU R181, [R1+0x9898] ;  /* 0x0098980001b57983 */ /* 0x000ee80000300800 */
[----:B------:R-:W3:Y:S04]  /*93c70*/  LDL.LU R192, [R1+0x9894] ;  /* 0x0098940001c07983 */ /* 0x000ee80000300800 */
[----:B------:R-:W3:Y:S01]  /*93c80*/  LDL.LU R193, [R1+0x9890] ;  /* 0x0098900001c17983 */ /* 0x000ee20000300800 */
[----:B------:R-:W-:-:S02]  /*93c90*/  IMAD.MOV.U32 R59, RZ, RZ, R197 ;  /* 0x000000ffff3b7224 */ /* 0x000fc400078e00c5 */
[----:B------:R-:W-:Y:S01]  /*93ca0*/  IMAD.MOV.U32 R61, RZ, RZ, R200 ;  /* 0x000000ffff3d7224 */ /* 0x000fe200078e00c8 */
[----:B------:R-:W3:Y:S01]  /*93cb0*/  LDL.LU R197, [R1+0x988c] ;  /* 0x00988c0001c57983 */ /* 0x000ee20000300800 */
[----:B------:R-:W-:-:S03]  /*93cc0*/  MOV R60, R196 ;  /* 0x000000c4003c7202 */ /* 0x000fc60000000f00 */
[----:B------:R-:W3:Y:S04]  /*93cd0*/  LDL.LU R196, [R1+0x9888] ;  /* 0x0098880001c47983 */ /* 0x000ee80000300800 */
[----:B------:R-:W3:Y:S01]  /*93ce0*/  LDL.LU R200, [R1+0x9884] ;  /* 0x0098840001c87983 */ /* 0x000ee20000300800 */
[----:B------:R-:W-:Y:S01]  /*93cf0*/  MOV R65, R184 ;  /* 0x000000b800417202 */ /* 0x000fe20000000f00 */
[----:B--2---:R-:W-:Y:S02]  /*93d00*/  IMAD.MOV.U32 R64, RZ, RZ, R201 ;  /* 0x000000ffff407224 */ /* 0x004fe400078e00c9 */
        /* <DEDUP_REMOVED lines=8> */
[----:B------:R-:W3:Y:S04]  /*93d90*/  LDL.LU R189, [R1+0x9870] ;  /* 0x0098700001bd7983 */ /* 0x000ee80000300800 */
[----:B------:R-:W3:Y:S01]  /*93da0*/  LDL.LU R252, [R1+0x986c] ;  /* 0x00986c0001fc7983 */ /* 0x000ee20000300800 */
[----:B------:R-:W-:-:S02]  /*93db0*/  IMAD.MOV.U32 R77, RZ, RZ, R192 ;  /* 0x000000ffff4d7224 */ /* 0x000fc400078e00c0 */
[----:B------:R-:W-:Y:S02]  /*93dc0*/  IMAD.MOV.U32 R76, RZ, RZ, R193 ;  /* 0x000000ffff4c7224 */ /* 0x000fe400078e00c1 */
[----:B------:R-:W4:Y:S04]  /*93dd0*/  LDL.LU R193, [R1+0x9868] ;  /* 0x0098680001c17983 */ /* 0x000f280000300800 */
[----:B------:R-:W4:Y:S01]  /*93de0*/  LDL.LU R192, [R1+0x9864] ;  /* 0x0098640001c07983 */ /* 0x000f220000300800 */
[----:B------:R-:W-:Y:S02]  /*93df0*/  IMAD.MOV.U32 R83, RZ, RZ, R197 ;  /* 0x000000ffff537224 */ /* 0x000fe400078e00c5 */
[----:B------:R-:W-:Y:S02]  /*93e00*/  IMAD.MOV.U32 R82, RZ, RZ, R196 ;  /* 0x000000ffff527224 */ /* 0x000fe400078e00c4 */
[----:B------:R-:W-:-:S02]  /*93e10*/  IMAD.MOV.U32 R81, RZ, RZ, R200 ;  /* 0x000000ffff517224 */ /* 0x000fc400078e00c8 */
[----:B--2---:R-:W-:Y:S02]  /*93e20*/  IMAD.MOV.U32 R80, RZ, RZ, R201 ;  /* 0x000000ffff507224 */ /* 0x004fe400078e00c9 */
[----:B------:R-:W2:Y:S04]  /*93e30*/  LDL.LU R201, [R1+0x9860] ;  /* 0x0098600001c97983 */ /* 0x000ea80000300800 */
[----:B------:R-:W2:Y:S04]  /*93e40*/  LDL.LU R200, [R1+0x985c] ;  /* 0x00985c0001c87983 */ /* 0x000ea80000300800 */
[----:B------:R-:W2:Y:S04]  /*93e50*/  LDL.LU R196, [R1+0x9858] ;  /* 0x0098580001c47983 */ /* 0x000ea80000300800 */
[----:B------:R-:W2:Y:S04]  /*93e60*/  LDL.LU R197, [R1+0x9854] ;  /* 0x0098540001c57983 */ /* 0x000ea80000300800 */
[----:B------:R-:W2:Y:S01]  /*93e70*/  LDL.LU R88, [R1+0x1ce0] ;  /* 0x001ce00001587983 */ /* 0x000ea20000300800 */
[----:B---3--:R-:W-:-:S02]  /*93e80*/  IMAD.MOV.U32 R91, RZ, RZ, R252 ;  /* 0x000000ffff5b7224 */ /* 0x008fc400078e00fc */
[----:B----4-:R-:W-:Y:S01]  /*93e90*/  IMAD.MOV.U32 R90, RZ, RZ, R193 ;  /* 0x000000ffff5a7224 */ /* 0x010fe200078e00c1 */
[----:B------:R-:W-:Y:S02]  /*93ea0*/  MOV R89, R192 ;  /* 0x000000c000597202 */ /* 0x000fe40000000f00 */
[----:B------:R-:W3:Y:S04]  /*93eb0*/  LDL.LU R192, [R1+0x9850] ;  /* 0x0098500001c07983 */ /* 0x000ee80000300800 */
[----:B------:R-:W4:Y:S04]  /*93ec0*/  LDL.LU R193, [R1+0x984c] ;  /* 0x00984c0001c17983 */ /* 0x000f280000300800 */
[----:B------:R-:W3:Y:S01]  /*93ed0*/  LDL.LU R252, [R1+0x9848] ;  /* 0x0098480001fc7983 */ /* 0x000ee20000300800 */
[----:B--2---:R-:W-:Y:S01]  /*93ee0*/  IMAD.MOV.U32 R95, RZ, RZ, R201 ;  /* 0x000000ffff5f7224 */ /* 0x004fe200078e00c9 */
[----:B------:R-:W-:Y:S01]  /*93ef0*/  MOV R94, R200 ;  /* 0x000000c8005e7202 */ /* 0x000fe20000000f00 */
[----:B------:R-:W-:-:S02]  /*93f00*/  IMAD.MOV.U32 R92, RZ, RZ, R196 ;  /* 0x000000ffff5c7224 */ /* 0x000fc400078e00c4 */
[----:B------:R-:W2:Y:S01]  /*93f10*/  LDL.LU R196, [R1+0x9844] ;  /* 0x0098440001c47983 */ /* 0x000ea20000300800 */
[----:B------:R-:W-:-:S03]  /*93f20*/  IMAD.MOV.U32 R93, RZ, RZ, R197 ;  /* 0x000000ffff5d7224 */ /* 0x000fc600078e00c5 */
[----:B------:R-:W2:Y:S04]  /*93f30*/  LDL.LU R197, [R1+0x9840] ;  /* 0x0098400001c57983 */ /* 0x000ea80000300800 */
[----:B------:R-:W2:Y:S04]  /*93f40*/  LDL.LU R200, [R1+0x983c] ;  /* 0x00983c0001c87983 */ /* 0x000ea80000300800 */
[----:B------:R-:W2:Y:S04]  /*93f50*/  LDL.LU R201, [R1+0x9838] ;  /* 0x0098380001c97983 */ /* 0x000ea80000300800 */
[----:B------:R-:W2:Y:S01]  /*93f60*/  LDL.LU R96, [R1+0x1cc0] ;  /* 0x001cc00001607983 */ /* 0x000ea20000300800 */
[----:B---3--:R-:W-:-:S03]  /*93f70*/  IMAD.MOV.U32 R97, RZ, RZ, R252 ;  /* 0x000000ffff617224 */ /* 0x008fc600078e00fc */
        /* <DEDUP_REMOVED lines=11> */
[----:B------:R-:W2:Y:S01]  /*94030*/  LDL.LU R6, [R1+0x1c98] ;  /* 0x001c980001067983 */ /* 0x000ea20000300800 */
[----:B----4-:R-:W-:-:S02]  /*94040*/  IMAD.MOV.U32 R98, RZ, RZ, R193 ;  /* 0x000000ffff627224 */ /* 0x010fc400078e00c1 */
[----:B------:R-:W-:Y:S01]  /*94050*/  IMAD.MOV.U32 R99, RZ, RZ, R192 ;  /* 0x000000ffff637224 */ /* 0x000fe200078e00c0 */
[----:B------:R-:W-:Y:S01]  /*94060*/  MOV R84, R189 ;  /* 0x000000bd00547202 */ /* 0x000fe20000000f00 */
[----:B------:R-:W-:Y:S02]  /*94070*/  IMAD.MOV.U32 R85, RZ, RZ, R188 ;  /* 0x000000ffff557224 */ /* 0x000fe400078e00bc */
[----:B------:R-:W-:Y:S02]  /*94080*/  IMAD.MOV.U32 R86, RZ, RZ, R185 ;  /* 0x000000ffff567224 */ /* 0x000fe400078e00b9 */
[----:B------:R-:W-:Y:S01]  /*94090*/  IMAD.MOV.U32 R87, RZ, RZ, R184 ;  /* 0x000000ffff577224 */ /* 0x000fe200078e00b8 */
[----:B------:R-:W-:Y:S01]  /*940a0*/  MOV R79, R180 ;  /* 0x000000b4004f7202 */ /* 0x000fe20000000f00 */
[----:B------:R-:W-:Y:S01]  /*940b0*/  IMAD.MOV.U32 R78, RZ, RZ, R181 ;  /* 0x000000ffff4e7224 */ /* 0x000fe200078e00b5 */
[----:B------:R-:W-:Y:S01]  /*940c0*/  MOV R69, R176 ;  /* 0x000000b000457202 */ /* 0x000fe20000000f00 */
[----:B------:R-:W-:-:S02]  /*940d0*/  IMAD.MOV.U32 R68, RZ, RZ, R177 ;  /* 0x000000ffff447224 */ /* 0x000fc400078e00b1 */
[----:B------:R-:W-:Y:S02]  /*940e0*/  IMAD.MOV.U32 R70, RZ, RZ, R173 ;  /* 0x000000ffff467224 */ /* 0x000fe400078e00ad */
[----:B------:R-:W-:Y:S02]  /*940f0*/  IMAD.MOV.U32 R71, RZ, RZ, R172 ;  /* 0x000000ffff477224 */ /* 0x000fe400078e00ac */
[----:B------:R-:W-:Y:S02]  /*94100*/  IMAD.MOV.U32 R66, RZ, RZ, R169 ;  /* 0x000000ffff427224 */ /* 0x000fe400078e00a9 */
[----:B------:R-:W-:Y:S02]  /*94110*/  IMAD.MOV.U32 R67, RZ, RZ, R168 ;  /* 0x000000ffff437224 */ /* 0x000fe400078e00a8 */
[----:B------:R-:W-:Y:S02]  /*94120*/  IMAD.MOV.U32 R62, RZ, RZ, R165 ;  /* 0x000000ffff3e7224 */ /* 0x000fe400078e00a5 */
[----:B------:R-:W-:Y:S01]  /*94130*/  IMAD.MOV.U32 R63, RZ, RZ, R164 ;  /* 0x000000ffff3f7224 */ /* 0x000fe200078e00a4 */
[----:B------:R-:W-:Y:S01]  /*94140*/  MOV R54, R157 ;  /* 0x0000009d00367202 */ /* 0x000fe20000000f00 */
[----:B------:R-:W-:-:S02]  /*94150*/  IMAD.MOV.U32 R52, RZ, RZ, R161 ;  /* 0x000000ffff347224 */ /* 0x000fc400078e00a1 */
[----:B------:R-:W-:Y:S02]  /*94160*/  IMAD.MOV.U32 R53, RZ, RZ, R160 ;  /* 0x000000ffff357224 */ /* 0x000fe400078e00a0 */
[----:B------:R-:W-:Y:S01]  /*94170*/  IMAD.MOV.U32 R55, RZ, RZ, R156 ;  /* 0x000000ffff377224 */ /* 0x000fe200078e009c */
[----:B------:R-:W-:Y:S01]  /*94180*/  MOV R51, R152 ;  /* 0x0000009800337202 */ /* 0x000fe20000000f00 */
[----:B------:R-:W-:Y:S01]  /*94190*/  IMAD.MOV.U32 R50, RZ, RZ, R153 ;  /* 0x000000ffff327224 */ /* 0x000fe200078e0099 */
[----:B---3--:R-:W-:Y:S02]  /*941a0*/  MOV R7, R252 ;  /* 0x000000fc00077202 */ /* 0x008fe40000000f00 */
[----:B------:R-:W3:Y:S01]  /*941b0*/  LDL.LU R252, [R1+0x9830] ;  /* 0x0098300001fc7983 */ /* 0x000ee20000300800 */
[----:B--2---:R-:W-:Y:S02]  /*941c0*/  IMAD.MOV.U32 R100, RZ, RZ, R201 ;  /* 0x000000ffff647224 */ /* 0x004fe400078e00c9 */
[----:B------:R-:W-:-:S02]  /*941d0*/  IMAD.MOV.U32 R101, RZ, RZ, R200 ;  /* 0x000000ffff657224 */ /* 0x000fc400078e00c8 */
[----:B------:R-:W-:Y:S02]  /*941e0*/  IMAD.MOV.U32 R102, RZ, RZ, R197 ;  /* 0x000000ffff667224 */ /* 0x000fe400078e00c5 */
[----:B------:R-:W-:Y:S01]  /*941f0*/  IMAD.MOV.U32 R103, RZ, RZ, R196 ;  /* 0x000000ffff677224 */ /* 0x000fe200078e00c4 */
[----:B------:R-:W-:Y:S04]  /*94200*/  STL.64 [R1+0x97b8], R212 ;  /* 0x0097b8d401007387 */ /* 0x000fe80000100a00 */
[----:B------:R-:W-:Y:S01]  /*94210*/  STL.64 [R1+0x97c0], R208 ;  /* 0x0097c0d001007387 */ /* 0x000fe20000100a00 */
[C---:B------:R-:W-:Y:S08]  /*94220*/  HMMA.1688.F32.TF32 R12, R228.reuse, R210, R224 ;  /* 0x000000d2e40c723c */ /* 0x040ff000000810e0 */
[C---:B------:R-:W-:Y:S08]  /*94230*/  HMMA.1688.F32.TF32 R8, R228.reuse, R206, R4 ;  /* 0x000000cee408723c */ /* 0x040ff00000081004 */
[C---:B------:R-:W-:Y:S03]  /*94240*/  HMMA.1688.F32.TF32 R4, R228.reuse, R202, R232 ;  /* 0x000000cae404723c */ /* 0x040fe600000810e8 */
[----:B------:R-:W-:Y:S04]  /*94250*/  STL.64 [R1+0x17f0], R12 ;  /* 0x0017f00c01007387 */ /* 0x000fe80000100a00 */
[----:B------:R1:W-:Y:S04]  /*94260*/  STL.64 [R1+0x17f8], R14 ;  /* 0x0017f80e01007387 */ /* 0x0003e80000100a00 */
[----:B------:R-:W-:Y:S04]  /*94270*/  STL.64 [R1+0x97c8], R204 ;  /* 0x0097c8cc01007387 */ /* 0x000fe80000100a00 */
[----:B------:R-:W-:Y:S01]  /*94280*/  STL.64 [R1+0x17e0], R8 ;  /* 0x0017e00801007387 */ /* 0x000fe20000100a00 */
[C---:B-1----:R-:W-:Y:S03]  /*94290*/  HMMA.1688.F32.TF32 R12, R228.reuse, R198, R100 ;  /* 0x000000c6e40c723c */ /* 0x042fe60000081064 */
[----:B------:R1:W-:Y:S04]  /*942a0*/  STL.64 [R1+0x17e8], R10 ;  /* 0x0017e80a01007387 */ /* 0x0003e80000100a00 */
[----:B------:R-:W-:Y:S04]  /*942b0*/  STL.64 [R1+0x17d0], R4 ;  /* 0x0017d00401007387 */ /* 0x000fe80000100a00 */
[----:B------:R2:W-:Y:S01]  /*942c0*/  STL.64 [R1+0x17d8], R6 ;  /* 0x0017d80601007387 */ /* 0x0005e20000100a00 */
[C---:B-1----:R-:W-:Y:S08]  /*942d0*/  HMMA.1688.F32.TF32 R8, R228.reuse, R194, R96 ;  /* 0x000000c2e408723c */ /* 0x042ff00000081060 */
[C---:B--2---:R-:W-:Y:S01]  /*942e0*/  HMMA.1688.F32.TF32 R4, R228.reuse, R190, R92 ;  /* 0x000000bee404723c */ /* 0x044fe2000008105c */
[----:B------:R-:W-:Y:S04]  /*942f0*/  STL.64 [R1+0x17c0], R12 ;  /* 0x0017c00c01007387 */ /* 0x000fe80000100a00 */
[----:B------:R1:W-:Y:S06]  /*94300*/  STL.64 [R1+0x17c8], R14 ;  /* 0x0017c80e01007387 */ /* 0x0003ec0000100a00 */
        /* <DEDUP_REMOVED lines=34> */
[----:B------:R-:W-:Y:S01]  /*94530*/  IMAD.MOV.U32 R36, RZ, RZ, R149 ;  /* 0x000000ffff247224 */ /* 0x000fe200078e0095 */
[----:B------:R-:W-:Y:S01]  /*94540*/  MOV R39, R144 ;  /* 0x0000009000277202 */ /* 0x000fe20000000f00 */
[----:B------:R-:W-:-:S02]  /*94550*/  IMAD.MOV.U32 R37, RZ, RZ, R148 ;  /* 0x000000ffff257224 */ /* 0x000fc400078e0094 */
[----:B------:R-:W-:Y:S01]  /*94560*/  IMAD.MOV.U32 R38, RZ, RZ, R145 ;  /* 0x000000ffff267224 */ /* 0x000fe200078e0091 */
        /* <DEDUP_REMOVED lines=9> */
[----:B------:R-:W-:-:S02]  /*94600*/  IMAD.MOV.U32 R20, RZ, RZ, R141 ;  /* 0x000000ffff147224 */ /* 0x000fc400078e008d */
[----:B------:R-:W-:Y:S01]  /*94610*/  STL.64 [R1+0x1640], R12 ;  /* 0x0016400c01007387 */ /* 0x000fe20000100a00 */
[----:B------:R-:W-:Y:S02]  /*94620*/  IMAD.MOV.U32 R21, RZ, RZ, R140 ;  /* 0x000000ffff157224 */ /* 0x000fe400078e008c */
[----:B------:R-:W-:Y:S02]  /*94630*/  IMAD.MOV.U32 R22, RZ, RZ, R137 ;  /* 0x000000ffff167224 */ /* 0x000fe400078e0089 */
[----:B------:R-:W-:Y:S01]  /*94640*/  IMAD.MOV.U32 R23, RZ, RZ, R136 ;  /* 0x000000ffff177224 */ /* 0x000fe200078e0088 */
        /* <DEDUP_REMOVED lines=16> */
[----:B-1----:R-:W-:Y:S03]  /*94750*/  HMMA.1688.F32.TF32 R4, R228, R114, R244 ;  /* 0x00000072e404723c */ /* 0x002fe600000810f4 */
[----:B------:R-:W-:Y:S04]  /*94760*/  STL.64 [R1+0x1580], R12 ;  /* 0x0015800c01007387 */ /* 0x000fe80000100a00 */
[----:B------:R-:W-:Y:S04]  /*94770*/  STL.64 [R1+0x1588], R14 ;  /* 0x0015880e01007387 */ /* 0x000fe80000100a00 */
[----:B------:R-:W-:Y:S04]  /*94780*/  STL.64 [R1+0x1560], R8 ;  /* 0x0015600801007387 */ /* 0x000fe80000100a00 */
[----:B------:R-:W-:Y:S01]  /*94790*/  STL.64 [R1+0x1568], R10 ;  /* 0x0015680a01007387 */ /* 0x000fe20000100a00 */
[----:B------:R-:W-:Y:S01]  /*947a0*/  MOV R248, R133 ;  /* 0x0000008500f87202 */ /* 0x000fe20000000f00 */
[----:B------:R-:W-:-:S02]  /*947b0*/  IMAD.MOV.U32 R249, RZ, RZ, R132 ;  /* 0x000000fffff97224 */ /* 0x000fc400078e0084 */
[----:B------:R-:W-:Y:S01]  /*947c0*/  IMAD.MOV.U32 R250, RZ, RZ, R129 ;  /* 0x000000fffffa7224 */ /* 0x000fe200078e0081 */
[----:B------:R-:W-:Y:S04]  /*947d0*/  STL.64 [R1+0x1550], R4 ;  /* 0x0015500401007387 */ /* 0x000fe80000100a00 */
[----:B------:R3:W-:Y:S01]  /*947e0*/  STL.64 [R1+0x1558], R6 ;  /* 0x0015580601007387 */ /* 0x0007e20000100a00 */
[----:B------:R-:W-:Y:S01]  /*947f0*/  IMAD.MOV.U32 R251, RZ, RZ, R128 ;  /* 0x000000fffffb7224 */ /* 0x000fe200078e0080 */
[----:B------:R-:W-:Y:S01]  /*94800*/  MOV R21, R124 ;  /* 0x0000007c00157202 */ /* 0x000fe20000000f00 */
[----:B------:R-:W-:Y:S02]  /*94810*/  IMAD.MOV.U32 R20, RZ, RZ, R125 ;  /* 0x000000ffff147224 */ /* 0x000fe400078e007d */
[----:B------:R-:W-:-:S02]  /*94820*/  IMAD.MOV.U32 R22, RZ, RZ, R121 ;  /* 0x000000ffff167224 */ /* 0x000fc400078e0079 */
[----:B------:R-:W-:Y:S02]  /*94830*/  IMAD.MOV.U32 R23, RZ, RZ, R120 ;  /* 0x000000ffff177224 */ /* 0x000fe400078e0078 */
[----:B------:R-:W-:Y:S02]  /*94840*/  IMAD.MOV.U32 R16, RZ, RZ, R109 ;  /* 0x000000ffff107224 */ /* 0x000fe400078e006d */
[----:B------:R-:W-:Y:S01]  /*94850*/  IMAD.MOV.U32 R17, RZ, RZ, R108 ;  /* 0x000000ffff117224 */ /* 0x000fe200078e006c */
[----:B---3--:R-:W-:Y:S01]  /*94860*/  LOP3.LUT R7, R252, 0x40, RZ, 0x3c, !PT ;  /* 0x00000040fc077812 */ /* 0x008fe200078e3cff */
[----:B------:R-:W-:Y:S01]  /*94870*/  IMAD.MOV.U32 R18, RZ, RZ, R105 ;  /* 0x000000ffff127224 */ /* 0x000fe200078e0069 */
[----:B------:R-:W-:Y:S01]  /*94880*/  MOV R19, R104 ;  /* 0x0000006800137202 */ /* 0x000fe20000000f00 */
[----:B------:R-:W-:Y:S04]  /*94890*/  LDS R8, [R0+UR10+0x4000] ;  /* 0x0040000a00087984 */ /* 0x000fe80008000800 */
[----:B------:R-:W1:Y:S04]  /*948a0*/  LDSM.16.M88.4 R200, [R7+UR10+0x40000] ;  /* 0x0400000a07c8783b */ /* 0x000e680008000200 */
[----:B------:R-:W2:Y:S04]  /*948b0*/  LDSM.16.M88.4 R196, [R7+UR10+0x41000] ;  /* 0x0410000a07c4783b */ /* 0x000ea80008000200 */
[----:B------:R-:W3:Y:S04]  /*948c0*/  LDSM.16.M88.4 R192, [R7+UR10+0x42000] ;  /* 0x0420000a07c0783b */ /* 0x000ee80008000200 */
[----:B------:R-:W4:Y:S04]  /*948d0*/  LDSM.16.M88.4 R188, [R7+UR10+0x43000] ;  /* 0x0430000a07bc783b */ /* 0x000f280008000200 */
[----:B------:R-:W1:Y:S04]  /*948e0*/  LDSM.16.M88.4 R184, [R7+UR10+0x44000] ;  /* 0x0440000a07b8783b */ /* 0x000e680008000200 */
[----:B------:R-:W1:Y:S04]  /*948f0*/  LDSM.16.M88.4 R180, [R7+UR10+0x45000] ;  /* 0x0450000a07b4783b */ /* 0x000e680008000200 */
[----:B------:R-:W1:Y:S01]  /*94900*/  LDSM.16.M88.4 R176, [R7+UR10+0x46000] ;  /* 0x0460000a07b0783b */ /* 0x000e620008000200 */
[----:B------:R-:W-:Y:S03]  /*94910*/  HMMA.1688.F32.TF32 R240, R228, R242, R248 ;  /* 0x000000f2e4f0723c */ /* 0x000fe600000810f8 */
        /* <DEDUP_REMOVED lines=9> */
[----:B------:R-:W2:Y:S04]  /*949b0*/  LDSM.16.M88.4 R144, [R7+UR10+0x50000] ;  /* 0x0500000a0790783b */ /* 0x000ea80008000200 */
[----:B------:R-:W2:Y:S04]  /*949c0*/  LDSM.16.M88.4 R140, [R7+UR10+0x51000] ;  /* 0x0510000a078c783b */ /* 0x000ea80008000200 */
[----:B------:R-:W-:Y:S04]  /*949d0*/  STL [R1+0x96ec], R240 ;  /* 0x0096ecf001007387 */ /* 0x000fe80000100800 */
[----:B------:R-:W-:Y:S04]  /*949e0*/  STL [R1+0x96e8], R241 ;  /* 0x0096e8f101007387 */ /* 0x000fe80000100800 */
[----:B------:R-:W3:Y:S04]  /*949f0*/  LDSM.16.M88.4 R136, [R7+UR10+0x52000] ;  /* 0x0520000a0788783b */ /* 0x000ee80008000200 */
[----:B------:R-:W-:Y:S04]  /*94a00*/  STL [R1+0x96e4], R242 ;  /* 0x0096e4f201007387 */ /* 0x000fe80000100800 */
[----:B------:R-:W-:Y:S04]  /*94a10*/  STL [R1+0x96e0], R243 ;  /* 0x0096e0f301007387 */ /* 0x000fe80000100800 */
[----:B------:R-:W4:Y:S04]  /*94a20*/  LDSM.16.M88.4 R132, [R7+UR10+0x53000] ;  /* 0x0530000a0784783b */ /* 0x000f280008000200 */
[----:B------:R-:W-:Y:S04]  /*94a30*/  STL [R1+0x91e8], R252 ;  /* 0x0091e8fc01007387 */ /* 0x000fe80000100800 */
[----:B-1----:R-:W-:Y:S04]  /*94a40*/  STL [R1+0x96f4], R202 ;  /* 0x0096f4ca01007387 */ /* 0x002fe80000100800 */
[----:B------:R-:W1:Y:S04]  /*94a50*/  LDSM.16.M88.4 R128, [R7+UR10+0x54000] ;  /* 0x0540000a0780783b */ /* 0x000e680008000200 */
[----:B------:R-:W-:Y:S01]  /*94a60*/  STL [R1+0x96f0], R203 ;  /* 0x0096f0cb01007387 */ /* 0x000fe20000100800 */
[----:B------:R-:W-:-:S03]  /*94a70*/  IMAD.MOV.U32 R248, RZ, RZ, R117 ;  /* 0x000000fffff87224 */ /* 0x000fc600078e0075 */
[----:B--2---:R-:W-:Y:S01]  /*94a80*/  STL [R1+0x96fc], R198 ;  /* 0x0096fcc601007387 */ /* 0x004fe20000100800 */
[----:B------:R-:W-:-:S03]  /*94a90*/  IMAD.MOV.U32 R249, RZ, RZ, R116 ;  /* 0x000000fffff97224 */ /* 0x000fc600078e0074 */
[----:B------:R-:W2:Y:S04]  /*94aa0*/  LDSM.16.M88.4 R124, [R7+UR10+0x55000] ;  /* 0x0550000a077c783b */ /* 0x000ea80008000200 */
[----:B------:R-:W-:Y:S01]  /*94ab0*/  STL [R1+0x96f8], R199 ;  /* 0x0096f8c701007387 */ /* 0x000fe20000100800 */
[----:B------:R-:W-:-:S03]  /*94ac0*/  MOV R250, R113 ;  /* 0x0000007100fa7202 */ /* 0x000fc60000000f00 */
[----:B---3--:R-:W-:Y:S01]  /*94ad0*/  STL [R1+0x9704], R194 ;  /* 0x009704c201007387 */ /* 0x008fe20000100800 */
[----:B------:R-:W-:-:S03]  /*94ae0*/  IMAD.MOV.U32 R251, RZ, RZ, R112 ;  /* 0x000000fffffb7224 */ /* 0x000fc600078e0070 */
[----:B------:R-:W3:Y:S04]  /*94af0*/  LDSM.16.M88.4 R120, [R7+UR10+0x56000] ;  /* 0x0560000a0778783b */ /* 0x000ee80008000200 */
[----:B------:R-:W-:Y:S04]  /*94b00*/  STL [R1+0x9700], R195 ;  /* 0x009700c301007387 */ /* 0x000fe80000100800 */
[----:B----4-:R-:W-:Y:S04]  /*94b10*/  STL [R1+0x970c], R190 ;  /* 0x00970cbe01007387 */ /* 0x010fe80000100800 */
[----:B------:R-:W4:Y:S04]  /*94b20*/  LDSM.16.M88.4 R116, [R7+UR10+0x57000] ;  /* 0x0570000a0774783b */ /* 0x000f280008000200 */
        /* <DEDUP_REMOVED lines=40> */
[----:B-1----:R-:W-:Y:S04]  /*94db0*/  STL [R1+0x95a4], R130 ;  /* 0x0095a48201007387 */ /* 0x002fe80000100800 */
[----:B------:R-:W-:Y:S04]  /*94dc0*/  STL [R1+0x95a0], R131 ;  /* 0x0095a08301007387 */ /* 0x000fe80000100800 */
[----:B--2---:R-:W-:Y:S04]  /*94dd0*/  STL [R1+0x95ac], R126 ;  /* 0x0095ac7e01007387 */ /* 0x004fe80000100800 */
[----:B------:R-:W-:Y:S01]  /*94de0*/  STL [R1+0x95a8], R127 ;  /* 0x0095a87f01007387 */ /* 0x000fe20000100800 */
[----:B------:R-:W-:-:S03]  /*94df0*/  LOP3.LUT R239, R0, 0x20, RZ, 0x3c, !PT ;  /* 0x0000002000ef7812 */ /* 0x000fc600078e3cff */
[----:B---3--:R-:W-:Y:S04]  /*94e00*/  STL [R1+0x95b4], R122 ;  /* 0x0095b47a01007387 */ /* 0x008fe80000100800 */
[----:B------:R-:W-:Y:S04]  /*94e10*/  STL [R1+0x95b0], R123 ;  /* 0x0095b07b01007387 */ /* 0x000fe80000100800 */
[----:B----4-:R-:W-:Y:S04]  /*94e20*/  STL [R1+0x95bc], R118 ;  /* 0x0095bc7601007387 */ /* 0x010fe80000100800 */
[----:B------:R-:W-:Y:S04]  /*94e30*/  STL [R1+0x95b8], R119 ;  /* 0x0095b87701007387 */ /* 0x000fe80000100800 */
[----:B------:R-:W-:Y:S04]  /*94e40*/  STL [R1+0x95c4], R114 ;  /* 0x0095c47201007387 */ /* 0x000fe80000100800 */
[----:B------:R-:W-:Y:S04]  /*94e50*/  STL [R1+0x95c0], R115 ;  /* 0x0095c07301007387 */ /* 0x000fe80000100800 */
[----:B------:R-:W-:Y:S04]  /*94e60*/  STL [R1+0x95cc], R110 ;  /* 0x0095cc6e01007387 */ /* 0x000fe80000100800 */
[----:B------:R-:W-:Y:S04]  /*94e70*/  STL [R1+0x95c8], R111 ;  /* 0x0095c86f01007387 */ /* 0x000fe80000100800 */
[----:B------:R-:W-:Y:S04]  /*94e80*/  LDS R10, [R0+UR10+0x5000] ;  /* 0x0050000a000a7984 */ /* 0x000fe80008000800 */
[----:B------:R-:W-:Y:S04]  /*94e90*/  LDS R9, [R239+UR10+0x4000] ;  /* 0x0040000aef097984 */ /* 0x000fe80008000800 */
[----:B------:R-:W1:Y:S04]  /*94ea0*/  LDS R11, [R239+UR10+0x5000] ;  /* 0x0050000aef0b7984 */ /* 0x000e680008000800 */
        /* <DEDUP_REMOVED lines=10> */
[----:B------:R-:W2:Y:S04]  /*94f50*/  LDL.LU R244, [R1+0x3660] ;  /* 0x0036600001f47983 */ /* 0x000ea80000300800 */
[----:B------:R-:W2:Y:S04]  /*94f60*/  LDL.LU R245, [R1+0x3664] ;  /* 0x0036640001f57983 */ /* 0x000ea80000300800 */
[----:B------:R-:W2:Y:S04]  /*94f70*/  LDL.LU R246, [R1+0x3668] ;  /* 0x0036680001f67983 */ /* 0x000ea80000300800 */
[----:B------:R-:W2:Y:S04]  /*94f80*/  LDL.LU R247, [R1+0x366c] ;  /* 0x00366c0001f77983 */ /* 0x000ea80000300800 */
[----:B------:R-:W3:Y:S01]  /*94f90*/  LDSM.16.M88.4 R84, [R7+UR10+0x5f000] ;  /* 0x05f0000a0754783b */ /* 0x000ee20008000200 */
[C---:B-1----:R-:W-:Y:S03]  /*94fa0*/  HMMA.1688.F32.TF32 R12, R8.reuse, R200, R16 ;  /* 0x000000c8080c723c */ /* 0x042fe60000081010 */
[----:B------:R-:W-:Y:S04]  /*94fb0*/  LDS R236, [R0+UR10+0x4300] ;  /* 0x0043000a00ec7984 */ /* 0x000fe80008000800 */
[----:B---3--:R-:W-:Y:S04]  /*94fc0*/  STL [R1+0x95fc], R86 ;  /* 0x0095fc5601007387 */ /* 0x008fe80000100800 */
[----:B------:R-:W-:Y:S04]  /*94fd0*/  STL [R1+0x95f8], R87 ;  /* 0x0095f85701007387 */ /* 0x000fe80000100800 */
[----:B------:R-:W3:Y:S04]  /*94fe0*/  LDL.LU R16, [R1+0x3650] ;  /* 0x0036500001107983 */ /* 0x000ee80000300800 */
[----:B------:R-:W-:Y:S04]  /*94ff0*/  STL.64 [R1+0x1540], R12 ;  /* 0x0015400c01007387 */ /* 0x000fe80000100a00 */
[----:B------:R1:W-:Y:S04]  /*95000*/  STL.64 [R1+0x1548], R14 ;  /* 0x0015480e01007387 */ /* 0x0003e80000100a00 */
[----:B------:R-:W3:Y:S04]  /*95010*/  LDL.LU R17, [R1+0x3654] ;  /* 0x0036540001117983 */ /* 0x000ee80000300800 */
[----:B------:R-:W3:Y:S04]  /*95020*/  LDL.LU R18, [R1+0x3658] ;  /* 0x0036580001127983 */ /* 0x000ee80000300800 */
[----:B------:R-:W3:Y:S04]  /*95030*/  LDL.LU R19, [R1+0x365c] ;  /* 0x00365c0001137983 */ /* 0x000ee80000300800 */
[----:B------:R-:W4:Y:S04]  /*95040*/  LDL.LU R24, [R1+0x3640] ;  /* 0x0036400001187983 */ /* 0x000f280000300800 */
[----:B------:R-:W4:Y:S04]  /*95050*/  LDL.LU R25, [R1+0x3644] ;  /* 0x0036440001197983 */ /* 0x000f280000300800 */
[----:B------:R-:W4:Y:S04]  /*95060*/  LDL.LU R26, [R1+0x3648] ;  /* 0x00364800011a7983 */ /* 0x000f280000300800 */
[----:B------:R-:W4:Y:S01]  /*95070*/  LDL.LU R27, [R1+0x364c] ;  /* 0x00364c00011b7983 */ /* 0x000f220000300800 */
[----:B-1----:R-:W-:Y:S03]  /*95080*/  HMMA.1688.F32.TF32 R12, R8, R196, R248 ;  /* 0x000000c4080c723c */ /* 0x002fe600000810f8 */
[----:B------:R-:W4:Y:S04]  /*95090*/  LDL.LU R248, [R1+0x3630] ;  /* 0x0036300001f87983 */ /* 0x000f280000300800 */
[----:B------:R-:W4:Y:S04]  /*950a0*/  LDL.LU R249, [R1+0x3634] ;  /* 0x0036340001f97983 */ /* 0x000f280000300800 */
[----:B------:R-:W4:Y:S04]  /*950b0*/  LDL.LU R250, [R1+0x3638] ;  /* 0x0036380001fa7983 */ /* 0x000f280000300800 */
[----:B------:R-:W4:Y:S04]  /*950c0*/  LDL.LU R251, [R1+0x363c] ;  /* 0x00363c0001fb7983 */ /* 0x000f280000300800 */
[----:B------:R-:W-:-:S02]  /*950d0*/  IMAD.MOV.U32 R175, RZ, RZ, R12 ;  /* 0x000000ffffaf7224 */ /* 0x000fc400078e000c */
[----:B------:R-:W-:Y:S02]  /*950e0*/  IMAD.MOV.U32 R178, RZ, RZ, R13 ;  /* 0x000000ffffb27224 */ /* 0x000fe400078e000d */
[----:B------:R-:W-:Y:S02]  /*950f0*/  IMAD.MOV.U32 R179, RZ, RZ, R14 ;  /* 0x000000ffffb37224 */ /* 0x000fe400078e000e */
[----:B------:R-:W-:Y:S02]  /*95100*/  IMAD.MOV.U32 R182, RZ, RZ, R15 ;  /* 0x000000ffffb67224 */ /* 0x000fe400078e000f */
[----:B------:R-:W-:Y:S03]  /*95110*/  HMMA.1688.F32.TF32 R12, R8, R192, R20 ;  /* 0x000000c0080c723c */ /* 0x000fe60000081014 */
[----:B------:R-:W-:Y:S04]  /*95120*/  STL [R1+0x973c], R182 ;  /* 0x00973cb601007387 */ /* 0x000fe80000100800 */
[----:B------:R-:W-:Y:S04]  /*95130*/  STL [R1+0x9738], R179 ;  /* 0x009738b301007387 */ /* 0x000fe80000100800 */
[----:B------:R-:W-:Y:S04]  /*95140*/  STL [R1+0x9734], R178 ;  /* 0x009734b201007387 */ /* 0x000fe80000100800 */
[----:B------:R-:W-:Y:S04]  /*95150*/  STL [R1+0x9730], R175 ;  /* 0x009730af01007387 */ /* 0x000fe80000100800 */
[----:B------:R-:W-:Y:S04]  /*95160*/  STL.64 [R1+0x1520], R12 ;  /* 0x0015200c01007387 */ /* 0x000fe80000100a00 */
[----:B------:R2:W-:Y:S04]  /*95170*/  STL [R1+0x1528], R14 ;  /* 0x0015280e01007387 */ /* 0x0005e80000100800 */
[----:B------:R-:W4:Y:S04]  /*95180*/  LDL.LU R20, [R1+0x3620] ;  /* 0x0036200001147983 */ /* 0x000f280000300800 */
[----:B------:R-:W4:Y:S04]  /*95190*/  LDL.LU R21, [R1+0x3624] ;  /* 0x0036240001157983 */ /* 0x000f280000300800 */
[----:B------:R-:W4:Y:S04]  /*951a0*/  LDL.LU R22, [R1+0x3628] ;  /* 0x0036280001167983 */ /* 0x000f280000300800 */
[----:B------:R-:W4:Y:S01]  /*951b0*/  LDL.LU R23, [R1+0x362c] ;  /* 0x00362c0001177983 */ /* 0x000f220000300800 */
[----:B------:R-:W-:-:S02]  /*951c0*/  MOV R174, R15 ;  /* 0x0000000f00ae7202 */ /* 0x000fc40000000f00 */
[----:B--2---:R-:W-:Y:S01]  /*951d0*/  HMMA.1688.F32.TF32 R12, R8, R188, R244 ;  /* 0x000000bc080c723c */ /* 0x004fe200000810f4 */
[----:B------:R-:W2:Y:S04]  /*951e0*/  LDL.LU R244, [R1+0x3610] ;  /* 0x0036100001f47983 */ /* 0x000ea80000300800 */
[----:B------:R-:W2:Y:S04]  /*951f0*/  LDL.LU R245, [R1+0x3614] ;  /* 0x0036140001f57983 */ /* 0x000ea80000300800 */
[----:B------:R-:W2:Y:S04]  /*95200*/  LDL.LU R246, [R1+0x3618] ;  /* 0x0036180001f67983 */ /* 0x000ea80000300800 */
[----:B------:R-:W2:Y:S06]  /*95210*/  LDL.LU R247, [R1+0x361c] ;  /* 0x00361c0001f77983 */ /* 0x000eac0000300800 */
[----:B------:R-:W-:-:S02]  /*95220*/  IMAD.MOV.U32 R183, RZ, RZ, R12 ;  /* 0x000000ffffb77224 */ /* 0x000fc400078e000c */
[----:B------:R-:W-:Y:S02]  /*95230*/  IMAD.MOV.U32 R186, RZ, RZ, R13 ;  /* 0x000000ffffba7224 */ /* 0x000fe400078e000d */
[----:B------:R-:W-:Y:S02]  /*95240*/  IMAD.MOV.U32 R187, RZ, RZ, R14 ;  /* 0x000000ffffbb7224 */ /* 0x000fe400078e000e */
[----:B------:R-:W-:Y:S02]  /*95250*/  IMAD.MOV.U32 R190, RZ, RZ, R15 ;  /* 0x000000ffffbe7224 */ /* 0x000fe400078e000f */
[----:B---3--:R-:W-:Y:S01]  /*95260*/  HMMA.1688.F32.TF32 R12, R8, R184, R16 ;  /* 0x000000b8080c723c */ /* 0x008fe20000081010 */
[----:B------:R-:W3:Y:S04]  /*95270*/  LDL.LU R16, [R1+0x3600] ;  /* 0x0036000001107983 */ /* 0x000ee80000300800 */
[----:B------:R-:W3:Y:S04]  /*95280*/  LDL.LU R17, [R1+0x3604] ;  /* 0x0036040001117983 */ /* 0x000ee80000300800 */
[----:B------:R-:W3:Y:S04]  /*95290*/  LDL.LU R18, [R1+0x3608] ;  /* 0x0036080001127983 */ /* 0x000ee80000300800 */
[----:B------:R-:W3:Y:S06]  /*952a0*/  LDL.LU R19, [R1+0x360c] ;  /* 0x00360c0001137983 */ /* 0x000eec0000300800 */
[----:B------:R-:W-:Y:S01]  /*952b0*/  MOV R182, R12 ;  /* 0x0000000c00b67202 */ /* 0x000fe20000000f00 */
[----:B------:R-:W-:-:S02]  /*952c0*/  IMAD.MOV.U32 R179, RZ, RZ, R13 ;  /* 0x000000ffffb37224 */ /* 0x000fc400078e000d */
[----:B------:R-:W-:Y:S02]  /*952d0*/  IMAD.MOV.U32 R178, RZ, RZ, R14 ;  /* 0x000000ffffb27224 */ /* 0x000fe400078e000e */
[----:B------:R-:W-:Y:S02]  /*952e0*/  IMAD.MOV.U32 R175, RZ, RZ, R15 ;  /* 0x000000ffffaf7224 */ /* 0x000fe400078e000f */
[----:B----4-:R-:W-:-:S15]  /*952f0*/  HMMA.1688.F32.TF32 R12, R8, R180, R24 ;  /* 0x000000b4080c723c */ /* 0x010fde0000081018 */
[----:B------:R-:W-:-:S04]  /*95300*/  NOP ;  /* 0x0000000000007918 */ /* 0x000fc80000000000 */
[----:B------:R-:W-:Y:S01]  /*95310*/  IMAD.MOV.U32 R199, RZ, RZ, R12 ;  /* 0x000000ffffc77224 */ /* 0x000fe200078e000c */
[----:B------:R-:W-:Y:S01]  /*95320*/  MOV R202, R13 ;  /* 0x0000000d00ca7202 */ /* 0x000fe20000000f00 */
[----:B------:R-:W-:Y:S02]  /*95330*/  IMAD.MOV.U32 R203, RZ, RZ, R14 ;  /* 0x000000ffffcb7224 */ /* 0x000fe400078e000e */
[----:B------:R-:W-:Y:S02]  /*95340*/  IMAD.MOV.U32 R240, RZ, RZ, R15 ;  /* 0x000000fffff07224 */ /* 0x000fe400078e000f */
[----:B------:R-:W-:Y:S01]  /*95350*/  HMMA.1688.F32.TF32 R12, R8, R176, R248 ;  /* 0x000000b0080c723c */ /* 0x000fe200000810f8 */
[----:B------:R-:W4:Y:S04]  /*95360*/  LDL.LU R248, [R1+0x35f0] ;  /* 0x0035f00001f87983 */ /* 0x000f280000300800 */
[----:B------:R-:W4:Y:S04]  /*95370*/  LDL.LU R249, [R1+0x35f4] ;  /* 0x0035f40001f97983 */ /* 0x000f280000300800 */
[----:B------:R-:W4:Y:S04]  /*95380*/  LDL.LU R250, [R1+0x35f8] ;  /* 0x0035f80001fa7983 */ /* 0x000f280000300800 */
[----:B------:R-:W4:Y:S06]  /*95390*/  LDL.LU R251, [R1+0x35fc] ;  /* 0x0035fc0001fb7983 */ /* 0x000f2c0000300800 */
[----:B------:R-:W-:Y:S01]  /*953a0*/  IMAD.MOV.U32 R191, RZ, RZ, R12 ;  /* 0x000000ffffbf7224 */ /* 0x000fe200078e000c */
[----:B------:R-:W-:Y:S01]  /*953b0*/  MOV R195, R14 ;  /* 0x0000000e00c37202 */ /* 0x000fe20000000f00 */
[----:B------:R-:W-:-:S02]  /*953c0*/  IMAD.MOV.U32 R194, RZ, RZ, R13 ;  /* 0x000000ffffc27224 */ /* 0x000fc400078e000d */
[----:B------:R-:W-:Y:S02]  /*953d0*/  IMAD.MOV.U32 R198, RZ, RZ, R15 ;  /* 0x000000ffffc67224 */ /* 0x000fe400078e000f */
[----:B------:R-:W-:-:S15]  /*953e0*/  HMMA.1688.F32.TF32 R12, R8, R172, R20 ;  /* 0x000000ac080c723c */ /* 0x000fde0000081014 */
[----:B------:R-:W-:-:S04]  /*953f0*/  NOP ;  /* 0x0000000000007918 */ /* 0x000fc80000000000 */
[----:B------:R-:W-:Y:S02]  /*95400*/  IMAD.MOV.U32 R242, RZ, RZ, R13 ;  /* 0x000000fffff27224 */ /* 0x000fe400078e000d */
[----:B------:R-:W-:Y:S02]  /*95410*/  IMAD.MOV.U32 R243, RZ, RZ, R14 ;  /* 0x000000fffff37224 */ /* 0x000fe400078e000e */
[----:B------:R-:W-:Y:S01]  /*95420*/  IMAD.MOV.U32 R241, RZ, RZ, R12 ;  /* 0x000000fffff17224 */ /* 0x000fe200078e000c */
[----:B------:R-:W-:Y:S02]  /*95430*/  MOV R252, R15 ;  /* 0x0000000f00fc7202 */ /* 0x000fe40000000f00 */
[----:B------:R-:W-:Y:S04]  /*95440*/  STL.64 [R1+0x9748], R242 ;  /* 0x009748f201007387 */ /* 0x000fe80000100a00 */
[----:B------:R-:W-:Y:S01]  /*95450*/  STL.64 [R1+0x9740], R240 ;  /* 0x009740f001007387 */ /* 0x000fe20000100a00 */
[----:B--2---:R-:W-:Y:S03]  /*95460*/  HMMA.1688.F32.TF32 R12, R8, R168, R244 ;  /* 0x000000a8080c723c */ /* 0x004fe600000810f4 */
[----:B------:R-:W2:Y:S04]  /*95470*/  LDL.LU R244, [R1+0x35e0] ;  /* 0x0035e00001f47983 */ /* 0x000ea80000300800 */
[----:B------:R-:W2:Y:S04]  /*95480*/  LDL.LU R245, [R1+0x35e4] ;  /* 0x0035e40001f57983 */ /* 0x000ea80000300800 */
[----:B------:R-:W2:Y:S04]  /*95490*/  LDL.LU R246, [R1+0x35e8] ;  /* 0x0035e80001f67983 */ /* 0x000ea80000300800 */
[----:B------:R-:W2:Y:S04]  /*954a0*/  LDL.LU R247, [R1+0x35ec] ;  /* 0x0035ec0001f77983 */ /* 0x000ea80000300800 */
[----:B------:R-:W-:-:S02]  /*954b0*/  IMAD.MOV.U32 R115, RZ, RZ, R15 ;  /* 0x000000ffff737224 */ /* 0x000fc400078e000f */
[----:B------:R-:W-:Y:S02]  /*954c0*/  IMAD.MOV.U32 R114, RZ, RZ, R14 ;  /* 0x000000ffff727224 */ /* 0x000fe400078e000e */
[----:B------:R-:W-:Y:S02]  /*954d0*/  IMAD.MOV.U32 R111, RZ, RZ, R13 ;  /* 0x000000ffff6f7224 */ /* 0x000fe400078e000d */
[----:B------:R-:W-:Y:S01]  /*954e0*/  IMAD.MOV.U32 R110, RZ, RZ, R12 ;  /* 0x000000ffff6e7224 */ /* 0x000fe200078e000c */
[----:B------:R-:W-:Y:S04]  /*954f0*/  STL [R1+0x960c], R115 ;  /* 0x00960c7301007387 */ /* 0x000fe80000100800 */
[----:B------:R-:W-:Y:S04]  /*95500*/  STL [R1+0x9608], R114 ;  /* 0x0096087201007387 */ /* 0x000fe80000100800 */
[----:B------:R-:W-:Y:S04]  /*95510*/  STL [R1+0x9604], R111 ;  /* 0x0096046f01007387 */ /* 0x000fe80000100800 */
[----:B------:R1:W-:Y:S01]  /*95520*/  STL [R1+0x9600], R110 ;  /* 0x0096006e01007387 */ /* 0x0003e20000100800 */
[----:B---3--:R-:W-:Y:S03]  /*95530*/  HMMA.1688.F32.TF32 R12, R8, R164, R16 ;  /* 0x000000a4080c723c */ /* 0x008fe60000081010 */
[----:B------:R-:W3:Y:S04]  /*95540*/  LDL.LU R16, [R1+0x35d0] ;  /* 0x0035d00001107983 */ /* 0x000ee80000300800 */
[----:B------:R-:W3:Y:S04]  /*95550*/  LDL.LU R17, [R1+0x35d4] ;  /* 0x0035d40001117983 */ /* 0x000ee80000300800 */
[----:B------:R-:W3:Y:S04]  /*95560*/  LDL.LU R18, [R1+0x35d8] ;  /* 0x0035d80001127983 */ /* 0x000ee80000300800 */
[----:B------:R-:W3:Y:S04]  /*95570*/  LDL.LU R19, [R1+0x35dc] ;  /* 0x0035dc0001137983 */ /* 0x000ee80000300800 */
[----:B------:R-:W-:-:S02]  /*95580*/  IMAD.MOV.U32 R123, RZ, RZ, R15 ;  /* 0x000000ffff7b7224 */ /* 0x000fc400078e000f */
[----:B------:R-:W-:Y:S01]  /*95590*/  IMAD.MOV.U32 R122, RZ, RZ, R14 ;  /* 0x000000ffff7a7224 */ /* 0x000fe200078e000e */
[----:B------:R-:W-:Y:S01]  /*955a0*/  MOV R118, R12 ;  /* 0x0000000c00767202 */ /* 0x000fe20000000f00 */
[----:B------:R-:W-:Y:S01]  /*955b0*/  IMAD.MOV.U32 R119, RZ, RZ, R13 ;  /* 0x000000ffff777224 */ /* 0x000fe200078e000d */
[----:B------:R1:W-:Y:S04]  /*955c0*/  STL [R1+0x961c], R123 ;  /* 0x00961c7b01007387 */ /* 0x0003e80000100800 */
[----:B------:R-:W-:Y:S04]  /*955d0*/  STL [R1+0x9618], R122 ;  /* 0x0096187a01007387 */ /* 0x000fe80000100800 */
[----:B------:R-:W-:Y:S04]  /*955e0*/  STL [R1+0x9614], R119 ;  /* 0x0096147701007387 */ /* 0x000fe80000100800 */
[----:B------:R1:W-:Y:S01]  /*955f0*/  STL [R1+0x9610], R118 ;  /* 0x0096107601007387 */ /* 0x0003e20000100800 */
[----:B----4-:R-:W-:Y:S03]  /*95600*/  HMMA.1688.F32.TF32 R12, R8, R160, R248 ;  /* 0x000000a0080c723c */ /* 0x010fe600000810f8 */
[----:B------:R-:W4:Y:S04]  /*95610*/  LDL.LU R248, [R1+0x35c0] ;  /* 0x0035c00001f87983 */ /* 0x000f280000300800 */
[----:B------:R-:W4:Y:S04]  /*95620*/  LDL.LU R249, [R1+0x35c4] ;  /* 0x0035c40001f97983 */ /* 0x000f280000300800 */
[----:B------:R-:W4:Y:S04]  /*95630*/  LDL.LU R250, [R1+0x35c8] ;  /* 0x0035c80001fa7983 */ /* 0x000f280000300800 */
[----:B------:R-:W4:Y:S04]  /*95640*/  LDL.LU R251, [R1+0x35cc] ;  /* 0x0035cc0001fb7983 */ /* 0x000f280000300800 */
[----:B------:R-:W-:Y:S01]  /*95650*/  IMAD.MOV.U32 R131, RZ, RZ, R15 ;  /* 0x000000ffff837224 */ /* 0x000fe200078e000f */
[----:B------:R-:W-:Y:S01]  /*95660*/  MOV R127, R13 ;  /* 0x0000000d007f7202 */ /* 0x000fe20000000f00 */
[----:B------:R-:W-:-:S02]  /*95670*/  IMAD.MOV.U32 R130, RZ, RZ, R14 ;  /* 0x000000ffff827224 */ /* 0x000fc400078e000e */
[----:B------:R-:W-:Y:S01]  /*95680*/  IMAD.MOV.U32 R126, RZ, RZ, R12 ;  /* 0x000000ffff7e7224 */ /* 0x000fe200078e000c */
[----:B------:R1:W-:Y:S04]  /*95690*/  STL [R1+0x962c], R131 ;  /* 0x00962c8301007387 */ /* 0x0003e80000100800 */
[----:B------:R1:W-:Y:S04]  /*956a0*/  STL [R1+0x9628], R130 ;  /* 0x0096288201007387 */ /* 0x0003e80000100800 */
[----:B------:R1:W-:Y:S04]  /*956b0*/  STL [R1+0x9624], R127 ;  /* 0x0096247f01007387 */ /* 0x0003e80000100800 */
[----:B------:R1:W-:Y:S01]  /*956c0*/  STL [R1+0x9620], R126 ;  /* 0x0096207e01007387 */ /* 0x0003e20000100800 */
[----:B--2---:R-:W-:Y:S03]  /*956d0*/  HMMA.1688.F32.TF32 R12, R8, R76, R244 ;  /* 0x0000004c080c723c */ /* 0x004fe600000810f4 */
[----:B------:R-:W2:Y:S04]  /*956e0*/  LDL.LU R244, [R1+0x35b0] ;  /* 0x0035b00001f47983 */ /* 0x000ea80000300800 */
[----:B------:R-:W2:Y:S04]  /*956f0*/  LDL.LU R245, [R1+0x35b4] ;  /* 0x0035b40001f57983 */ /* 0x000ea80000300800 */
[----:B------:R-:W2:Y:S04]  /*95700*/  LDL.LU R246, [R1+0x35b8] ;  /* 0x0035b80001f67983 */ /* 0x000ea80000300800 */
[----:B------:R-:W2:Y:S04]  /*95710*/  LDL.LU R247, [R1+0x35bc] ;  /* 0x0035bc0001f77983 */ /* 0x000ea80000300800 */
[----:B------:R-:W-:Y:S01]  /*95720*/  IMAD.MOV.U32 R107, RZ, RZ, R15 ;  /* 0x000000ffff6b7224 */ /* 0x000fe200078e000f */
[----:B------:R-:W-:Y:S01]  /*95730*/  MOV R106, R14 ;  /* 0x0000000e006a7202 */ /* 0x000fe20000000f00 */
[----:B------:R-:W-:-:S02]  /*95740*/  IMAD.MOV.U32 R103, RZ, RZ, R13 ;  /* 0x000000ffff677224 */ /* 0x000fc400078e000d */
        /* <DEDUP_REMOVED lines=10> */
[----:B------:R-:W-:Y:S01]  /*957f0*/  MOV R99, R15 ;  /* 0x0000000f00637202 */ /* 0x000fe20000000f00 */
[----:B------:R-:W-:-:S02]  /*95800*/  IMAD.MOV.U32 R98, RZ, RZ, R14 ;  /* 0x000000ffff627224 */ /* 0x000fc400078e000e */
[----:B------:R-:W-:Y:S02]  /*95810*/  IMAD.MOV.U32 R95, RZ, RZ, R13 ;  /* 0x000000ffff5f7224 */ /* 0x000fe400078e000d */
[----:B------:R-:W-:Y:S01]  /*95820*/  IMAD.MOV.U32 R94, RZ, RZ, R12 ;  /* 0x000000ffff5e7224 */ /* 0x000fe200078e000c */
[----:B------:R-:W-:Y:S04]  /*95830*/  STL [R1+0x964c], R99 ;  /* 0x00964c6301007387 */ /* 0x000fe80000100800 */
        /* <DEDUP_REMOVED lines=8> */
[----:B------:R-:W-:-:S02]  /*958c0*/  IMAD.MOV.U32 R91, RZ, RZ, R15 ;  /* 0x000000ffff5b7224 */ /* 0x000fc400078e000f */
[----:B------:R-:W-:Y:S02]  /*958d0*/  IMAD.MOV.U32 R90, RZ, RZ, R14 ;  /* 0x000000ffff5a7224 */ /* 0x000fe400078e000e */
[----:B------:R-:W-:Y:S02]  /*958e0*/  IMAD.MOV.U32 R87, RZ, RZ, R13 ;  /* 0x000000ffff577224 */ /* 0x000fe400078e000d */
[----:B------:R-:W-:Y:S01]  /*958f0*/  IMAD.MOV.U32 R86, RZ, RZ, R12 ;  /* 0x000000ffff567224 */ /* 0x000fe200078e000c */
[----:B------:R1:W-:Y:S04]  /*95900*/  STL [R1+0x965c], R91 ;  /* 0x00965c5b01007387 */ /* 0x0003e80000100800 */
[----:B------:R-:W-:Y:S04]  /*95910*/  STL [R1+0x9658], R90 ;  /* 0x0096585a01007387 */ /* 0x000fe80000100800 */
[----:B------:R-:W-:Y:S04]  /*95920*/  STL [R1+0x9654], R87 ;  /* 0x0096545701007387 */ /* 0x000fe80000100800 */
[----:B------:R1:W-:Y:S01]  /*95930*/  STL [R1+0x9650], R86 ;  /* 0x0096505601007387 */ /* 0x0003e20000100800 */
[----:B--2---:R-:W-:Y:S03]  /*95940*/  HMMA.1688.F32.TF32 R12, R8, R152, R244 ;  /* 0x00000098080c723c */ /* 0x004fe600000810f4 */
[----:B------:R-:W2:Y:S04]  /*95950*/  LDL.LU R244, [R1+0x3580] ;  /* 0x0035800001f47983 */ /* 0x000ea80000300800 */
[----:B------:R-:W2:Y:S04]  /*95960*/  LDL.LU R245, [R1+0x3584] ;  /* 0x0035840001f57983 */ /* 0x000ea80000300800 */
[----:B------:R-:W2:Y:S04]  /*95970*/  LDL.LU R246, [R1+0x3588] ;  /* 0x0035880001f67983 */ /* 0x000ea80000300800 */
[----:B------:R-:W2:Y:S04]  /*95980*/  LDL.LU R247, [R1+0x358c] ;  /* 0x00358c0001f77983 */ /* 0x000ea80000300800 */
[----:B------:R-:W-:Y:S01]  /*95990*/  MOV R134, R12 ;  /* 0x0000000c00867202 */ /* 0x000fe20000000f00 */
[----:B------:R-:W-:-:S02]  /*959a0*/  IMAD.MOV.U32 R135, RZ, RZ, R13 ;  /* 0x000000ffff877224 */ /* 0x000fc400078e000d */
[----:B------:R-:W-:Y:S02]  /*959b0*/  IMAD.MOV.U32 R138, RZ, RZ, R14 ;  /* 0x000000ffff8a7224 */ /* 0x000fe400078e000e */
[----:B------:R-:W-:-:S05]  /*959c0*/  IMAD.MOV.U32 R139, RZ, RZ, R15 ;  /* 0x000000ffff8b7224 */ /* 0x000fca00078e000f */
[----:B------:R1:W-:Y:S04]  /*959d0*/  STL [R1+0x966c], R139 ;  /* 0x00966c8b01007387 */ /* 0x0003e80000100800 */
[----:B------:R1:W-:Y:S04]  /*959e0*/  STL [R1+0x9668], R138 ;  /* 0x0096688a01007387 */ /* 0x0003e80000100800 */
[----:B------:R1:W-:Y:S04]  /*959f0*/  STL [R1+0x9664], R135 ;  /* 0x0096648701007387 */ /* 0x0003e80000100800 */
[----:B------:R1:W-:Y:S04]  /*95a00*/  STL [R1+0x9660], R134 ;  /* 0x0096608601007387 */ /* 0x0003e80000100800 */
[----:B------:R-:W2:Y:S04]  /*95a10*/  LDL.LU R20, [R1+0x3570] ;  /* 0x0035700001147983 */ /* 0x000ea80000300800 */
[----:B------:R-:W2:Y:S04]  /*95a20*/  LDL.LU R21, [R1+0x3574] ;  /* 0x0035740001157983 */ /* 0x000ea80000300800 */
[----:B------:R-:W2:Y:S04]  /*95a30*/  LDL.LU R22, [R1+0x3578] ;  /* 0x0035780001167983 */ /* 0x000ea80000300800 */
[----:B------:R-:W2:Y:S01]  /*95a40*/  LDL.LU R23, [R1+0x357c] ;  /* 0x00357c0001177983 */ /* 0x000ea20000300800 */
[----:B---3--:R-:W-:-:S15]  /*95a50*/  HMMA.1688.F32.TF32 R12, R8, R148, R16 ;  /* 0x00000094080c723c */ /* 0x008fde0000081010 */
[----:B------:R-:W-:-:S04]  /*95a60*/  NOP ;  /* 0x0000000000007918 */ /* 0x000fc80000000000 */
[----:B-1----:R-:W-:Y:S01]  /*95a70*/  IMAD.MOV.U32 R110, RZ, RZ, R15 ;  /* 0x000000ffff6e7224 */ /* 0x002fe200078e000f */
[----:B------:R-:W-:Y:S01]  /*95a80*/  MOV R114, R13 ;  /* 0x0000000d00727202 */ /* 0x000fe20000000f00 */
[----:B------:R-:W-:Y:S02]  /*95a90*/  IMAD.MOV.U32 R111, RZ, RZ, R14 ;  /* 0x000000ffff6f7224 */ /* 0x000fe400078e000e */
[----:B------:R-:W-:Y:S01]  /*95aa0*/  IMAD.MOV.U32 R115, RZ, RZ, R12 ;  /* 0x000000ffff737224 */ /* 0x000fe200078e000c */
[----:B------:R1:W-:Y:S04]  /*95ab0*/  STL [R1+0x967c], R110 ;  /* 0x00967c6e01007387 */ /* 0x0003e80000100800 */
[----:B------:R3:W-:Y:S04]  /*95ac0*/  STL [R1+0x9678], R111 ;  /* 0x0096786f01007387 */ /* 0x0007e80000100800 */
[----:B------:R1:W-:Y:S04]  /*95ad0*/  STL [R1+0x9674], R114 ;  /* 0x0096747201007387 */ /* 0x0003e80000100800 */
[----:B------:R1:W-:Y:S04]  /*95ae0*/  STL [R1+0x9670], R115 ;  /* 0x0096707301007387 */ /* 0x0003e80000100800 */
[----:B------:R-:W3:Y:S04]  /*95af0*/  LDL.LU R16, [R1+0x3560] ;  /* 0x0035600001107983 */ /* 0x000ee80000300800 */
[----:B------:R-:W3:Y:S04]  /*95b00*/  LDL.LU R17, [R1+0x3564] ;  /* 0x0035640001117983 */ /* 0x000ee80000300800 */
[----:B------:R-:W3:Y:S04]  /*95b10*/  LDL.LU R18, [R1+0x3568] ;  /* 0x0035680001127983 */ /* 0x000ee80000300800 */
[----:B------:R-:W3:Y:S01]  /*95b20*/  LDL.LU R19, [R1+0x356c] ;  /* 0x00356c0001137983 */ /* 0x000ee20000300800 */
        /* <DEDUP_REMOVED lines=10> */
[----:B------:R-:W-:Y:S04]  /*95bd0*/  STL [R1+0x9688], R146 ;  /* 0x0096889201007387 */ /* 0x000fe80000100800 */
        /* <DEDUP_REMOVED lines=10> */
[----:B------:R-:W-:Y:S02]  /*95c80*/  IMAD.MOV.U32 R119, RZ, RZ, R14 ;  /* 0x000000ffff777224 */ /* 0x000fe400078e000e */
[----:B------:R-:W-:Y:S01]  /*95c90*/  HMMA.1688.F32.TF32 R12, R8, R136, R20 ;  /* 0x00000088080c723c */ /* 0x000fe20000081014 */
[----:B------:R1:W-:-:S15]  /*95ca0*/  STL [R1+0x969c], R118 ;  /* 0x00969c7601007387 */ /* 0x0003de0000100800 */
[----:B------:R-:W-:-:S03]  /*95cb0*/  NOP ;  /* 0x0000000000007918 */ /* 0x000fc60000000000 */
[----:B------:R-:W-:Y:S02]  /*95cc0*/  IMAD.MOV.U32 R131, RZ, RZ, R12 ;  /* 0x000000ffff837224 */ /* 0x000fe400078e000c */
[----:B------:R-:W-:Y:S02]  /*95cd0*/  IMAD.MOV.U32 R130, RZ, RZ, R13 ;  /* 0x000000ffff827224 */ /* 0x000fe400078e000d */
[----:B------:R-:W-:Y:S02]  /*95ce0*/  IMAD.MOV.U32 R127, RZ, RZ, R14 ;  /* 0x000000ffff7f7224 */ /* 0x000fe400078e000e */
[----:B------:R-:W-:Y:S01]  /*95cf0*/  IMAD.MOV.U32 R126, RZ, RZ, R15 ;  /* 0x000000ffff7e7224 */ /* 0x000fe200078e000f */
[----:B------:R-:W-:Y:S04]  /*95d00*/  STL [R1+0x9698], R119 ;  /* 0x0096987701007387 */ /* 0x000fe80000100800 */
[----:B------:R-:W-:Y:S04]  /*95d10*/  STL [R1+0x9694], R122 ;  /* 0x0096947a01007387 */ /* 0x000fe80000100800 */
[----:B------:R1:W-:Y:S04]  /*95d20*/  STL [R1+0x9690], R123 ;  /* 0x0096907b01007387 */ /* 0x0003e80000100800 */
[----:B------:R-:W-:Y:S04]  /*95d30*/  STL [R1+0x96ac], R126 ;  /* 0x0096ac7e01007387 */ /* 0x000fe80000100800 */
[----:B------:R1:W-:Y:S01]  /*95d40*/  STL [R1+0x96a8], R127 ;  /* 0x0096a87f01007387 */ /* 0x0003e20000100800 */
[----:B---3--:R-:W-:Y:S03]  /*95d50*/  HMMA.1688.F32.TF32 R12, R8, R132, R16 ;  /* 0x00000084080c723c */ /* 0x008fe60000081010 */
[----:B------:R3:W-:Y:S04]  /*95d60*/  STL [R1+0x96a4], R130 ;  /* 0x0096a48201007387 */ /* 0x0007e80000100800 */
[----:B------:R1:W-:-:S12]  /*95d70*/  STL [R1+0x96a0], R131 ;  /* 0x0096a08301007387 */ /* 0x0003d80000100800 */
[----:B------:R-:W-:Y:S02]  /*95d80*/  IMAD.MOV.U32 R102, RZ, RZ, R15 ;  /* 0x000000ffff667224 */ /* 0x000fe400078e000f */
[----:B------:R-:W-:Y:S01]  /*95d90*/  IMAD.MOV.U32 R103, RZ, RZ, R14 ;  /* 0x000000ffff677224 */ /* 0x000fe200078e000e */
[----:B------:R-:W-:Y:S01]  /*95da0*/  MOV R107, R12 ;  /* 0x0000000c006b7202 */ /* 0x000fe20000000f00 */
[----:B------:R-:W-:Y:S01]  /*95db0*/  IMAD.MOV.U32 R106, RZ, RZ, R13 ;  /* 0x000000ffff6a7224 */ /* 0x000fe200078e000d */
[----:B------:R-:W-:Y:S01]  /*95dc0*/  STL [R1+0x96bc], R102 ;  /* 0x0096bc6601007387 */ /* 0x000fe20000100800 */
[----:B----4-:R-:W-:Y:S03]  /*95dd0*/  HMMA.1688.F32.TF32 R12, R8, R128, R248 ;  /* 0x00000080080c723c */ /* 0x010fe600000810f8 */
[----:B------:R-:W-:Y:S04]  /*95de0*/  STL [R1+0x96b8], R103 ;  /* 0x0096b86701007387 */ /* 0x000fe80000100800 */
[----:B------:R-:W-:Y:S04]  /*95df0*/  STL [R1+0x96b4], R106 ;  /* 0x0096b46a01007387 */ /* 0x000fe80000100800 */
[----:B------:R-:W-:Y:S04]  /*95e00*/  STL [R1+0x96b0], R107 ;  /* 0x0096b06b01007387 */ /* 0x000fe80000100800 */
[----:B------:R-:W4:Y:S04]  /*95e10*/  LDL.LU R248, [R1+0x3530] ;  /* 0x0035300001f87983 */ /* 0x000f280000300800 */
[----:B------:R-:W4:Y:S04]  /*95e20*/  LDL.LU R249, [R1+0x3534] ;  /* 0x0035340001f97983 */ /* 0x000f280000300800 */
[----:B------:R-:W4:Y:S04]  /*95e30*/  LDL.LU R250, [R1+0x3538] ;  /* 0x0035380001fa7983 */ /* 0x000f280000300800 */
[----:B------:R-:W4:Y:S01]  /*95e40*/  LDL.LU R251, [R1+0x353c] ;  /* 0x00353c0001fb7983 */ /* 0x000f220000300800 */
[----:B------:R-:W-:Y:S01]  /*95e50*/  IMAD.MOV.U32 R155, RZ, RZ, R15 ;  /* 0x000000ffff9b7224 */ /* 0x000fe200078e000f */
[----:B------:R-:W-:Y:S01]  /*95e60*/  MOV R151, R13 ;  /* 0x0000000d00977202 */ /* 0x000fe20000000f00 */
[----:B------:R-:W-:-:S02]  /*95e70*/  IMAD.MOV.U32 R154, RZ, RZ, R14 ;  /* 0x000000ffff9a7224 */ /* 0x000fc400078e000e */
[----:B------:R-:W-:Y:S01]  /*95e80*/  IMAD.MOV.U32 R150, RZ, RZ, R12 ;  /* 0x000000ffff967224 */ /* 0x000fe200078e000c */
[----:B------:R1:W-:Y:S04]  /*95e90*/  STL [R1+0x96cc], R155 ;  /* 0x0096cc9b01007387 */ /* 0x0003e80000100800 */
[----:B------:R-:W-:Y:S04]  /*95ea0*/  STL [R1+0x96c8], R154 ;  /* 0x0096c89a01007387 */ /* 0x000fe80000100800 */
[----:B------:R1:W-:Y:S04]  /*95eb0*/  STL [R1+0x96c4], R151 ;  /* 0x0096c49701007387 */ /* 0x0003e80000100800 */
[----:B------:R1:W-:Y:S04]  /*95ec0*/  STL [R1+0x96c0], R150 ;  /* 0x0096c09601007387 */ /* 0x0003e80000100800 */
[----:B------:R-:W3:Y:S04]  /*95ed0*/  LDL.LU R32, [R1+0x3520] ;  /* 0x0035200001207983 */ /* 0x000ee80000300800 */
[----:B------:R-:W3:Y:S04]  /*95ee0*/  LDL.LU R33, [R1+0x3524] ;  /* 0x0035240001217983 */ /* 0x000ee80000300800 */
[----:B------:R-:W3:Y:S04]  /*95ef0*/  LDL.LU R34, [R1+0x3528] ;  /* 0x0035280001227983 */ /* 0x000ee80000300800 */
[----:B------:R-:W3:Y:S01]  /*95f00*/  LDL.LU R35, [R1+0x352c] ;  /* 0x00352c0001237983 */ /* 0x000ee20000300800 */
[----:B--2---:R-:W-:Y:S03]  /*95f10*/  HMMA.1688.F32.TF32 R12, R8, R124, R244 ;  /* 0x0000007c080c723c */ /* 0x004fe600000810f4 */
        /* <DEDUP_REMOVED lines=36> */
[----:B------:R-:W-:Y:S02]  /*96160*/  IMAD.MOV.U32 R87, RZ, RZ, R14 ;  /* 0x000000ffff577224 */ /* 0x000fe400078e000e */
[----:B---3--:R-:W-:-:S15]  /*96170*/  HMMA.1688.F32.TF32 R12, R8, R116, R32 ;  /* 0x00000074080c723c */ /* 0x008fde0000081020 */
[----:B------:R-:W-:-:S04]  /*96180*/  NOP ;  /* 0x0000000000007918 */ /* 0x000fc80000000000 */
[----:B------:R-:W-:Y:S02]  /*96190*/  IMAD.MOV.U32 R139, RZ, RZ, R12 ;  /* 0x000000ffff8b7224 */ /* 0x000fe400078e000c */
[----:B------:R-:W-:Y:S02]  /*961a0*/  IMAD.MOV.U32 R138, RZ, RZ, R13 ;  /* 0x000000ffff8a7224 */ /* 0x000fe400078e000d */
[----:B------:R-:W-:Y:S02]  /*961b0*/  IMAD.MOV.U32 R135, RZ, RZ, R14 ;  /* 0x000000ffff877224 */ /* 0x000fe400078e000e */
[----:B------:R-:W-:Y:S02]  /*961c0*/  IMAD.MOV.U32 R134, RZ, RZ, R15 ;  /* 0x000000ffff867224 */ /* 0x000fe400078e000f */
[----:B--2---:R-:W-:-:S15]  /*961d0*/  HMMA.1688.F32.TF32 R12, R8, R112, R28 ;  /* 0x00000070080c723c */ /* 0x004fde000008101c */
[----:B------:R-:W-:-:S04]  /*961e0*/  NOP ;  /* 0x0000000000007918 */ /* 0x000fc80000000000 */
[----:B------:R-:W-:Y:S01]  /*961f0*/  MOV R158, R12 ;  /* 0x0000000c009e7202 */ /* 0x000fe20000000f00 */
[----:B------:R-:W-:Y:S02]  /*96200*/  IMAD.MOV.U32 R159, RZ, RZ, R13 ;  /* 0x000000ffff9f7224 */ /* 0x000fe400078e000d */
[----:B------:R-:W-:Y:S02]  /*96210*/  IMAD.MOV.U32 R82, RZ, RZ, R14 ;  /* 0x000000ffff527224 */ /* 0x000fe400078e000e */
[----:B------:R-:W-:Y:S02]  /*96220*/  IMAD.MOV.U32 R83, RZ, RZ, R15 ;  /* 0x000000ffff537224 */ /* 0x000fe400078e000f */
[----:B------:R-:W-:-:S15]  /*96230*/  HMMA.1688.F32.TF32 R12, R8, R108, R24 ;  /* 0x0000006c080c723c */ /* 0x000fde0000081018 */
[----:B------:R-:W-:-:S04]  /*96240*/  NOP ;  /* 0x0000000000007918 */ /* 0x000fc80000000000 */
[----:B-1----:R-:W-:Y:S01]  /*96250*/  IMAD.MOV.U32 R110, RZ, RZ, R12 ;  /* 0x000000ffff6e7224 */ /* 0x002fe200078e000c */
[----:B------:R-:W-:Y:S01]  /*96260*/  MOV R111, R13 ;  /* 0x0000000d006f7202 */ /* 0x000fe20000000f00 */
[----:B------:R-:W-:Y:S02]  /*96270*/  IMAD.MOV.U32 R114, RZ, RZ, R14 ;  /* 0x000000ffff727224 */ /* 0x000fe400078e000e */
[----:B------:R-:W-:Y:S02]  /*96280*/  IMAD.MOV.U32 R115, RZ, RZ, R15 ;  /* 0x000000ffff737224 */ /* 0x000fe400078e000f */
[----:B------:R-:W-:-:S15]  /*96290*/  HMMA.1688.F32.TF32 R12, R8, R104, R20 ;  /* 0x00000068080c723c */ /* 0x000fde0000081014 */
[----:B------:R-:W-:-:S04]  /*962a0*/  NOP ;  /* 0x0000000000007918 */ /* 0x000fc80000000000 */
[----:B------:R-:W-:Y:S01]  /*962b0*/  IMAD.MOV.U32 R147, RZ, RZ, R12 ;  /* 0x000000ffff937224 */ /* 0x000fe200078e000c */
        /* <DEDUP_REMOVED lines=11> */
[----:B------:R-:W-:Y:S02]  /*96370*/  IMAD.MOV.U32 R78, RZ, RZ, R12 ;  /* 0x000000ffff4e7224 */ /* 0x000fe400078e000c */
[----:B------:R-:W-:Y:S02]  /*96380*/  IMAD.MOV.U32 R170, RZ, RZ, R13 ;  /* 0x000000ffffaa7224 */ /* 0x000fe400078e000d */
[----:B------:R-:W-:Y:S02]  /*96390*/  IMAD.MOV.U32 R171, RZ, RZ, R14 ;  /* 0x000000ffffab7224 */ /* 0x000fe400078e000e */
[----:B------:R-:W-:Y:S02]  /*963a0*/  IMAD.MOV.U32 R79, RZ, RZ, R15 ;  /* 0x000000ffff4f7224 */ /* 0x000fe400078e000f */
[----:B----4-:R-:W-:Y:S01]  /*963b0*/  HMMA.1688.F32.TF32 R12, R8, R92, R248 ;  /* 0x0000005c080c723c */ /* 0x010fe200000810f8 */
        /* <DEDUP_REMOVED lines=40> */
[----:B------:R-:W-:-:S02]  /*96640*/  LOP3.LUT R237, R0, 0x40, RZ, 0x3c, !PT ;  /* 0x0000004000ed7812 */ /* 0x000fc400078e3cff */
[----:B------:R-:W-:Y:S01]  /*96650*/  LOP3.LUT R238, R0, 0x60, RZ, 0x3c, !PT ;  /* 0x0000006000ee7812 */ /* 0x000fe200078e3cff */
[----:B------:R-:W-:Y:S01]  /*96660*/  IMAD.MOV.U32 R127, RZ, RZ, R13 ;  /* 0x000000ffff7f7224 */ /* 0x000fe200078e000d */
[----:B------:R-:W-:Y:S01]  /*96670*/  MOV R126, R12 ;  /* 0x0000000c007e7202 */ /* 0x000fe20000000f00 */
[----:B------:R-:W-:Y:S04]  /*96680*/  LDS R4, [R237+UR10+0x4000] ;  /* 0x0040000aed047984 */ /* 0x000fe80008000800 */
[----:B------:R-:W-:Y:S04]  /*96690*/  LDS R6, [R237+UR10+0x5000] ;  /* 0x0050000aed067984 */ /* 0x000fe80008000800 */
[----:B------:R-:W-:Y:S04]  /*966a0*/  LDS R5, [R238+UR10+0x4000] ;  /* 0x0040000aee057984 */ /* 0x000fe80008000800 */
[----:B------:R-:W3:Y:S01]  /*966b0*/  LDS R7, [R238+UR10+0x5000] ;  /* 0x0050000aee077984 */ /* 0x000ee20008000800 */
[----:B------:R-:W-:-:S02]  /*966c0*/  IMAD.MOV.U32 R130, RZ, RZ, R14 ;  /* 0x000000ffff827224 */ /* 0x000fc400078e000e */
[----:B------:R-:W-:Y:S01]  /*966d0*/  IMAD.MOV.U32 R131, RZ, RZ, R15 ;  /* 0x000000ffff837224 */ /* 0x000fe200078e000f */
[----:B------:R-:W3:Y:S04]  /*966e0*/  LDL.LU R244, [R1+0x21c0] ;  /* 0x0021c00001f47983 */ /* 0x000ee80000300800 */
[----:B------:R-:W3:Y:S04]  /*966f0*/  LDL.LU R245, [R1+0x21c4] ;  /* 0x0021c40001f57983 */ /* 0x000ee80000300800 */
[----:B------:R-:W3:Y:S04]  /*96700*/  LDL.LU R246, [R1+0x21c8] ;  /* 0x0021c80001f67983 */ /* 0x000ee80000300800 */
[----:B------:R-:W3:Y:S01]  /*96710*/  LDL.LU R247, [R1+0x21cc] ;  /* 0x0021cc0001f77983 */ /* 0x000ee20000300800 */
[C---:B----4-:R-:W-:Y:S08]  /*96720*/  HMMA.1688.F32.TF32 R12, R8.reuse, R88, R48 ;  /* 0x00000058080c723c */ /* 0x050ff00000081030 */
[----:B--2---:R-:W-:-:S15]  /*96730*/  HMMA.1688.F32.TF32 R8, R8, R84, R44 ;  /* 0x000000540808723c */ /* 0x004fde000008102c */
[----:B------:R-:W-:-:S04]  /*96740*/  NOP ;  /* 0x0000000000007918 */ /* 0x000fc80000000000 */
[----:B------:R-:W-:Y:S01]  /*96750*/  IMAD.MOV.U32 R155, RZ, RZ, R8 ;  /* 0x000000ffff9b7224 */ /* 0x000fe200078e0008 */
[----:B------:R-:W-:Y:S01]  /*96760*/  MOV R151, R10 ;  /* 0x0000000a00977202 */ /* 0x000fe20000000f00 */
[----:B------:R-:W-:Y:S02]  /*96770*/  IMAD.MOV.U32 R154, RZ, RZ, R9 ;  /* 0x000000ffff9a7224 */ /* 0x000fe400078e0009 */
[----:B------:R-:W-:Y:S02]  /*96780*/  IMAD.MOV.U32 R150, RZ, RZ, R11 ;  /* 0x000000ffff967224 */ /* 0x000fe400078e000b */
[----:B---3--:R-:W-:Y:S01]  /*96790*/  HMMA.1688.F32.TF32 R8, R4, R200, R24 ;  /* 0x000000c80408723c */ /* 0x008fe20000081018 */
[----:B------:R-:W-:Y:S01]  /*967a0*/  IMAD.MOV.U32 R102, RZ, RZ, R12 ;  /* 0x000000ffff667224 */ /* 0x000fe200078e000c */
[----:B------:R-:W-:Y:S01]  /*967b0*/  MOV R103, R13 ;  /* 0x0000000d00677202 */ /* 0x000fe20000000f00 */
[----:B------:R-:W-:Y:S01]  /*967c0*/  IMAD.MOV.U32 R106, RZ, RZ, R14 ;  /* 0x000000ffff6a7224 */ /* 0x000fe200078e000e */
[----:B------:R-:W2:Y:S01]  /*967d0*/  LDL.LU R24, [R1+0x34a0] ;  /* 0x0034a00001187983 */ /* 0x000ea20000300800 */
[----:B------:R-:W-:-:S03]  /*967e0*/  IMAD.MOV.U32 R107, RZ, RZ, R15 ;  /* 0x000000ffff6b7224 */ /* 0x000fc600078e000f */
[----:B------:R-:W2:Y:S04]  /*967f0*/  LDL.LU R25, [R1+0x34a4] ;  /* 0x0034a40001197983 */ /* 0x000ea80000300800 */
[----:B------:R-:W2:Y:S04]  /*96800*/  LDL.LU R26, [R1+0x34a8] ;  /* 0x0034a800011a7983 */ /* 0x000ea80000300800 */
[----:B------:R-:W2:Y:S03]  /*96810*/  LDL.LU R27, [R1+0x34ac] ;  /* 0x0034ac00011b7983 */ /* 0x000ea60000300800 */
[----:B------:R-:W-:Y:S01]  /*96820*/  IMAD.MOV.U32 R166, RZ, RZ, R8 ;  /* 0x000000ffffa67224 */ /* 0x000fe200078e0008 */
[----:B------:R-:W-:Y:S01]  /*96830*/  MOV R163, R11 ;  /* 0x0000000b00a37202 */ /* 0x000fe20000000f00 */
[----:B------:R-:W-:-:S02]  /*96840*/  IMAD.MOV.U32 R167, RZ, RZ, R9 ;  /* 0x000000ffffa77224 */ /* 0x000fc400078e0009 */
[----:B------:R-:W-:Y:S02]  /*96850*/  IMAD.MOV.U32 R162, RZ, RZ, R10 ;  /* 0x000000ffffa27224 */ /* 0x000fe400078e000a */
[C---:B------:R-:W-:Y:S08]  /*96860*/  HMMA.1688.F32.TF32 R8, R4.reuse, R196, R40 ;  /* 0x000000c40408723c */ /* 0x040ff00000081028 */
[----:B------:R-:W-:Y:S11]  /*96870*/  HMMA.1688.F32.TF32 R12, R4, R192, R36 ;  /* 0x000000c0040c723c */ /* 0x000ff60000081024 */
[----:B------:R-:W-:-:S02]  /*96880*/  IMAD.MOV.U32 R94, RZ, RZ, R8 ;  /* 0x000000ffff5e7224 */ /* 0x000fc400078e0008 */
[----:B------:R-:W-:Y:S02]  /*96890*/  IMAD.MOV.U32 R95, RZ, RZ, R9 ;  /* 0x000000ffff5f7224 */ /* 0x000fe400078e0009 */
[----:B------:R-:W-:Y:S02]  /*968a0*/  IMAD.MOV.U32 R98, RZ, RZ, R10 ;  /* 0x000000ffff627224 */ /* 0x000fe400078e000a */
[----:B------:R-:W-:Y:S02]  /*968b0*/  IMAD.MOV.U32 R99, RZ, RZ, R11 ;  /* 0x000000ffff637224 */ /* 0x000fe400078e000b */
[C---:B------:R-:W-:Y:S08]  /*968c0*/  HMMA.1688.F32.TF32 R8, R4.reuse, R188, R32 ;  /* 0x000000bc0408723c */ /* 0x040ff00000081020 */
[C---:B------:R-:W-:Y:S01]  /*968d0*/  HMMA.1688.F32.TF32 R28, R4.reuse, R184, R28 ;  /* 0x000000b8041c723c */ /* 0x040fe2000008101c */
[----:B------:R-:W-:Y:S04]  /*968e0*/  STL.64 [R1+0x40], R12 ;  /* 0x0000400c01007387 */ /* 0x000fe80000100a00 */
[----:B------:R1:W-:Y:S03]  /*968f0*/  STL.64 [R1+0x48], R14 ;  /* 0x0000480e01007387 */ /* 0x0003e60000100a00 */
[C---:B------:R-:W-:Y:S03]  /*96900*/  HMMA.1688.F32.TF32 R248, R4.reuse, R172, R248 ;  /* 0x000000ac04f8723c */ /* 0x040fe600000810f8 */
[----:B------:R-:W-:Y:S04]  /*96910*/  STL.64 [R1+0x30], R8 ;  /* 0x0000300801007387 */ /* 0x000fe80000100a00 */
[----:B------:R3:W-:Y:S01]  /*96920*/  STL.64 [R1+0x38], R10 ;  /* 0x0000380a01007387 */ /* 0x0007e20000100a00 */
[C---:B-1----:R-:W-:Y:S08]  /*96930*/  HMMA.1688.F32.TF32 R12, R4.reuse, R180, R20 ;  /* 0x000000b4040c723c */ /* 0x042ff00000081014 */
[C---:B---3--:R-:W-:Y:S01]  /*96940*/  HMMA.1688.F32.TF32 R8, R4.reuse, R176, R16 ;  /* 0x000000b00408723c */ /* 0x048fe20000081010 */
[----:B------:R-:W-:Y:S04]  /*96950*/  STL.64 [R1+0x20], R28 ;  /* 0x0000201c01007387 */ /* 0x000fe80000100a00 */
[----:B------:R-:W-:Y:S06]  /*96960*/  STL.64 [R1+0x28], R30 ;  /* 0x0000281e01007387 */ /* 0x000fec0000100a00 */
[----:B------:R-:W-:Y:S04]  /*96970*/  STL.64 [R1+0x10], R12 ;  /* 0x0000100c01007387 */ /* 0x000fe80000100a00 */
[----:B------:R2:W-:Y:S04]  /*96980*/  STL.64 [R1+0x18], R14 ;  /* 0x0000180e01007387 */ /* 0x0005e80000100a00 */
[----:B------:R-:W-:Y:S04]  /*96990*/  STL [R1+0x94fc], R248 ;  /* 0x0094fcf801007387 */ /* 0x000fe80000100800 */
[----:B------:R-:W-:Y:S04]  /*969a0*/  STL.64 [R1], R8 ;  /* 0x0000000801007387 */ /* 0x000fe80000100a00 */
[----:B------:R-:W-:Y:S04]  /*969b0*/  STL.64 [R1+0x8], R10 ;  /* 0x0000080a01007387 */ /* 0x000fe80000100a00 */
[----:B------:R-:W-:Y:S04]  /*969c0*/  STL [R1+0x94f8], R249 ;  /* 0x0094f8f901007387 */ /* 0x000fe80000100800 */
[----:B------:R-:W-:Y:S04]  /*969d0*/  STL [R1+0x94f4], R250 ;  /* 0x0094f4fa01007387 */ /* 0x000fe80000100800 */
[----:B------:R-:W-:Y:S04]  /*969e0*/  STL [R1+0x94f0], R251 ;  /* 0x0094f0fb01007387 */ /* 0x000fe80000100800 */
[----:B------:R-:W3:Y:S04]  /*969f0*/  LDL.LU R20, [R1+0x3490] ;  /* 0x0034900001147983 */ /* 0x000ee80000300800 */
[----:B------:R-:W3:Y:S04]  /*96a00*/  LDL.LU R21, [R1+0x3494] ;  /* 0x0034940001157983 */ /* 0x000ee80000300800 */
[----:B------:R-:W3:Y:S04]  /*96a10*/  LDL.LU R22, [R1+0x3498] ;  /* 0x0034980001167983 */ /* 0x000ee80000300800 */
[----:B------:R-:W3:Y:S04]  /*96a20*/  LDL.LU R23, [R1+0x349c] ;  /* 0x00349c0001177983 */ /* 0x000ee80000300800 */
[----:B------:R-:W4:Y:S04]  /*96a30*/  LDL.LU R16, [R1+0x3480] ;  /* 0x0034800001107983 */ /* 0x000f280000300800 */
[----:B------:R-:W4:Y:S04]  /*96a40*/  LDL.LU R17, [R1+0x3484] ;  /* 0x0034840001117983 */ /* 0x000f280000300800 */
[----:B------:R-:W4:Y:S04]  /*96a50*/  LDL.LU R18, [R1+0x3488] ;  /* 0x0034880001127983 */ /* 0x000f280000300800 */
[----:B------:R-:W4:Y:S01]  /*96a60*/  LDL.LU R19, [R1+0x348c] ;  /* 0x00348c0001137983 */ /* 0x000f220000300800 */
[C---:B------:R-:W-:Y:S03]  /*96a70*/  HMMA.1688.F32.TF32 R244, R4.reuse, R168, R244 ;  /* 0x000000a804f4723c */ /* 0x040fe600000810f4 */
[----:B------:R-:W-:Y:S04]  /*96a80*/  LDS R8, [R0+UR10+0x4080] ;  /* 0x0040800a00087984 */ /* 0x000fe80008000800 */
[----:B------:R-:W-:Y:S04]  /*96a90*/  LDS R10, [R0+UR10+0x5080] ;  /* 0x0050800a000a7984 */ /* 0x000fe80008000800 */
[----:B------:R-:W-:Y:S04]  /*96aa0*/  LDS R9, [R239+UR10+0x4080] ;  /* 0x0040800aef097984 */ /* 0x000fe80008000800 */
[----:B------:R-:W1:Y:S04]  /*96ab0*/  LDS R11, [R239+UR10+0x5080] ;  /* 0x0050800aef0b7984 */ /* 0x000e680008000800 */
[----:B------:R-:W-:Y:S04]  /*96ac0*/  STL [R1+0x950c], R244 ;  /* 0x00950cf401007387 */ /* 0x000fe80000100800 */
[----:B------:R-:W-:Y:S04]  /*96ad0*/  STL [R1+0x9508], R245 ;  /* 0x009508f501007387 */ /* 0x000fe80000100800 */
[----:B------:R-:W-:Y:S04]  /*96ae0*/  STL [R1+0x9504], R246 ;  /* 0x009504f601007387 */ /* 0x000fe80000100800 */
[----:B------:R-:W-:Y:S04]  /*96af0*/  STL [R1+0x9500], R247 ;  /* 0x009500f701007387 */ /* 0x000fe80000100800 */
[----:B------:R-:W4:Y:S01]  /*96b00*/  LDL.LU R40, [R1+0x3430] ;  /* 0x0034300001287983 */ /* 0x000f220000300800 */
[----:B--2---:R-:W-:-:S15]  /*96b10*/  HMMA.1688.F32.TF32 R12, R4, R164, R24 ;  /* 0x000000a4040c723c */ /* 0x004fde0000081018 */
[----:B------:R-:W-:-:S04]  /*96b20*/  NOP ;  /* 0x0000000000007918 */ /* 0x000fc80000000000 */
[----:B------:R-:W-:Y:S04]  /*96b30*/  STL.64 [R1+0x14d0], R12 ;  /* 0x0014d00c01007387 */ /* 0x000fe80000100a00 */
        /* <DEDUP_REMOVED lines=22> */
[C---:B----4-:R-:W-:Y:S11]  /*96ca0*/  HMMA.1688.F32.TF32 R12, R4.reuse, R76, R16 ;  /* 0x0000004c040c723c */ /* 0x050ff60000081010 */
[----:B------:R3:W-:Y:S04]  /*96cb0*/  STL.64 [R1+0x14c0], R20 ;  /* 0x0014c01401007387 */ /* 0x0007e80000100a00 */
[----:B------:R4:W-:Y:S04]  /*96cc0*/  STL.64 [R1+0x14c8], R22 ;  /* 0x0014c81601007387 */ /* 0x0009e80000100a00 */
        /* <DEDUP_REMOVED lines=24> */
[----:B------:R-:W4:Y:S01]  /*96e50*/  LDL.LU R19, [R1+0x33dc] ;  /* 0x0033dc0001137983 */ /* 0x000f220000300800 */
[C---:B--2---:R-:W-:Y:S08]  /*96e60*/  HMMA.1688.F32.TF32 R12, R4.reuse, R156, R52 ;  /* 0x0000009c040c723c */ /* 0x044ff00000081034 */
[----:B------:R-:W-:-:S15]  /*96e70*/  HMMA.1688.F32.TF32 R56, R4, R80, R56 ;  /* 0x000000500438723c */ /* 0x000fde0000081038 */
[----:B------:R-:W-:-:S04]  /*96e80*/  NOP ;  /* 0x0000000000007918 */ /* 0x000fc80000000000 */
[----:B------:R-:W-:Y:S04]  /*96e90*/  STL.64 [R1+0x14a0], R56 ;  /* 0x0014a03801007387 */ /* 0x000fe80000100a00 */
[----:B------:R-:W-:Y:S04]  /*96ea0*/  STL.64 [R1+0x14a8], R58 ;  /* 0x0014a83a01007387 */ /* 0x000fe80000100a00 */
[----:B------:R-:W-:Y:S04]  /*96eb0*/  STL.64 [R1+0x1490], R12 ;  /* 0x0014900c01007387 */ /* 0x000fe80000100a00 */
[----:B------:R2:W-:Y:S02]  /*96ec0*/  STL.64 [R1+0x1498], R14 ;  /* 0x0014980e01007387 */ /* 0x0005e40000100a00 */
[C---:B--2---:R-:W-:Y:S08]  /*96ed0*/  HMMA.1688.F32.TF32 R12, R4.reuse, R144, R40 ;  /* 0x00000090040c723c */ /* 0x044ff00000081028 */
[C---:B------:R-:W-:Y:S08]  /*96ee0*/  HMMA.1688.F32.TF32 R48, R4.reuse, R152, R48 ;  /* 0x000000980430723c */ /* 0x040ff00000081030 */
[----:B------:R-:W-:Y:S03]  /*96ef0*/  HMMA.1688.F32.TF32 R44, R4, R148, R44 ;  /* 0x00000094042c723c */ /* 0x000fe6000008102c */
[----:B------:R-:W-:Y:S01]  /*96f00*/  MOV R244, R12 ;  /* 0x0000000c00f47202 */ /* 0x000fe20000000f00 */
[----:B------:R-:W-:-:S02]  /*96f10*/  IMAD.MOV.U32 R245, RZ, RZ, R13 ;  /* 0x000000fffff57224 */ /* 0x000fc400078e000d */
[----:B------:R-:W-:Y:S02]  /*96f20*/  IMAD.MOV.U32 R246, RZ, RZ, R14 ;  /* 0x000000fffff67224 */ /* 0x000fe400078e000e */
[----:B------:R-:W-:-:S03]  /*96f30*/  IMAD.MOV.U32 R247, RZ, RZ, R15 ;  /* 0x000000fffff77224 */ /* 0x000fc600078e000f */
[----:B------:R-:W-:Y:S04]  /*96f40*/  STL.64 [R1+0x1480], R48 ;  /* 0x0014803001007387 */ /* 0x000fe80000100a00 */
[----:B------:R-:W-:Y:S04]  /*96f50*/  STL.64 [R1+0x1488], R50 ;  /* 0x0014883201007387 */ /* 0x000fe80000100a00 */
[----:B------:R-:W-:Y:S04]  /*96f60*/  STL.64 [R1+0x1470], R44 ;  /* 0x0014702c01007387 */ /* 0x000fe80000100a00 */
[----:B------:R-:W-:Y:S04]  /*96f70*/  STL.64 [R1+0x1478], R46 ;  /* 0x0014782e01007387 */ /* 0x000fe80000100a00 */
[----:B------:R2:W-:Y:S04]  /*96f80*/  STL [R1+0x951c], R247 ;  /* 0x00951cf701007387 */ /* 0x0005e80000100800 */
[----:B------:R1:W-:Y:S04]  /*96f90*/  STL [R1+0x9518], R246 ;  /* 0x009518f601007387 */ /* 0x0003e80000100800 */
[----:B------:R1:W-:Y:S01]  /*96fa0*/  STL [R1+0x9514], R245 ;  /* 0x009514f501007387 */ /* 0x0003e20000100800 */
[C---:B------:R-:W-:Y:S03]  /*96fb0*/  HMMA.1688.F32.TF32 R12, R4.reuse, R136, R32 ;  /* 0x00000088040c723c */ /* 0x040fe60000081020 */
[----:B------:R1:W-:Y:S05]  /*96fc0*/  STL [R1+0x9510], R244 ;  /* 0x009510f401007387 */ /* 0x0003ea0000100800 */
[----:B------:R-:W-:Y:S11]  /*96fd0*/  HMMA.1688.F32.TF32 R36, R4, R140, R36 ;  /* 0x0000008c0424723c */ /* 0x000ff60000081024 */
[----:B--2---:R-:W-:Y:S01]  /*96fe0*/  IMAD.MOV.U32 R247, RZ, RZ, R12 ;  /* 0x000000fffff77224 */ /* 0x004fe200078e000c */
[----:B-1----:R-:W-:Y:S01]  /*96ff0*/  MOV R246, R13 ;  /* 0x0000000d00f67202 */ /* 0x002fe20000000f00 */
[----:B------:R-:W-:-:S02]  /*97000*/  IMAD.MOV.U32 R245, RZ, RZ, R14 ;  /* 0x000000fffff57224 */ /* 0x000fc400078e000e */
[----:B------:R-:W-:Y:S02]  /*97010*/  IMAD.MOV.U32 R244, RZ, RZ, R15 ;  /* 0x000000fffff47224 */ /* 0x000fe400078e000f */
[C---:B------:R-:W-:Y:S08]  /*97020*/  HMMA.1688.F32.TF32 R12, R4.reuse, R128, R24 ;  /* 0x00000080040c723c */ /* 0x040ff00000081018 */
[C---:B------:R-:W-:Y:S08]  /*97030*/  HMMA.1688.F32.TF32 R28, R4.reuse, R132, R28 ;  /* 0x00000084041c723c */ /* 0x040ff0000008101c */
[----:B---3--:R-:W-:Y:S03]  /*97040*/  HMMA.1688.F32.TF32 R24, R4, R124, R20 ;  /* 0x0000007c0418723c */ /* 0x008fe60000081014 */
[----:B------:R-:W-:Y:S01]  /*97050*/  IMAD.MOV.U32 R248, RZ, RZ, R12 ;  /* 0x000000fffff87224 */ /* 0x000fe200078e000c */
[----:B------:R-:W-:Y:S01]  /*97060*/  MOV R250, R14 ;  /* 0x0000000e00fa7202 */ /* 0x000fe20000000f00 */
[----:B------:R-:W-:-:S02]  /*97070*/  IMAD.MOV.U32 R249, RZ, RZ, R13 ;  /* 0x000000fffff97224 */ /* 0x000fc400078e000d */
[----:B------:R-:W-:Y:S01]  /*97080*/  IMAD.MOV.U32 R251, RZ, RZ, R15 ;  /* 0x000000fffffb7224 */ /* 0x000fe200078e000f */
[----:B------:R-:W-:Y:S01]  /*97090*/  STL.64 [R1+0x1450], R36 ;  /* 0x0014502401007387 */ /* 0x000fe20000100a00 */
[----:B----4-:R-:W-:Y:S03]  /*970a0*/  HMMA.1688.F32.TF32 R12, R4, R120, R16 ;  /* 0x00000078040c723c */ /* 0x010fe60000081010 */
[----:B------:R-:W-:Y:S04]  /*970b0*/  STL.64 [R1+0x1458], R38 ;  /* 0x0014582601007387 */ /* 0x000fe80000100a00 */
[----:B------:R-:W-:Y:S04]  /*970c0*/  STL.64 [R1+0x9528], R246 ;  /* 0x009528f601007387 */ /* 0x000fe80000100a00 */
[----:B------:R-:W-:Y:S04]  /*970d0*/  STL.64 [R1+0x9520], R244 ;  /* 0x009520f401007387 */ /* 0x000fe80000100a00 */
[----:B------:R-:W-:Y:S04]  /*970e0*/  STL.64 [R1+0x1430], R28 ;  /* 0x0014301c01007387 */ /* 0x000fe80000100a00 */
[----:B------:R-:W-:Y:S04]  /*970f0*/  STL.64 [R1+0x1438], R30 ;  /* 0x0014381e01007387 */ /* 0x000fe80000100a00 */
[----:B------:R-:W-:Y:S04]  /*97100*/  STL.64 [R1+0x9538], R250 ;  /* 0x009538fa01007387 */ /* 0x000fe80000100a00 */
[----:B------:R-:W-:Y:S04]  /*97110*/  STL.64 [R1+0x9530], R248 ;  /* 0x009530f801007387 */ /* 0x000fe80000100a00 */
[----:B------:R-:W2:Y:S04]  /*97120*/  LDL.LU R20, [R1+0x3240] ;  /* 0x0032400001147983 */ /* 0x000ea80000300800 */
[----:B------:R1:W-:Y:S04]  /*97130*/  STL.64 [R1+0x1410], R24 ;  /* 0x0014101801007387 */ /* 0x0003e80000100a00 */
[----:B------:R3:W-:Y:S04]  /*97140*/  STL.64 [R1+0x1418], R26 ;  /* 0x0014181a01007387 */ /* 0x0007e80000100a00 */
[----:B------:R4:W-:Y:S04]  /*97150*/  STL.64 [R1+0x1400], R12 ;  /* 0x0014000c01007387 */ /* 0x0009e80000100a00 */
[----:B------:R1:W-:Y:S04]  /*97160*/  STL.64 [R1+0x1408], R14 ;  /* 0x0014080e01007387 */ /* 0x0003e80000100a00 */
        /* <DEDUP_REMOVED lines=47> */
[----:B----4-:R-:W4:Y:S04]  /*97460*/  LDL.LU R12, [R1+0x21b0] ;  /* 0x0021b000010c7983 */ /* 0x010f280000300800 */
        /* <DEDUP_REMOVED lines=60> */
[----:B---3--:R-:W-:Y:S08]  /*97830*/  HMMA.1688.F32.TF32 R68, R8, R184, R68 ;  /* 0x000000b80844723c */ /* 0x008ff00000081044 */
[C---:B----4-:R-:W-:Y:S08]  /*97840*/  HMMA.1688.F32.TF32 R12, R4.reuse, R84, R12 ;  /* 0x00000054040c723c */ /* 0x050ff0000008100c */
[C---:B------:R-:W-:Y:S08]  /*97850*/  HMMA.1688.F32.TF32 R204, R4.reuse, R100, R204 ;  /* 0x0000006404cc723c */ /* 0x040ff000000810cc */
[----:B------:R-:W-:-:S15]  /*97860*/  HMMA.1688.F32.TF32 R248, R4, R116, R248 ;  /* 0x0000007404f8723c */ /* 0x000fde00000810f8 */
[----:B------:R-:W-:-:S04]  /*97870*/  NOP ;  /* 0x0000000000007918 */ /* 0x000fc80000000000 */
[----:B------:R-:W-:Y:S04]  /*97880*/  STL.64 [R1+0x13f0], R248 ;  /* 0x0013f0f801007387 */ /* 0x000fe80000100a00 */
[----:B------:R1:W-:Y:S02]  /*97890*/  STL.64 [R1+0x13f8], R250 ;  /* 0x0013f8fa01007387 */ /* 0x0003e40000100a00 */
[C---:B-1----:R-:W-:Y:S08]  /*978a0*/  HMMA.1688.F32.TF32 R248, R4.reuse, R112, R244 ;  /* 0x0000007004f8723c */ /* 0x042ff000000810f4 */
[C---:B------:R-:W-:Y:S08]  /*978b0*/  HMMA.1688.F32.TF32 R244, R4.reuse, R108, R240 ;  /* 0x0000006c04f4723c */ /* 0x040ff000000810f0 */
[C---:B------:R-:W-:Y:S03]  /*978c0*/  HMMA.1688.F32.TF32 R240, R4.reuse, R104, R228 ;  /* 0x0000006804f0723c */ /* 0x040fe600000810e4 */
[----:B------:R-:W-:Y:S04]  /*978d0*/  STL.64 [R1+0x13e0], R248 ;  /* 0x0013e0f801007387 */ /* 0x000fe80000100a00 */
[----:B------:R-:W-:Y:S01]  /*978e0*/  STL.64 [R1+0x13e8], R250 ;  /* 0x0013e8fa01007387 */ /* 0x000fe20000100a00 */
[C---:B------:R-:W-:Y:S03]  /*978f0*/  HMMA.1688.F32.TF32 R228, R4.reuse, R96, R208 ;  /* 0x0000006004e4723c */ /* 0x040fe600000810d0 */
        /* <DEDUP_REMOVED lines=11> */
[----:B------:R1:W-:Y:S01]  /*979b0*/  STL.64 [R1+0x1398], R210 ;  /* 0x001398d201007387 */ /* 0x0003e20000100a00 */
[C---:B------:R-:W-:Y:S03]  /*979c0*/  HMMA.1688.F32.TF32 R72, R8.reuse, R188, R72 ;  /* 0x000000bc0848723c */ /* 0x040fe60000081048 */
[----:B------:R-:W-:Y:S04]  /*979d0*/  LDS R4, [R237+UR10+0x4080] ;  /* 0x0040800aed047984 */ /* 0x000fe80008000800 */
[----:B------:R-:W-:Y:S01]  /*979e0*/  STL.64 [R1+0x1380], R204 ;  /* 0x001380cc01007387 */ /* 0x000fe20000100a00 */
[C---:B-1----:R-:W-:Y:S03]  /*979f0*/  HMMA.1688.F32.TF32 R208, R8.reuse, R200, R220 ;  /* 0x000000c808d0723c */ /* 0x042fe600000810dc */
[----:B------:R1:W-:Y:S04]  /*97a00*/  STL.64 [R1+0x1388], R206 ;  /* 0x001388ce01007387 */ /* 0x0003e80000100a00 */
[----:B------:R-:W-:Y:S04]  /*97a10*/  STL.64 [R1+0x420], R12 ;  /* 0x0004200c01007387 */ /* 0x000fe80000100a00 */
[----:B------:R2:W-:Y:S01]  /*97a20*/  STL.64 [R1+0x428], R14 ;  /* 0x0004280e01007387 */ /* 0x0005e20000100a00 */
[C---:B-1----:R-:W-:Y:S03]  /*97a30*/  HMMA.1688.F32.TF32 R204, R8.reuse, R196, R224 ;  /* 0x000000c408cc723c */ /* 0x042fe600000810e0 */
[----:B------:R-:W-:Y:S04]  /*97a40*/  LDS R6, [R237+UR10+0x5080] ;  /* 0x0050800aed067984 */ /* 0x000fe80008000800 */
[----:B------:R-:W-:Y:S01]  /*97a50*/  LDS R5, [R238+UR10+0x4080] ;  /* 0x0040800aee057984 */ /* 0x000fe20008000800 */
[C---:B--2---:R-:W-:Y:S03]  /*97a60*/  HMMA.1688.F32.TF32 R12, R8.reuse, R192, R232 ;  /* 0x000000c0080c723c */ /* 0x044fe600000810e8 */
[----:B------:R-:W-:Y:S04]  /*97a70*/  STL.64 [R1+0x1370], R208 ;  /* 0x001370d001007387 */ /* 0x000fe80000100a00 */
[----:B------:R-:W-:Y:S01]  /*97a80*/  STL.64 [R1+0x1378], R210 ;  /* 0x001378d201007387 */ /* 0x000fe20000100a00 */
[C---:B------:R-:W-:Y:S03]  /*97a90*/  HMMA.1688.F32.TF32 R60, R8.reuse, R176, R60 ;  /* 0x000000b0083c723c */ /* 0x040fe6000008103c */
[----:B------:R-:W1:Y:S04]  /*97aa0*/  LDS R7, [R238+UR10+0x5080] ;  /* 0x0050800aee077984 */ /* 0x000e680008000800 */
[----:B------:R-:W-:Y:S04]  /*97ab0*/  STL.64 [R1+0x1360], R204 ;  /* 0x001360cc01007387 */ /* 0x000fe80000100a00 */
[----:B------:R-:W-:Y:S04]  /*97ac0*/  STL.64 [R1+0x1368], R206 ;  /* 0x001368ce01007387 */ /* 0x000fe80000100a00 */
        /* <DEDUP_REMOVED lines=9> */
[C---:B--2---:R-:W-:Y:S02]  /*97b60*/  HMMA.1688.F32.TF32 R12, R8.reuse, R168, R52 ;  /* 0x000000a8080c723c */ /* 0x044fe40000081034 */
[----:B------:R-:W-:Y:S04]  /*97b70*/  STL.64 [R1+0x1310], R60 ;  /* 0x0013103c01007387 */ /* 0x000fe80000100a00 */
[----:B------:R-:W-:Y:S02]  /*97b80*/  STL.64 [R1+0x1318], R62 ;  /* 0x0013183e01007387 */ /* 0x000fe40000100a00 */
[C---:B------:R-:W-:Y:S02]  /*97b90*/  HMMA.1688.F32.TF32 R48, R8.reuse, R164, R48 ;  /* 0x000000a40830723c */ /* 0x040fe40000081030 */
[----:B------:R-:W-:Y:S04]  /*97ba0*/  STL.64 [R1+0x1300], R56 ;  /* 0x0013003801007387 */ /* 0x000fe80000100a00 */
[----:B------:R-:W-:Y:S02]  /*97bb0*/  STL.64 [R1+0x1308], R58 ;  /* 0x0013083a01007387 */ /* 0x000fe40000100a00 */
[C---:B------:R-:W-:Y:S03]  /*97bc0*/  HMMA.1688.F32.TF32 R44, R8.reuse, R160, R44 ;  /* 0x000000a0082c723c */ /* 0x040fe6000008102c */
        /* <DEDUP_REMOVED lines=21> */
[----:B------:R2:W-:Y:S04]  /*97d20*/  STL.64 [R1+0x1280], R28 ;  /* 0x0012801c01007387 */ /* 0x0005e80000100a00 */
[----:B------:R3:W-:Y:S04]  /*97d30*/  STL.64 [R1+0x1288], R30 ;  /* 0x0012881e01007387 */ /* 0x0007e80000100a00 */
        /* <DEDUP_REMOVED lines=8> */
[----:B--2---:R-:W2:Y:S04]  /*97dc0*/  LDL.LU R28, [R1+0x2140] ;  /* 0x00214000011c7983 */ /* 0x004ea80000300800 */
        /* <DEDUP_REMOVED lines=91> */
[C---:B------:R-:W-:Y:S03]  /*98380*/  HMMA.1688.F32.TF32 R208, R8.reuse, R128, R212 ;  /* 0x0000008008d0723c */ /* 0x040fe600000810d4 */
[----:B------:R-:W-:Y:S04]  /*98390*/  STL.64 [R1+0x1250], R228 ;  /* 0x001250e401007387 */ /* 0x000fe80000100a00 */
[----:B------:R-:W-:Y:S01]  /*983a0*/  STL.64 [R1+0x1258], R230 ;  /* 0x001258e601007387 */ /* 0x000fe20000100a00 */
[C---:B------:R-:W-:Y:S03]  /*983b0*/  HMMA.1688.F32.TF32 R212, R8.reuse, R124, R216 ;  /* 0x0000007c08d4723c */ /* 0x040fe600000810d8 */
[----:B------:R-:W-:Y:S04]  /*983c0*/  STL.64 [R1+0x1240], R204 ;  /* 0x001240cc01007387 */ /* 0x000fe80000100a00 */
[----:B------:R1:W-:Y:S04]  /*983d0*/  STL.64 [R1+0x1248], R206 ;  /* 0x001248ce01007387 */ /* 0x0003e80000100a00 */
[----:B------:R-:W-:Y:S04]  /*983e0*/  STL.64 [R1+0x1230], R208 ;  /* 0x001230d001007387 */ /* 0x000fe80000100a00 */
[----:B------:R2:W-:Y:S01]  /*983f0*/  STL.64 [R1+0x1238], R210 ;  /* 0x001238d201007387 */ /* 0x0005e20000100a00 */
[C---:B-1----:R-:W-:Y:S08]  /*98400*/  HMMA.1688.F32.TF32 R204, R8.reuse, R120, R12 ;  /* 0x0000007808cc723c */ /* 0x042ff0000008100c */
[C---:B--2---:R-:W-:Y:S08]  /*98410*/  HMMA.1688.F32.TF32 R208, R8.reuse, R116, R220 ;  /* 0x0000007408d0723c */ /* 0x044ff000000810dc */
[C---:B------:R-:W-:Y:S01]  /*98420*/  HMMA.1688.F32.TF32 R12, R8.reuse, R112, R224 ;  /* 0x00000070080c723c */ /* 0x040fe200000810e0 */
[----:B------:R-:W-:Y:S04]  /*98430*/  STL.64 [R1+0x1220], R212 ;  /* 0x001220d401007387 */ /* 0x000fe80000100a00 */
[----:B------:R-:W-:Y:S04]  /*98440*/  STL.64 [R1+0x1228], R214 ;  /* 0x001228d601007387 */ /* 0x000fe80000100a00 */
[----:B------:R-:W-:Y:S04]  /*98450*/  STL.64 [R1+0x1210], R204 ;  /* 0x001210cc01007387 */ /* 0x000fe80000100a00 */
[----:B------:R1:W-:Y:S04]  /*98460*/  STL.64 [R1+0x1218], R206 ;  /* 0x001218ce01007387 */ /* 0x0003e80000100a00 */
[----:B------:R-:W-:Y:S04]  /*98470*/  STL.64 [R1+0x1200], R208 ;  /* 0x001200d001007387 */ /* 0x000fe80000100a00 */
[----:B------:R-:W-:Y:S01]  /*98480*/  STL.64 [R1+0x1208], R210 ;  /* 0x001208d201007387 */ /* 0x000fe20000100a00 */
[C---:B-1----:R-:W-:Y:S03]  /*98490*/  HMMA.1688.F32.TF32 R204, R8.reuse, R108, R232 ;  /* 0x0000006c08cc723c */ /* 0x042fe600000810e8 */
[----:B------:R-:W-:Y:S04]  /*984a0*/  STL.64 [R1+0x11f0], R12 ;  /* 0x0011f00c01007387 */ /* 0x000fe80000100a00 */
[----:B------:R1:W-:Y:S02]  /*984b0*/  STL.64 [R1+0x11f8], R14 ;  /* 0x0011f80e01007387 */ /* 0x0003e40000100a00 */
[C---:B-1----:R-:W-:Y:S10]  /*984c0*/  HMMA.1688.F32.TF32 R12, R8.reuse, R100, R68 ;  /* 0x00000064080c723c */ /* 0x042ff40000081044 */
[----:B------:R-:W-:Y:S04]  /*984d0*/  STL.64 [R1+0x11e0], R204 ;  /* 0x0011e0cc01007387 */ /* 0x000fe80000100a00 */
[----:B------:R-:W-:Y:S01]  /*984e0*/  STL.64 [R1+0x11e8], R206 ;  /* 0x0011e8ce01007387 */ /* 0x000fe20000100a00 */
[C---:B------:R-:W-:Y:S03]  /*984f0*/  HMMA.1688.F32.TF32 R64, R8.reuse, R96, R64 ;  /* 0x000000600840723c */ /* 0x040fe60000081040 */
[----:B------:R-:W-:Y:S04]  /*98500*/  STL.64 [R1+0x11d0], R72 ;  /* 0x0011d04801007387 */ /* 0x000fe80000100a00 */
[----:B------:R-:W-:Y:S04]  /*98510*/  STL.64 [R1+0x11d8], R74 ;  /* 0x0011d84a01007387 */ /* 0x000fe80000100a00 */
[----:B------:R-:W-:Y:S04]  /*98520*/  STL.64 [R1+0x11c0], R12 ;  /* 0x0011c00c01007387 */ /* 0x000fe80000100a00 */
[----:B------:R1:W-:Y:S02]  /*98530*/  STL.64 [R1+0x11c8], R14 ;  /* 0x0011c80e01007387 */ /* 0x0003e40000100a00 */
[C---:B-1----:R-:W-:Y:S08]  /*98540*/  HMMA.1688.F32.TF32 R12, R8.reuse, R88, R56 ;  /* 0x00000058080c723c */ /* 0x042ff00000081038 */
[----:B------:R-:W-:Y:S01]  /*98550*/  HMMA.1688.F32.TF32 R8, R8, R84, R52 ;  /* 0x000000540808723c */ /* 0x000fe20000081034 */
[----:B------:R-:W-:Y:S04]  /*98560*/  STL.64 [R1+0x11b0], R64 ;  /* 0x0011b04001007387 */ /* 0x000fe80000100a00 */
[----:B------:R-:W-:Y:S03]  /*98570*/  STL.64 [R1+0x11b8], R66 ;  /* 0x0011b84201007387 */ /* 0x000fe60000100a00 */
[C---:B------:R-:W-:Y:S01]  /*98580*/  HMMA.1688.F32.TF32 R48, R4.reuse, R200, R48 ;  /* 0x000000c80430723c */ /* 0x040fe20000081030 */
[----:B------:R-:W-:Y:S04]  /*98590*/  STL.64 [R1+0x11a0], R60 ;  /* 0x0011a03c01007387 */ /* 0x000fe80000100a00 */
[----:B------:R-:W-:Y:S04]  /*985a0*/  STL.64 [R1+0x11a8], R62 ;  /* 0x0011a83e01007387 */ /* 0x000fe80000100a00 */
[----:B------:R-:W-:Y:S04]  /*985b0*/  STL.64 [R1+0x1190], R12 ;  /* 0x0011900c01007387 */ /* 0x000fe80000100a00 */
[----:B------:R1:W-:Y:S04]  /*985c0*/  STL.64 [R1+0x1198], R14 ;  /* 0x0011980e01007387 */ /* 0x0003e80000100a00 */
[----:B------:R-:W-:Y:S04]  /*985d0*/  STL.64 [R1+0x410], R8 ;  /* 0x0004100801007387 */ /* 0x000fe80000100a00 */
[----:B------:R2:W-:Y:S01]  /*985e0*/  STL.64 [R1+0x418], R10 ;  /* 0x0004180a01007387 */ /* 0x0005e20000100a00 */
[C---:B-1----:R-:W-:Y:S08]  /*985f0*/  HMMA.1688.F32.TF32 R12, R4.reuse, R196, R44 ;  /* 0x000000c4040c723c */ /* 0x042ff0000008102c */
[C---:B--2---:R-:W-:Y:S01]  /*98600*/  HMMA.1688.F32.TF32 R8, R4.reuse, R192, R40 ;  /* 0x000000c00408723c */ /* 0x044fe20000081028 */
        /* <DEDUP_REMOVED lines=13> */
[----:B-1----:R-:W-:Y:S02]  /*986e0*/  HMMA.1688.F32.TF32 R8, R4, R184, R32 ;  /* 0x000000b80408723c */ /* 0x002fe40000081020 */
[----:B------:R-:W-:Y:S04]  /*986f0*/  STL.64 [R1+0x9808], R186 ;  /* 0x009808ba01007387 */ /* 0x000fe80000100a00 */
[----:B------:R-:W-:-:S13]  /*98700*/  STL.64 [R1+0x9800], R184 ;  /* 0x009800b801007387 */ /* 0x000fda0000100a00 */
[----:B------:R-:W-:Y:S04]  /*98710*/  STL.64 [R1+0x3c0], R8 ;  /* 0x0003c00801007387 */ /* 0x000fe80000100a00 */
[----:B------:R1:W-:Y:S02]  /*98720*/  STL.64 [R1+0x3c8], R10 ;  /* 0x0003c80a01007387 */ /* 0x0003e40000100a00 */
[C---:B-1----:R-:W-:Y:S02]  /*98730*/  HMMA.1688.F32.TF32 R8, R4.reuse, R180, R28 ;  /* 0x000000b40408723c */ /* 0x042fe4000008101c */
[----:B------:R-:W-:Y:S04]  /*98740*/  STL.64 [R1+0x97f8], R182 ;  /* 0x0097f8b601007387 */ /* 0x000fe80000100a00 */
[----:B------:R-:W-:Y:S02]  /*98750*/  STL.64 [R1+0x97f0], R180 ;  /* 0x0097f0b401007387 */ /* 0x000fe40000100a00 */
[C---:B------:R-:W-:Y:S08]  /*98760*/  HMMA.1688.F32.TF32 R24, R4.reuse, R176, R24 ;  /* 0x000000b00418723c */ /* 0x040ff00000081018 */
[C---:B------:R-:W-:Y:S03]  /*98770*/  HMMA.1688.F32.TF32 R12, R4.reuse, R172, R20 ;  /* 0x000000ac040c723c */ /* 0x040fe60000081014 */
[----:B------:R-:W-:Y:S04]  /*98780*/  STL.64 [R1+0x3b0], R8 ;  /* 0x0003b00801007387 */ /* 0x000fe80000100a00 */
[----:B------:R1:W-:Y:S02]  /*98790*/  STL.64 [R1+0x3b8], R10 ;  /* 0x0003b80a01007387 */ /* 0x0003e40000100a00 */
[C---:B-1----:R-:W-:Y:S02]  /*987a0*/  HMMA.1688.F32.TF32 R8, R4.reuse, R168, R16 ;  /* 0x000000a80408723c */ /* 0x042fe40000081010 */
[----:B------:R1:W-:Y:S04]  /*987b0*/  STL.64 [R1+0x3a0], R24 ;  /* 0x0003a01801007387 */ /* 0x0003e80000100a00 */
[----:B------:R2:W-:Y:S04]  /*987c0*/  STL.64 [R1+0x3a8], R26 ;  /* 0x0003a81a01007387 */ /* 0x0005e80000100a00 */
[----:B-1----:R-:W3:Y:S04]  /*987d0*/  LDL.LU R24, [R1+0x3000] ;  /* 0x0030000001187983 */ /* 0x002ee80000300800 */
[----:B------:R1:W-:Y:S04]  /*987e0*/  STL.64 [R1+0x390], R12 ;  /* 0x0003900c01007387 */ /* 0x0003e80000100a00 */
[----:B------:R4:W-:Y:S04]  /*987f0*/  STL.64 [R1+0x398], R14 ;  /* 0x0003980e01007387 */ /* 0x0009e80000100a00 */
[----:B------:R-:W-:Y:S04]  /*98800*/  STL.64 [R1+0x380], R8 ;  /* 0x0003800801007387 */ /* 0x000fe80000100a00 */
[----:B------:R-:W-:Y:S04]  /*98810*/  STL.64 [R1+0x388], R10 ;  /* 0x0003880a01007387 */ /* 0x000fe80000100a00 */
[----:B------:R-:W3:Y:S04]  /*98820*/  LDL.LU R25, [R1+0x3004] ;  /* 0x0030040001197983 */ /* 0x000ee80000300800 */
[----:B--2---:R-:W3:Y:S04]  /*98830*/  LDL.LU R26, [R1+0x3008] ;  /* 0x00300800011a7983 */ /* 0x004ee80000300800 */
        /* <DEDUP_REMOVED lines=45> */
[----:B-1----:R-:W3:Y:S04]  /*98b10*/  LDL.LU R12, [R1+0x3100] ;  /* 0x00310000010c7983 */ /* 0x002ee80000300800 */
        /* <DEDUP_REMOVED lines=47> */
[----:B------:R-:W-:Y:S04]  /*98e10*/  LDS R8, [R0+UR10+0x4100] ;  /* 0x0041000a00087984 */ /* 0x000fe80008000800 */
[----:B------:R-:W-:Y:S01]  /*98e20*/  LDS R10, [R0+UR10+0x5100] ;  /* 0x0051000a000a7984 */ /* 0x000fe20008000800 */
[C---:B--2---:R-:W-:Y:S03]  /*98e30*/  HMMA.1688.F32.TF32 R48, R4.reuse, R112, R48 ;  /* 0x000000700430723c */ /* 0x044fe60000081030 */
[----:B------:R-:W-:Y:S04]  /*98e40*/  LDS R9, [R239+UR10+0x4100] ;  /* 0x0041000aef097984 */ /* 0x000fe80008000800 */
[----:B------:R-:W1:Y:S01]  /*98e50*/  LDS R11, [R239+UR10+0x5100] ;  /* 0x0051000aef0b7984 */ /* 0x000e620008000800 */
[C---:B---3--:R-:W-:Y:S08]  /*98e60*/  HMMA.1688.F32.TF32 R60, R4.reuse, R124, R60 ;  /* 0x0000007c043c723c */ /* 0x048ff0000008103c */
[C---:B------:R-:W-:Y:S08]  /*98e70*/  HMMA.1688.F32.TF32 R72, R4.reuse, R136, R72 ;  /* 0x000000880448723c */ /* 0x040ff00000081048 */
[C---:B------:R-:W-:Y:S08]  /*98e80*/  HMMA.1688.F32.TF32 R64, R4.reuse, R128, R64 ;  /* 0x000000800440723c */ /* 0x040ff00000081040 */
[C---:B----4-:R-:W-:Y:S08]  /*98e90*/  HMMA.1688.F32.TF32 R184, R4.reuse, R80, R212 ;  /* 0x0000005004b8723c */ /* 0x050ff000000810d4 */
[C---:B------:R-:W-:Y:S08]  /*98ea0*/  HMMA.1688.F32.TF32 R180, R4.reuse, R164, R228 ;  /* 0x000000a404b4723c */ /* 0x040ff000000810e4 */
[C---:B------:R-:W-:Y:S11]  /*98eb0*/  HMMA.1688.F32.TF32 R188, R4.reuse, R160, R204 ;  /* 0x000000a004bc723c */ /* 0x040ff600000810cc */
[----:B------:R-:W-:Y:S04]  /*98ec0*/  STL.64 [R1+0x1180], R180 ;  /* 0x001180b401007387 */ /* 0x000fe80000100a00 */
[----:B------:R2:W-:Y:S02]  /*98ed0*/  STL.64 [R1+0x1188], R182 ;  /* 0x001188b601007387 */ /* 0x0005e40000100a00 */
[C---:B--2---:R-:W-:Y:S02]  /*98ee0*/  HMMA.1688.F32.TF32 R180, R4.reuse, R76, R208 ;  /* 0x0000004c04b4723c */ /* 0x044fe400000810d0 */
[----:B------:R-:W-:Y:S04]  /*98ef0*/  STL.64 [R1+0x1170], R188 ;  /* 0x001170bc01007387 */ /* 0x000fe80000100a00 */
[----:B------:R2:W-:Y:S02]  /*98f00*/  STL.64 [R1+0x1178], R190 ;  /* 0x001178be01007387 */ /* 0x0005e40000100a00 */
[C---:B--2---:R-:W-:Y:S11]  /*98f10*/  HMMA.1688.F32.TF32 R188, R4.reuse, R156, R216 ;  /* 0x0000009c04bc723c */ /* 0x044ff600000810d8 */
[----:B------:R-:W-:Y:S04]  /*98f20*/  STL.64 [R1+0x1160], R180 ;  /* 0x001160b401007387 */ /* 0x000fe80000100a00 */
[----:B------:R2:W-:Y:S04]  /*98f30*/  STL.64 [R1+0x1168], R182 ;  /* 0x001168b601007387 */ /* 0x0005e80000100a00 */
[----:B------:R-:W-:Y:S04]  /*98f40*/  STL.64 [R1+0x1150], R184 ;  /* 0x001150b801007387 */ /* 0x000fe80000100a00 */
[----:B------:R3:W-:Y:S01]  /*98f50*/  STL.64 [R1+0x1158], R186 ;  /* 0x001158ba01007387 */ /* 0x0007e20000100a00 */
[C---:B--2---:R-:W-:Y:S08]  /*98f60*/  HMMA.1688.F32.TF32 R180, R4.reuse, R152, R12 ;  /* 0x0000009804b4723c */ /* 0x044ff0000008100c */
[C---:B---3--:R-:W-:Y:S08]  /*98f70*/  HMMA.1688.F32.TF32 R184, R4.reuse, R148, R220 ;  /* 0x0000009404b8723c */ /* 0x048ff000000810dc */
[C---:B------:R-:W-:Y:S01]  /*98f80*/  HMMA.1688.F32.TF32 R12, R4.reuse, R144, R224 ;  /* 0x00000090040c723c */ /* 0x040fe200000810e0 */
[----:B------:R-:W-:Y:S04]  /*98f90*/  STL.64 [R1+0x1140], R188 ;  /* 0x001140bc01007387 */ /* 0x000fe80000100a00 */
[----:B------:R-:W-:Y:S04]  /*98fa0*/  STL.64 [R1+0x1148], R190 ;  /* 0x001148be01007387 */ /* 0x000fe80000100a00 */
[----:B------:R-:W-:Y:S04]  /*98fb0*/  STL.64 [R1+0x1130], R180 ;  /* 0x001130b401007387 */ /* 0x000fe80000100a00 */
[----:B------:R2:W-:Y:S04]  /*98fc0*/  STL.64 [R1+0x1138], R182 ;  /* 0x001138b601007387 */ /* 0x0005e80000100a00 */
[----:B------:R-:W-:Y:S04]  /*98fd0*/  STL.64 [R1+0x1120], R184 ;  /* 0x001120b801007387 */ /* 0x000fe80000100a00 */
[----:B------:R-:W-:Y:S01]  /*98fe0*/  STL.64 [R1+0x1128], R186 ;  /* 0x001128ba01007387 */ /* 0x000fe20000100a00 */
[C---:B--2---:R-:W-:Y:S03]  /*98ff0*/  HMMA.1688.F32.TF32 R180, R4.reuse, R140, R232 ;  /* 0x0000008c04b4723c */ /* 0x044fe600000810e8 */
[----:B------:R-:W-:Y:S04]  /*99000*/  STL.64 [R1+0x1110], R12 ;  /* 0x0011100c01007387 */ /* 0x000fe80000100a00 */
[----:B------:R2:W-:Y:S02]  /*99010*/  STL.64 [R1+0x1118], R14 ;  /* 0x0011180e01007387 */ /* 0x0005e40000100a00 */
[C---:B--2---:R-:W-:Y:S10]  /*99020*/  HMMA.1688.F32.TF32 R12, R4.reuse, R132, R68 ;  /* 0x00000084040c723c */ /* 0x044ff40000081044 */
[----:B------:R-:W-:Y:S04]  /*99030*/  STL.64 [R1+0x1100], R180 ;  /* 0x001100b401007387 */ /* 0x000fe80000100a00 */
[----:B------:R-:W-:Y:S04]  /*99040*/  STL.64 [R1+0x1108], R182 ;  /* 0x001108b601007387 */ /* 0x000fe80000100a00 */
[----:B------:R-:W-:Y:S04]  /*99050*/  STL.64 [R1+0x10f0], R72 ;  /* 0x0010f04801007387 */ /* 0x000fe80000100a00 */
[----:B------:R-:W-:Y:S04]  /*99060*/  STL.64 [R1+0x10f8], R74 ;  /* 0x0010f84a01007387 */ /* 0x000fe80000100a00 */
[----:B------:R-:W-:Y:S04]  /*99070*/  STL.64 [R1+0x10e0], R12 ;  /* 0x0010e00c01007387 */ /* 0x000fe80000100a00 */
[----:B------:R2:W-:Y:S02]  /*99080*/  STL.64 [R1+0x10e8], R14 ;  /* 0x0010e80e01007387 */ /* 0x0005e40000100a00 */
[C---:B--2---:R-:W-:Y:S02]  /*99090*/  HMMA.1688.F32.TF32 R12, R4.reuse, R120, R56 ;  /* 0x00000078040c723c */ /* 0x044fe40000081038 */
[----:B------:R-:W-:Y:S04]  /*990a0*/  STL.64 [R1+0x10d0], R64 ;  /* 0x0010d04001007387 */ /* 0x000fe80000100a00 */
[----:B------:R-:W-:Y:S02]  /*990b0*/  STL.64 [R1+0x10d8], R66 ;  /* 0x0010d84201007387 */ /* 0x000fe40000100a00 */
[C---:B------:R-:W-:Y:S02]  /*990c0*/  HMMA.1688.F32.TF32 R52, R4.reuse, R116, R52 ;  /* 0x000000740434723c */ /* 0x040fe40000081034 */
        /* <DEDUP_REMOVED lines=22> */
[----:B--2---:R-:W-:Y:S02]  /*99230*/  HMMA.1688.F32.TF32 R12, R4, R84, R20 ;  /* 0x00000054040c723c */ /* 0x004fe40000081014 */
[----:B------:R-:W-:Y:S04]  /*99240*/  STL.64 [R1+0x1040], R28 ;  /* 0x0010401c01007387 */ /* 0x000fe80000100a00 */
[----:B------:R-:W-:Y:S04]  /*99250*/  STL.64 [R1+0x1048], R30 ;  /* 0x0010481e01007387 */ /* 0x000fe80000100a00 */
[----:B------:R-:W-:Y:S04]  /*99260*/  STL.64 [R1+0x1030], R24 ;  /* 0x0010301801007387 */ /* 0x000fe80000100a00 */
[----:B------:R-:W-:Y:S04]  /*99270*/  STL.64 [R1+0x1038], R26 ;  /* 0x0010381a01007387 */ /* 0x000fe80000100a00 */
[----:B------:R-:W-:Y:S04]  /*99280*/  LDS R4, [R237+UR10+0x4100] ;  /* 0x0041000aed047984 */ /* 0x000fe80008000800 */
[----:B------:R-:W-:Y:S04]  /*99290*/  STL.64 [R1+0x370], R12 ;  /* 0x0003700c01007387 */ /* 0x000fe80000100a00 */
[----:B------:R1:W-:Y:S04]  /*992a0*/  STL.64 [R1+0x378], R14 ;  /* 0x0003780e01007387 */ /* 0x0003e80000100a00 */
[----:B------:R-:W2:Y:S04]  /*992b0*/  LDL.LU R20, [R1+0x2e10] ;  /* 0x002e100001147983 */ /* 0x000ea80000300800 */
[----:B------:R-:W-:Y:S01]  /*992c0*/  LDS R6, [R237+UR10+0x5100] ;  /* 0x0051000aed067984 */ /* 0x000fe20008000800 */
[----:B-1----:R-:W-:Y:S03]  /*992d0*/  HMMA.1688.F32.TF32 R12, R8, R200, R16 ;  /* 0x000000c8080c723c */ /* 0x002fe60000081010 */
[----:B------:R-:W-:Y:S04]  /*992e0*/  LDS R5, [R238+UR10+0x4100] ;  /* 0x0041000aee057984 */ /* 0x000fe80008000800 */
[----:B------:R-:W1:-:S12]  /*992f0*/  LDS R7, [R238+UR10+0x5100] ;  /* 0x0051000aee077984 */ /* 0x000e580008000800 */
        /* <DEDUP_REMOVED lines=130> */
[----:B------:R-:W2:Y:S02]  /*99b20*/  LDL.LU.64 R192, [R1+0x9820] ;  /* 0x0098200001c07983 */ /* 0x000ea40000300a00 */
[----:B--2---:R-:W-:-:S15]  /*99b30*/  HMMA.1688.F32.TF32 R188, R8, R192, R188 ;  /* 0x000000c008bc723c */ /* 0x004fde00000810bc */
[----:B------:R-:W-:-:S04]  /*99b40*/  NOP ;  /* 0x0000000000007918 */ /* 0x000fc80000000000 */
[----:B------:R-:W-:Y:S04]  /*99b50*/  STL.64 [R1+0x1000], R188 ;  /* 0x001000bc01007387 */ /* 0x000fe80000100a00 */
[----:B------:R2:W-:Y:S04]  /*99b60*/  STL.64 [R1+0x1008], R190 ;  /* 0x001008be01007387 */ /* 0x0005e80000100a00 */
[----:B--2---:R-:W2:Y:S04]  /*99b70*/  LDL.LU.64 R190, [R1+0x9818] ;  /* 0x0098180001be7983 */ /* 0x004ea80000300a00 */
[----:B------:R-:W3:Y:S02]  /*99b80*/  LDL.LU.64 R188, [R1+0x9810] ;  /* 0x0098100001bc7983 */ /* 0x000ee40000300a00 */
[----:B---3--:R-:W-:-:S15]  /*99b90*/  HMMA.1688.F32.TF32 R184, R8, R188, R184 ;  /* 0x000000bc08b8723c */ /* 0x008fde00000810b8 */
[----:B------:R-:W-:-:S04]  /*99ba0*/  NOP ;  /* 0x0000000000007918 */ /* 0x000fc80000000000 */
[----:B------:R-:W-:Y:S04]  /*99bb0*/  STL.64 [R1+0xff0], R184 ;  /* 0x000ff0b801007387 */ /* 0x000fe80000100a00 */
[----:B------:R3:W-:Y:S04]  /*99bc0*/  STL.64 [R1+0xff8], R186 ;  /* 0x000ff8ba01007387 */ /* 0x0007e80000100a00 */
[----:B---3--:R-:W3:Y:S04]  /*99bd0*/  LDL.LU.64 R186, [R1+0x9808] ;  /* 0x0098080001ba7983 */ /* 0x008ee80000300a00 */
[----:B------:R-:W2:Y:S02]  /*99be0*/  LDL.LU.64 R184, [R1+0x9800] ;  /* 0x0098000001b87983 */ /* 0x000ea40000300a00 */
[----:B--2---:R-:W-:-:S15]  /*99bf0*/  HMMA.1688.F32.TF32 R180, R8, R184, R180 ;  /* 0x000000b808b4723c */ /* 0x004fde00000810b4 */
[----:B------:R-:W-:-:S04]  /*99c00*/  NOP ;  /* 0x0000000000007918 */ /* 0x000fc80000000000 */
[----:B------:R-:W-:Y:S04]  /*99c10*/  STL.64 [R1+0xfe0], R180 ;  /* 0x000fe0b401007387 */ /* 0x000fe80000100a00 */
[----:B------:R2:W-:Y:S04]  /*99c20*/  STL.64 [R1+0xfe8], R182 ;  /* 0x000fe8b601007387 */ /* 0x0005e80000100a00 */
[----:B--2---:R-:W2:Y:S04]  /*99c30*/  LDL.LU.64 R182, [R1+0x97f8] ;  /* 0x0097f80001b67983 */ /* 0x004ea80000300a00 */
[----:B------:R-:W2:Y:S01]  /*99c40*/  LDL.LU.64 R180, [R1+0x97f0] ;  /* 0x0097f00001b47983 */ /* 0x000ea20000300a00 */
        /* <DEDUP_REMOVED lines=13> */
[C---:B--2---:R-:W-:Y:S08]  /*99d20*/  HMMA.1688.F32.TF32 R248, R8.reuse, R176, R244 ;  /* 0x000000b008f8723c */ /* 0x044ff000000810f4 */
[C---:B------:R-:W-:Y:S08]  /*99d30*/  HMMA.1688.F32.TF32 R244, R8.reuse, R172, R240 ;  /* 0x000000ac08f4723c */ /* 0x040ff000000810f0 */
[C---:B------:R-:W-:Y:S08]  /*99d40*/  HMMA.1688.F32.TF32 R240, R8.reuse, R168, R228 ;  /* 0x000000a808f0723c */ /* 0x040ff000000810e4 */
[C---:B------:R-:W-:Y:S08]  /*99d50*/  HMMA.1688.F32.TF32 R228, R8.reuse, R164, R204 ;  /* 0x000000a408e4723c */ /* 0x040ff000000810cc */
[C---:B------:R-:W-:Y:S08]  /*99d60*/  HMMA.1688.F32.TF32 R204, R8.reuse, R160, R208 ;  /* 0x000000a008cc723c */ /* 0x040ff000000810d0 */
[C---:B------:R-:W-:Y:S01]  /*99d70*/  HMMA.1688.F32.TF32 R208, R8.reuse, R76, R212 ;  /* 0x0000004c08d0723c */ /* 0x040fe200000810d4 */
[----:B------:R-:W-:Y:S04]  /*99d80*/  STL.64 [R1+0xfc0], R248 ;  /* 0x000fc0f801007387 */ /* 0x000fe80000100a00 */
[----:B------:R-:W-:Y:S04]  /*99d90*/  STL.64 [R1+0xfc8], R250 ;  /* 0x000fc8fa01007387 */ /* 0x000fe80000100a00 */
[----:B------:R-:W-:Y:S04]  /*99da0*/  STL.64 [R1+0xfb0], R244 ;  /* 0x000fb0f401007387 */ /* 0x000fe80000100a00 */
[----:B------:R-:W-:Y:S04]  /*99db0*/  STL.64 [R1+0xfb8], R246 ;  /* 0x000fb8f601007387 */ /* 0x000fe80000100a00 */
[----:B------:R-:W-:Y:S01]  /*99dc0*/  STL.64 [R1+0xfa0], R240 ;  /* 0x000fa0f001007387 */ /* 0x000fe20000100a00 */
[C---:B----4-:R-:W-:Y:S03]  /*99dd0*/  HMMA.1688.F32.TF32 R212, R8.reuse, R80, R216 ;  /* 0x0000005008d4723c */ /* 0x050fe600000810d8 */
[----:B------:R-:W-:Y:S04]  /*99de0*/  STL.64 [R1+0xfa8], R242 ;  /* 0x000fa8f201007387 */ /* 0x000fe80000100a00 */
[----:B------:R-:W-:Y:S04]  /*99df0*/  STL.64 [R1+0xf90], R228 ;  /* 0x000f90e401007387 */ /* 0x000fe80000100a00 */
[----:B------:R-:W-:Y:S04]  /*99e00*/  STL.64 [R1+0xf98], R230 ;  /* 0x000f98e601007387 */ /* 0x000fe80000100a00 */
[----:B------:R-:W-:Y:S04]  /*99e10*/  STL.64 [R1+0xf80], R204 ;  /* 0x000f80cc01007387 */ /* 0x000fe80000100a00 */
[----:B------:R2:W-:Y:S04]  /*99e20*/  STL.64 [R1+0xf88], R206 ;  /* 0x000f88ce01007387 */ /* 0x0005e80000100a00 */
[----:B------:R-:W-:Y:S04]  /*99e30*/  STL.64 [R1+0xf70], R208 ;  /* 0x000f70d001007387 */ /* 0x000fe80000100a00 */
[----:B------:R4:W-:Y:S01]  /*99e40*/  STL.64 [R1+0xf78], R210 ;  /* 0x000f78d201007387 */ /* 0x0009e20000100a00 */
[C---:B--2---:R-:W-:Y:S08]  /*99e50*/  HMMA.1688.F32.TF32 R204, R8.reuse, R156, R12 ;  /* 0x0000009c08cc723c */ /* 0x044ff0000008100c */
[C---:B----4-:R-:W-:Y:S08]  /*99e60*/  HMMA.1688.F32.TF32 R208, R8.reuse, R152, R220 ;  /* 0x0000009808d0723c */ /* 0x050ff000000810dc */
        /* <DEDUP_REMOVED lines=38> */
[C---:B--2---:R-:W-:Y:S08]  /*9a0d0*/  HMMA.1688.F32.TF32 R12, R8.reuse, R88, R20 ;  /* 0x00000058080c723c */ /* 0x044ff00000081014 */
[----:B------:R-:W-:Y:S01]  /*9a0e0*/  HMMA.1688.F32.TF32 R8, R8, R84, R16 ;  /* 0x000000540808723c */ /* 0x000fe20000081010 */
[----:B------:R-:W-:Y:S04]  /*9a0f0*/  STL.64 [R1+0xe60], R28 ;  /* 0x000e601c01007387 */ /* 0x000fe80000100a00 */
[----:B------:R-:W-:Y:S04]  /*9a100*/  STL.64 [R1+0xe68], R30 ;  /* 0x000e681e01007387 */ /* 0x000fe80000100a00 */
[----:B------:R2:W-:Y:S04]  /*9a110*/  STL.64 [R1+0xe50], R24 ;  /* 0x000e501801007387 */ /* 0x0005e80000100a00 */
[----:B------:R4:W-:Y:S04]  /*9a120*/  STL.64 [R1+0xe58], R26 ;  /* 0x000e581a01007387 */ /* 0x0009e80000100a00 */
[----:B------:R-:W3:Y:S04]  /*9a130*/  LDL.LU R20, [R1+0x2d00] ;  /* 0x002d000001147983 */ /* 0x000ee80000300800 */
[----:B------:R1:W-:Y:S04]  /*9a140*/  STL.64 [R1+0xe40], R12 ;  /* 0x000e400c01007387 */ /* 0x0003e80000100a00 */
[----:B------:R1:W-:Y:S04]  /*9a150*/  STL.64 [R1+0xe48], R14 ;  /* 0x000e480e01007387 */ /* 0x0003e80000100a00 */
[----:B------:R-:W-:Y:S04]  /*9a160*/  STL.64 [R1+0x360], R8 ;  /* 0x0003600801007387 */ /* 0x000fe80000100a00 */
[----:B------:R1:W-:Y:S04]  /*9a170*/  STL.64 [R1+0x368], R10 ;  /* 0x0003680a01007387 */ /* 0x0003e80000100a00 */
        /* <DEDUP_REMOVED lines=109> */
[C---:B------:R-:W-:Y:S08]  /*9a850*/  HMMA.1688.F32.TF32 R208, R4.reuse, R180, R208 ;  /* 0x000000b404d0723c */ /* 0x040ff000000810d0 */
[C---:B----4-:R-:W-:Y:S08]  /*9a860*/  HMMA.1688.F32.TF32 R8, R4.reuse, R200, R248 ;  /* 0x000000c80408723c */ /* 0x050ff000000810f8 */
[C---:B------:R-:W-:Y:S08]  /*9a870*/  HMMA.1688.F32.TF32 R244, R4.reuse, R196, R244 ;  /* 0x000000c404f4723c */ /* 0x040ff000000810f4 */
[C---:B------:R-:W-:Y:S03]  /*9a880*/  HMMA.1688.F32.TF32 R240, R4.reuse, R192, R240 ;  /* 0x000000c004f0723c */ /* 0x040fe600000810f0 */
[----:B------:R-:W-:Y:S04]  /*9a890*/  STL.64 [R1+0x350], R8 ;  /* 0x0003500801007387 */ /* 0x000fe80000100a00 */
[----:B------:R1:W-:Y:S02]  /*9a8a0*/  STL.64 [R1+0x358], R10 ;  /* 0x0003580a01007387 */ /* 0x0003e40000100a00 */
[C---:B-1----:R-:W-:Y:S02]  /*9a8b0*/  HMMA.1688.F32.TF32 R8, R4.reuse, R188, R228 ;  /* 0x000000bc0408723c */ /* 0x042fe400000810e4 */
[----:B------:R-:W-:Y:S04]  /*9a8c0*/  STL.64 [R1+0x340], R244 ;  /* 0x000340f401007387 */ /* 0x000fe80000100a00 */
[----:B------:R-:W-:Y:S04]  /*9a8d0*/  STL.64 [R1+0x348], R246 ;  /* 0x000348f601007387 */ /* 0x000fe80000100a00 */
[----:B------:R-:W-:Y:S04]  /*9a8e0*/  STL.64 [R1+0x330], R240 ;  /* 0x000330f001007387 */ /* 0x000fe80000100a00 */
[----:B------:R-:W-:Y:S05]  /*9a8f0*/  STL.64 [R1+0x338], R242 ;  /* 0x000338f201007387 */ /* 0x000fea0000100a00 */
[----:B------:R-:W-:Y:S04]  /*9a900*/  STL.64 [R1+0x320], R8 ;  /* 0x0003200801007387 */ /* 0x000fe80000100a00 */
[----:B------:R1:W-:Y:S04]  /*9a910*/  STL.64 [R1+0x328], R10 ;  /* 0x0003280a01007387 */ /* 0x0003e80000100a00 */
[----:B------:R-:W-:Y:S04]  /*9a920*/  STL.64 [R1+0x310], R204 ;  /* 0x000310cc01007387 */ /* 0x000fe80000100a00 */
[----:B------:R2:W-:Y:S01]  /*9a930*/  STL.64 [R1+0x318], R206 ;  /* 0x000318ce01007387 */ /* 0x0005e20000100a00 */
[C---:B-1----:R-:W-:Y:S08]  /*9a940*/  HMMA.1688.F32.TF32 R8, R4.reuse, R176, R212 ;  /* 0x000000b00408723c */ /* 0x042ff000000810d4 */
[C---:B--2---:R-:W-:Y:S01]  /*9a950*/  HMMA.1688.F32.TF32 R204, R4.reuse, R172, R216 ;  /* 0x000000ac04cc723c */ /* 0x044fe200000810d8 */
[----:B------:R-:W-:Y:S04]  /*9a960*/  STL.64 [R1+0x300], R208 ;  /* 0x000300d001007387 */ /* 0x000fe80000100a00 */
[----:B------:R-:W-:Y:S06]  /*9a970*/  STL.64 [R1+0x308], R210 ;  /* 0x000308d201007387 */ /* 0x000fec0000100a00 */
[----:B------:R-:W-:Y:S04]  /*9a980*/  STL.64 [R1+0x2f0], R8 ;  /* 0x0002f00801007387 */ /* 0x000fe80000100a00 */
[----:B------:R-:W-:Y:S04]  /*9a990*/  STL.64 [R1+0x2f8], R10 ;  /* 0x0002f80a01007387 */ /* 0x000fe80000100a00 */
[----:B------:R-:W-:Y:S04]  /*9a9a0*/  STL.64 [R1+0x2e0], R204 ;  /* 0x0002e0cc01007387 */ /* 0x000fe80000100a00 */
[----:B------:R-:W-:Y:S04]  /*9a9b0*/  STL.64 [R1+0x2e8], R206 ;  /* 0x0002e8ce01007387 */ /* 0x000fe80000100a00 */
[----:B------:R-:W-:Y:S04]  /*9a9c0*/  STL.64 [R1+0x2d0], R12 ;  /* 0x0002d00c01007387 */ /* 0x000fe80000100a00 */
[----:B------:R1:W-:Y:S01]  /*9a9d0*/  STL.64 [R1+0x2d8], R14 ;  /* 0x0002d80e01007387 */ /* 0x0003e20000100a00 */
[C---:B------:R-:W-:Y:S03]  /*9a9e0*/  HMMA.1688.F32.TF32 R72, R4.reuse, R80, R72 ;  /* 0x000000500448723c */ /* 0x040fe60000081048 */
[----:B------:R-:W-:Y:S04]  /*9a9f0*/  LDS R8, [R0+UR10+0x4180] ;  /* 0x0041800a00087984 */ /* 0x000fe80008000800 */
[----:B------:R-:W-:Y:S01]  /*9aa00*/  LDS R10, [R0+UR10+0x5180] ;  /* 0x0051800a000a7984 */ /* 0x000fe20008000800 */
[C---:B-1----:R-:W-:Y:S03]  /*9aa10*/  HMMA.1688.F32.TF32 R12, R4.reuse, R164, R220 ;  /* 0x000000a4040c723c */ /* 0x042fe600000810dc */
[----:B------:R-:W-:Y:S04]  /*9aa20*/  LDS R9, [R239+UR10+0x4180] ;  /* 0x0041800aef097984 */ /* 0x000fe80008000800 */
[----:B------:R-:W1:Y:S01]  /*9aa30*/  LDS R11, [R239+UR10+0x5180] ;  /* 0x0051800aef0b7984 */ /* 0x000e620008000800 */
[C---:B------:R-:W-:Y:S11]  /*9aa40*/  HMMA.1688.F32.TF32 R204, R4.reuse, R160, R224 ;  /* 0x000000a004cc723c */ /* 0x040ff600000810e0 */
[----:B------:R-:W-:Y:S04]  /*9aa50*/  STL.64 [R1+0xe30], R12 ;  /* 0x000e300c01007387 */ /* 0x000fe80000100a00 */
[----:B------:R2:W-:Y:S02]  /*9aa60*/  STL.64 [R1+0xe38], R14 ;  /* 0x000e380e01007387 */ /* 0x0005e40000100a00 */
[C---:B--2---:R-:W-:Y:S02]  /*9aa70*/  HMMA.1688.F32.TF32 R12, R4.reuse, R76, R232 ;  /* 0x0000004c040c723c */ /* 0x044fe400000810e8 */
[----:B------:R-:W-:Y:S04]  /*9aa80*/  STL.64 [R1+0xe20], R204 ;  /* 0x000e20cc01007387 */ /* 0x000fe80000100a00 */
[----:B------:R-:W-:Y:S02]  /*9aa90*/  STL.64 [R1+0xe28], R206 ;  /* 0x000e28ce01007387 */ /* 0x000fe40000100a00 */
[C---:B------:R-:W-:Y:S11]  /*9aaa0*/  HMMA.1688.F32.TF32 R68, R4.reuse, R156, R68 ;  /* 0x0000009c0444723c */ /* 0x040ff60000081044 */
        /* <DEDUP_REMOVED lines=156> */
[----:B------:R-:W-:Y:S08]  /*9b470*/  HMMA.1688.F32.TF32 R12, R8, R188, R12 ;  /* 0x000000bc080c723c */ /* 0x000ff0000008100c */
[C---:B------:R-:W-:Y:S08]  /*9b480*/  HMMA.1688.F32.TF32 R204, R4.reuse, R84, R204 ;  /* 0x0000005404cc723c */ /* 0x040ff000000810cc */
[C---:B------:R-:W-:Y:S08]  /*9b490*/  HMMA.1688.F32.TF32 R228, R4.reuse, R88, R228 ;  /* 0x0000005804e4723c */ /* 0x040ff000000810e4 */
[C---:B------:R-:W-:Y:S08]  /*9b4a0*/  HMMA.1688.F32.TF32 R244, R4.reuse, R96, R244 ;  /* 0x0000006004f4723c */ /* 0x040ff000000810f4 */
[C---:B------:R-:W-:Y:S08]  /*9b4b0*/  HMMA.1688.F32.TF32 R248, R4.reuse, R100, R248 ;  /* 0x0000006404f8723c */ /* 0x040ff000000810f8 */
[----:B------:R-:W-:Y:S01]  /*9b4c0*/  HMMA.1688.F32.TF32 R240, R4, R92, R240 ;  /* 0x0000005c04f0723c */ /* 0x000fe200000810f0 */
[----:B------:R-:W-:Y:S10]  /*9b4d0*/  LDS R4, [R237+UR10+0x4180] ;  /* 0x0041800aed047984 */ /* 0x000ff40008000800 */
        /* <DEDUP_REMOVED lines=13> */
[C---:B------:R-:W-:Y:S03]  /*9b5b0*/  HMMA.1688.F32.TF32 R208, R8.reuse, R196, R212 ;  /* 0x000000c408d0723c */ /* 0x040fe600000810d4 */
[----:B------:R-:W1:Y:S05]  /*9b5c0*/  LDS R7, [R238+UR10+0x5180] ;  /* 0x0051800aee077984 */ /* 0x000e6a0008000800 */
[C---:B--2---:R-:W-:Y:S03]  /*9b5d0*/  HMMA.1688.F32.TF32 R204, R8.reuse, R192, R216 ;  /* 0x000000c008cc723c */ /* 0x044fe600000810d8 */
        /* <DEDUP_REMOVED lines=151> */
[C---:B-1----:R-:W-:Y:S08]  /*9bf50*/  HMMA.1688.F32.TF32 R36, R4.reuse, R172, R36 ;  /* 0x000000ac0424723c */ /* 0x042ff00000081024 */
[----:B--2---:R-:W-:Y:S08]  /*9bf60*/  HMMA.1688.F32.TF32 R60, R4, R196, R60 ;  /* 0x000000c4043c723c */ /* 0x004ff0000008103c */
[C---:B------:R-:W-:Y:S08]  /*9bf70*/  HMMA.1688.F32.TF32 R72, R8.reuse, R88, R72 ;  /* 0x000000580848723c */ /* 0x040ff00000081048 */
[C---:B---3--:R-:W-:Y:S08]  /*9bf80*/  HMMA.1688.F32.TF32 R228, R8.reuse, R120, R204 ;  /* 0x0000007808e4723c */ /* 0x048ff000000810cc */
[C---:B------:R-:W-:Y:S08]  /*9bf90*/  HMMA.1688.F32.TF32 R204, R8.reuse, R116, R208 ;  /* 0x0000007408cc723c */ /* 0x040ff000000810d0 */
[C---:B----4-:R-:W-:Y:S03]  /*9bfa0*/  HMMA.1688.F32.TF32 R208, R8.reuse, R112, R212 ;  /* 0x0000007008d0723c */ /* 0x050fe600000810d4 */
        /* <DEDUP_REMOVED lines=19> */
[----:B-1----:R-:W-:Y:S10]  /*9c0e0*/  HMMA.1688.F32.TF32 R12, R8, R84, R68 ;  /* 0x00000054080c723c */ /* 0x002ff40000081044 */
[----:B------:R-:W-:Y:S04]  /*9c0f0*/  STL.64 [R1+0xb00], R204 ;  /* 0x000b00cc01007387 */ /* 0x000fe80000100a00 */
[----:B------:R-:W-:Y:S01]  /*9c100*/  STL.64 [R1+0xb08], R206 ;  /* 0x000b08ce01007387 */ /* 0x000fe20000100a00 */
[C---:B------:R-:W-:Y:S03]  /*9c110*/  HMMA.1688.F32.TF32 R8, R4.reuse, R200, R64 ;  /* 0x000000c80408723c */ /* 0x040fe60000081040 */
[----:B------:R-:W-:Y:S04]  /*9c120*/  STL.64 [R1+0xaf0], R72 ;  /* 0x000af04801007387 */ /* 0x000fe80000100a00 */
[----:B------:R-:W-:Y:S04]  /*9c130*/  STL.64 [R1+0xaf8], R74 ;  /* 0x000af84a01007387 */ /* 0x000fe80000100a00 */
[----:B------:R-:W-:Y:S04]  /*9c140*/  STL.64 [R1+0x2b0], R12 ;  /* 0x0002b00c01007387 */ /* 0x000fe80000100a00 */
[----:B------:R1:W-:Y:S02]  /*9c150*/  STL.64 [R1+0x2b8], R14 ;  /* 0x0002b80e01007387 */ /* 0x0003e40000100a00 */
[C---:B-1----:R-:W-:Y:S02]  /*9c160*/  HMMA.1688.F32.TF32 R12, R4.reuse, R192, R56 ;  /* 0x000000c0040c723c */ /* 0x042fe40000081038 */
[----:B------:R-:W-:Y:S04]  /*9c170*/  STL.64 [R1+0x2a0], R8 ;  /* 0x0002a00801007387 */ /* 0x000fe80000100a00 */
[----:B------:R1:W-:Y:S04]  /*9c180*/  STL.64 [R1+0x2a8], R10 ;  /* 0x0002a80a01007387 */ /* 0x0003e80000100a00 */
[----:B------:R-:W-:Y:S01]  /*9c190*/  STL.64 [R1+0x290], R60 ;  /* 0x0002903c01007387 */ /* 0x000fe20000100a00 */
[C---:B------:R-:W-:Y:S03]  /*9c1a0*/  HMMA.1688.F32.TF32 R48, R4.reuse, R184, R48 ;  /* 0x000000b80430723c */ /* 0x040fe60000081030 */
[----:B------:R-:W-:Y:S05]  /*9c1b0*/  STL.64 [R1+0x298], R62 ;  /* 0x0002983e01007387 */ /* 0x000fea0000100a00 */
[C---:B-1----:R-:W-:Y:S01]  /*9c1c0*/  HMMA.1688.F32.TF32 R8, R4.reuse, R188, R52 ;  /* 0x000000bc0408723c */ /* 0x042fe20000081034 */
[----:B------:R-:W-:Y:S04]  /*9c1d0*/  STL.64 [R1+0x280], R12 ;  /* 0x0002800c01007387 */ /* 0x000fe80000100a00 */
[----:B------:R1:W-:Y:S03]  /*9c1e0*/  STL.64 [R1+0x288], R14 ;  /* 0x0002880e01007387 */ /* 0x0003e60000100a00 */
[C---:B-1----:R-:W-:Y:S11]  /*9c1f0*/  HMMA.1688.F32.TF32 R12, R4.reuse, R180, R44 ;  /* 0x000000b4040c723c */ /* 0x042ff6000008102c */
        /* <DEDUP_REMOVED lines=9> */
[----:B------:R-:W-:Y:S04]  /*9c290*/  STL.64 [R1+0x248], R10 ;  /* 0x0002480a01007387 */ /* 0x000fe80000100a00 */
[----:B------:R-:W-:Y:S04]  /*9c2a0*/  STL.64 [R1+0x230], R36 ;  /* 0x0002302401007387 */ /* 0x000fe80000100a00 */
[----:B------:R-:W-:Y:S04]  /*9c2b0*/  STL.64 [R1+0x238], R38 ;  /* 0x0002382601007387 */ /* 0x000fe80000100a00 */
[----:B------:R-:W-:Y:S04]  /*9c2c0*/  LDS R8, [R0+UR10+0x4200] ;  /* 0x0042000a00087984 */ /* 0x000fe80008000800 */
[----:B------:R-:W-:Y:S04]  /*9c2d0*/  STL.64 [R1+0x220], R12 ;  /* 0x0002200c01007387 */ /* 0x000fe80000100a00 */
[----:B------:R1:W-:Y:S04]  /*9c2e0*/  STL.64 [R1+0x228], R14 ;  /* 0x0002280e01007387 */ /* 0x0003e80000100a00 */
[----:B------:R-:W-:Y:S04]  /*9c2f0*/  LDS R10, [R0+UR10+0x5200] ;  /* 0x0052000a000a7984 */ /* 0x000fe80008000800 */
[----:B------:R-:W-:Y:S01]  /*9c300*/  LDS R9, [R239+UR10+0x4200] ;  /* 0x0042000aef097984 */ /* 0x000fe20008000800 */
[C---:B-1----:R-:W-:Y:S03]  /*9c310*/  HMMA.1688.F32.TF32 R12, R4.reuse, R164, R28 ;  /* 0x000000a4040c723c */ /* 0x042fe6000008101c */
[----:B------:R-:W-:Y:S04]  /*9c320*/  STL.64 [R1+0x97e8], R166 ;  /* 0x0097e8a601007387 */ /* 0x000fe80000100a00 */
[----:B------:R-:W-:Y:S04]  /*9c330*/  STL.64 [R1+0x97e0], R164 ;  /* 0x0097e0a401007387 */ /* 0x000fe80000100a00 */
[----:B------:R-:W1:Y:S08]  /*9c340*/  LDS R11, [R239+UR10+0x5200] ;  /* 0x0052000aef0b7984 */ /* 0x000e700008000800 */
[----:B------:R-:W-:Y:S04]  /*9c350*/  STL.64 [R1+0xae0], R12 ;  /* 0x000ae00c01007387 */ /* 0x000fe80000100a00 */
[----:B------:R2:W-:Y:S02]  /*9c360*/  STL.64 [R1+0xae8], R14 ;  /* 0x000ae80e01007387 */ /* 0x0005e40000100a00 */
[C---:B--2---:R-:W-:Y:S02]  /*9c370*/  HMMA.1688.F32.TF32 R12, R4.reuse, R160, R24 ;  /* 0x000000a0040c723c */ /* 0x044fe40000081018 */
[----:B------:R-:W-:Y:S04]  /*9c380*/  STL.64 [R1+0x97d8], R162 ;  /* 0x0097d8a201007387 */ /* 0x000fe80000100a00 */
[----:B------:R-:W-:Y:S02]  /*9c390*/  STL.64 [R1+0x97d0], R160 ;  /* 0x0097d0a001007387 */ /* 0x000fe40000100a00 */
[C---:B------:R-:W-:Y:S11]  /*9c3a0*/  HMMA.1688.F32.TF32 R24, R4.reuse, R76, R20 ;  /* 0x0000004c0418723c */ /* 0x040ff60000081014 */
[----:B------:R-:W-:Y:S04]  /*9c3b0*/  STL.64 [R1+0xad0], R12 ;  /* 0x000ad00c01007387 */ /* 0x000fe80000100a00 */
[----:B------:R2:W-:Y:S04]  /*9c3c0*/  STL.64 [R1+0xad8], R14 ;  /* 0x000ad80e01007387 */ /* 0x0005e80000100a00 */
[----:B------:R-:W3:Y:S01]  /*9c3d0*/  LDL.LU R20, [R1+0x28f0] ;  /* 0x0028f00001147983 */ /* 0x000ee20000300800 */
[----:B--2---:R-:W-:Y:S03]  /*9c3e0*/  HMMA.1688.F32.TF32 R12, R4, R80, R16 ;  /* 0x00000050040c723c */ /* 0x004fe60000081010 */
[----:B------:R2:W-:Y:S04]  /*9c3f0*/  STL.64 [R1+0xac0], R24 ;  /* 0x000ac01801007387 */ /* 0x0005e80000100a00 */
[----:B------:R4:W-:-:S12]  /*9c400*/  STL.64 [R1+0xac8], R26 ;  /* 0x000ac81a01007387 */ /* 0x0009d80000100a00 */
[----:B------:R1:W-:Y:S04]  /*9c410*/  STL.64 [R1+0xab0], R12 ;  /* 0x000ab00c01007387 */ /* 0x0003e80000100a00 */
        /* <DEDUP_REMOVED lines=110> */
[C---:B------:R-:W-:Y:S08]  /*9cb00*/  HMMA.1688.F32.TF32 R52, R4.reuse, R88, R52 ;  /* 0x000000580434723c */ /* 0x040ff00000081034 */
[C---:B---3--:R-:W-:Y:S08]  /*9cb10*/  HMMA.1688.F32.TF32 R164, R4.reuse, R152, R244 ;  /* 0x0000009804a4723c */ /* 0x048ff000000810f4 */
[C---:B----4-:R-:W-:Y:S08]  /*9cb20*/  HMMA.1688.F32.TF32 R248, R4.reuse, R156, R248 ;  /* 0x0000009c04f8723c */ /* 0x050ff000000810f8 */
[C---:B------:R-:W-:Y:S11]  /*9cb30*/  HMMA.1688.F32.TF32 R160, R4.reuse, R148, R240 ;  /* 0x0000009404a0723c */ /* 0x040ff600000810f0 */
        /* <DEDUP_REMOVED lines=8> */
[C---:B--2---:R-:W-:Y:S01]  /*9cbc0*/  HMMA.1688.F32.TF32 R160, R4.reuse, R136, R208 ;  /* 0x0000008804a0723c */ /* 0x044fe200000810d0 */
[----:B------:R-:W-:Y:S04]  /*9cbd0*/  STL.64 [R1+0xa70], R228 ;  /* 0x000a70e401007387 */ /* 0x000fe80000100a00 */
[----:B------:R-:W-:Y:S03]  /*9cbe0*/  STL.64 [R1+0xa78], R230 ;  /* 0x000a78e601007387 */ /* 0x000fe60000100a00 */
        /* <DEDUP_REMOVED lines=32> */
[----:B------:R1:W-:Y:S02]  /*9cdf0*/  STL.64 [R1+0x9b8], R14 ;  /* 0x0009b80e01007387 */ /* 0x0003e40000100a00 */
[----:B-1----:R-:W-:Y:S02]  /*9ce00*/  HMMA.1688.F32.TF32 R12, R4, R84, R48 ;  /* 0x00000054040c723c */ /* 0x002fe40000081030 */
[----:B------:R-:W-:Y:S04]  /*9ce10*/  STL.64 [R1+0x9a0], R56 ;  /* 0x0009a03801007387 */ /* 0x000fe80000100a00 */
[----:B------:R-:W-:Y:S04]  /*9ce20*/  STL.64 [R1+0x9a8], R58 ;  /* 0x0009a83a01007387 */ /* 0x000fe80000100a00 */
[----:B------:R-:W-:Y:S01]  /*9ce30*/  STL.64 [R1+0x990], R52 ;  /* 0x0009903401007387 */ /* 0x000fe20000100a00 */
[C---:B------:R-:W-:Y:S03]  /*9ce40*/  HMMA.1688.F32.TF32 R44, R8.reuse, R200, R44 ;  /* 0x000000c8082c723c */ /* 0x040fe6000008102c */
[----:B------:R-:W-:Y:S04]  /*9ce50*/  STL.64 [R1+0x998], R54 ;  /* 0x0009983601007387 */ /* 0x000fe80000100a00 */
[----:B------:R-:W-:Y:S04]  /*9ce60*/  LDS R4, [R237+UR10+0x4200] ;  /* 0x0042000aed047984 */ /* 0x000fe80008000800 */
[----:B------:R-:W-:Y:S04]  /*9ce70*/  STL.64 [R1+0x210], R12 ;  /* 0x0002100c01007387 */ /* 0x000fe80000100a00 */
[----:B------:R1:W-:Y:S01]  /*9ce80*/  STL.64 [R1+0x218], R14 ;  /* 0x0002180e01007387 */ /* 0x0003e20000100a00 */
[C---:B------:R-:W-:Y:S03]  /*9ce90*/  HMMA.1688.F32.TF32 R36, R8.reuse, R192, R36 ;  /* 0x000000c00824723c */ /* 0x040fe60000081024 */
[----:B------:R-:W-:Y:S04]  /*9cea0*/  LDS R6, [R237+UR10+0x5200] ;  /* 0x0052000aed067984 */ /* 0x000fe80008000800 */
[----:B------:R-:W-:Y:S01]  /*9ceb0*/  LDS R5, [R238+UR10+0x4200] ;  /* 0x0042000aee057984 */ /* 0x000fe20008000800 */
[C---:B-1----:R-:W-:Y:S03]  /*9cec0*/  HMMA.1688.F32.TF32 R12, R8.reuse, R196, R40 ;  /* 0x000000c4080c723c */ /* 0x042fe60000081028 */
[----:B------:R-:W-:Y:S04]  /*9ced0*/  STL.64 [R1+0x980], R44 ;  /* 0x0009802c01007387 */ /* 0x000fe80000100a00 */
[----:B------:R-:W-:Y:S01]  /*9cee0*/  STL.64 [R1+0x988], R46 ;  /* 0x0009882e01007387 */ /* 0x000fe20000100a00 */
[C---:B------:R-:W-:Y:S03]  /*9cef0*/  HMMA.1688.F32.TF32 R32, R8.reuse, R188, R32 ;  /* 0x000000bc0820723c */ /* 0x040fe60000081020 */
[----:B------:R-:W1:Y:S08]  /*9cf00*/  LDS R7, [R238+UR10+0x5200] ;  /* 0x0052000aee077984 */ /* 0x000e700008000800 */
        /* <DEDUP_REMOVED lines=136> */
[----:B-1----:R-:W2:Y:S04]  /*9d790*/  LDL.LU.64 R166, [R1+0x97e8] ;  /* 0x0097e80001a67983 */ /* 0x002ea80000300a00 */
[----:B------:R-:W2:Y:S02]  /*9d7a0*/  LDL.LU.64 R164, [R1+0x97e0] ;  /* 0x0097e00001a47983 */ /* 0x000ea40000300a00 */
[----:B--2---:R-:W-:-:S15]  /*9d7b0*/  HMMA.1688.F32.TF32 R160, R8, R164, R160 ;  /* 0x000000a408a0723c */ /* 0x004fde00000810a0 */
[----:B------:R-:W-:-:S04]  /*9d7c0*/  NOP ;  /* 0x0000000000007918 */ /* 0x000fc80000000000 */
[----:B------:R-:W-:Y:S04]  /*9d7d0*/  STL.64 [R1+0x8f0], R160 ;  /* 0x0008f0a001007387 */ /* 0x000fe80000100a00 */
[----:B------:R1:W-:Y:S04]  /*9d7e0*/  STL.64 [R1+0x8f8], R162 ;  /* 0x0008f8a201007387 */ /* 0x0003e80000100a00 */
[----:B-1----:R-:W2:Y:S04]  /*9d7f0*/  LDL.LU.64 R162, [R1+0x97d8] ;  /* 0x0097d80001a27983 */ /* 0x002ea80000300a00 */
[----:B------:R-:W2:Y:S01]  /*9d800*/  LDL.LU.64 R160, [R1+0x97d0] ;  /* 0x0097d00001a07983 */ /* 0x000ea20000300a00 */
[C---:B------:R-:W-:Y:S08]  /*9d810*/  HMMA.1688.F32.TF32 R248, R8.reuse, R76, R248 ;  /* 0x0000004c08f8723c */ /* 0x040ff000000810f8 */
[C---:B------:R-:W-:Y:S08]  /*9d820*/  HMMA.1688.F32.TF32 R244, R8.reuse, R80, R244 ;  /* 0x0000005008f4723c */ /* 0x040ff000000810f4 */
[C---:B------:R-:W-:Y:S08]  /*9d830*/  HMMA.1688.F32.TF32 R240, R8.reuse, R156, R240 ;  /* 0x0000009c08f0723c */ /* 0x040ff000000810f0 */
[C---:B---3--:R-:W-:Y:S08]  /*9d840*/  HMMA.1688.F32.TF32 R228, R8.reuse, R152, R228 ;  /* 0x0000009808e4723c */ /* 0x048ff000000810e4 */
        /* <DEDUP_REMOVED lines=8> */
[----:B------:R-:W-:Y:S01]  /*9d8d0*/  HMMA.1688.F32.TF32 R40, R8, R88, R40 ;  /* 0x000000580828723c */ /* 0x000fe20000081028 */
[----:B------:R-:W-:-:S02]  /*9d8e0*/  IMAD.MOV.U32 R18, RZ, RZ, R3 ;  /* 0x000000ffff127224 */ /* 0x000fc400078e0003 */
[----:B------:R-:W-:-:S05]  /*9d8f0*/  IMAD.MOV.U32 R19, RZ, RZ, R2 ;  /* 0x000000ffff137224 */ /* 0x000fca00078e0002 */
[----:B------:R-:W-:Y:S08]  /*9d900*/  HMMA.1688.F32.TF32 R24, R4, R192, R24 ;  /* 0x000000c00418723c */ /* 0x000ff00000081018 */
[----:B--2---:R-:W-:-:S15]  /*9d910*/  HMMA.1688.F32.TF32 R204, R8, R160, R204 ;  /* 0x000000a008cc723c */ /* 0x004fde00000810cc */
[----:B------:R-:W-:-:S04]  /*9d920*/  NOP ;  /* 0x0000000000007918 */ /* 0x000fc80000000000 */
[----:B------:R1:W-:Y:S04]  /*9d930*/  STL.64 [R1+0x8e0], R204 ;  /* 0x0008e0cc01007387 */ /* 0x0003e80000100a00 */
[----:B------:R-:W-:Y:S04]  /*9d940*/  STL.64 [R1+0x8e8], R206 ;  /* 0x0008e8ce01007387 */ /* 0x000fe80000100a00 */
[----:B-1----:R-:W2:Y:S04]  /*9d950*/  LDL.LU.64 R204, [R1+0x97c8] ;  /* 0x0097c80001cc7983 */ /* 0x002ea80000300a00 */
        /* <DEDUP_REMOVED lines=12> */
[C---:B-1----:R-:W-:Y:S08]  /*9da20*/  HMMA.1688.F32.TF32 R208, R8.reuse, R136, R12 ;  /* 0x0000008808d0723c */ /* 0x042ff0000008100c */
        /* <DEDUP_REMOVED lines=25> */
[C---:B-1----:R-:W-:Y:S08]  /*9dbc0*/  HMMA.1688.F32.TF32 R12, R8.reuse, R92, R44 ;  /* 0x0000005c080c723c */ /* 0x042ff0000008102c */
[----:B------:R-:W-:Y:S01]  /*9dbd0*/  HMMA.1688.F32.TF32 R8, R8, R84, R36 ;  /* 0x000000540808723c */ /* 0x000fe20000081024 */
        /* <DEDUP_REMOVED lines=9> */
[C---:B----4-:R-:W-:Y:S03]  /*9dc70*/  HMMA.1688.F32.TF32 R12, R4.reuse, R200, R32 ;  /* 0x000000c8040c723c */ /* 0x050fe60000081020 */
[----:B------:R1:W-:Y:S05]  /*9dc80*/  STL.64 [R1+0x208], R10 ;  /* 0x0002080a01007387 */ /* 0x0003ea0000100a00 */
[----:B-1----:R-:W-:Y:S11]  /*9dc90*/  HMMA.1688.F32.TF32 R8, R4, R196, R28 ;  /* 0x000000c40408723c */ /* 0x002ff6000008101c */
[----:B------:R-:W-:Y:S01]  /*9dca0*/  IMAD.MOV.U32 R3, RZ, RZ, R14 ;  /* 0x000000ffff037224 */ /* 0x000fe200078e000e */
[----:B------:R1:W-:Y:S01]  /*9dcb0*/  STL.64 [R1+0x1f0], R12 ;  /* 0x0001f00c01007387 */ /* 0x0003e20000100a00 */
[----:B------:R-:W-:-:S02]  /*9dcc0*/  MOV R2, R15 ;  /* 0x0000000f00027202 */ /* 0x000fc40000000f00 */
[C---:B-1----:R-:W-:Y:S04]  /*9dcd0*/  HMMA.1688.F32.TF32 R12, R4.reuse, R188, R20 ;  /* 0x000000bc040c723c */ /* 0x042fe80000081014 */
[----:B------:R-:W-:Y:S04]  /*9dce0*/  STL.64 [R1+0x1e0], R8 ;  /* 0x0001e00801007387 */ /* 0x000fe80000100a00 */
[----:B------:R1:W-:Y:S02]  /*9dcf0*/  STL.64 [R1+0x1e8], R10 ;  /* 0x0001e80a01007387 */ /* 0x0003e40000100a00 */
[C---:B-1----:R-:W-:Y:S02]  /*9dd00*/  HMMA.1688.F32.TF32 R8, R4.reuse, R184, R16 ;  /* 0x000000b80408723c */ /* 0x042fe40000081010 */
[----:B------:R1:W-:Y:S04]  /*9dd10*/  STL.64 [R1+0x1d0], R24 ;  /* 0x0001d01801007387 */ /* 0x0003e80000100a00 */
[----:B------:R3:W-:Y:S04]  /*9dd20*/  STL.64 [R1+0x1d8], R26 ;  /* 0x0001d81a01007387 */ /* 0x0007e80000100a00 */
[----:B------:R-:W4:Y:S04]  /*9dd30*/  LDL.LU R20, [R1+0x2610] ;  /* 0x0026100001147983 */ /* 0x000f280000300800 */
[----:B------:R1:W-:Y:S04]  /*9dd40*/  STL.64 [R1+0x1c0], R12 ;  /* 0x0001c00c01007387 */ /* 0x0003e80000100a00 */
[----:B------:R1:W-:Y:S04]  /*9dd50*/  STL.64 [R1+0x1c8], R14 ;  /* 0x0001c80e01007387 */ /* 0x0003e80000100a00 */
[----:B------:R1:W-:Y:S04]  /*9dd60*/  STL.64 [R1+0x1b0], R8 ;  /* 0x0001b00801007387 */ /* 0x0003e80000100a00 */
[----:B------:R1:W-:Y:S04]  /*9dd70*/  STL.64 [R1+0x1b8], R10 ;  /* 0x0001b80a01007387 */ /* 0x0003e80000100a00 */
[----:B------:R-:W4:Y:S04]  /*9dd80*/  LDL.LU R21, [R1+0x2614] ;  /* 0x0026140001157983 */ /* 0x000f280000300800 */
[----:B------:R-:W4:Y:S04]  /*9dd90*/  LDL.LU R22, [R1+0x2618] ;  /* 0x0026180001167983 */ /* 0x000f280000300800 */
[----:B------:R-:W4:Y:S04]  /*9dda0*/  LDL.LU R23, [R1+0x261c] ;  /* 0x00261c0001177983 */ /* 0x000f280000300800 */
        /* <DEDUP_REMOVED lines=110> */
[C---:B------:R-:W-:Y:S11]  /*9e490*/  HMMA.1688.F32.TF32 R216, R4.reuse, R172, R216 ;  /* 0x000000ac04d8723c */ /* 0x040ff600000810d8 */
[----:B------:R1:W-:Y:S04]  /*9e4a0*/  STL.64 [R1+0x1a0], R208 ;  /* 0x0001a0d001007387 */ /* 0x0003e80000100a00 */
[----:B------:R-:W-:Y:S04]  /*9e4b0*/  STL.64 [R1+0x1a8], R210 ;  /* 0x0001a8d201007387 */ /* 0x000fe80000100a00 */
[----:B-1----:R-:W2:Y:S01]  /*9e4c0*/  LDL.LU.64 R208, [R1+0x97c0] ;  /* 0x0097c00001d07983 */ /* 0x002ea20000300a00 */
[C---:B------:R-:W-:Y:S03]  /*9e4d0*/  HMMA.1688.F32.TF32 R220, R4.reuse, R164, R220 ;  /* 0x000000a404dc723c */ /* 0x040fe600000810dc */
[----:B------:R1:W-:Y:S04]  /*9e4e0*/  STL.64 [R1+0x190], R212 ;  /* 0x000190d401007387 */ /* 0x0003e80000100a00 */
[----:B------:R-:W-:Y:S04]  /*9e4f0*/  STL.64 [R1+0x198], R214 ;  /* 0x000198d601007387 */ /* 0x000fe80000100a00 */
[----:B-1----:R-:W3:Y:S01]  /*9e500*/  LDL.LU.64 R212, [R1+0x97b8] ;  /* 0x0097b80001d47983 */ /* 0x002ee20000300a00 */
[C---:B------:R-:W-:Y:S03]  /*9e510*/  HMMA.1688.F32.TF32 R8, R4.reuse, R76, R8 ;  /* 0x0000004c0408723c */ /* 0x040fe60000081008 */
[----:B------:R1:W-:Y:S04]  /*9e520*/  STL.64 [R1+0x180], R216 ;  /* 0x000180d801007387 */ /* 0x0003e80000100a00 */
[----:B------:R-:W-:Y:S04]  /*9e530*/  STL.64 [R1+0x188], R218 ;  /* 0x000188da01007387 */ /* 0x000fe80000100a00 */
[----:B-1----:R-:W4:Y:S04]  /*9e540*/  LDL.LU.64 R216, [R1+0x97b0] ;  /* 0x0097b00001d87983 */ /* 0x002f280000300a00 */
[----:B------:R-:W-:Y:S04]  /*9e550*/  STL.64 [R1+0x170], R36 ;  /* 0x0001702401007387 */ /* 0x000fe80000100a00 */
[----:B------:R-:W-:Y:S04]  /*9e560*/  STL.64 [R1+0x178], R38 ;  /* 0x0001782601007387 */ /* 0x000fe80000100a00 */
[----:B------:R1:W-:Y:S04]  /*9e570*/  STL.64 [R1+0x790], R220 ;  /* 0x000790dc01007387 */ /* 0x0003e80000100a00 */
[----:B------:R-:W-:Y:S01]  /*9e580*/  STL.64 [R1+0x798], R222 ;  /* 0x000798de01007387 */ /* 0x000fe20000100a00 */
[C---:B------:R-:W-:Y:S03]  /*9e590*/  HMMA.1688.F32.TF32 R244, R4.reuse, R156, R244 ;  /* 0x0000009c04f4723c */ /* 0x040fe600000810f4 */
[----:B------:R-:W-:Y:S04]  /*9e5a0*/  LDS R36, [R0+UR10+0x4280] ;  /* 0x0042800a00247984 */ /* 0x000fe80008000800 */
[----:B-1----:R-:W2:Y:S04]  /*9e5b0*/  LDL.LU.64 R220, [R1+0x97a8] ;  /* 0x0097a80001dc7983 */ /* 0x002ea80000300a00 */
[----:B------:R1:W-:Y:S04]  /*9e5c0*/  STL.64 [R1+0x780], R224 ;  /* 0x000780e001007387 */ /* 0x0003e80000100a00 */
[----:B------:R-:W-:Y:S01]  /*9e5d0*/  STL.64 [R1+0x788], R226 ;  /* 0x000788e201007387 */ /* 0x000fe20000100a00 */
[C---:B------:R-:W-:Y:S03]  /*9e5e0*/  HMMA.1688.F32.TF32 R68, R4.reuse, R132, R68 ;  /* 0x000000840444723c */ /* 0x040fe60000081044 */
[----:B------:R-:W-:Y:S04]  /*9e5f0*/  LDS R38, [R0+UR10+0x5280] ;  /* 0x0052800a00267984 */ /* 0x000fe80008000800 */
[----:B-1----:R-:W2:Y:S04]  /*9e600*/  LDL.LU.64 R224, [R1+0x97a0] ;  /* 0x0097a00001e07983 */ /* 0x002ea80000300a00 */
[----:B------:R-:W-:Y:S04]  /*9e610*/  STL.64 [R1+0x770], R8 ;  /* 0x0007700801007387 */ /* 0x000fe80000100a00 */
[----:B------:R1:W-:Y:S01]  /*9e620*/  STL.64 [R1+0x778], R10 ;  /* 0x0007780a01007387 */ /* 0x0003e20000100a00 */
[C---:B------:R-:W-:Y:S03]  /*9e630*/  HMMA.1688.F32.TF32 R44, R4.reuse, R108, R44 ;  /* 0x0000006c042c723c */ /* 0x040fe6000008102c */
[----:B------:R-:W-:Y:S04]  /*9e640*/  LDS R37, [R239+UR10+0x4280] ;  /* 0x0042800aef257984 */ /* 0x000fe80008000800 */
[----:B------:R-:W2:Y:S01]  /*9e650*/  LDS R39, [R239+UR10+0x5280] ;  /* 0x0052800aef277984 */ /* 0x000ea20008000800 */
[----:B-1----:R-:W-:-:S15]  /*9e660*/  HMMA.1688.F32.TF32 R8, R4, R80, R248 ;  /* 0x000000500408723c */ /* 0x002fde00000810f8 */
[----:B------:R-:W-:-:S04]  /*9e670*/  NOP ;  /* 0x0000000000007918 */ /* 0x000fc80000000000 */
[----:B------:R-:W-:Y:S04]  /*9e680*/  STL.64 [R1+0x760], R8 ;  /* 0x0007600801007387 */ /* 0x000fe80000100a00 */
[----:B------:R1:W-:Y:S02]  /*9e690*/  STL.64 [R1+0x768], R10 ;  /* 0x0007680a01007387 */ /* 0x0003e40000100a00 */
[C---:B-1----:R-:W-:Y:S02]  /*9e6a0*/  HMMA.1688.F32.TF32 R8, R4.reuse, R148, R228 ;  /* 0x000000940408723c */ /* 0x042fe400000810e4 */
[----:B------:R-:W-:Y:S04]  /*9e6b0*/  STL.64 [R1+0x750], R244 ;  /* 0x000750f401007387 */ /* 0x000fe80000100a00 */
[----:B------:R-:W-:Y:S02]  /*9e6c0*/  STL.64 [R1+0x758], R246 ;  /* 0x000758f601007387 */ /* 0x000fe40000100a00 */
[C---:B------:R-:W-:Y:S02]  /*9e6d0*/  HMMA.1688.F32.TF32 R228, R4.reuse, R144, R12 ;  /* 0x0000009004e4723c */ /* 0x040fe4000008100c */
[----:B------:R-:W-:Y:S04]  /*9e6e0*/  STL.64 [R1+0x740], R240 ;  /* 0x000740f001007387 */ /* 0x000fe80000100a00 */
[----:B------:R-:W-:Y:S02]  /*9e6f0*/  STL.64 [R1+0x748], R242 ;  /* 0x000748f201007387 */ /* 0x000fe40000100a00 */
[C---:B------:R-:W-:Y:S02]  /*9e700*/  HMMA.1688.F32.TF32 R12, R4.reuse, R140, R232 ;  /* 0x0000008c040c723c */ /* 0x040fe400000810e8 */
        /* <DEDUP_REMOVED lines=8> */
[----:B------:R-:W-:Y:S04]  /*9e790*/  STL.64 [R1+0x728], R230 ;  /* 0x000728e601007387 */ /* 0x000fe80000100a00 */
[----:B------:R-:W-:Y:S04]  /*9e7a0*/  STL.64 [R1+0x710], R12 ;  /* 0x0007100c01007387 */ /* 0x000fe80000100a00 */
[----:B------:R1:W-:Y:S04]  /*9e7b0*/  STL.64 [R1+0x718], R14 ;  /* 0x0007180e01007387 */ /* 0x0003e80000100a00 */
[----:B------:R-:W2:Y:S04]  /*9e7c0*/  LDS R235, [R238+UR10+0x5280] ;  /* 0x0052800aeeeb7984 */ /* 0x000ea80008000800 */
[----:B------:R-:W-:Y:S01]  /*9e7d0*/  STL.64 [R1+0x700], R8 ;  /* 0x0007000801007387 */ /* 0x000fe20000100a00 */
[C---:B-1----:R-:W-:Y:S03]  /*9e7e0*/  HMMA.1688.F32.TF32 R12, R4.reuse, R128, R64 ;  /* 0x00000080040c723c */ /* 0x042fe60000081040 */
[----:B------:R1:W-:Y:S04]  /*9e7f0*/  STL.64 [R1+0x708], R10 ;  /* 0x0007080a01007387 */ /* 0x0003e80000100a00 */
        /* <DEDUP_REMOVED lines=10> */
[----:B------:R1:W-:Y:S05]  /*9e8a0*/  STL.64 [R1+0x6d8], R10 ;  /* 0x0006d80a01007387 */ /* 0x0003ea0000100a00 */
[C---:B-1----:R-:W-:Y:S01]  /*9e8b0*/  HMMA.1688.F32.TF32 R8, R4.reuse, R112, R48 ;  /* 0x000000700408723c */ /* 0x042fe20000081030 */
[----:B------:R-:W-:Y:S04]  /*9e8c0*/  STL.64 [R1+0x6c0], R56 ;  /* 0x0006c03801007387 */ /* 0x000fe80000100a00 */
[----:B------:R-:W-:Y:S06]  /*9e8d0*/  STL.64 [R1+0x6c8], R58 ;  /* 0x0006c83a01007387 */ /* 0x000fec0000100a00 */
[----:B------:R-:W-:Y:S04]  /*9e8e0*/  STL.64 [R1+0x6b0], R12 ;  /* 0x0006b00c01007387 */ /* 0x000fe80000100a00 */
[----:B------:R1:W-:Y:S04]  /*9e8f0*/  STL.64 [R1+0x6b8], R14 ;  /* 0x0006b80e01007387 */ /* 0x0003e80000100a00 */
[----:B------:R-:W-:Y:S04]  /*9e900*/  STL.64 [R1+0x6a0], R8 ;  /* 0x0006a00801007387 */ /* 0x000fe80000100a00 */
[----:B------:R1:W-:Y:S02]  /*9e910*/  STL.64 [R1+0x6a8], R10 ;  /* 0x0006a80a01007387 */ /* 0x0003e40000100a00 */
[C---:B-1----:R-:W-:Y:S08]  /*9e920*/  HMMA.1688.F32.TF32 R12, R4.reuse, R104, R40 ;  /* 0x00000068040c723c */ /* 0x042ff00000081028 */
[C---:B------:R-:W-:Y:S01]  /*9e930*/  HMMA.1688.F32.TF32 R8, R4.reuse, R100, R32 ;  /* 0x000000640408723c */ /* 0x040fe20000081020 */
[----:B------:R-:W-:Y:S04]  /*9e940*/  STL.64 [R1+0x690], R44 ;  /* 0x0006902c01007387 */ /* 0x000fe80000100a00 */
[----:B------:R-:W-:Y:S06]  /*9e950*/  STL.64 [R1+0x698], R46 ;  /* 0x0006982e01007387 */ /* 0x000fec0000100a00 */
[----:B------:R-:W-:Y:S04]  /*9e960*/  STL.64 [R1+0x680], R12 ;  /* 0x0006800c01007387 */ /* 0x000fe80000100a00 */
[----:B------:R1:W-:Y:S04]  /*9e970*/  STL.64 [R1+0x688], R14 ;  /* 0x0006880e01007387 */ /* 0x0003e80000100a00 */
[----:B------:R-:W-:Y:S04]  /*9e980*/  STL.64 [R1+0x670], R8 ;  /* 0x0006700801007387 */ /* 0x000fe80000100a00 */
[----:B------:R3:W-:Y:S01]  /*9e990*/  STL.64 [R1+0x678], R10 ;  /* 0x0006780a01007387 */ /* 0x0007e20000100a00 */
[C---:B-1----:R-:W-:Y:S08]  /*9e9a0*/  HMMA.1688.F32.TF32 R12, R4.reuse, R92, R24 ;  /* 0x0000005c040c723c */ /* 0x042ff00000081018 */
[C---:B---3--:R-:W-:Y:S08]  /*9e9b0*/  HMMA.1688.F32.TF32 R8, R4.reuse, R88, R20 ;  /* 0x000000580408723c */ /* 0x048ff00000081014 */
[----:B------:R-:W-:Y:S01]  /*9e9c0*/  HMMA.1688.F32.TF32 R4, R4, R84, R16 ;  /* 0x000000540404723c */ /* 0x000fe20000081010 */
[----:B------:R-:W-:Y:S04]  /*9e9d0*/  STL.64 [R1+0x660], R28 ;  /* 0x0006601c01007387 */ /* 0x000fe80000100a00 */
[----:B------:R-:W-:Y:S04]  /*9e9e0*/  STL.64 [R1+0x668], R30 ;  /* 0x0006681e01007387 */ /* 0x000fe80000100a00 */
[----:B------:R1:W-:Y:S04]  /*9e9f0*/  STL.64 [R1+0x650], R12 ;  /* 0x0006500c01007387 */ /* 0x0003e80000100a00 */
[----:B------:R3:W-:Y:S04]  /*9ea00*/  STL.64 [R1+0x658], R14 ;  /* 0x0006580e01007387 */ /* 0x0007e80000100a00 */
[----:B------:R-:W2:Y:S04]  /*9ea10*/  LDL.LU R24, [R1+0x24d0] ;  /* 0x0024d00001187983 */ /* 0x000ea80000300800 */
        /* <DEDUP_REMOVED lines=41> */
[----:B---3--:R-:W3:Y:S04]  /*9ecb0*/  LDL.LU R14, [R1+0x2598] ;  /* 0x00259800010e7983 */ /* 0x008ee80000300800 */
        /* <DEDUP_REMOVED lines=42> */
[C---:B------:R-:W-:Y:S11]  /*9ef60*/  HMMA.1688.F32.TF32 R8, R36.reuse, R196, R20 ;  /* 0x000000c42408723c */ /* 0x040ff60000081014 */
[----:B------:R-:W-:Y:S04]  /*9ef70*/  STL.64 [R1+0x630], R4 ;  /* 0x0006300401007387 */ /* 0x000fe80000100a00 */
[----:B------:R3:W-:Y:S04]  /*9ef80*/  STL.64 [R1+0x638], R6 ;  /* 0x0006380601007387 */ /* 0x0007e80000100a00 */
[----:B------:R-:W2:Y:S01]  /*9ef90*/  LDL.LU R20, [R1+0x24c0] ;  /* 0x0024c00001147983 */ /* 0x000ea20000300800 */
[C---:B---3--:R-:W-:Y:S03]  /*9efa0*/  HMMA.1688.F32.TF32 R4, R36.reuse, R192, R16 ;  /* 0x000000c02404723c */ /* 0x048fe60000081010 */
[----:B------:R-:W-:Y:S04]  /*9efb0*/  STL.64 [R1+0x620], R8 ;  /* 0x0006200801007387 */ /* 0x000fe80000100a00 */
[----:B------:R4:W-:Y:S02]  /*9efc0*/  STL.64 [R1+0x628], R10 ;  /* 0x0006280a01007387 */ /* 0x0009e40000100a00 */
[C---:B----4-:R-:W-:Y:S10]  /*9efd0*/  HMMA.1688.F32.TF32 R8, R36.reuse, R188, R248 ;  /* 0x000000bc2408723c */ /* 0x050ff400000810f8 */
[----:B------:R-:W-:Y:S04]  /*9efe0*/  STL.64 [R1+0x610], R4 ;  /* 0x0006100401007387 */ /* 0x000fe80000100a00 */
[----:B------:R1:W-:Y:S04]  /*9eff0*/  STL.64 [R1+0x618], R6 ;  /* 0x0006180601007387 */ /* 0x0003e80000100a00 */
[----:B------:R-:W2:Y:S04]  /*9f000*/  LDL.LU R21, [R1+0x24c4] ;  /* 0x0024c40001157983 */ /* 0x000ea80000300800 */
[----:B------:R-:W2:Y:S01]  /*9f010*/  LDL.LU R22, [R1+0x24c8] ;  /* 0x0024c80001167983 */ /* 0x000ea20000300800 */
[C---:B-1----:R-:W-:Y:S03]  /*9f020*/  HMMA.1688.F32.TF32 R4, R36.reuse, R184, R244 ;  /* 0x000000b82404723c */ /* 0x042fe600000810f4 */
[----:B------:R-:W2:Y:S04]  /*9f030*/  LDL.LU R23, [R1+0x24cc] ;  /* 0x0024cc0001177983 */ /* 0x000ea80000300800 */
[----:B------:R-:W3:Y:S04]  /*9f040*/  LDL.LU R16, [R1+0x24b0] ;  /* 0x0024b00001107983 */ /* 0x000ee80000300800 */
[----:B------:R-:W3:Y:S01]  /*9f050*/  LDL.LU R17, [R1+0x24b4] ;  /* 0x0024b40001117983 */ /* 0x000ee20000300800 */
[C---:B------:R-:W-:Y:S03]  /*9f060*/  HMMA.1688.F32.TF32 R240, R36.reuse, R180, R240 ;  /* 0x000000b424f0723c */ /* 0x040fe600000810f0 */
[----:B------:R-:W3:Y:S04]  /*9f070*/  LDL.LU R18, [R1+0x24b8] ;  /* 0x0024b80001127983 */ /* 0x000ee80000300800 */
[----:B------:R-:W3:Y:S04]  /*9f080*/  LDL.LU R19, [R1+0x24bc] ;  /* 0x0024bc0001137983 */ /* 0x000ee80000300800 */
[----:B------:R-:W-:Y:S04]  /*9f090*/  STL.64 [R1+0x600], R8 ;  /* 0x0006000801007387 */ /* 0x000fe80000100a00 */
[----:B------:R1:W-:Y:S04]  /*9f0a0*/  STL.64 [R1+0x608], R10 ;  /* 0x0006080a01007387 */ /* 0x0003e80000100a00 */
[----:B------:R-:W-:Y:S04]  /*9f0b0*/  STL.64 [R1+0x5f0], R4 ;  /* 0x0005f00401007387 */ /* 0x000fe80000100a00 */
[----:B------:R4:W-:Y:S01]  /*9f0c0*/  STL.64 [R1+0x5f8], R6 ;  /* 0x0005f80601007387 */ /* 0x0009e20000100a00 */
[C---:B-1----:R-:W-:Y:S08]  /*9f0d0*/  HMMA.1688.F32.TF32 R8, R36.reuse, R176, R228 ;  /* 0x000000b02408723c */ /* 0x042ff000000810e4 */
[C---:B----4-:R-:W-:Y:S01]  /*9f0e0*/  HMMA.1688.F32.TF32 R4, R36.reuse, R172, R12 ;  /* 0x000000ac2404723c */ /* 0x050fe2000008100c */
        /* <DEDUP_REMOVED lines=8> */
[C---:B----4-:R-:W-:Y:S01]  /*9f170*/  HMMA.1688.F32.TF32 R4, R36.reuse, R160, R64 ;  /* 0x000000a02404723c */ /* 0x050fe20000081040 */
        /* <DEDUP_REMOVED lines=31> */
[----:B------:R2:W-:Y:S04]  /*9f370*/  STL.64 [R1+0x518], R10 ;  /* 0x0005180a01007387 */ /* 0x0005e80000100a00 */
[----:B------:R-:W-:Y:S04]  /*9f380*/  STL.64 [R1+0x500], R4 ;  /* 0x0005000401007387 */ /* 0x000fe80000100a00 */
[----:B------:R3:W-:Y:S04]  /*9f390*/  STL.64 [R1+0x508], R6 ;  /* 0x0005080601007387 */ /* 0x0007e80000100a00 */
        /* <DEDUP_REMOVED lines=13> */
[C---:B---3--:R-:W-:Y:S11]  /*9f470*/  HMMA.1688.F32.TF32 R4, R36.reuse, R124, R16 ;  /* 0x0000007c2404723c */ /* 0x048ff60000081010 */
[----:B------:R-:W-:Y:S04]  /*9f480*/  STL.64 [R1+0x4f0], R8 ;  /* 0x0004f00801007387 */ /* 0x000fe80000100a00 */
[----:B------:R-:W-:Y:S04]  /*9f490*/  STL.64 [R1+0x4f8], R10 ;  /* 0x0004f80a01007387 */ /* 0x000fe80000100a00 */
[----:B------:R-:W-:Y:S04]  /*9f4a0*/  STL.64 [R1+0x4e0], R4 ;  /* 0x0004e00401007387 */ /* 0x000fe80000100a00 */
[----:B------:R4:W-:Y:S04]  /*9f4b0*/  STL.64 [R1+0x4e8], R6 ;  /* 0x0004e80601007387 */ /* 0x0009e80000100a00 */
        /* <DEDUP_REMOVED lines=23> */
[C---:B----4-:R-:W-:Y:S08]  /*9f630*/  HMMA.1688.F32.TF32 R4, R36.reuse, R116, R48 ;  /* 0x000000742404723c */ /* 0x050ff00000081030 */
[C---:B------:R-:W-:Y:S11]  /*9f640*/  HMMA.1688.F32.TF32 R8, R36.reuse, R120, R52 ;  /* 0x000000782408723c */ /* 0x040ff60000081034 */
[----:B------:R-:W-:Y:S08]  /*9f650*/  STL.64 [R1+0x9330], R6 ;  /* 0x0093300601007387 */ /* 0x000ff00000100a00 */
[----:B------:R-:W-:Y:S04]  /*9f660*/  STL.64 [R1+0x4d0], R8 ;  /* 0x0004d00801007387 */ /* 0x000fe80000100a00 */
[----:B------:R1:W-:Y:S04]  /*9f670*/  STL.64 [R1+0x4d8], R10 ;  /* 0x0004d80a01007387 */ /* 0x0003e80000100a00 */
[----:B------:R-:W-:Y:S04]  /*9f680*/  STL.64 [R1+0x9328], R4 ;  /* 0x0093280401007387 */ /* 0x000fe80000100a00 */
[----:B------:R-:W4:Y:S04]  /*9f690*/  LDL.LU R48, [R1+0x1690] ;  /* 0x0016900001307983 */ /* 0x000f280000300800 */
[----:B------:R-:W4:Y:S04]  /*9f6a0*/  LDL.LU R49, [R1+0x1694] ;  /* 0x0016940001317983 */ /* 0x000f280000300800 */
[----:B------:R-:W4:Y:S04]  /*9f6b0*/  LDL.LU R50, [R1+0x1698] ;  /* 0x0016980001327983 */ /* 0x000f280000300800 */
[----:B------:R-:W4:Y:S01]  /*9f6c0*/  LDL.LU R51, [R1+0x169c] ;  /* 0x00169c0001337983 */ /* 0x000f220000300800 */
[----:B-1----:R-:W-:-:S15]  /*9f6d0*/  HMMA.1688.F32.TF32 R8, R36, R112, R44 ;  /* 0x000000702408723c */ /* 0x002fde000008102c */
[----:B------:R-:W-:-:S04]  /*9f6e0*/  NOP ;  /* 0x0000000000007918 */ /* 0x000fc80000000000 */
[----:B------:R-:W-:Y:S04]  /*9f6f0*/  STL.64 [R1+0x9340], R10 ;  /* 0x0093400a01007387 */ /* 0x000fe80000100a00 */
[----:B------:R1:W-:Y:S01]  /*9f700*/  STL.64 [R1+0x9338], R8 ;  /* 0x0093380801007387 */ /* 0x0003e20000100a00 */
[C---:B--2---:R-:W-:Y:S03]  /*9f710*/  HMMA.1688.F32.TF32 R12, R36.reuse, R108, R40 ;  /* 0x0000006c240c723c */ /* 0x044fe60000081028 */
[----:B------:R-:W2:Y:S04]  /*9f720*/  LDL.LU R40, [R1+0x1670] ;  /* 0x0016700001287983 */ /* 0x000ea80000300800 */
[----:B------:R-:W2:Y:S04]  /*9f730*/  LDL.LU R41, [R1+0x1674] ;  /* 0x0016740001297983 */ /* 0x000ea80000300800 */
[----:B------:R-:W2:Y:S04]  /*9f740*/  LDL.LU R42, [R1+0x1678] ;  /* 0x00167800012a7983 */ /* 0x000ea80000300800 */
[----:B------:R-:W2:Y:S01]  /*9f750*/  LDL.LU R43, [R1+0x167c] ;  /* 0x00167c00012b7983 */ /* 0x000ea20000300800 */
[C---:B---3--:R-:W-:Y:S08]  /*9f760*/  HMMA.1688.F32.TF32 R20, R36.reuse, R100, R20 ;  /* 0x000000642414723c */ /* 0x048ff00000081014 */
[C---:B------:R-:W-:Y:S01]  /*9f770*/  HMMA.1688.F32.TF32 R16, R36.reuse, R104, R16 ;  /* 0x000000682410723c */ /* 0x040fe20000081010 */
[----:B------:R-:W-:Y:S07]  /*9f780*/  STL.64 [R1+0x9350], R14 ;  /* 0x0093500e01007387 */ /* 0x000fee0000100a00 */
[C---:B------:R-:W-:Y:S01]  /*9f790*/  HMMA.1688.F32.TF32 R24, R36.reuse, R96, R24 ;  /* 0x000000602418723c */ /* 0x040fe20000081018 */
[----:B------:R-:W-:Y:S07]  /*9f7a0*/  STL.64 [R1+0x9348], R12 ;  /* 0x0093480c01007387 */ /* 0x000fee0000100a00 */
[C---:B------:R-:W-:Y:S03]  /*9f7b0*/  HMMA.1688.F32.TF32 R28, R36.reuse, R92, R28 ;  /* 0x0000005c241c723c */ /* 0x040fe6000008101c */
        /* <DEDUP_REMOVED lines=16> */
[----:B------:R-:W-:-:S15]  /*9f8c0*/  HMMA.1688.F32.TF32 R32, R36, R88, R32 ;  /* 0x000000582420723c */ /* 0x000fde0000081020 */
[----:B------:R-:W-:-:S04]  /*9f8d0*/  NOP ;  /* 0x0000000000007918 */ /* 0x000fc80000000000 */
[----:B------:R-:W-:Y:S04]  /*9f8e0*/  STL.64 [R1+0x93a0], R34 ;  /* 0x0093a02201007387 */ /* 0x000fe80000100a00 */
[----:B------:R-:W-:Y:S01]  /*9f8f0*/  STL.64 [R1+0x9398], R32 ;  /* 0x0093982001007387 */ /* 0x000fe20000100a00 */
[----:B----4-:R-:W-:Y:S03]  /*9f900*/  HMMA.1688.F32.TF32 R36, R36, R84, R48 ;  /* 0x000000542424723c */ /* 0x010fe60000081030 */
[----:B------:R-:W4:Y:S04]  /*9f910*/  LDL.LU R48, [R1+0x1610] ;  /* 0x0016100001307983 */ /* 0x000f280000300800 */
[----:B------:R-:W4:Y:S04]  /*9f920*/  LDL.LU R49, [R1+0x1614] ;  /* 0x0016140001317983 */ /* 0x000f280000300800 */
[----:B------:R-:W4:Y:S04]  /*9f930*/  LDL.LU R50, [R1+0x1618] ;  /* 0x0016180001327983 */ /* 0x000f280000300800 */
[----:B------:R-:W4:Y:S04]  /*9f940*/  LDL.LU R51, [R1+0x161c] ;  /* 0x00161c0001337983 */ /* 0x000f280000300800 */
[----:B------:R-:W-:Y:S04]  /*9f950*/  STL.64 [R1+0x93b0], R38 ;  /* 0x0093b02601007387 */ /* 0x000fe80000100a00 */
[----:B------:R-:W-:Y:S04]  /*9f960*/  STL.64 [R1+0x93a8], R36 ;  /* 0x0093a82401007387 */ /* 0x000fe80000100a00 */
        /* <DEDUP_REMOVED lines=15> */
[----:B--2---:R-:W-:Y:S03]  /*9fa60*/  HMMA.1688.F32.TF32 R40, R232, R200, R40 ;  /* 0x000000c8e828723c */ /* 0x004fe60000081028 */
[----:B------:R-:W2:-:S15]  /*9fa70*/  LDL.LU R67, [R1+0x159c] ;  /* 0x00159c0001437983 */ /* 0x000e9e0000300800 */
[----:B------:R-:W-:Y:S01]  /*9fa80*/  NOP ;  /* 0x0000000000007918 */ /* 0x000fe20000000000 */
[----:B------:R-:W-:Y:S04]  /*9fa90*/  STL.64 [R1+0x93c0], R42 ;  /* 0x0093c02a01007387 */ /* 0x000fe80000100a00 */
[----:B------:R-:W-:Y:S01]  /*9faa0*/  STL.64 [R1+0x93b8], R40 ;  /* 0x0093b82801007387 */ /* 0x000fe20000100a00 */
[C---:B---3--:R-:W-:Y:S08]  /*9fab0*/  HMMA.1688.F32.TF32 R72, R232.reuse, R196, R68 ;  /* 0x000000c4e848723c */ /* 0x048ff00000081044 */
[C---:B------:R-:W-:Y:S11]  /*9fac0*/  HMMA.1688.F32.TF32 R44, R232.reuse, R192, R44 ;  /* 0x000000c0e82c723c */ /* 0x040ff6000008102c */
[----:B------:R-:W-:Y:S04]  /*9fad0*/  STL.64 [R1+0x93d0], R74 ;  /* 0x0093d04a01007387 */ /* 0x000fe80000100a00 */
[----:B------:R-:W-:Y:S04]  /*9fae0*/  STL.64 [R1+0x93c8], R72 ;  /* 0x0093c84801007387 */ /* 0x000fe80000100a00 */
[----:B------:R-:W3:Y:S04]  /*9faf0*/  LDL.LU R68, [R1+0x1570] ;  /* 0x0015700001447983 */ /* 0x000ee80000300800 */
[----:B------:R-:W3:Y:S04]  /*9fb00*/  LDL.LU R69, [R1+0x1574] ;  /* 0x0015740001457983 */ /* 0x000ee80000300800 */
[----:B------:R-:W3:Y:S04]  /*9fb10*/  LDL.LU R70, [R1+0x1578] ;  /* 0x0015780001467983 */ /* 0x000ee80000300800 */
[----:B------:R-:W3:Y:S04]  /*9fb20*/  LDL.LU R71, [R1+0x157c] ;  /* 0x00157c0001477983 */ /* 0x000ee80000300800 */
[----:B------:R-:W-:Y:S04]  /*9fb30*/  STL.64 [R1+0x93e0], R46 ;  /* 0x0093e02e01007387 */ /* 0x000fe80000100a00 */
[----:B------:R-:W-:Y:S04]  /*9fb40*/  STL.64 [R1+0x93d8], R44 ;  /* 0x0093d82c01007387 */ /* 0x000fe80000100a00 */
[----:B------:R-:W3:Y:S04]  /*9fb50*/  LDL.LU R206, [R1+0x2418] ;  /* 0x0024180001ce7983 */ /* 0x000ee80000300800 */
[----:B------:R-:W3:Y:S01]  /*9fb60*/  LDL.LU R207, [R1+0x241c] ;  /* 0x00241c0001cf7983 */ /* 0x000ee20000300800 */
[C---:B----4-:R-:W-:Y:S08]  /*9fb70*/  HMMA.1688.F32.TF32 R48, R232.reuse, R188, R48 ;  /* 0x000000bce830723c */ /* 0x050ff00000081030 */
[C---:B------:R-:W-:Y:S11]  /*9fb80*/  HMMA.1688.F32.TF32 R52, R232.reuse, R184, R52 ;  /* 0x000000b8e834723c */ /* 0x040ff60000081034 */
[----:B------:R-:W-:Y:S04]  /*9fb90*/  STL.64 [R1+0x93f0], R50 ;  /* 0x0093f03201007387 */ /* 0x000fe80000100a00 */
[----:B------:R-:W-:Y:S04]  /*9fba0*/  STL.64 [R1+0x93e8], R48 ;  /* 0x0093e83001007387 */ /* 0x000fe80000100a00 */
[----:B------:R-:W-:Y:S04]  /*9fbb0*/  STL.64 [R1+0x9400], R54 ;  /* 0x0094003601007387 */ /* 0x000fe80000100a00 */
[----:B------:R-:W-:Y:S04]  /*9fbc0*/  STL.64 [R1+0x93f8], R52 ;  /* 0x0093f83401007387 */ /* 0x000fe80000100a00 */
[----:B------:R-:W4:Y:S04]  /*9fbd0*/  LDL.LU R210, [R1+0x2408] ;  /* 0x0024080001d27983 */ /* 0x000f280000300800 */
[----:B------:R-:W4:Y:S01]  /*9fbe0*/  LDL.LU R211, [R1+0x240c] ;  /* 0x00240c0001d37983 */ /* 0x000f220000300800 */
[C---:B------:R-:W-:Y:S08]  /*9fbf0*/  HMMA.1688.F32.TF32 R56, R232.reuse, R180, R56 ;  /* 0x000000b4e838723c */ /* 0x040ff00000081038 */
[C---:B------:R-:W-:Y:S08]  /*9fc00*/  HMMA.1688.F32.TF32 R60, R232.reuse, R176, R60 ;  /* 0x000000b0e83c723c */ /* 0x040ff0000008103c */
[C---:B--2---:R-:W-:Y:S03]  /*9fc10*/  HMMA.1688.F32.TF32 R64, R232.reuse, R172, R64 ;  /* 0x000000ace840723c */ /* 0x044fe60000081040 */
[----:B------:R-:W-:Y:S04]  /*9fc20*/  STL.64 [R1+0x9410], R58 ;  /* 0x0094103a01007387 */ /* 0x000fe80000100a00 */
[----:B------:R-:W-:Y:S04]  /*9fc30*/  STL.64 [R1+0x9408], R56 ;  /* 0x0094083801007387 */ /* 0x000fe80000100a00 */
[----:B------:R-:W-:Y:S04]  /*9fc40*/  STL.64 [R1+0x9420], R62 ;  /* 0x0094203e01007387 */ /* 0x000fe80000100a00 */
[----:B------:R-:W-:Y:S04]  /*9fc50*/  STL.64 [R1+0x9418], R60 ;  /* 0x0094183c01007387 */ /* 0x000fe80000100a00 */
[----:B------:R-:W2:Y:S04]  /*9fc60*/  LDL.LU R214, [R1+0x23f8] ;  /* 0x0023f80001d67983 */ /* 0x000ea80000300800 */
[----:B------:R-:W2:Y:S04]  /*9fc70*/  LDL.LU R215, [R1+0x23fc] ;  /* 0x0023fc0001d77983 */ /* 0x000ea80000300800 */
[----:B------:R-:W-:Y:S04]  /*9fc80*/  STL [R1+0x9258], R64 ;  /* 0x0092584001007387 */ /* 0x000fe80000100800 */
[----:B------:R-:W-:Y:S04]  /*9fc90*/  STL [R1+0x9254], R65 ;  /* 0x0092544101007387 */ /* 0x000fe80000100800 */
[----:B------:R-:W-:Y:S04]  /*9fca0*/  STL [R1+0x9250], R66 ;  /* 0x0092504201007387 */ /* 0x000fe80000100800 */
[----:B------:R-:W-:Y:S01]  /*9fcb0*/  STL [R1+0x924c], R67 ;  /* 0x00924c4301007387 */ /* 0x000fe20000100800 */
[C---:B---3--:R-:W-:Y:S08]  /*9fcc0*/  HMMA.1688.F32.TF32 R68, R232.reuse, R168, R68 ;  /* 0x000000a8e844723c */ /* 0x048ff00000081044 */
[C---:B------:R-:W-:Y:S11]  /*9fcd0*/  HMMA.1688.F32.TF32 R204, R232.reuse, R164, R204 ;  /* 0x000000a4e8cc723c */ /* 0x040ff600000810cc */
        /* <DEDUP_REMOVED lines=8> */
[----:B------:R-:W3:Y:S04]  /*9fd60*/  LDL.LU R218, [R1+0x23e8] ;  /* 0x0023e80001da7983 */ /* 0x000ee80000300800 */
[----:B------:R-:W3:Y:S04]  /*9fd70*/  LDL.LU R219, [R1+0x23ec] ;  /* 0x0023ec0001db7983 */ /* 0x000ee80000300800 */
[----:B------:R-:W3:Y:S04]  /*9fd80*/  LDL.LU R222, [R1+0x23d8] ;  /* 0x0023d80001de7983 */ /* 0x000ee80000300800 */
[----:B------:R-:W3:Y:S01]  /*9fd90*/  LDL.LU R223, [R1+0x23dc] ;  /* 0x0023dc0001df7983 */ /* 0x000ee20000300800 */
[----:B----4-:R-:W-:-:S15]  /*9fda0*/  HMMA.1688.F32.TF32 R208, R232, R160, R208 ;  /* 0x000000a0e8d0723c */ /* 0x010fde00000810d0 */
[----:B------:R-:W-:-:S04]  /*9fdb0*/  NOP ;  /* 0x0000000000007918 */ /* 0x000fc80000000000 */
[----:B------:R-:W-:Y:S04]  /*9fdc0*/  STL [R1+0x9274], R208 ;  /* 0x009274d001007387 */ /* 0x000fe80000100800 */
[----:B------:R-:W-:Y:S04]  /*9fdd0*/  STL [R1+0x9270], R209 ;  /* 0x009270d101007387 */ /* 0x000fe80000100800 */
[----:B------:R-:W-:Y:S04]  /*9fde0*/  STL [R1+0x926c], R210 ;  /* 0x00926cd201007387 */ /* 0x000fe80000100800 */
[----:B------:R-:W-:Y:S04]  /*9fdf0*/  STL [R1+0x9268], R211 ;  /* 0x009268d301007387 */ /* 0x000fe80000100800 */
        /* <DEDUP_REMOVED lines=13> */
[----:B------:R-:W4:Y:S01]  /*9fed0*/  LDL.LU R243, [R1+0x239c] ;  /* 0x00239c0001f37983 */ /* 0x000f220000300800 */
[----:B--2---:R-:W-:-:S15]  /*9fee0*/  HMMA.1688.F32.TF32 R212, R232, R76, R212 ;  /* 0x0000004ce8d4723c */ /* 0x004fde00000810d4 */
[----:B------:R-:W-:-:S04]  /*9fef0*/  NOP ;  /* 0x0000000000007918 */ /* 0x000fc80000000000 */
[----:B------:R-:W-:Y:S04]  /*9ff00*/  STL [R1+0x9284], R212 ;  /* 0x009284d401007387 */ /* 0x000fe80000100800 */
[----:B------:R-:W-:Y:S04]  /*9ff10*/  STL [R1+0x9280], R213 ;  /* 0x009280d501007387 */ /* 0x000fe80000100800 */
[----:B------:R-:W-:Y:S04]  /*9ff20*/  STL [R1+0x927c], R214 ;  /* 0x00927cd601007387 */ /* 0x000fe80000100800 */
[----:B------:R-:W-:Y:S01]  /*9ff30*/  STL [R1+0x9278], R215 ;  /* 0x009278d701007387 */ /* 0x000fe20000100800 */
[----:B---3--:R-:W-:-:S15]  /*9ff40*/  HMMA.1688.F32.TF32 R216, R232, R80, R216 ;  /* 0x00000050e8d8723c */ /* 0x008fde00000810d8 */
[----:B------:R-:W-:-:S04]  /*9ff50*/  NOP ;  /* 0x0000000000007918 */ /* 0x000fc80000000000 */
[----:B------:R-:W-:Y:S04]  /*9ff60*/  STL [R1+0x9294], R216 ;  /* 0x009294d801007387 */ /* 0x000fe80000100800 */
[----:B------:R-:W-:Y:S04]  /*9ff70*/  STL [R1+0x9290], R217 ;  /* 0x009290d901007387 */ /* 0x000fe80000100800 */
[----:B------:R-:W-:Y:S04]  /*9ff80*/  STL [R1+0x928c], R218 ;  /* 0x00928cda01007387 */ /* 0x000fe80000100800 */
[----:B------:R-:W-:Y:S04]  /*9ff90*/  STL [R1+0x9288], R219 ;  /* 0x009288db01007387 */ /* 0x000fe80000100800 */
[----:B------:R-:W2:Y:S04]  /*9ffa0*/  LDL.LU R244, [R1+0x2380] ;  /* 0x0023800001f47983 */ /* 0x000ea80000300800 */
[----:B------:R-:W2:Y:S04]  /*9ffb0*/  LDL.LU R245, [R1+0x2384] ;  /* 0x0023840001f57983 */ /* 0x000ea80000300800 */
[----:B------:R-:W2:Y:S04]  /*9ffc0*/  LDL.LU R246, [R1+0x2388] ;  /* 0x0023880001f67983 */ /* 0x000ea80000300800 */
[----:B------:R-:W2:Y:S01]  /*9ffd0*/  LDL.LU R247, [R1+0x238c] ;  /* 0x00238c0001f77983 */ /* 0x000ea20000300800 */
[----:B------:R-:W-:-:S15]  /*9ffe0*/  HMMA.1688.F32.TF32 R220, R232, R156, R220 ;  /* 0x0000009ce8dc723c */ /* 0x000fde00000810dc */
[----:B------:R-:W-:-:S04]  /*9fff0*/  NOP ;  /* 0x0000000000007918 */ /* 0x000fc80000000000 */
[----:B------:R-:W-:Y:S04]  /*a0000*/  STL [R1+0x92a4], R220 ;  /* 0x0092a4dc01007387 */ /* 0x000fe80000100800 */
[----:B------:R-:W-:Y:S04]  /*a0010*/  STL [R1+0x92a0], R221 ;  /* 0x0092a0dd01007387 */ /* 0x000fe80000100800 */
[----:B------:R-:W-:Y:S04]  /*a0020*/  STL [R1+0x929c], R222 ;  /* 0x00929cde01007387 */ /* 0x000fe80000100800 */
[----:B------:R-:W-:Y:S01]  /*a0030*/  STL [R1+0x9298], R223 ;  /* 0x009298df01007387 */ /* 0x000fe20000100800 */
[C---:B----4-:R-:W-:Y:S08]  /*a0040*/  HMMA.1688.F32.TF32 R224, R232.reuse, R152, R224 ;  /* 0x00000098e8e0723c */ /* 0x050ff000000810e0 */
[C---:B------:R-:W-:Y:S11]  /*a0050*/  HMMA.1688.F32.TF32 R228, R232.reuse, R148, R228 ;  /* 0x00000094e8e4723c */ /* 0x040ff600000810e4 */
[----:B------:R-:W-:Y:S01]  /*a0060*/  STL [R1+0x92b4], R224 ;  /* 0x0092b4e001007387 */ /* 0x000fe20000100800 */
[C---:B-1----:R-:W-:Y:S03]  /*a0070*/  HMMA.1688.F32.TF32 R8, R232.reuse, R144, R248 ;  /* 0x00000090e808723c */ /* 0x042fe600000810f8 */
        /* <DEDUP_REMOVED lines=8> */
[----:B------:R-:W-:Y:S04]  /*a0100*/  STL.64 [R1+0x1570], R8 ;  /* 0x0015700801007387 */ /* 0x000fe80000100a00 */
[----:B------:R1:W-:Y:S04]  /*a0110*/  STL.64 [R1+0x1578], R10 ;  /* 0x0015780a01007387 */ /* 0x0003e80000100a00 */
[----:B------:R-:W3:Y:S04]  /*a0120*/  LDL.LU R5, [R1+0x2374] ;  /* 0x0023740001057983 */ /* 0x000ee80000300800 */
[----:B------:R-:W3:Y:S04]  /*a0130*/  LDL.LU R6, [R1+0x2378] ;  /* 0x0023780001067983 */ /* 0x000ee80000300800 */
[----:B------:R-:W3:Y:S01]  /*a0140*/  LDL.LU R7, [R1+0x237c] ;  /* 0x00237c0001077983 */ /* 0x000ee20000300800 */
        /* <DEDUP_REMOVED lines=10> */
[----:B------:R1:W-:Y:S04]  /*a01f0*/  STL [R1+0x92d0], R214 ;  /* 0x0092d0d601007387 */ /* 0x0003e80000100800 */
[----:B------:R1:W-:Y:S04]  /*a0200*/  STL [R1+0x92cc], R213 ;  /* 0x0092ccd501007387 */ /* 0x0003e80000100800 */
[----:B------:R1:W-:Y:S04]  /*a0210*/  STL [R1+0x92c8], R212 ;  /* 0x0092c8d401007387 */ /* 0x0003e80000100800 */
[----:B------:R-:W4:Y:S04]  /*a0220*/  LDL.LU R248, [R1+0x2350] ;  /* 0x0023500001f87983 */ /* 0x000f280000300800 */
[----:B------:R-:W4:Y:S04]  /*a0230*/  LDL.LU R249, [R1+0x2354] ;  /* 0x0023540001f97983 */ /* 0x000f280000300800 */
[----:B------:R-:W4:Y:S04]  /*a0240*/  LDL.LU R250, [R1+0x2358] ;  /* 0x0023580001fa7983 */ /* 0x000f280000300800 */
[----:B------:R-:W4:Y:S01]  /*a0250*/  LDL.LU R251, [R1+0x235c] ;  /* 0x00235c0001fb7983 */ /* 0x000f220000300800 */
[----:B--2---:R-:W-:Y:S03]  /*a0260*/  HMMA.1688.F32.TF32 R8, R232, R136, R244 ;  /* 0x00000088e808723c */ /* 0x004fe600000810f4 */
[----:B------:R-:W2:Y:S04]  /*a0270*/  LDL.LU R244, [R1+0x2340] ;  /* 0x0023400001f47983 */ /* 0x000ea80000300800 */
[----:B------:R-:W2:Y:S04]  /*a0280*/  LDL.LU R245, [R1+0x2344] ;  /* 0x0023440001f57983 */ /* 0x000ea80000300800 */
[----:B------:R-:W2:Y:S04]  /*a0290*/  LDL.LU R246, [R1+0x2348] ;  /* 0x0023480001f67983 */ /* 0x000ea80000300800 */
[----:B------:R-:W2:Y:S04]  /*a02a0*/  LDL.LU R247, [R1+0x234c] ;  /* 0x00234c0001f77983 */ /* 0x000ea80000300800 */
[----:B------:R-:W-:-:S02]  /*a02b0*/  IMAD.MOV.U32 R219, RZ, RZ, R11 ;  /* 0x000000ffffdb7224 */ /* 0x000fc400078e000b */
[----:B------:R-:W-:Y:S01]  /*a02c0*/  IMAD.MOV.U32 R218, RZ, RZ, R10 ;  /* 0x000000ffffda7224 */ /* 0x000fe200078e000a */
[----:B------:R-:W-:Y:S01]  /*a02d0*/  MOV R216, R8 ;  /* 0x0000000800d87202 */ /* 0x000fe20000000f00 */
[----:B------:R-:W-:Y:S01]  /*a02e0*/  IMAD.MOV.U32 R217, RZ, RZ, R9 ;  /* 0x000000ffffd97224 */ /* 0x000fe200078e0009 */
        /* <DEDUP_REMOVED lines=10> */
[----:B------:R3:W-:Y:S01]  /*a0390*/  STL [R1+0x92f4], R223 ;  /* 0x0092f4df01007387 */ /* 0x0007e20000100800 */
[----:B----4-:R-:W-:Y:S03]  /*a03a0*/  HMMA.1688.F32.TF32 R4, R232, R128, R240 ;  /* 0x00000080e804723c */ /* 0x010fe600000810f0 */
[----:B------:R-:W-:Y:S04]  /*a03b0*/  STL [R1+0x92f0], R222 ;  /* 0x0092f0de01007387 */ /* 0x000fe80000100800 */
[----:B------:R-:W-:Y:S04]  /*a03c0*/  STL [R1+0x92ec], R221 ;  /* 0x0092ecdd01007387 */ /* 0x000fe80000100800 */
[----:B------:R4:W-:Y:S04]  /*a03d0*/  STL [R1+0x92e8], R220 ;  /* 0x0092e8dc01007387 */ /* 0x0009e80000100800 */
[----:B------:R-:W3:Y:S04]  /*a03e0*/  LDL.LU R240, [R1+0x2330] ;  /* 0x0023300001f07983 */ /* 0x000ee80000300800 */
[----:B------:R-:W3:Y:S04]  /*a03f0*/  LDL.LU R241, [R1+0x2334] ;  /* 0x0023340001f17983 */ /* 0x000ee80000300800 */
[----:B------:R-:W3:Y:S04]  /*a0400*/  LDL.LU R242, [R1+0x2338] ;  /* 0x0023380001f27983 */ /* 0x000ee80000300800 */
[----:B------:R-:W3:Y:S01]  /*a0410*/  LDL.LU R243, [R1+0x233c] ;  /* 0x00233c0001f37983 */ /* 0x000ee20000300800 */
[----:B------:R-:W-:Y:S01]  /*a0420*/  IMAD.MOV.U32 R224, RZ, RZ, R4 ;  /* 0x000000ffffe07224 */ /* 0x000fe200078e0004 */
[----:B------:R-:W-:Y:S01]  /*a0430*/  MOV R226, R6 ;  /* 0x0000000600e27202 */ /* 0x000fe20000000f00 */
[----:B------:R-:W-:-:S02]  /*a0440*/  IMAD.MOV.U32 R225, RZ, RZ, R5 ;  /* 0x000000ffffe17224 */ /* 0x000fc400078e0005 */
[----:B------:R-:W-:Y:S02]  /*a0450*/  IMAD.MOV.U32 R227, RZ, RZ, R7 ;  /* 0x000000ffffe37224 */ /* 0x000fe400078e0007 */
[----:B------:R-:W-:Y:S03]  /*a0460*/  HMMA.1688.F32.TF32 R4, R232, R124, R248 ;  /* 0x0000007ce804723c */ /* 0x000fe600000810f8 */
[----:B------:R1:W-:Y:S04]  /*a0470*/  STL [R1+0x9304], R227 ;  /* 0x009304e301007387 */ /* 0x0003e80000100800 */
[----:B------:R1:W-:Y:S04]  /*a0480*/  STL [R1+0x9300], R226 ;  /* 0x009300e201007387 */ /* 0x0003e80000100800 */
[----:B------:R1:W-:Y:S04]  /*a0490*/  STL [R1+0x92fc], R225 ;  /* 0x0092fce101007387 */ /* 0x0003e80000100800 */
[----:B------:R1:W-:Y:S04]  /*a04a0*/  STL [R1+0x92f8], R224 ;  /* 0x0092f8e001007387 */ /* 0x0003e80000100800 */
[----:B------:R-:W-:Y:S01]  /*a04b0*/  IMAD.MOV.U32 R208, RZ, RZ, R4 ;  /* 0x000000ffffd07224 */ /* 0x000fe200078e0004 */
[----:B------:R-:W-:Y:S01]  /*a04c0*/  MOV R211, R7 ;  /* 0x0000000700d37202 */ /* 0x000fe20000000f00 */
[----:B------:R-:W-:-:S02]  /*a04d0*/  IMAD.MOV.U32 R209, RZ, RZ, R5 ;  /* 0x000000ffffd17224 */ /* 0x000fc400078e0005 */
[----:B------:R-:W-:Y:S02]  /*a04e0*/  IMAD.MOV.U32 R210, RZ, RZ, R6 ;  /* 0x000000ffffd27224 */ /* 0x000fe400078e0006 */
[----:B------:R1:W-:Y:S04]  /*a04f0*/  STL [R1+0x9314], R211 ;  /* 0x009314d301007387 */ /* 0x0003e80000100800 */
[----:B------:R1:W-:Y:S04]  /*a0500*/  STL [R1+0x9310], R210 ;  /* 0x009310d201007387 */ /* 0x0003e80000100800 */
[----:B------:R1:W-:Y:S04]  /*a0510*/  STL [R1+0x930c], R209 ;  /* 0x00930cd101007387 */ /* 0x0003e80000100800 */
[----:B------:R1:W-:Y:S04]  /*a0520*/  STL [R1+0x9308], R208 ;  /* 0x009308d001007387 */ /* 0x0003e80000100800 */
        /* <DEDUP_REMOVED lines=14> */
[----:B------:R-:W-:Y:S02]  /*a0610*/  IMAD.MOV.U32 R228, RZ, RZ, R4 ;  /* 0x000000ffffe47224 */ /* 0x000fe400078e0004 */
[----:B------:R-:W-:Y:S01]  /*a0620*/  IMAD.MOV.U32 R229, RZ, RZ, R5 ;  /* 0x000000ffffe57224 */ /* 0x000fe200078e0005 */
[----:B------:R-:W2:Y:S01]  /*a0630*/  LDL.LU R4, [R1+0x2300] ;  /* 0x0023000001047983 */ /* 0x000ea20000300800 */
[----:B------:R-:W-:Y:S02]  /*a0640*/  IMAD.MOV.U32 R230, RZ, RZ, R6 ;  /* 0x000000ffffe67224 */ /* 0x000fe400078e0006 */
[----:B------:R-:W-:Y:S01]  /*a0650*/  IMAD.MOV.U32 R231, RZ, RZ, R7 ;  /* 0x000000ffffe77224 */ /* 0x000fe200078e0007 */
[----:B------:R-:W2:Y:S04]  /*a0660*/  LDL.LU R5, [R1+0x2304] ;  /* 0x0023040001057983 */ /* 0x000ea80000300800 */
[----:B------:R-:W2:Y:S04]  /*a0670*/  LDL.LU R6, [R1+0x2308] ;  /* 0x0023080001067983 */ /* 0x000ea80000300800 */
[----:B------:R-:W2:Y:S04]  /*a0680*/  LDL.LU R7, [R1+0x230c] ;  /* 0x00230c0001077983 */ /* 0x000ea80000300800 */
[----:B------:R1:W-:Y:S04]  /*a0690*/  STL [R1+0x9324], R231 ;  /* 0x009324e701007387 */ /* 0x0003e80000100800 */
[----:B------:R-:W-:Y:S04]  /*a06a0*/  STL [R1+0x9320], R230 ;  /* 0x009320e601007387 */ /* 0x000fe80000100800 */
[----:B------:R1:W-:Y:S04]  /*a06b0*/  STL [R1+0x931c], R229 ;  /* 0x00931ce501007387 */ /* 0x0003e80000100800 */
[----:B------:R1:W-:Y:S04]  /*a06c0*/  STL [R1+0x9318], R228 ;  /* 0x009318e401007387 */ /* 0x0003e80000100800 */
[----:B------:R-:W2:Y:S04]  /*a06d0*/  LDL.LU R244, [R1+0x22e0] ;  /* 0x0022e00001f47983 */ /* 0x000ea80000300800 */
[----:B------:R-:W2:Y:S04]  /*a06e0*/  LDL.LU R245, [R1+0x22e4] ;  /* 0x0022e40001f57983 */ /* 0x000ea80000300800 */
[----:B------:R-:W2:Y:S04]  /*a06f0*/  LDL.LU R246, [R1+0x22e8] ;  /* 0x0022e80001f67983 */ /* 0x000ea80000300800 */
[----:B------:R-:W2:Y:S01]  /*a0700*/  LDL.LU R247, [R1+0x22ec] ;  /* 0x0022ec0001f77983 */ /* 0x000ea20000300800 */
[----:B---3--:R-:W-:Y:S03]  /*a0710*/  HMMA.1688.F32.TF32 R16, R232, R116, R240 ;  /* 0x00000074e810723c */ /* 0x008fe600000810f0 */
[----:B------:R-:W3:Y:S04]  /*a0720*/  LDL.LU R240, [R1+0x22d0] ;  /* 0x0022d00001f07983 */ /* 0x000ee80000300800 */
[----:B------:R-:W3:Y:S04]  /*a0730*/  LDL.LU R241, [R1+0x22d4] ;  /* 0x0022d40001f17983 */ /* 0x000ee80000300800 */
[----:B------:R-:W3:Y:S04]  /*a0740*/  LDL.LU R242, [R1+0x22d8] ;  /* 0x0022d80001f27983 */ /* 0x000ee80000300800 */
[----:B------:R-:W3:Y:S04]  /*a0750*/  LDL.LU R243, [R1+0x22dc] ;  /* 0x0022dc0001f37983 */ /* 0x000ee80000300800 */
[----:B-1----:R-:W-:Y:S01]  /*a0760*/  MOV R215, R16 ;  /* 0x0000001000d77202 */ /* 0x002fe20000000f00 */
[----:B------:R-:W-:-:S02]  /*a0770*/  IMAD.MOV.U32 R214, RZ, RZ, R17 ;  /* 0x000000ffffd67224 */ /* 0x000fc400078e0011 */
[----:B------:R-:W-:Y:S02]  /*a0780*/  IMAD.MOV.U32 R213, RZ, RZ, R18 ;  /* 0x000000ffffd57224 */ /* 0x000fe400078e0012 */
[----:B------:R-:W-:Y:S01]  /*a0790*/  IMAD.MOV.U32 R212, RZ, RZ, R19 ;  /* 0x000000ffffd47224 */ /* 0x000fe200078e0013 */
[----:B------:R-:W-:Y:S04]  /*a07a0*/  STL.64 [R1+0x9430], R214 ;  /* 0x009430d601007387 */ /* 0x000fe80000100a00 */
[----:B------:R-:W-:Y:S01]  /*a07b0*/  STL.64 [R1+0x9428], R212 ;  /* 0x009428d401007387 */ /* 0x000fe20000100a00 */
[C---:B----4-:R-:W-:Y:S08]  /*a07c0*/  HMMA.1688.F32.TF32 R12, R232.reuse, R112, R12 ;  /* 0x00000070e80c723c */ /* 0x050ff0000008100c */
[----:B--2---:R-:W-:-:S15]  /*a07d0*/  HMMA.1688.F32.TF32 R4, R232, R104, R4 ;  /* 0x00000068e804723c */ /* 0x004fde0000081004 */
[----:B------:R-:W-:-:S04]  /*a07e0*/  NOP ;  /* 0x0000000000007918 */ /* 0x000fc80000000000 */
[----:B------:R-:W-:Y:S01]  /*a07f0*/  IMAD.MOV.U32 R223, RZ, RZ, R4 ;  /* 0x000000ffffdf7224 */ /* 0x000fe200078e0004 */
[----:B------:R-:W-:Y:S01]  /*a0800*/  MOV R220, R7 ;  /* 0x0000000700dc7202 */ /* 0x000fe20000000f00 */
[----:B------:R-:W-:Y:S02]  /*a0810*/  IMAD.MOV.U32 R222, RZ, RZ, R5 ;  /* 0x000000ffffde7224 */ /* 0x000fe400078e0005 */
[----:B------:R-:W-:Y:S02]  /*a0820*/  IMAD.MOV.U32 R221, RZ, RZ, R6 ;  /* 0x000000ffffdd7224 */ /* 0x000fe400078e0006 */
[----:B------:R-:W-:Y:S01]  /*a0830*/  HMMA.1688.F32.TF32 R4, R232, R100, R248 ;  /* 0x00000064e804723c */ /* 0x000fe200000810f8 */
[----:B------:R-:W-:Y:S01]  /*a0840*/  IMAD.MOV.U32 R219, RZ, RZ, R12 ;  /* 0x000000ffffdb7224 */ /* 0x000fe200078e000c */
[----:B------:R-:W-:-:S15]  /*a0850*/  MOV R218, R13 ;  /* 0x0000000d00da7202 */ /* 0x000fde0000000f00 */
[----:B------:R-:W-:Y:S02]  /*a0860*/  NOP ;  /* 0x0000000000007918 */ /* 0x000fe40000000000 */
[----:B------:R-:W-:Y:S02]  /*a0870*/  IMAD.MOV.U32 R227, RZ, RZ, R4 ;  /* 0x000000ffffe37224 */ /* 0x000fe400078e0004 */
[----:B------:R-:W-:Y:S02]  /*a0880*/  IMAD.MOV.U32 R226, RZ, RZ, R5 ;  /* 0x000000ffffe27224 */ /* 0x000fe400078e0005 */
[----:B------:R-:W-:Y:S02]  /*a0890*/  IMAD.MOV.U32 R225, RZ, RZ, R6 ;  /* 0x000000ffffe17224 */ /* 0x000fe400078e0006 */
[----:B------:R-:W-:Y:S02]  /*a08a0*/  IMAD.MOV.U32 R224, RZ, RZ, R7 ;  /* 0x000000ffffe07224 */ /* 0x000fe400078e0007 */
[C---:B------:R-:W-:Y:S01]  /*a08b0*/  HMMA.1688.F32.TF32 R4, R232.reuse, R96, R244 ;  /* 0x00000060e804723c */ /* 0x040fe200000810f4 */
[----:B------:R-:W-:Y:S02]  /*a08c0*/  IMAD.MOV.U32 R217, RZ, RZ, R14 ;  /* 0x000000ffffd97224 */ /* 0x000fe400078e000e */
[----:B------:R-:W-:Y:S01]  /*a08d0*/  IMAD.MOV.U32 R216, RZ, RZ, R15 ;  /* 0x000000ffffd87224 */ /* 0x000fe200078e000f */
[----:B------:R-:W-:Y:S04]  /*a08e0*/  STL.64 [R1+0x9440], R218 ;  /* 0x009440da01007387 */ /* 0x000fe80000100a00 */
[----:B------:R-:W-:Y:S01]  /*a08f0*/  STL.64 [R1+0x9438], R216 ;  /* 0x009438d801007387 */ /* 0x000fe20000100a00 */
[----:B------:R-:W-:Y:S03]  /*a0900*/  HMMA.1688.F32.TF32 R8, R232, R108, R8 ;  /* 0x0000006ce808723c */ /* 0x000fe60000081008 */
[----:B------:R-:W-:Y:S07]  /*a0910*/  STL.64 [R1+0x9450], R222 ;  /* 0x009450de01007387 */ /* 0x000fee0000100a00 */
[----:B------:R-:W-:Y:S01]  /*a0920*/  MOV R211, R4 ;  /* 0x0000000400d37202 */ /* 0x000fe20000000f00 */
[----:B------:R-:W-:-:S02]  /*a0930*/  IMAD.MOV.U32 R210, RZ, RZ, R5 ;  /* 0x000000ffffd27224 */ /* 0x000fc400078e0005 */
[----:B------:R-:W-:Y:S02]  /*a0940*/  IMAD.MOV.U32 R209, RZ, RZ, R6 ;  /* 0x000000ffffd17224 */ /* 0x000fe400078e0006 */
[----:B------:R-:W-:Y:S01]  /*a0950*/  IMAD.MOV.U32 R208, RZ, RZ, R7 ;  /* 0x000000ffffd07224 */ /* 0x000fe200078e0007 */
[----:B------:R-:W-:Y:S04]  /*a0960*/  STL.64 [R1+0x9448], R220 ;  /* 0x009448dc01007387 */ /* 0x000fe80000100a00 */
[----:B------:R-:W-:Y:S04]  /*a0970*/  STL.64 [R1+0x9460], R226 ;  /* 0x009460e201007387 */ /* 0x000fe80000100a00 */
[----:B------:R-:W-:Y:S04]  /*a0980*/  STL.64 [R1+0x9458], R224 ;  /* 0x009458e001007387 */ /* 0x000fe80000100a00 */
[----:B------:R-:W-:Y:S04]  /*a0990*/  STL.64 [R1+0x9470], R210 ;  /* 0x009470d201007387 */ /* 0x000fe80000100a00 */
[----:B------:R-:W-:Y:S01]  /*a09a0*/  STL.64 [R1+0x9468], R208 ;  /* 0x009468d001007387 */ /* 0x000fe20000100a00 */
[----:B------:R-:W-:Y:S01]  /*a09b0*/  IMAD.MOV.U32 R68, RZ, RZ, R8 ;  /* 0x000000ffff447224 */ /* 0x000fe200078e0008 */
[----:B------:R-:W-:Y:S01]  /*a09c0*/  MOV R70, R10 ;  /* 0x0000000a00467202 */ /* 0x000fe20000000f00 */
[----:B------:R-:W-:-:S02]  /*a09d0*/  IMAD.MOV.U32 R69, RZ, RZ, R9 ;  /* 0x000000ffff457224 */ /* 0x000fc400078e0009 */
[----:B------:R-:W-:Y:S01]  /*a09e0*/  IMAD.MOV.U32 R64, RZ, RZ, R11 ;  /* 0x000000ffff407224 */ /* 0x000fe200078e000b */
[----:B---3--:R-:W-:Y:S01]  /*a09f0*/  HMMA.1688.F32.TF32 R4, R232, R92, R240 ;  /* 0x0000005ce804723c */ /* 0x008fe200000810f0 */
[----:B------:R-:W2:Y:S04]  /*a0a00*/  LDL.LU R240, [R1+0x1f70] ;  /* 0x001f700001f07983 */ /* 0x000ea80000300800 */
[----:B------:R-:W2:Y:S04]  /*a0a10*/  LDL.LU R241, [R1+0x1f74] ;  /* 0x001f740001f17983 */ /* 0x000ea80000300800 */
[----:B------:R-:W2:Y:S04]  /*a0a20*/  LDL.LU R242, [R1+0x1f78] ;  /* 0x001f780001f27983 */ /* 0x000ea80000300800 */
[----:B------:R-:W2:Y:S04]  /*a0a30*/  LDL.LU R243, [R1+0x1f7c] ;  /* 0x001f7c0001f37983 */ /* 0x000ea80000300800 */
[----:B------:R-:W3:Y:S04]  /*a0a40*/  LDL.LU R244, [R1+0x1f80] ;  /* 0x001f800001f47983 */ /* 0x000ee80000300800 */
[----:B------:R-:W3:Y:S04]  /*a0a50*/  LDL.LU R245, [R1+0x1f84] ;  /* 0x001f840001f57983 */ /* 0x000ee80000300800 */
[----:B------:R-:W3:Y:S04]  /*a0a60*/  LDL.LU R246, [R1+0x1f88] ;  /* 0x001f880001f67983 */ /* 0x000ee80000300800 */
[----:B------:R-:W3:Y:S01]  /*a0a70*/  LDL.LU R247, [R1+0x1f8c] ;  /* 0x001f8c0001f77983 */ /* 0x000ee20000300800 */
[----:B------:R-:W-:-:S03]  /*a0a80*/  IMAD.MOV.U32 R65, RZ, RZ, R4 ;  /* 0x000000ffff417224 */ /* 0x000fc600078e0004 */
[----:B------:R-:W4:Y:S01]  /*a0a90*/  LDL.LU R248, [R1+0x1f90] ;  /* 0x001f900001f87983 */ /* 0x000f220000300800 */
[----:B------:R-:W-:-:S03]  /*a0aa0*/  MOV R66, R5 ;  /* 0x0000000500427202 */ /* 0x000fc60000000f00 */
[----:B------:R-:W4:Y:S01]  /*a0ab0*/  LDL.LU R249, [R1+0x1f94] ;  /* 0x001f940001f97983 */ /* 0x000f220000300800 */
[----:B------:R-:W-:-:S03]  /*a0ac0*/  IMAD.MOV.U32 R67, RZ, RZ, R6 ;  /* 0x000000ffff437224 */ /* 0x000fc600078e0006 */
[----:B------:R-:W4:Y:S01]  /*a0ad0*/  LDL.LU R250, [R1+0x1f98] ;  /* 0x001f980001fa7983 */ /* 0x000f220000300800 */
[----:B------:R-:W-:-:S03]  /*a0ae0*/  IMAD.MOV.U32 R71, RZ, RZ, R7 ;  /* 0x000000ffff477224 */ /* 0x000fc600078e0007 */
        /* <DEDUP_REMOVED lines=57> */
[----:B------:R-:W-:Y:S04]  /*a0e80*/  STL.64 [R1+0x9490], R70 ;  /* 0x0094904601007387 */ /* 0x000fe80000100a00 */
[----:B------:R-:W-:Y:S04]  /*a0e90*/  STL.64 [R1+0x9488], R68 ;  /* 0x0094884401007387 */ /* 0x000fe80000100a00 */
[----:B------:R-:W-:Y:S04]  /*a0ea0*/  STL.64 [R1+0x9480], R66 ;  /* 0x0094804201007387 */ /* 0x000fe80000100a00 */
[----:B------:R-:W-:Y:S01]  /*a0eb0*/  STL.64 [R1+0x9478], R64 ;  /* 0x0094784001007387 */ /* 0x000fe20000100a00 */
[----:B--2---:R-:W-:-:S15]  /*a0ec0*/  HMMA.1688.F32.TF32 R52, R232, R88, R52 ;  /* 0x00000058e834723c */ /* 0x004fde0000081034 */
[----:B------:R-:W-:-:S04]  /*a0ed0*/  NOP ;  /* 0x0000000000007918 */ /* 0x000fc80000000000 */
[----:B------:R-:W-:Y:S01]  /*a0ee0*/  IMAD.MOV.U32 R231, RZ, RZ, R52 ;  /* 0x000000ffffe77224 */ /* 0x000fe200078e0034 */
[----:B------:R-:W-:Y:S01]  /*a0ef0*/  MOV R229, R54 ;  /* 0x0000003600e57202 */ /* 0x000fe20000000f00 */
[----:B------:R-:W-:Y:S02]  /*a0f00*/  IMAD.MOV.U32 R230, RZ, RZ, R53 ;  /* 0x000000ffffe67224 */ /* 0x000fe400078e0035 */
[----:B------:R-:W-:Y:S01]  /*a0f10*/  IMAD.MOV.U32 R228, RZ, RZ, R55 ;  /* 0x000000ffffe47224 */ /* 0x000fe200078e0037 */
[----:B---3--:R-:W-:Y:S02]  /*a0f20*/  HMMA.1688.F32.TF32 R20, R232, R84, R20 ;  /* 0x00000054e814723c */ /* 0x008fe40000081014 */
[----:B------:R-:W-:Y:S04]  /*a0f30*/  STL.64 [R1+0x94a0], R230 ;  /* 0x0094a0e601007387 */ /* 0x000fe80000100a00 */
[----:B------:R-:W-:-:S13]  /*a0f40*/  STL.64 [R1+0x9498], R228 ;  /* 0x009498e401007387 */ /* 0x000fda0000100a00 */
[----:B------:R-:W-:Y:S01]  /*a0f50*/  IMAD.MOV.U32 R206, RZ, RZ, R22 ;  /* 0x000000ffffce7224 */ /* 0x000fe200078e0016 */
[----:B------:R-:W-:Y:S01]  /*a0f60*/  MOV R207, R23 ;  /* 0x0000001700cf7202 */ /* 0x000fe20000000f00 */
[----:B------:R-:W-:Y:S01]  /*a0f70*/  IMAD.MOV.U32 R204, RZ, RZ, R20 ;  /* 0x000000ffffcc7224 */ /* 0x000fe200078e0014 */
[----:B----4-:R-:W-:Y:S01]  /*a0f80*/  HMMA.1688.F32.TF32 R52, R236, R196, R44 ;  /* 0x000000c4ec34723c */ /* 0x010fe2000008102c */
[----:B------:R-:W-:-:S07]  /*a0f90*/  IMAD.MOV.U32 R205, RZ, RZ, R21 ;  /* 0x000000ffffcd7224 */ /* 0x000fce00078e0015 */
        /* <DEDUP_REMOVED lines=39> */
[----:B--2---:R-:W-:Y:S01]  /*a1210*/  HMMA.1688.F32.TF32 R8, R236, R152, R240 ;  /* 0x00000098ec08723c */ /* 0x004fe200000810f0 */
[----:B------:R1:W-:Y:S04]  /*a1220*/  STL.64 [R1+0x2290], R4 ;  /* 0x0022900401007387 */ /* 0x0003e80000100a00 */
[----:B------:R2:W-:Y:S04]  /*a1230*/  STL.64 [R1+0x2298], R6 ;  /* 0x0022980601007387 */ /* 0x0005e80000100a00 */
[----:B-1----:R-:W3:Y:S04]  /*a1240*/  LDL.LU R4, [R1+0x1c60] ;  /* 0x001c600001047983 */ /* 0x002ee80000300800 */
[----:B------:R1:W-:Y:S04]  /*a1250*/  STL.64 [R1+0x2280], R12 ;  /* 0x0022800c01007387 */ /* 0x0003e80000100a00 */
[----:B------:R4:W-:Y:S04]  /*a1260*/  STL.64 [R1+0x2288], R14 ;  /* 0x0022880e01007387 */ /* 0x0009e80000100a00 */
[----:B------:R1:W-:Y:S04]  /*a1270*/  STL.64 [R1+0x2270], R8 ;  /* 0x0022700801007387 */ /* 0x0003e80000100a00 */
[----:B------:R1:W-:Y:S04]  /*a1280*/  STL.64 [R1+0x2278], R10 ;  /* 0x0022780a01007387 */ /* 0x0003e80000100a00 */
[----:B------:R-:W3:Y:S04]  /*a1290*/  LDL.LU R5, [R1+0x1c64] ;  /* 0x001c640001057983 */ /* 0x000ee80000300800 */
[----:B--2---:R-:W3:Y:S04]  /*a12a0*/  LDL.LU R6, [R1+0x1c68] ;  /* 0x001c680001067983 */ /* 0x004ee80000300800 */
[----:B------:R-:W3:Y:S04]  /*a12b0*/  LDL.LU R7, [R1+0x1c6c] ;  /* 0x001c6c0001077983 */ /* 0x000ee80000300800 */
        /* <DEDUP_REMOVED lines=95> */
[C---:B---3--:R-:W-:Y:S08]  /*a18b0*/  HMMA.1688.F32.TF32 R36, R236.reuse, R100, R36 ;  /* 0x00000064ec24723c */ /* 0x048ff00000081024 */
[C---:B------:R-:W-:Y:S08]  /*a18c0*/  HMMA.1688.F32.TF32 R24, R236.reuse, R88, R24 ;  /* 0x00000058ec18723c */ /* 0x040ff00000081018 */
[C---:B----4-:R-:W-:Y:S08]  /*a18d0*/  HMMA.1688.F32.TF32 R40, R236.reuse, R104, R40 ;  /* 0x00000068ec28723c */ /* 0x050ff00000081028 */
[----:B------:R-:W-:Y:S08]  /*a18e0*/  HMMA.1688.F32.TF32 R16, R236, R84, R16 ;  /* 0x00000054ec10723c */ /* 0x000ff00000081010 */
[C---:B-1----:R-:W-:Y:S08]  /*a18f0*/  HMMA.1688.F32.TF32 R12, R232.reuse, R200, R12 ;  /* 0x000000c8e80c723c */ /* 0x042ff0000008100c */
[----:B------:R-:W-:Y:S08]  /*a1900*/  HMMA.1688.F32.TF32 R4, R232, R192, R4 ;  /* 0x000000c0e804723c */ /* 0x000ff00000081004 */
[C---:B------:R-:W-:Y:S08]  /*a1910*/  HMMA.1688.F32.TF32 R68, R236.reuse, R144, R224 ;  /* 0x00000090ec44723c */ /* 0x040ff000000810e0 */
[C---:B------:R-:W-:Y:S08]  /*a1920*/  HMMA.1688.F32.TF32 R204, R236.reuse, R148, R208 ;  /* 0x00000094eccc723c */ /* 0x040ff000000810d0 */
[C---:B------:R-:W-:Y:S11]  /*a1930*/  HMMA.1688.F32.TF32 R64, R236.reuse, R140, R220 ;  /* 0x0000008cec40723c */ /* 0x040ff600000810dc */
        /* <DEDUP_REMOVED lines=8> */
[C---:B-1----:R-:W-:Y:S08]  /*a19c0*/  HMMA.1688.F32.TF32 R64, R236.reuse, R128, R60 ;  /* 0x00000080ec40723c */ /* 0x042ff0000008103c */
[C---:B------:R-:W-:Y:S08]  /*a19d0*/  HMMA.1688.F32.TF32 R60, R236.reuse, R124, R56 ;  /* 0x0000007cec3c723c */ /* 0x040ff00000081038 */
[C---:B------:R-:W-:Y:S08]  /*a19e0*/  HMMA.1688.F32.TF32 R56, R236.reuse, R120, R52 ;  /* 0x00000078ec38723c */ /* 0x040ff00000081034 */
[C---:B------:R-:W-:Y:S01]  /*a19f0*/  HMMA.1688.F32.TF32 R52, R236.reuse, R116, R48 ;  /* 0x00000074ec34723c */ /* 0x040fe20000081030 */
[----:B------:R-:W-:Y:S07]  /*a1a00*/  STL.64 [R1+0x2230], R204 ;  /* 0x002230cc01007387 */ /* 0x000fee0000100a00 */
[C---:B------:R-:W-:Y:S01]  /*a1a10*/  HMMA.1688.F32.TF32 R48, R236.reuse, R112, R44 ;  /* 0x00000070ec30723c */ /* 0x040fe2000008102c */
[----:B------:R-:W-:Y:S07]  /*a1a20*/  STL.64 [R1+0x2238], R206 ;  /* 0x002238ce01007387 */ /* 0x000fee0000100a00 */
[C---:B------:R-:W-:Y:S01]  /*a1a30*/  HMMA.1688.F32.TF32 R44, R236.reuse, R108, R72 ;  /* 0x0000006cec2c723c */ /* 0x040fe20000081048 */
[----:B------:R-:W-:Y:S04]  /*a1a40*/  STL.64 [R1+0x2220], R68 ;  /* 0x0022204401007387 */ /* 0x000fe80000100a00 */
[----:B------:R-:W-:Y:S03]  /*a1a50*/  STL.64 [R1+0x2228], R70 ;  /* 0x0022284601007387 */ /* 0x000fe60000100a00 */
[----:B------:R-:W-:Y:S01]  /*a1a60*/  HMMA.1688.F32.TF32 R28, R236, R92, R28 ;  /* 0x0000005cec1c723c */ /* 0x000fe2000008101c */
        /* <DEDUP_REMOVED lines=37> */
[----:B-1----:R-:W-:Y:S03]  /*a1cc0*/  HMMA.1688.F32.TF32 R4, R232, R188, R248 ;  /* 0x000000bce804723c */ /* 0x002fe600000810f8 */
[----:B------:R-:W-:Y:S04]  /*a1cd0*/  STL.64 [R1+0x9778], R190 ;  /* 0x009778be01007387 */ /* 0x000fe80000100a00 */
[----:B------:R-:W-:-:S12]  /*a1ce0*/  STL.64 [R1+0x9770], R188 ;  /* 0x009770bc01007387 */ /* 0x000fd80000100a00 */
        /* <DEDUP_REMOVED lines=8> */
[----:B------:R-:W2:-:S15]  /*a1d70*/  LDL.LU R240, [R1+0x1a80] ;  /* 0x001a800001f07983 */ /* 0x000e9e0000300800 */
[----:B------:R-:W-:Y:S02]  /*a1d80*/  NOP ;  /* 0x0000000000007918 */ /* 0x000fe40000000000 */
        /* <DEDUP_REMOVED lines=106> */
[----:B------:R1:W-:Y:S01]  /*a2430*/  STL.64 [R1+0x9750], R180 ;  /* 0x009750b401007387 */ /* 0x0003e20000100a00 */
        /* <DEDUP_REMOVED lines=8> */
[C---:B-1----:R-:W-:Y:S08]  /*a24c0*/  HMMA.1688.F32.TF32 R180, R232.reuse, R172, R220 ;  /* 0x000000ace8b4723c */ /* 0x042ff000000810dc */
[----:B------:R-:W-:-:S15]  /*a24d0*/  HMMA.1688.F32.TF32 R184, R232, R176, R228 ;  /* 0x000000b0e8b8723c */ /* 0x000fde00000810e4 */
[----:B------:R-:W-:-:S04]  /*a24e0*/  NOP ;  /* 0x0000000000007918 */ /* 0x000fc80000000000 */
        /* <DEDUP_REMOVED lines=9> */
[----:B------:R1:W-:Y:S02]  /*a2580*/  STL.64 [R1+0x2168], R66 ;  /* 0x0021684201007387 */ /* 0x0003e40000100a00 */
[C---:B-1----:R-:W-:Y:S02]  /*a2590*/  HMMA.1688.F32.TF32 R64, R232.reuse, R76, R224 ;  /* 0x0000004ce840723c */ /* 0x042fe400000810e0 */
[----:B------:R-:W-:Y:S04]  /*a25a0*/  STL.64 [R1+0x2150], R68 ;  /* 0x0021504401007387 */ /* 0x000fe80000100a00 */
[----:B------:R1:W-:Y:S02]  /*a25b0*/  STL.64 [R1+0x2158], R70 ;  /* 0x0021584601007387 */ /* 0x0003e40000100a00 */
[C---:B------:R-:W-:Y:S08]  /*a25c0*/  HMMA.1688.F32.TF32 R180, R232.reuse, R80, R216 ;  /* 0x00000050e8b4723c */ /* 0x040ff000000810d8 */
[C---:B-1----:R-:W-:Y:S03]  /*a25d0*/  HMMA.1688.F32.TF32 R68, R232.reuse, R156, R212 ;  /* 0x0000009ce844723c */ /* 0x042fe600000810d4 */
[----:B------:R-:W-:Y:S04]  /*a25e0*/  STL.64 [R1+0x2140], R64 ;  /* 0x0021404001007387 */ /* 0x000fe80000100a00 */
[----:B------:R1:W-:Y:S02]  /*a25f0*/  STL.64 [R1+0x2148], R66 ;  /* 0x0021484201007387 */ /* 0x0003e40000100a00 */
        /* <DEDUP_REMOVED lines=45> */
[----:B------:R-:W-:-:S02]  /*a28d0*/  LOP3.LUT R223, R0, 0x20, RZ, 0x3c, !PT ;  /* 0x0000002000df7812 */ /* 0x000fc400078e3cff */
        /* <DEDUP_REMOVED lines=102> */
[----:B------:R-:W-:Y:S04]  /*a2f40*/  LDS R237, [R223+UR10+0x4380] ;  /* 0x0043800adfed7984 */ /* 0x000fe80008000800 */
[----:B------:R-:W2:Y:S04]  /*a2f50*/  LDS R239, [R223+UR10+0x5380] ;  /* 0x0053800adfef7984 */ /* 0x000ea80008000800 */
        /* <DEDUP_REMOVED lines=30> */
[----:B------:R-:W-:Y:S04]  /*a3140*/  LDS R233, [R23+UR10+0x4380] ;  /* 0x0043800a17e97984 */ /* 0x000fe80008000800 */
[----:B------:R-:W1:Y:S01]  /*a3150*/  LDS R235, [R23+UR10+0x5380] ;  /* 0x0053800a17eb7984 */ /* 0x000e620008000800 */
        /* <DEDUP_REMOVED lines=44> */
[----:B------:R2:W-:Y:S04]  /*a3420*/  STL.64 [R1+0x1fb8], R206 ;  /* 0x001fb8ce01007387 */ /* 0x0005e80000100a00 */
[----:B------:R-:W-:Y:S04]  /*a3430*/  STL.64 [R1+0x1fa0], R228 ;  /* 0x001fa0e401007387 */ /* 0x000fe80000100a00 */
[----:B------:R-:W-:Y:S01]  /*a3440*/  STL.64 [R1+0x1fa8], R230 ;  /* 0x001fa8e601007387 */ /* 0x000fe20000100a00 */
[C---:B--2---:R-:W-:Y:S03]  /*a3450*/  HMMA.1688.F32.TF32 R204, R236.reuse, R168, R68 ;  /* 0x000000a8eccc723c */ /* 0x044fe60000081044 */
[----:B------:R-:W-:Y:S04]  /*a3460*/  STL.64 [R1+0x1f90], R64 ;  /* 0x001f904001007387 */ /* 0x000fe80000100a00 */
[----:B------:R2:W-:Y:S01]  /*a3470*/  STL.64 [R1+0x1f98], R66 ;  /* 0x001f984201007387 */ /* 0x0005e20000100a00 */
[C---:B------:R-:W-:Y:S08]  /*a3480*/  HMMA.1688.F32.TF32 R68, R236.reuse, R164, R208 ;  /* 0x000000a4ec44723c */ /* 0x040ff000000810d0 */
        /* <DEDUP_REMOVED lines=8> */
[C---:B-1----:R-:W-:Y:S08]  /*a3510*/  HMMA.1688.F32.TF32 R68, R236.reuse, R80, R212 ;  /* 0x00000050ec44723c */ /* 0x042ff000000810d4 */
[C---:B--2---:R-:W-:Y:S08]  /*a3520*/  HMMA.1688.F32.TF32 R64, R236.reuse, R156, R60 ;  /* 0x0000009cec40723c */ /* 0x044ff0000008103c */
        /* <DEDUP_REMOVED lines=153> */
[----:B------:R-:W2:Y:S04]  /*a3ec0*/  LDL.LU.64 R242, [R1+0x9748] ;  /* 0x0097480001f27983 */ /* 0x000ea80000300a00 */
[----:B------:R-:W2:-:S12]  /*a3ed0*/  LDL.LU.64 R240, [R1+0x9740] ;  /* 0x0097400001f07983 */ /* 0x000e980000300a00 */
[----:B------:R1:W-:Y:S04]  /*a3ee0*/  STL.64 [R1+0x1d60], R236 ;  /* 0x001d60ec01007387 */ /* 0x0003e80000100a00 */
[----:B------:R1:W-:Y:S04]  /*a3ef0*/  STL.64 [R1+0x1d68], R238 ;  /* 0x001d68ee01007387 */ /* 0x0003e80000100a00 */
[----:B-1----:R-:W2:Y:S04]  /*a3f00*/  LDL.LU R236, [R1+0x1850] ;  /* 0x0018500001ec7983 */ /* 0x002ea80000300800 */
[----:B------:R-:W2:Y:S04]  /*a3f10*/  LDL.LU R237, [R1+0x1854] ;  /* 0x0018540001ed7983 */ /* 0x000ea80000300800 */
[----:B------:R-:W2:Y:S04]  /*a3f20*/  LDL.LU R238, [R1+0x1858] ;  /* 0x0018580001ee7983 */ /* 0x000ea80000300800 */
[----:B------:R-:W2:Y:S01]  /*a3f30*/  LDL.LU R239, [R1+0x185c] ;  /* 0x00185c0001ef7983 */ /* 0x000ea20000300800 */
[C---:B------:R-:W-:Y:S08]  /*a3f40*/  HMMA.1688.F32.TF32 R228, R232.reuse, R192, R228 ;  /* 0x000000c0e8e4723c */ /* 0x040ff000000810e4 */
[C---:B------:R-:W-:Y:S08]  /*a3f50*/  HMMA.1688.F32.TF32 R68, R232.reuse, R184, R68 ;  /* 0x000000b8e844723c */ /* 0x040ff00000081044 */
[C---:B---3--:R-:W-:Y:S08]  /*a3f60*/  HMMA.1688.F32.TF32 R60, R232.reuse, R164, R60 ;  /* 0x000000a4e83c723c */ /* 0x048ff0000008103c */
[C---:B------:R-:W-:Y:S08]  /*a3f70*/  HMMA.1688.F32.TF32 R56, R232.reuse, R160, R56 ;  /* 0x000000a0e838723c */ /* 0x040ff00000081038 */
[C---:B----4-:R-:W-:Y:S08]  /*a3f80*/  HMMA.1688.F32.TF32 R12, R232.reuse, R124, R12 ;  /* 0x0000007ce80c723c */ /* 0x050ff0000008100c */
[----:B--2---:R-:W-:-:S15]  /*a3f90*/  HMMA.1688.F32.TF32 R236, R232, R200, R236 ;  /* 0x000000c8e8ec723c */ /* 0x004fde00000810ec */
[----:B------:R-:W-:-:S04]  /*a3fa0*/  NOP ;  /* 0x0000000000007918 */ /* 0x000fc80000000000 */
[----:B------:R-:W-:Y:S04]  /*a3fb0*/  STL.64 [R1+0x1d50], R236 ;  /* 0x001d50ec01007387 */ /* 0x000fe80000100a00 */
[----:B------:R1:W-:Y:S02]  /*a3fc0*/  STL.64 [R1+0x1d58], R238 ;  /* 0x001d58ee01007387 */ /* 0x0003e40000100a00 */
[C---:B-1----:R-:W-:Y:S08]  /*a3fd0*/  HMMA.1688.F32.TF32 R236, R232.reuse, R196, R204 ;  /* 0x000000c4e8ec723c */ /* 0x042ff000000810cc */
[C---:B------:R-:W-:Y:S08]  /*a3fe0*/  HMMA.1688.F32.TF32 R204, R232.reuse, R188, R64 ;  /* 0x000000bce8cc723c */ /* 0x040ff00000081040 */
        /* <DEDUP_REMOVED lines=28> */
[----:B------:R-:W1:Y:S05]  /*a41b0*/  LDS R239, [R223+UR10+0x7000] ;  /* 0x0070000adfef7984 */ /* 0x000e6a0008000800 */
[C---:B--2---:R-:W-:Y:S08]  /*a41c0*/  HMMA.1688.F32.TF32 R56, R232.reuse, R80, R48 ;  /* 0x00000050e838723c */ /* 0x044ff00000081030 */
        /* <DEDUP_REMOVED lines=30> */
[----:B------:R-:W-:Y:S04]  /*a43b0*/  STL.64 [R1+0x1c00], R12 ;  /* 0x001c000c01007387 */ /* 0x000fe80000100a00 */
[----:B------:R2:W-:Y:S01]  /*a43c0*/  STL.64 [R1+0x1c08], R14 ;  /* 0x001c080e01007387 */ /* 0x0005e20000100a00 */
[C---:B------:R-:W-:Y:S08]  /*a43d0*/  HMMA.1688.F32.TF32 R4, R232.reuse, R108, R244 ;  /* 0x0000006ce804723c */ /* 0x040ff000000810f4 */
[----:B--2---:R-:W-:Y:S01]  /*a43e0*/  HMMA.1688.F32.TF32 R12, R232, R112, R248 ;  /* 0x00000070e80c723c */ /* 0x004fe200000810f8 */
[----:B------:R-:W-:Y:S04]  /*a43f0*/  STL.64 [R1+0x1bf0], R16 ;  /* 0x001bf01001007387 */ /* 0x000fe80000100a00 */
[----:B------:R-:W-:Y:S04]  /*a4400*/  STL.64 [R1+0x1bf8], R18 ;  /* 0x001bf81201007387 */ /* 0x000fe80000100a00 */
[----:B------:R2:W-:Y:S04]  /*a4410*/  STL.64 [R1+0x1be0], R8 ;  /* 0x001be00801007387 */ /* 0x0005e80000100a00 */
[----:B------:R3:W-:Y:S06]  /*a4420*/  STL.64 [R1+0x1be8], R10 ;  /* 0x001be80a01007387 */ /* 0x0007ec0000100a00 */
[----:B------:R4:W-:Y:S01]  /*a4430*/  STL.64 [R1+0x1bd0], R12 ;  /* 0x001bd00c01007387 */ /* 0x0009e20000100a00 */
[----:B--2---:R-:W-:-:S03]  /*a4440*/  IMAD.MOV.U32 R8, RZ, RZ, R182 ;  /* 0x000000ffff087224 */ /* 0x004fc600078e00b6 */
[----:B------:R2:W-:Y:S01]  /*a4450*/  STL.64 [R1+0x1bd8], R14 ;  /* 0x001bd80e01007387 */ /* 0x0005e20000100a00 */
[----:B------:R-:W-:-:S03]  /*a4460*/  IMAD.MOV.U32 R9, RZ, RZ, R179 ;  /* 0x000000ffff097224 */ /* 0x000fc600078e00b3 */
[----:B------:R-:W2:Y:S01]  /*a4470*/  LDL.LU R182, [R1+0x973c] ;  /* 0x00973c0001b67983 */ /* 0x000ea20000300800 */
[----:B---3--:R-:W-:-:S03]  /*a4480*/  IMAD.MOV.U32 R10, RZ, RZ, R178 ;  /* 0x000000ffff0a7224 */ /* 0x008fc600078e00b2 */
[----:B------:R3:W-:Y:S01]  /*a4490*/  STL.64 [R1+0x1bc0], R4 ;  /* 0x001bc00401007387 */ /* 0x0007e20000100a00 */
[----:B------:R-:W-:-:S03]  /*a44a0*/  IMAD.MOV.U32 R11, RZ, RZ, R175 ;  /* 0x000000ffff0b7224 */ /* 0x000fc600078e00af */
        /* <DEDUP_REMOVED lines=23> */
[----:B------:R-:W-:-:S03]  /*a4620*/  MOV R19, R174 ;  /* 0x000000ae00137202 */ /* 0x000fc60000000f00 */
[----:B------:R-:W2:Y:S04]  /*a4630*/  LDL.LU R43, [R1+0x158c] ;  /* 0x00158c00012b7983 */ /* 0x000ea80000300800 */
[----:B------:R-:W2:Y:S04]  /*a4640*/  LDL.LU R16, [R1+0x1520] ;  /* 0x0015200001107983 */ /* 0x000ea80000300800 */
[----:B------:R-:W2:Y:S04]  /*a4650*/  LDL.LU R17, [R1+0x1524] ;  /* 0x0015240001117983 */ /* 0x000ea80000300800 */
[----:B------:R-:W2:Y:S04]  /*a4660*/  LDL.LU R18, [R1+0x1528] ;  /* 0x0015280001127983 */ /* 0x000ea80000300800 */
[----:B------:R-:W2:Y:S01]  /*a4670*/  LDL.LU R174, [R1+0x972c] ;  /* 0x00972c0001ae7983 */ /* 0x000ea20000300800 */
[----:B----4-:R-:W-:Y:S01]  /*a4680*/  MOV R12, R183 ;  /* 0x000000b7000c7202 */ /* 0x010fe20000000f00 */
[----:B------:R-:W-:-:S02]  /*a4690*/  IMAD.MOV.U32 R13, RZ, RZ, R186 ;  /* 0x000000ffff0d7224 */ /* 0x000fc400078e00ba */
[----:B--2---:R-:W-:Y:S02]  /*a46a0*/  IMAD.MOV.U32 R14, RZ, RZ, R187 ;  /* 0x000000ffff0e7224 */ /* 0x004fe400078e00bb */
[----:B------:R-:W-:Y:S01]  /*a46b0*/  IMAD.MOV.U32 R15, RZ, RZ, R190 ;  /* 0x000000ffff0f7224 */ /* 0x000fe200078e00be */
[----:B------:R-:W-:Y:S01]  /*a46c0*/  MOV R249, R194 ;  /* 0x000000c200f97202 */ /* 0x000fe20000000f00 */
[----:B------:R-:W-:Y:S02]  /*a46d0*/  IMAD.MOV.U32 R248, RZ, RZ, R191 ;  /* 0x000000fffff87224 */ /* 0x000fe400078e00bf */
[----:B------:R-:W-:Y:S02]  /*a46e0*/  IMAD.MOV.U32 R250, RZ, RZ, R195 ;  /* 0x000000fffffa7224 */ /* 0x000fe400078e00c3 */
[----:B------:R-:W-:Y:S02]  /*a46f0*/  IMAD.MOV.U32 R251, RZ, RZ, R198 ;  /* 0x000000fffffb7224 */ /* 0x000fe400078e00c6 */
[----:B---3--:R-:W-:Y:S01]  /*a4700*/  IMAD.MOV.U32 R4, RZ, RZ, R199 ;  /* 0x000000ffff047224 */ /* 0x008fe200078e00c7 */
[----:B-1----:R-:W-:Y:S01]  /*a4710*/  MOV R6, R203 ;  /* 0x000000cb00067202 */ /* 0x002fe20000000f00 */
[----:B------:R-:W-:-:S02]  /*a4720*/  IMAD.MOV.U32 R5, RZ, RZ, R202 ;  /* 0x000000ffff057224 */ /* 0x000fc400078e00ca */
[----:B------:R-:W-:Y:S02]  /*a4730*/  IMAD.MOV.U32 R7, RZ, RZ, R240 ;  /* 0x000000ffff077224 */ /* 0x000fe400078e00f0 */
[----:B------:R-:W-:Y:S02]  /*a4740*/  IMAD.MOV.U32 R244, RZ, RZ, R241 ;  /* 0x000000fffff47224 */ /* 0x000fe400078e00f1 */
[----:B------:R-:W-:Y:S02]  /*a4750*/  IMAD.MOV.U32 R245, RZ, RZ, R242 ;  /* 0x000000fffff57224 */ /* 0x000fe400078e00f2 */
[----:B------:R-:W-:Y:S02]  /*a4760*/  IMAD.MOV.U32 R246, RZ, RZ, R243 ;  /* 0x000000fffff67224 */ /* 0x000fe400078e00f3 */
[----:B------:R-:W-:Y:S02]  /*a4770*/  IMAD.MOV.U32 R27, RZ, RZ, R182 ;  /* 0x000000ffff1b7224 */ /* 0x000fe400078e00b6 */
[----:B------:R-:W-:-:S02]  /*a4780*/  IMAD.MOV.U32 R26, RZ, RZ, R179 ;  /* 0x000000ffff1a7224 */ /* 0x000fc400078e00b3 */
[----:B------:R-:W-:Y:S02]  /*a4790*/  IMAD.MOV.U32 R25, RZ, RZ, R178 ;  /* 0x000000ffff197224 */ /* 0x000fe400078e00b2 */
[----:B------:R-:W-:Y:S02]  /*a47a0*/  IMAD.MOV.U32 R24, RZ, RZ, R175 ;  /* 0x000000ffff187224 */ /* 0x000fe400078e00af */
[----:B------:R-:W2:Y:S04]  /*a47b0*/  LDL.LU R175, [R1+0x9728] ;  /* 0x0097280001af7983 */ /* 0x000ea80000300800 */
[----:B------:R-:W3:Y:S04]  /*a47c0*/  LDL.LU R178, [R1+0x9724] ;  /* 0x0097240001b27983 */ /* 0x000ee80000300800 */
[----:B------:R-:W3:Y:S04]  /*a47d0*/  LDL.LU R179, [R1+0x9720] ;  /* 0x0097200001b37983 */ /* 0x000ee80000300800 */
[----:B------:R-:W4:Y:S04]  /*a47e0*/  LDL.LU R182, [R1+0x971c] ;  /* 0x00971c0001b67983 */ /* 0x000f280000300800 */
[----:B------:R-:W2:Y:S04]  /*a47f0*/  LDL.LU R28, [R1+0x1540] ;  /* 0x00154000011c7983 */ /* 0x000ea80000300800 */
[----:B------:R-:W2:Y:S04]  /*a4800*/  LDL.LU R29, [R1+0x1544] ;  /* 0x00154400011d7983 */ /* 0x000ea80000300800 */
[----:B------:R-:W2:Y:S04]  /*a4810*/  LDL.LU R30, [R1+0x1548] ;  /* 0x00154800011e7983 */ /* 0x000ea80000300800 */
[----:B------:R-:W2:Y:S04]  /*a4820*/  LDL.LU R31, [R1+0x154c] ;  /* 0x00154c00011f7983 */ /* 0x000ea80000300800 */
[----:B------:R-:W4:Y:S04]  /*a4830*/  LDL.LU R183, [R1+0x9718] ;  /* 0x0097180001b77983 */ /* 0x000f280000300800 */
        /* <DEDUP_REMOVED lines=14> */
[C---:B------:R-:W-:Y:S08]  /*a4920*/  HMMA.1688.F32.TF32 R48, R232.reuse, R104, R44 ;  /* 0x00000068e830723c */ /* 0x040ff0000008102c */
[C---:B------:R-:W-:Y:S08]  /*a4930*/  HMMA.1688.F32.TF32 R44, R232.reuse, R100, R72 ;  /* 0x00000064e82c723c */ /* 0x040ff00000081048 */
[C---:B------:R-:W-:Y:S08]  /*a4940*/  HMMA.1688.F32.TF32 R36, R232.reuse, R92, R36 ;  /* 0x0000005ce824723c */ /* 0x040ff00000081024 */
[C---:B------:R-:W-:Y:S08]  /*a4950*/  HMMA.1688.F32.TF32 R40, R232.reuse, R96, R40 ;  /* 0x00000060e828723c */ /* 0x040ff00000081028 */
[----:B------:R-:W-:Y:S01]  /*a4960*/  HMMA.1688.F32.TF32 R32, R232, R88, R32 ;  /* 0x00000058e820723c */ /* 0x000fe20000081020 */
[----:B------:R-:W-:Y:S04]  /*a4970*/  STL.64 [R1+0x1bb0], R48 ;  /* 0x001bb03001007387 */ /* 0x000fe80000100a00 */
[----:B------:R-:W-:Y:S04]  /*a4980*/  STL.64 [R1+0x1bb8], R50 ;  /* 0x001bb83201007387 */ /* 0x000fe80000100a00 */
[----:B------:R-:W-:Y:S04]  /*a4990*/  STL.64 [R1+0x1ba0], R44 ;  /* 0x001ba02c01007387 */ /* 0x000fe80000100a00 */
[----:B------:R-:W-:Y:S04]  /*a49a0*/  STL.64 [R1+0x1ba8], R46 ;  /* 0x001ba82e01007387 */ /* 0x000fe80000100a00 */
[----:B------:R1:W-:Y:S04]  /*a49b0*/  STL.64 [R1+0x1560], R36 ;  /* 0x0015602401007387 */ /* 0x0003e80000100a00 */
[----:B------:R1:W-:Y:S04]  /*a49c0*/  STL.64 [R1+0x2310], R40 ;  /* 0x0023102801007387 */ /* 0x0003e80000100a00 */
[----:B------:R-:W-:Y:S04]  /*a49d0*/  STL.64 [R1+0x2318], R42 ;  /* 0x0023182a01007387 */ /* 0x000fe80000100a00 */
[----:B------:R1:W-:Y:S01]  /*a49e0*/  STL [R1+0x1568], R38 ;  /* 0x0015682601007387 */ /* 0x0003e20000100800 */
[----:B------:R-:W-:Y:S01]  /*a49f0*/  MOV R247, R252 ;  /* 0x000000fc00f77202 */ /* 0x000fe20000000f00 */
[----:B-1----:R-:W-:-:S02]  /*a4a00*/  IMAD.MOV.U32 R36, RZ, RZ, R147 ;  /* 0x000000ffff247224 */ /* 0x002fc400078e0093 */
[----:B------:R-:W-:Y:S02]  /*a4a10*/  IMAD.MOV.U32 R37, RZ, RZ, R146 ;  /* 0x000000ffff257224 */ /* 0x000fe400078e0092 */
[----:B------:R-:W-:Y:S01]  /*a4a20*/  IMAD.MOV.U32 R252, RZ, RZ, R39 ;  /* 0x000000fffffc7224 */ /* 0x000fe200078e0027 */
[----:B------:R-:W-:Y:S01]  /*a4a30*/  MOV R39, R142 ;  /* 0x0000008e00277202 */ /* 0x000fe20000000f00 */
[----:B------:R-:W-:Y:S02]  /*a4a40*/  IMAD.MOV.U32 R40, RZ, RZ, R110 ;  /* 0x000000ffff287224 */ /* 0x000fe400078e006e */
[----:B------:R-:W-:Y:S02]  /*a4a50*/  IMAD.MOV.U32 R38, RZ, RZ, R143 ;  /* 0x000000ffff267224 */ /* 0x000fe400078e008f */
[----:B------:R-:W-:Y:S02]  /*a4a60*/  IMAD.MOV.U32 R41, RZ, RZ, R111 ;  /* 0x000000ffff297224 */ /* 0x000fe400078e006f */
[----:B------:R-:W-:-:S02]  /*a4a70*/  IMAD.MOV.U32 R42, RZ, RZ, R114 ;  /* 0x000000ffff2a7224 */ /* 0x000fc400078e0072 */
[----:B------:R-:W-:Y:S01]  /*a4a80*/  IMAD.MOV.U32 R43, RZ, RZ, R115 ;  /* 0x000000ffff2b7224 */ /* 0x000fe200078e0073 */
[C---:B--2---:R-:W-:Y:S08]  /*a4a90*/  HMMA.1688.F32.TF32 R8, R236.reuse, R186, R8 ;  /* 0x000000baec08723c */ /* 0x044ff00000081008 */
[C---:B---3--:R-:W-:Y:S08]  /*a4aa0*/  HMMA.1688.F32.TF32 R12, R236.reuse, R190, R12 ;  /* 0x000000beec0c723c */ /* 0x048ff0000008100c */
[C---:B----4-:R-:W-:Y:S08]  /*a4ab0*/  HMMA.1688.F32.TF32 R16, R236.reuse, R194, R16 ;  /* 0x000000c2ec10723c */ /* 0x050ff00000081010 */
[C---:B------:R-:W-:Y:S08]  /*a4ac0*/  HMMA.1688.F32.TF32 R24, R236.reuse, R198, R24 ;  /* 0x000000c6ec18723c */ /* 0x040ff00000081018 */
[----:B------:R-:W-:Y:S08]  /*a4ad0*/  HMMA.1688.F32.TF32 R28, R236, R202, R28 ;  /* 0x000000caec1c723c */ /* 0x000ff0000008101c */
[----:B------:R-:W-:Y:S01]  /*a4ae0*/  HMMA.1688.F32.TF32 R240, R232, R84, R240 ;  /* 0x00000054e8f0723c */ /* 0x000fe200000810f0 */
[----:B------:R-:W-:Y:S01]  /*a4af0*/  MOV R44, R139 ;  /* 0x0000008b002c7202 */ /* 0x000fe20000000f00 */
[----:B------:R-:W-:Y:S01]  /*a4b00*/  IMAD.MOV.U32 R45, RZ, RZ, R138 ;  /* 0x000000ffff2d7224 */ /* 0x000fe200078e008a */
[----:B------:R-:W-:Y:S01]  /*a4b10*/  MOV R49, R90 ;  /* 0x0000005a00317202 */ /* 0x000fe20000000f00 */
[----:B------:R-:W-:Y:S01]  /*a4b20*/  IMAD.MOV.U32 R46, RZ, RZ, R135 ;  /* 0x000000ffff2e7224 */ /* 0x000fe200078e0087 */
[----:B------:R-:W-:Y:S01]  /*a4b30*/  MOV R73, R159 ;  /* 0x0000009f00497202 */ /* 0x000fe20000000f00 */
[----:B------:R-:W-:Y:S01]  /*a4b40*/  IMAD.MOV.U32 R47, RZ, RZ, R134 ;  /* 0x000000ffff2f7224 */ /* 0x000fe200078e0086 */
[----:B------:R-:W-:Y:S01]  /*a4b50*/  LDS R232, [R22+UR10+0x6000] ;  /* 0x0060000a16e87984 */ /* 0x000fe20008000800 */
[----:B------:R-:W-:-:S02]  /*a4b60*/  IMAD.MOV.U32 R48, RZ, RZ, R91 ;  /* 0x000000ffff307224 */ /* 0x000fc400078e005b */
[----:B------:R-:W-:Y:S01]  /*a4b70*/  IMAD.MOV.U32 R50, RZ, RZ, R87 ;  /* 0x000000ffff327224 */ /* 0x000fe200078e0057 */
[----:B------:R-:W-:Y:S01]  /*a4b80*/  LDS R234, [R22+UR10+0x7000] ;  /* 0x0070000a16ea7984 */ /* 0x000fe20008000800 */
[----:B------:R-:W-:Y:S02]  /*a4b90*/  IMAD.MOV.U32 R51, RZ, RZ, R86 ;  /* 0x000000ffff337224 */ /* 0x000fe400078e0056 */
[----:B------:R-:W-:Y:S01]  /*a4ba0*/  IMAD.MOV.U32 R72, RZ, RZ, R158 ;  /* 0x000000ffff487224 */ /* 0x000fe200078e009e */
[----:B------:R-:W-:Y:S04]  /*a4bb0*/  LDS R233, [R23+UR10+0x6000] ;  /* 0x0060000a17e97984 */ /* 0x000fe80008000800 */
[----:B------:R1:W-:Y:S04]  /*a4bc0*/  STL [R1+0x91e4], R240 ;  /* 0x0091e4f001007387 */ /* 0x0003e80000100800 */
[----:B------:R-:W-:Y:S04]  /*a4bd0*/  STL.64 [R1+0x1550], R32 ;  /* 0x0015502001007387 */ /* 0x000fe80000100a00 */
[----:B------:R-:W-:Y:S04]  /*a4be0*/  STL.64 [R1+0x1558], R34 ;  /* 0x0015582201007387 */ /* 0x000fe80000100a00 */
[----:B------:R2:W-:Y:S01]  /*a4bf0*/  STL [R1+0x91e0], R241 ;  /* 0x0091e0f101007387 */ /* 0x0005e20000100800 */
[----:B-1----:R-:W-:-:S03]  /*a4c00*/  IMAD.MOV.U32 R240, RZ, RZ, R8 ;  /* 0x000000fffff07224 */ /* 0x002fc600078e0008 */
[----:B------:R1:W-:Y:S04]  /*a4c10*/  STL [R1+0x91dc], R242 ;  /* 0x0091dcf201007387 */ /* 0x0003e80000100800 */
[----:B------:R3:W-:Y:S01]  /*a4c20*/  STL [R1+0x91d8], R243 ;  /* 0x0091d8f301007387 */ /* 0x0007e20000100800 */
[----:B--2---:R-:W-:Y:S02]  /*a4c30*/  IMAD.MOV.U32 R241, RZ, RZ, R9 ;  /* 0x000000fffff17224 */ /* 0x004fe400078e0009 */
[----:B------:R-:W-:Y:S01]  /*a4c40*/  IMAD.MOV.U32 R74, RZ, RZ, R82 ;  /* 0x000000ffff4a7224 */ /* 0x000fe200078e0052 */
[----:B------:R-:W2:Y:S01]  /*a4c50*/  LDS R235, [R23+UR10+0x7000] ;  /* 0x0070000a17eb7984 */ /* 0x000ea20008000800 */
[----:B-1----:R-:W-:Y:S01]  /*a4c60*/  IMAD.MOV.U32 R242, RZ, RZ, R10 ;  /* 0x000000fffff27224 */ /* 0x002fe200078e000a */
[----:B---3--:R-:W-:-:S02]  /*a4c70*/  MOV R243, R11 ;  /* 0x0000000b00f37202 */ /* 0x008fc40000000f00 */
[C---:B------:R-:W-:Y:S01]  /*a4c80*/  HMMA.1688.F32.TF32 R8, R236.reuse, R182, R4 ;  /* 0x000000b6ec08723c */ /* 0x040fe20000081004 */
[----:B------:R-:W-:Y:S07]  /*a4c90*/  STL.64 [R1+0x1540], R28 ;  /* 0x0015401c01007387 */ /* 0x000fee0000100a00 */
        /* <DEDUP_REMOVED lines=9> */
[----:B------:R-:W-:-:S03]  /*a4d30*/  IMAD.MOV.U32 R185, RZ, RZ, R6 ;  /* 0x000000ffffb97224 */ /* 0x000fc600078e0006 */
[----:B------:R-:W-:Y:S01]  /*a4d40*/  STL.64 [R1+0x91f0], R240 ;  /* 0x0091f0f001007387 */ /* 0x000fe20000100a00 */
[----:B------:R-:W-:-:S03]  /*a4d50*/  IMAD.MOV.U32 R184, RZ, RZ, R7 ;  /* 0x000000ffffb87224 */ /* 0x000fc600078e0007 */
[----:B------:R-:W-:Y:S04]  /*a4d60*/  STL.64 [R1+0x14f0], R8 ;  /* 0x0014f00801007387 */ /* 0x000fe80000100a00 */
[----:B------:R-:W-:Y:S04]  /*a4d70*/  STL.64 [R1+0x14f8], R10 ;  /* 0x0014f80a01007387 */ /* 0x000fe80000100a00 */
[----:B------:R1:W-:Y:S02]  /*a4d80*/  STL.64 [R1+0x2490], R4 ;  /* 0x0024900401007387 */ /* 0x0003e40000100a00 */
[----:B-1----:R-:W-:Y:S01]  /*a4d90*/  HMMA.1688.F32.TF32 R4, R236, R174, R244 ;  /* 0x000000aeec04723c */ /* 0x002fe200000810f4 */
[----:B------:R-:W-:-:S02]  /*a4da0*/  IMAD.MOV.U32 R12, RZ, RZ, R155 ;  /* 0x000000ffff0c7224 */ /* 0x000fc400078e009b */
[----:B------:R-:W-:Y:S02]  /*a4db0*/  IMAD.MOV.U32 R13, RZ, RZ, R154 ;  /* 0x000000ffff0d7224 */ /* 0x000fe400078e009a */
[----:B------:R-:W-:Y:S01]  /*a4dc0*/  IMAD.MOV.U32 R14, RZ, RZ, R151 ;  /* 0x000000ffff0e7224 */ /* 0x000fe200078e0097 */
[----:B------:R-:W-:Y:S01]  /*a4dd0*/  MOV R16, R102 ;  /* 0x0000006600107202 */ /* 0x000fe20000000f00 */
[----:B------:R-:W-:Y:S02]  /*a4de0*/  IMAD.MOV.U32 R15, RZ, RZ, R150 ;  /* 0x000000ffff0f7224 */ /* 0x000fe400078e0096 */
[----:B------:R-:W-:-:S10]  /*a4df0*/  IMAD.MOV.U32 R17, RZ, RZ, R103 ;  /* 0x000000ffff117224 */ /* 0x000fd400078e0067 */
[----:B------:R-:W-:Y:S01]  /*a4e00*/  IMAD.MOV.U32 R181, RZ, RZ, R4 ;  /* 0x000000ffffb57224 */ /* 0x000fe200078e0004 */
[----:B------:R-:W-:Y:S01]  /*a4e10*/  MOV R121, R6 ;  /* 0x0000000600797202 */ /* 0x000fe20000000f00 */
[----:B------:R-:W-:Y:S02]  /*a4e20*/  IMAD.MOV.U32 R180, RZ, RZ, R5 ;  /* 0x000000ffffb47224 */ /* 0x000fe400078e0005 */
[----:B------:R-:W-:Y:S02]  /*a4e30*/  IMAD.MOV.U32 R4, RZ, RZ, R94 ;  /* 0x000000ffff047224 */ /* 0x000fe400078e005e */
[----:B------:R-:W3:Y:S01]  /*a4e40*/  LDL.LU R94, [R1+0x96dc] ;  /* 0x0096dc00015e7983 */ /* 0x000ee20000300800 */
[----:B------:R-:W-:Y:S02]  /*a4e50*/  IMAD.MOV.U32 R5, RZ, RZ, R95 ;  /* 0x000000ffff057224 */ /* 0x000fe400078e005f */
[----:B------:R-:W-:Y:S01]  /*a4e60*/  IMAD.MOV.U32 R120, RZ, RZ, R7 ;  /* 0x000000ffff787224 */ /* 0x000fe200078e0007 */
[----:B------:R-:W4:Y:S01]  /*a4e70*/  LDL.LU R95, [R1+0x96d8] ;  /* 0x0096d800015f7983 */ /* 0x000f220000300800 */
[----:B------:R-:W-:Y:S01]  /*a4e80*/  IMAD.MOV.U32 R6, RZ, RZ, R98 ;  /* 0x000000ffff067224 */ /* 0x000fe200078e0062 */
[----:B------:R-:W-:-:S02]  /*a4e90*/  MOV R7, R99 ;  /* 0x0000006300077202 */ /* 0x000fc40000000f00 */
[----:B------:R-:W2:Y:S04]  /*a4ea0*/  LDL.LU R98, [R1+0x96d4] ;  /* 0x0096d40001627983 */ /* 0x000ea80000300800 */
[----:B------:R-:W2:Y:S04]  /*a4eb0*/  LDL.LU R99, [R1+0x96d0] ;  /* 0x0096d00001637983 */ /* 0x000ea80000300800 */
[----:B------:R-:W2:Y:S04]  /*a4ec0*/  LDL.LU R155, [R1+0x96cc] ;  /* 0x0096cc00019b7983 */ /* 0x000ea80000300800 */
[----:B------:R-:W2:Y:S01]  /*a4ed0*/  LDL.LU R154, [R1+0x96c8] ;  /* 0x0096c800019a7983 */ /* 0x000ea20000300800 */
[----:B------:R-:W-:-:S03]  /*a4ee0*/  IMAD.MOV.U32 R18, RZ, RZ, R106 ;  /* 0x000000ffff127224 */ /* 0x000fc600078e006a */
[----:B------:R-:W2:Y:S01]  /*a4ef0*/  LDL.LU R151, [R1+0x96c4] ;  /* 0x0096c40001977983 */ /* 0x000ea20000300800 */
[----:B------:R-:W-:-:S03]  /*a4f00*/  IMAD.MOV.U32 R19, RZ, RZ, R107 ;  /* 0x000000ffff137224 */ /* 0x000fc600078e006b */
[----:B------:R-:W2:Y:S01]  /*a4f10*/  LDL.LU R150, [R1+0x96c0] ;  /* 0x0096c00001967983 */ /* 0x000ea20000300800 */
[----:B------:R-:W-:-:S03]  /*a4f20*/  IMAD.MOV.U32 R24, RZ, RZ, R126 ;  /* 0x000000ffff187224 */ /* 0x000fc600078e007e */
[----:B------:R-:W2:Y:S01]  /*a4f30*/  LDL.LU R102, [R1+0x96bc] ;  /* 0x0096bc0001667983 */ /* 0x000ea20000300800 */
[----:B------:R-:W-:-:S03]  /*a4f40*/  MOV R25, R127 ;  /* 0x0000007f00197202 */ /* 0x000fc60000000f00 */
[----:B------:R-:W2:Y:S01]  /*a4f50*/  LDL.LU R103, [R1+0x96b8] ;  /* 0x0096b80001677983 */ /* 0x000ea20000300800 */
[----:B------:R-:W-:-:S03]  /*a4f60*/  IMAD.MOV.U32 R26, RZ, RZ, R130 ;  /* 0x000000ffff1a7224 */ /* 0x000fc600078e0082 */
        /* <DEDUP_REMOVED lines=31> */
[----:B---3--:R-:W-:Y:S01]  /*a5160*/  IMAD.MOV.U32 R55, RZ, RZ, R94 ;  /* 0x000000ffff377224 */ /* 0x008fe200078e005e */
[----:B----4-:R-:W-:Y:S01]  /*a5170*/  MOV R54, R95 ;  /* 0x0000005f00367202 */ /* 0x010fe20000000f00 */
[----:B--2---:R-:W-:-:S02]  /*a5180*/  IMAD.MOV.U32 R53, RZ, RZ, R98 ;  /* 0x000000ffff357224 */ /* 0x004fc400078e0062 */
[----:B------:R-:W-:Y:S02]  /*a5190*/  IMAD.MOV.U32 R52, RZ, RZ, R99 ;  /* 0x000000ffff347224 */ /* 0x000fe400078e0063 */
[----:B------:R-:W2:Y:S04]  /*a51a0*/  LDL.LU R99, [R1+0x964c] ;  /* 0x00964c0001637983 */ /* 0x000ea80000300800 */
[----:B------:R-:W3:Y:S04]  /*a51b0*/  LDL.LU R98, [R1+0x9648] ;  /* 0x0096480001627983 */ /* 0x000ee80000300800 */
[----:B------:R-:W4:Y:S04]  /*a51c0*/  LDL.LU R95, [R1+0x9644] ;  /* 0x00964400015f7983 */ /* 0x000f280000300800 */
[----:B------:R-:W4:Y:S01]  /*a51d0*/  LDL.LU R94, [R1+0x9640] ;  /* 0x00964000015e7983 */ /* 0x000f220000300800 */
[----:B------:R-:W-:Y:S01]  /*a51e0*/  MOV R63, R102 ;  /* 0x00000066003f7202 */ /* 0x000fe20000000f00 */
[----:B------:R-:W-:-:S02]  /*a51f0*/  IMAD.MOV.U32 R62, RZ, RZ, R103 ;  /* 0x000000ffff3e7224 */ /* 0x000fc400078e0067 */
[----:B------:R-:W-:Y:S02]  /*a5200*/  IMAD.MOV.U32 R61, RZ, RZ, R106 ;  /* 0x000000ffff3d7224 */ /* 0x000fe400078e006a */
[----:B------:R-:W-:Y:S02]  /*a5210*/  IMAD.MOV.U32 R60, RZ, RZ, R107 ;  /* 0x000000ffff3c7224 */ /* 0x000fe400078e006b */
[----:B------:R-:W4:Y:S04]  /*a5220*/  LDL.LU R107, [R1+0x963c] ;  /* 0x00963c00016b7983 */ /* 0x000f280000300800 */
[----:B------:R-:W4:Y:S04]  /*a5230*/  LDL.LU R106, [R1+0x9638] ;  /* 0x00963800016a7983 */ /* 0x000f280000300800 */
[----:B------:R-:W4:Y:S01]  /*a5240*/  LDL.LU R103, [R1+0x9634] ;  /* 0x0096340001677983 */ /* 0x000f220000300800 */
[----:B------:R-:W-:-:S02]  /*a5250*/  IMAD.MOV.U32 R214, RZ, RZ, R127 ;  /* 0x000000ffffd67224 */ /* 0x000fc400078e007f */
[----:B------:R-:W-:Y:S01]  /*a5260*/  IMAD.MOV.U32 R213, RZ, RZ, R130 ;  /* 0x000000ffffd57224 */ /* 0x000fe200078e0082 */
[----:B------:R-:W4:Y:S01]  /*a5270*/  LDL.LU R102, [R1+0x9630] ;  /* 0x0096300001667983 */ /* 0x000f220000300800 */
[----:B------:R-:W-:-:S03]  /*a5280*/  IMAD.MOV.U32 R212, RZ, RZ, R131 ;  /* 0x000000ffffd47224 */ /* 0x000fc600078e0083 */
[----:B------:R-:W4:Y:S01]  /*a5290*/  LDL.LU R131, [R1+0x962c] ;  /* 0x00962c0001837983 */ /* 0x000f220000300800 */
[----:B------:R-:W-:-:S03]  /*a52a0*/  IMAD.MOV.U32 R215, RZ, RZ, R126 ;  /* 0x000000ffffd77224 */ /* 0x000fc600078e007e */
[----:B------:R-:W4:Y:S04]  /*a52b0*/  LDL.LU R130, [R1+0x9628] ;  /* 0x0096280001827983 */ /* 0x000f280000300800 */
[----:B------:R-:W4:Y:S01]  /*a52c0*/  LDL.LU R127, [R1+0x9624] ;  /* 0x00962400017f7983 */ /* 0x000f220000300800 */
[----:B------:R-:W-:Y:S02]  /*a52d0*/  IMAD.MOV.U32 R218, RZ, RZ, R119 ;  /* 0x000000ffffda7224 */ /* 0x000fe400078e0077 */
        /* <DEDUP_REMOVED lines=14> */
[----:B------:R-:W4:Y:S04]  /*a53c0*/  LDL.LU R111, [R1+0x9604] ;  /* 0x00960400016f7983 */ /* 0x000f280000300800 */
[----:B------:R-:W4:Y:S01]  /*a53d0*/  LDL.LU R110, [R1+0x9600] ;  /* 0x00960000016e7983 */ /* 0x000f220000300800 */
[----:B------:R-:W-:Y:S01]  /*a53e0*/  IMAD.MOV.U32 R67, RZ, RZ, R91 ;  /* 0x000000ffff437224 */ /* 0x000fe200078e005b */
[----:B------:R-:W-:Y:S01]  /*a53f0*/  MOV R66, R90 ;  /* 0x0000005a00427202 */ /* 0x000fe20000000f00 */
[----:B------:R-:W-:-:S02]  /*a5400*/  IMAD.MOV.U32 R65, RZ, RZ, R87 ;  /* 0x000000ffff417224 */ /* 0x000fc400078e0057 */
[----:B------:R-:W-:Y:S02]  /*a5410*/  IMAD.MOV.U32 R64, RZ, RZ, R86 ;  /* 0x000000ffff407224 */ /* 0x000fe400078e0056 */
[----:B------:R-:W4:Y:S04]  /*a5420*/  LDL.LU R86, [R1+0x95fc] ;  /* 0x0095fc0001567983 */ /* 0x000f280000300800 */
[----:B------:R-:W4:Y:S04]  /*a5430*/  LDL.LU R87, [R1+0x95f8] ;  /* 0x0095f80001577983 */ /* 0x000f280000300800 */
[----:B------:R-:W4:Y:S04]  /*a5440*/  LDL.LU R90, [R1+0x95f4] ;  /* 0x0095f400015a7983 */ /* 0x000f280000300800 */
[----:B------:R-:W4:Y:S01]  /*a5450*/  LDL.LU R91, [R1+0x95f0] ;  /* 0x0095f000015b7983 */ /* 0x000f220000300800 */
        /* <DEDUP_REMOVED lines=19> */
[----:B--2---:R-:W-:Y:S01]  /*a5590*/  MOV R231, R99 ;  /* 0x0000006300e77202 */ /* 0x004fe20000000f00 */
[----:B---3--:R-:W-:Y:S02]  /*a55a0*/  IMAD.MOV.U32 R230, RZ, RZ, R98 ;  /* 0x000000ffffe67224 */ /* 0x008fe400078e0062 */
[----:B----4-:R-:W-:Y:S02]  /*a55b0*/  IMAD.MOV.U32 R229, RZ, RZ, R95 ;  /* 0x000000ffffe57224 */ /* 0x010fe400078e005f */
[----:B------:R-:W-:-:S02]  /*a55c0*/  IMAD.MOV.U32 R228, RZ, RZ, R94 ;  /* 0x000000ffffe47224 */ /* 0x000fc400078e005e */
[----:B------:R-:W2:Y:S04]  /*a55d0*/  LDL.LU R94, [R1+0x95ec] ;  /* 0x0095ec00015e7983 */ /* 0x000ea80000300800 */
[----:B------:R-:W2:Y:S04]  /*a55e0*/  LDL.LU R95, [R1+0x95e8] ;  /* 0x0095e800015f7983 */ /* 0x000ea80000300800 */
[----:B------:R-:W3:Y:S04]  /*a55f0*/  LDL.LU R98, [R1+0x95e4] ;  /* 0x0095e40001627983 */ /* 0x000ee80000300800 */
[----:B------:R-:W3:Y:S01]  /*a5600*/  LDL.LU R99, [R1+0x95e0] ;  /* 0x0095e00001637983 */ /* 0x000ee20000300800 */
[----:B------:R-:W-:-:S02]  /*a5610*/  IMAD.MOV.U32 R207, RZ, RZ, R107 ;  /* 0x000000ffffcf7224 */ /* 0x000fc400078e006b */
[----:B------:R-:W-:Y:S02]  /*a5620*/  IMAD.MOV.U32 R206, RZ, RZ, R106 ;  /* 0x000000ffffce7224 */ /* 0x000fe400078e006a */
[----:B------:R-:W-:Y:S02]  /*a5630*/  IMAD.MOV.U32 R205, RZ, RZ, R103 ;  /* 0x000000ffffcd7224 */ /* 0x000fe400078e0067 */
[----:B------:R-:W-:Y:S02]  /*a5640*/  IMAD.MOV.U32 R204, RZ, RZ, R102 ;  /* 0x000000ffffcc7224 */ /* 0x000fe400078e0066 */
[----:B------:R-:W4:Y:S04]  /*a5650*/  LDL.LU R102, [R1+0x95dc] ;  /* 0x0095dc0001667983 */ /* 0x000f280000300800 */
[----:B------:R-:W4:Y:S04]  /*a5660*/  LDL.LU R103, [R1+0x95d8] ;  /* 0x0095d80001677983 */ /* 0x000f280000300800 */
[----:B------:R-:W2:Y:S04]  /*a5670*/  LDL.LU R106, [R1+0x95d4] ;  /* 0x0095d400016a7983 */ /* 0x000ea80000300800 */
[----:B------:R-:W2:Y:S01]  /*a5680*/  LDL.LU R107, [R1+0x95d0] ;  /* 0x0095d000016b7983 */ /* 0x000ea20000300800 */
[----:B------:R-:W-:-:S02]  /*a5690*/  IMAD.MOV.U32 R241, RZ, RZ, R127 ;  /* 0x000000fffff17224 */ /* 0x000fc400078e007f */
[----:B------:R-:W-:Y:S02]  /*a56a0*/  IMAD.MOV.U32 R240, RZ, RZ, R126 ;  /* 0x000000fffff07224 */ /* 0x000fe400078e007e */
[----:B------:R-:W-:Y:S02]  /*a56b0*/  IMAD.MOV.U32 R247, RZ, RZ, R123 ;  /* 0x000000fffff77224 */ /* 0x000fe400078e007b */
[----:B------:R-:W-:Y:S01]  /*a56c0*/  IMAD.MOV.U32 R246, RZ, RZ, R122 ;  /* 0x000000fffff67224 */ /* 0x000fe200078e007a */
[----:B------:R-:W-:Y:S01]  /*a56d0*/  MOV R245, R119 ;  /* 0x0000007700f57202 */ /* 0x000fe20000000f00 */
[----:B------:R-:W-:Y:S01]  /*a56e0*/  IMAD.MOV.U32 R244, RZ, RZ, R118 ;  /* 0x000000fffff47224 */ /* 0x000fe200078e0076 */
[----:B------:R-:W-:Y:S01]  /*a56f0*/  MOV R242, R130 ;  /* 0x0000008200f27202 */ /* 0x000fe20000000f00 */
[----:B------:R-:W-:Y:S02]  /*a5700*/  IMAD.MOV.U32 R243, RZ, RZ, R131 ;  /* 0x000000fffff37224 */ /* 0x000fe400078e0083 */
[----:B------:R-:W-:-:S02]  /*a5710*/  IMAD.MOV.U32 R251, RZ, RZ, R115 ;  /* 0x000000fffffb7224 */ /* 0x000fc400078e0073 */
[----:B------:R-:W-:Y:S02]  /*a5720*/  IMAD.MOV.U32 R250, RZ, RZ, R114 ;  /* 0x000000fffffa7224 */ /* 0x000fe400078e0072 */
[----:B------:R-:W-:Y:S01]  /*a5730*/  IMAD.MOV.U32 R249, RZ, RZ, R111 ;  /* 0x000000fffff97224 */ /* 0x000fe200078e006f */
[----:B------:R-:W-:Y:S02]  /*a5740*/  MOV R248, R110 ;  /* 0x0000006e00f87202 */ /* 0x000fe40000000f00 */
        /* <DEDUP_REMOVED lines=33> */
[----:B------:R-:W3:Y:S01]  /*a5960*/  LDL.LU R167, [R1+0x9548] ;  /* 0x0095480001a77983 */ /* 0x000ee20000300800 */
[----:B------:R-:W-:Y:S01]  /*a5970*/  IMAD.MOV.U32 R10, RZ, RZ, R162 ;  /* 0x000000ffff0a7224 */ /* 0x000fe200078e00a2 */
[----:B------:R-:W-:-:S02]  /*a5980*/  MOV R11, R163 ;  /* 0x000000a3000b7202 */ /* 0x000fc40000000f00 */
[----:B------:R-:W4:Y:S04]  /*a5990*/  LDL.LU R162, [R1+0x9544] ;  /* 0x0095440001a27983 */ /* 0x000f280000300800 */
[----:B------:R-:W4:Y:S01]  /*a59a0*/  LDL.LU R163, [R1+0x9540] ;  /* 0x0095400001a37983 */ /* 0x000f220000300800 */
[C---:B--2---:R-:W-:Y:S08]  /*a59b0*/  HMMA.1688.F32.TF32 R248, R236.reuse, R170, R248 ;  /* 0x000000aaecf8723c */ /* 0x044ff000000810f8 */
[----:B---3--:R-:W-:Y:S11]  /*a59c0*/  HMMA.1688.F32.TF32 R244, R236, R166, R244 ;  /* 0x000000a6ecf4723c */ /* 0x008ff600000810f4 */
[----:B------:R-:W-:-:S02]  /*a59d0*/  IMAD.MOV.U32 R101, RZ, RZ, R250 ;  /* 0x000000ffff657224 */ /* 0x000fc400078e00fa */
[----:B------:R-:W-:Y:S02]  /*a59e0*/  IMAD.MOV.U32 R100, RZ, RZ, R251 ;  /* 0x000000ffff647224 */ /* 0x000fe400078e00fb */
[----:B------:R-:W-:Y:S01]  /*a59f0*/  IMAD.MOV.U32 R105, RZ, RZ, R248 ;  /* 0x000000ffff697224 */ /* 0x000fe200078e00f8 */
[----:B------:R-:W2:Y:S01]  /*a5a00*/  LDL.LU.64 R250, [R1+0x9538] ;  /* 0x0095380001fa7983 */ /* 0x000ea20000300a00 */
[----:B------:R-:W-:-:S03]  /*a5a10*/  IMAD.MOV.U32 R104, RZ, RZ, R249 ;  /* 0x000000ffff687224 */ /* 0x000fc600078e00f9 */
[----:B------:R-:W3:Y:S04]  /*a5a20*/  LDL.LU.64 R248, [R1+0x9530] ;  /* 0x0095300001f87983 */ /* 0x000ee80000300a00 */
[----:B------:R-:W-:Y:S04]  /*a5a30*/  STL.64 [R1+0x33b0], R244 ;  /* 0x0033b0f401007387 */ /* 0x000fe80000100a00 */
[----:B------:R1:W-:Y:S04]  /*a5a40*/  STL.64 [R1+0x33b8], R246 ;  /* 0x0033b8f601007387 */ /* 0x0003e80000100a00 */
[----:B-1----:R-:W2:Y:S04]  /*a5a50*/  LDL.LU.64 R246, [R1+0x9528] ;  /* 0x0095280001f67983 */ /* 0x002ea80000300a00 */
[----:B------:R-:W2:Y:S01]  /*a5a60*/  LDL.LU.64 R244, [R1+0x9520] ;  /* 0x0095200001f47983 */ /* 0x000ea20000300a00 */
[C---:B----4-:R-:W-:Y:S08]  /*a5a70*/  HMMA.1688.F32.TF32 R240, R236.reuse, R162, R240 ;  /* 0x000000a2ecf0723c */ /* 0x050ff000000810f0 */
[C---:B------:R-:W-:Y:S11]  /*a5a80*/  HMMA.1688.F32.TF32 R64, R236.reuse, R158, R64 ;  /* 0x0000009eec40723c */ /* 0x040ff60000081040 */
[----:B------:R-:W-:Y:S04]  /*a5a90*/  STL.64 [R1+0x33a0], R240 ;  /* 0x0033a0f001007387 */ /* 0x000fe80000100a00 */
[----:B------:R1:W-:Y:S02]  /*a5aa0*/  STL.64 [R1+0x33a8], R242 ;  /* 0x0033a8f201007387 */ /* 0x0003e40000100a00 */
[C---:B-1----:R-:W-:Y:S08]  /*a5ab0*/  HMMA.1688.F32.TF32 R240, R236.reuse, R78, R204 ;  /* 0x0000004eecf0723c */ /* 0x042ff000000810cc */
[----:B------:R-:W-:Y:S01]  /*a5ac0*/  HMMA.1688.F32.TF32 R204, R236, R82, R228 ;  /* 0x00000052eccc723c */ /* 0x000fe200000810e4 */
[----:B------:R-:W-:Y:S01]  /*a5ad0*/  MOV R125, R66 ;  /* 0x00000042007d7202 */ /* 0x000fe20000000f00 */
[----:B------:R-:W-:-:S09]  /*a5ae0*/  IMAD.MOV.U32 R124, RZ, RZ, R67 ;  /* 0x000000ffff7c7224 */ /* 0x000fd200078e0043 */
[----:B------:R-:W-:Y:S04]  /*a5af0*/  STL.64 [R1+0x3390], R240 ;  /* 0x003390f001007387 */ /* 0x000fe80000100a00 */
[----:B------:R-:W-:Y:S04]  /*a5b00*/  STL.64 [R1+0x3398], R242 ;  /* 0x003398f201007387 */ /* 0x000fe80000100a00 */
[----:B------:R-:W-:Y:S04]  /*a5b10*/  STL.64 [R1+0x3380], R204 ;  /* 0x003380cc01007387 */ /* 0x000fe80000100a00 */
[----:B------:R-:W-:Y:S04]  /*a5b20*/  STL.64 [R1+0x3388], R206 ;  /* 0x003388ce01007387 */ /* 0x000fe80000100a00 */
[----:B------:R1:W-:Y:S02]  /*a5b30*/  STL.64 [R1+0x3370], R64 ;  /* 0x0033704001007387 */ /* 0x0003e40000100a00 */
        /* <DEDUP_REMOVED lines=13> */
[C---:B----4-:R-:W-:Y:S08]  /*a5c10*/  HMMA.1688.F32.TF32 R68, R236.reuse, R134, R60 ;  /* 0x00000086ec44723c */ /* 0x050ff0000008103c */
[C---:B------:R-:W-:Y:S08]  /*a5c20*/  HMMA.1688.F32.TF32 R60, R236.reuse, R126, R52 ;  /* 0x0000007eec3c723c */ /* 0x040ff00000081034 */
[C---:B-1----:R-:W-:Y:S08]  /*a5c30*/  HMMA.1688.F32.TF32 R64, R236.reuse, R130, R56 ;  /* 0x00000082ec40723c */ /* 0x042ff00000081038 */
        /* <DEDUP_REMOVED lines=20> */
[----:B------:R-:W-:Y:S01]  /*a5d80*/  HMMA.1688.F32.TF32 R16, R236, R86, R12 ;  /* 0x00000056ec10723c */ /* 0x000fe2000008100c */
[----:B------:R-:W-:Y:S04]  /*a5d90*/  STL.64 [R1+0xf8], R54 ;  /* 0x0000f83601007387 */ /* 0x000fe80000100a00 */
[----:B------:R-:W-:Y:S03]  /*a5da0*/  STL.64 [R1+0xe0], R48 ;  /* 0x0000e03001007387 */ /* 0x000fe60000100a00 */
        /* <DEDUP_REMOVED lines=17> */
[----:B------:R-:W4:Y:S04]  /*a5ec0*/  LDL.LU R8, [R1+0x1430] ;  /* 0x0014300001087983 */ /* 0x000f280000300800 */
[----:B------:R2:W-:Y:S04]  /*a5ed0*/  STL.64 [R1+0x3330], R12 ;  /* 0x0033300c01007387 */ /* 0x0005e80000100a00 */
[----:B------:R1:W-:Y:S04]  /*a5ee0*/  STL.64 [R1+0x3338], R14 ;  /* 0x0033380e01007387 */ /* 0x0003e80000100a00 */
[----:B------:R3:W-:Y:S04]  /*a5ef0*/  STL.64 [R1+0x3320], R4 ;  /* 0x0033200401007387 */ /* 0x0007e80000100a00 */
[----:B------:R3:W-:Y:S01]  /*a5f00*/  STL.64 [R1+0x3328], R6 ;  /* 0x0033280601007387 */ /* 0x0007e20000100a00 */
[----:B--2---:R-:W-:-:S03]  /*a5f10*/  IMAD.MOV.U32 R12, RZ, RZ, R247 ;  /* 0x000000ffff0c7224 */ /* 0x004fc600078e00f7 */
[----:B------:R-:W4:Y:S01]  /*a5f20*/  LDL.LU R9, [R1+0x1434] ;  /* 0x0014340001097983 */ /* 0x000f220000300800 */
[----:B------:R-:W-:-:S03]  /*a5f30*/  IMAD.MOV.U32 R13, RZ, RZ, R246 ;  /* 0x000000ffff0d7224 */ /* 0x000fc600078e00f6 */
[----:B------:R-:W4:Y:S01]  /*a5f40*/  LDL.LU R10, [R1+0x1438] ;  /* 0x00143800010a7983 */ /* 0x000f220000300800 */
[----:B-1----:R-:W-:-:S03]  /*a5f50*/  IMAD.MOV.U32 R14, RZ, RZ, R245 ;  /* 0x000000ffff0e7224 */ /* 0x002fc600078e00f5 */
[----:B------:R-:W4:Y:S01]  /*a5f60*/  LDL.LU R11, [R1+0x143c] ;  /* 0x00143c00010b7983 */ /* 0x000f220000300800 */
[----:B------:R-:W-:-:S03]  /*a5f70*/  MOV R15, R244 ;  /* 0x000000f4000f7202 */ /* 0x000fc60000000f00 */
        /* <DEDUP_REMOVED lines=56> */
[----:B---3--:R-:W-:Y:S01]  /*a6300*/  MOV R4, R248 ;  /* 0x000000f800047202 */ /* 0x008fe20000000f00 */
[----:B------:R-:W-:-:S02]  /*a6310*/  IMAD.MOV.U32 R5, RZ, RZ, R249 ;  /* 0x000000ffff057224 */ /* 0x000fc400078e00f9 */
[----:B------:R-:W-:Y:S01]  /*a6320*/  IMAD.MOV.U32 R6, RZ, RZ, R250 ;  /* 0x000000ffff067224 */ /* 0x000fe200078e00fa */
[----:B------:R-:W-:Y:S01]  /*a6330*/  LDS R236, [R0+UR10+0x6080] ;  /* 0x0060800a00ec7984 */ /* 0x000fe20008000800 */
[----:B------:R-:W-:-:S03]  /*a6340*/  IMAD.MOV.U32 R7, RZ, RZ, R251 ;  /* 0x000000ffff077224 */ /* 0x000fc600078e00fb */
[----:B------:R-:W-:Y:S04]  /*a6350*/  LDS R238, [R0+UR10+0x7080] ;  /* 0x0070800a00ee7984 */ /* 0x000fe80008000800 */
[----:B------:R-:W-:Y:S04]  /*a6360*/  LDS R237, [R223+UR10+0x6080] ;  /* 0x0060800adfed7984 */ /* 0x000fe80008000800 */
[----:B------:R-:W1:Y:S01]  /*a6370*/  LDS R239, [R223+UR10+0x7080] ;  /* 0x0070800adfef7984 */ /* 0x000e620008000800 */
[----:B--2---:R-:W-:Y:S02]  /*a6380*/  IMAD.MOV.U32 R27, RZ, RZ, R247 ;  /* 0x000000ffff1b7224 */ /* 0x004fe400078e00f7 */
[----:B----4-:R-:W-:-:S02]  /*a6390*/  IMAD.MOV.U32 R26, RZ, RZ, R246 ;  /* 0x000000ffff1a7224 */ /* 0x010fc400078e00f6 */
[----:B------:R-:W-:Y:S02]  /*a63a0*/  IMAD.MOV.U32 R25, RZ, RZ, R245 ;  /* 0x000000ffff197224 */ /* 0x000fe400078e00f5 */
[----:B------:R-:W-:Y:S02]  /*a63b0*/  IMAD.MOV.U32 R24, RZ, RZ, R244 ;  /* 0x000000ffff187224 */ /* 0x000fe400078e00f4 */
        /* <DEDUP_REMOVED lines=8> */
[C---:B------:R-:W-:Y:S08]  /*a6440*/  HMMA.1688.F32.TF32 R28, R232.reuse, R150, R28 ;  /* 0x00000096e81c723c */ /* 0x040ff0000008101c */
[C---:B------:R-:W-:Y:S08]  /*a6450*/  HMMA.1688.F32.TF32 R64, R232.reuse, R190, R212 ;  /* 0x000000bee840723c */ /* 0x040ff000000810d4 */
[----:B------:R-:W-:Y:S11]  /*a6460*/  HMMA.1688.F32.TF32 R68, R232, R194, R216 ;  /* 0x000000c2e844723c */ /* 0x000ff600000810d8 */
[----:B------:R-:W-:Y:S01]  /*a6470*/  IMAD.MOV.U32 R129, RZ, RZ, R64 ;  /* 0x000000ffff817224 */ /* 0x000fe200078e0040 */
[----:B------:R-:W-:Y:S01]  /*a6480*/  MOV R128, R65 ;  /* 0x0000004100807202 */ /* 0x000fe20000000f00 */
[----:B------:R-:W-:-:S02]  /*a6490*/  IMAD.MOV.U32 R109, RZ, RZ, R66 ;  /* 0x000000ffff6d7224 */ /* 0x000fc400078e0042 */
[----:B------:R-:W-:Y:S01]  /*a64a0*/  IMAD.MOV.U32 R108, RZ, RZ, R67 ;  /* 0x000000ffff6c7224 */ /* 0x000fe200078e0043 */
[C---:B------:R-:W-:Y:S03]  /*a64b0*/  HMMA.1688.F32.TF32 R60, R232.reuse, R186, R60 ;  /* 0x000000bae83c723c */ /* 0x040fe6000008103c */
[----:B------:R-:W-:Y:S04]  /*a64c0*/  STL.64 [R1+0x3310], R68 ;  /* 0x0033104401007387 */ /* 0x000fe80000100a00 */
[----:B------:R-:W-:Y:S04]  /*a64d0*/  STL.64 [R1+0x3318], R70 ;  /* 0x0033184601007387 */ /* 0x000fe80000100a00 */
[----:B------:R-:W-:Y:S01]  /*a64e0*/  STL.64 [R1+0x94e8], R190 ;  /* 0x0094e8be01007387 */ /* 0x000fe20000100a00 */
[----:B------:R-:W-:Y:S07]  /*a64f0*/  HMMA.1688.F32.TF32 R64, R232, R182, R56 ;  /* 0x000000b6e840723c */ /* 0x000fee0000081038 */
[----:B------:R-:W-:Y:S01]  /*a6500*/  IMAD.MOV.U32 R137, RZ, RZ, R62 ;  /* 0x000000ffff897224 */ /* 0x000fe200078e003e */
[----:B------:R4:W-:Y:S01]  /*a6510*/  STL.64 [R1+0x32f0], R60 ;  /* 0x0032f03c01007387 */ /* 0x0009e20000100a00 */
[----:B------:R-:W-:-:S02]  /*a6520*/  IMAD.MOV.U32 R136, RZ, RZ, R63 ;  /* 0x000000ffff887224 */ /* 0x000fc400078e003f */
[C---:B----4-:R-:W-:Y:S08]  /*a6530*/  HMMA.1688.F32.TF32 R60, R232.reuse, R178, R52 ;  /* 0x000000b2e83c723c */ /* 0x050ff00000081034 */
[C---:B------:R-:W-:Y:S01]  /*a6540*/  HMMA.1688.F32.TF32 R48, R232.reuse, R166, R48 ;  /* 0x000000a6e830723c */ /* 0x040fe20000081030 */
[----:B------:R-:W-:Y:S04]  /*a6550*/  STL.64 [R1+0x32e0], R64 ;  /* 0x0032e04001007387 */ /* 0x000fe80000100a00 */
[----:B------:R-:W-:Y:S06]  /*a6560*/  STL.64 [R1+0x32e8], R66 ;  /* 0x0032e84201007387 */ /* 0x000fec0000100a00 */
[----:B------:R-:W-:Y:S04]  /*a6570*/  STL.64 [R1+0x32d0], R60 ;  /* 0x0032d03c01007387 */ /* 0x000fe80000100a00 */
[----:B------:R-:W-:Y:S01]  /*a6580*/  STL.64 [R1+0x32d8], R62 ;  /* 0x0032d83e01007387 */ /* 0x000fe20000100a00 */
        /* <DEDUP_REMOVED lines=8> */
[C---:B--2---:R-:W-:Y:S08]  /*a6610*/  HMMA.1688.F32.TF32 R52, R232.reuse, R170, R244 ;  /* 0x000000aae834723c */ /* 0x044ff000000810f4 */
[----:B---3--:R-:W-:-:S15]  /*a6620*/  HMMA.1688.F32.TF32 R56, R232, R174, R248 ;  /* 0x000000aee838723c */ /* 0x008fde00000810f8 */
[----:B------:R-:W-:-:S04]  /*a6630*/  NOP ;  /* 0x0000000000007918 */ /* 0x000fc80000000000 */
[----:B------:R-:W-:Y:S04]  /*a6640*/  STL.64 [R1+0x32c0], R56 ;  /* 0x0032c03801007387 */ /* 0x000fe80000100a00 */
[----:B------:R-:W-:Y:S04]  /*a6650*/  STL.64 [R1+0x32c8], R58 ;  /* 0x0032c83a01007387 */ /* 0x000fe80000100a00 */
[----:B------:R-:W-:Y:S04]  /*a6660*/  STL.64 [R1+0x32b0], R52 ;  /* 0x0032b03401007387 */ /* 0x000fe80000100a00 */
[----:B------:R-:W-:Y:S04]  /*a6670*/  STL.64 [R1+0x32b8], R54 ;  /* 0x0032b83601007387 */ /* 0x000fe80000100a00 */
[----:B------:R-:W-:Y:S04]  /*a6680*/  STL [R1+0x94e0], R223 ;  /* 0x0094e0df01007387 */ /* 0x000fe80000100800 */
[----:B------:R-:W-:Y:S04]  /*a6690*/  STL.64 [R1+0x32a0], R48 ;  /* 0x0032a03001007387 */ /* 0x000fe80000100a00 */
[----:B------:R2:W-:Y:S02]  /*a66a0*/  STL.64 [R1+0x32a8], R50 ;  /* 0x0032a83201007387 */ /* 0x0005e40000100a00 */
[C---:B--2---:R-:W-:Y:S08]  /*a66b0*/  HMMA.1688.F32.TF32 R48, R232.reuse, R162, R44 ;  /* 0x000000a2e830723c */ /* 0x044ff0000008102c */
        /* <DEDUP_REMOVED lines=16> */
[----:B------:R3:W-:Y:S04]  /*a67c0*/  STL.64 [R1+0x3228], R18 ;  /* 0x0032281201007387 */ /* 0x0007e80000100a00 */
[----:B------:R4:W-:Y:S04]  /*a67d0*/  STL.64 [R1+0x3210], R12 ;  /* 0x0032100c01007387 */ /* 0x0009e80000100a00 */
[----:B------:R1:W-:Y:S04]  /*a67e0*/  STL.64 [R1+0x3218], R14 ;  /* 0x0032180e01007387 */ /* 0x0003e80000100a00 */
[----:B--2---:R-:W2:Y:S04]  /*a67f0*/  LDL.LU R16, [R1+0x1380] ;  /* 0x0013800001107983 */ /* 0x004ea80000300800 */
[----:B------:R1:W-:Y:S04]  /*a6800*/  STL.64 [R1+0x3200], R8 ;  /* 0x0032000801007387 */ /* 0x0003e80000100a00 */
[----:B------:R1:W-:Y:S04]  /*a6810*/  STL.64 [R1+0x3208], R10 ;  /* 0x0032080a01007387 */ /* 0x0003e80000100a00 */
[----:B------:R1:W-:Y:S04]  /*a6820*/  STL.64 [R1+0x31f0], R4 ;  /* 0x0031f00401007387 */ /* 0x0003e80000100a00 */
[----:B------:R1:W-:Y:S04]  /*a6830*/  STL.64 [R1+0x31f8], R6 ;  /* 0x0031f80601007387 */ /* 0x0003e80000100a00 */
[----:B------:R-:W2:Y:S04]  /*a6840*/  LDL.LU R17, [R1+0x1384] ;  /* 0x0013840001117983 */ /* 0x000ea80000300800 */
[----:B---3--:R-:W2:Y:S04]  /*a6850*/  LDL.LU R18, [R1+0x1388] ;  /* 0x0013880001127983 */ /* 0x008ea80000300800 */
        /* <DEDUP_REMOVED lines=52> */
[C---:B------:R-:W-:Y:S08]  /*a6ba0*/  HMMA.1688.F32.TF32 R52, R232.reuse, R126, R52 ;  /* 0x0000007ee834723c */ /* 0x040ff00000081034 */
[----:B------:R-:W-:Y:S11]  /*a6bb0*/  HMMA.1688.F32.TF32 R48, R232, R122, R48 ;  /* 0x0000007ae830723c */ /* 0x000ff60000081030 */
[----:B------:R-:W-:Y:S01]  /*a6bc0*/  STL.64 [R1+0x31e0], R52 ;  /* 0x0031e03401007387 */ /* 0x000fe20000100a00 */
[----:B------:R-:W-:-:S02]  /*a6bd0*/  IMAD.MOV.U32 R81, RZ, RZ, R46 ;  /* 0x000000ffff517224 */ /* 0x000fc400078e002e */
[----:B------:R-:W-:Y:S01]  /*a6be0*/  IMAD.MOV.U32 R80, RZ, RZ, R47 ;  /* 0x000000ffff507224 */ /* 0x000fe200078e002f */
[C---:B------:R-:W-:Y:S04]  /*a6bf0*/  HMMA.1688.F32.TF32 R40, R232.reuse, R110, R40 ;  /* 0x0000006ee828723c */ /* 0x040fe80000081028 */
[----:B------:R-:W-:Y:S04]  /*a6c00*/  STL.64 [R1+0x31d0], R48 ;  /* 0x0031d03001007387 */ /* 0x000fe80000100a00 */
[----:B------:R-:W-:Y:S04]  /*a6c10*/  STL.64 [R1+0x31d8], R50 ;  /* 0x0031d83201007387 */ /* 0x000fe80000100a00 */
[----:B------:R1:W-:Y:S02]  /*a6c20*/  STL.64 [R1+0x31c0], R44 ;  /* 0x0031c02c01007387 */ /* 0x0003e40000100a00 */
[C---:B-1----:R-:W-:Y:S08]  /*a6c30*/  HMMA.1688.F32.TF32 R44, R232.reuse, R114, R72 ;  /* 0x00000072e82c723c */ /* 0x042ff00000081048 */
[C---:B------:R-:W-:Y:S08]  /*a6c40*/  HMMA.1688.F32.TF32 R32, R232.reuse, R102, R32 ;  /* 0x00000066e820723c */ /* 0x040ff00000081020 */
[C---:B------:R-:W-:Y:S03]  /*a6c50*/  HMMA.1688.F32.TF32 R28, R232.reuse, R98, R28 ;  /* 0x00000062e81c723c */ /* 0x040fe6000008101c */
[----:B------:R-:W-:Y:S04]  /*a6c60*/  STL.64 [R1+0x31b0], R44 ;  /* 0x0031b02c01007387 */ /* 0x000fe80000100a00 */
[----:B------:R-:W-:Y:S01]  /*a6c70*/  STL.64 [R1+0x31b8], R46 ;  /* 0x0031b82e01007387 */ /* 0x000fe20000100a00 */
[----:B----4-:R-:W-:Y:S03]  /*a6c80*/  HMMA.1688.F32.TF32 R12, R232, R86, R12 ;  /* 0x00000056e80c723c */ /* 0x010fe6000008100c */
        /* <DEDUP_REMOVED lines=10> */
[----:B------:R1:W-:Y:S02]  /*a6d30*/  STL.64 [R1+0x2740], R12 ;  /* 0x0027400c01007387 */ /* 0x0003e40000100a00 */
[C---:B-1----:R-:W-:Y:S08]  /*a6d40*/  HMMA.1688.F32.TF32 R12, R236.reuse, R202, R8 ;  /* 0x000000caec0c723c */ /* 0x042ff00000081008 */
[----:B------:R-:W-:Y:S01]  /*a6d50*/  HMMA.1688.F32.TF32 R8, R236, R198, R4 ;  /* 0x000000c6ec08723c */ /* 0x000fe20000081004 */
[----:B------:R-:W2:Y:S07]  /*a6d60*/  LDL.LU R4, [R1+0x11a0] ;  /* 0x0011a00001047983 */ /* 0x000eae0000300800 */
[----:B------:R-:W-:Y:S01]  /*a6d70*/  HMMA.1688.F32.TF32 R36, R232, R106, R36 ;  /* 0x0000006ae824723c */ /* 0x000fe20000081024 */
[----:B------:R-:W-:Y:S01]  /*a6d80*/  MOV R97, R34 ;  /* 0x0000002200617202 */ /* 0x000fe20000000f00 */
[----:B------:R-:W-:Y:S01]  /*a6d90*/  IMAD.MOV.U32 R96, RZ, RZ, R35 ;  /* 0x000000ffff607224 */ /* 0x000fe200078e0023 */
        /* <DEDUP_REMOVED lines=26> */
[----:B------:R-:W2:Y:S04]  /*a6f40*/  LDL.LU R35, [R1+0x120c] ;  /* 0x00120c0001237983 */ /* 0x000ea80000300800 */
[----:B------:R-:W2:Y:S04]  /*a6f50*/  LDL.LU R36, [R1+0x1210] ;  /* 0x0012100001247983 */ /* 0x000ea80000300800 */
[----:B------:R-:W2:Y:S01]  /*a6f60*/  LDL.LU R37, [R1+0x1214] ;  /* 0x0012140001257983 */ /* 0x000ea20000300800 */
[----:B------:R-:W-:-:S03]  /*a6f70*/  IMAD.MOV.U32 R85, RZ, RZ, R42 ;  /* 0x000000ffff557224 */ /* 0x000fc600078e002a */
[----:B------:R-:W2:Y:S01]  /*a6f80*/  LDL.LU R38, [R1+0x1218] ;  /* 0x0012180001267983 */ /* 0x000ea20000300800 */
[----:B------:R-:W-:-:S03]  /*a6f90*/  MOV R84, R43 ;  /* 0x0000002b00547202 */ /* 0x000fc60000000f00 */
        /* <DEDUP_REMOVED lines=91> */
[----:B------:R-:W-:Y:S04]  /*a7550*/  LDS R232, [R22+UR10+0x6080] ;  /* 0x0060800a16e87984 */ /* 0x000fe80008000800 */
[----:B------:R-:W-:Y:S04]  /*a7560*/  LDS R234, [R22+UR10+0x7080] ;  /* 0x0070800a16ea7984 */ /* 0x000fe80008000800 */
[----:B------:R-:W-:Y:S04]  /*a7570*/  LDS R233, [R23+UR10+0x6080] ;  /* 0x0060800a17e97984 */ /* 0x000fe80008000800 */
[----:B------:R-:W1:Y:S01]  /*a7580*/  LDS R235, [R23+UR10+0x7080] ;  /* 0x0070800a17eb7984 */ /* 0x000e620008000800 */
[----:B--2---:R-:W-:-:S15]  /*a7590*/  HMMA.1688.F32.TF32 R188, R236, R194, R188 ;  /* 0x000000c2ecbc723c */ /* 0x004fde00000810bc */
[----:B------:R-:W-:-:S04]  /*a75a0*/  NOP ;  /* 0x0000000000007918 */ /* 0x000fc80000000000 */
[----:B------:R-:W-:Y:S01]  /*a75b0*/  IMAD.MOV.U32 R117, RZ, RZ, R190 ;  /* 0x000000ffff757224 */ /* 0x000fe200078e00be */
[----:B------:R-:W-:Y:S01]  /*a75c0*/  STL.64 [R1+0x2710], R188 ;  /* 0x002710bc01007387 */ /* 0x000fe20000100a00 */
[----:B------:R-:W-:-:S03]  /*a75d0*/  MOV R116, R191 ;  /* 0x000000bf00747202 */ /* 0x000fc60000000f00 */
[----:B------:R-:W3:Y:S01]  /*a75e0*/  LDL.LU.64 R190, [R1+0x94e8] ;  /* 0x0094e80001be7983 */ /* 0x000ee20000300a00 */
[C---:B------:R-:W-:Y:S08]  /*a75f0*/  HMMA.1688.F32.TF32 R244, R236.reuse, R186, R244 ;  /* 0x000000baecf4723c */ /* 0x040ff000000810f4 */
[C---:B------:R-:W-:Y:S08]  /*a7600*/  HMMA.1688.F32.TF32 R4, R236.reuse, R94, R4 ;  /* 0x0000005eec04723c */ /* 0x040ff00000081004 */
[----:B---3--:R-:W-:-:S15]  /*a7610*/  HMMA.1688.F32.TF32 R220, R236, R190, R220 ;  /* 0x000000beecdc723c */ /* 0x008fde00000810dc */
[----:B------:R-:W-:-:S04]  /*a7620*/  NOP ;  /* 0x0000000000007918 */ /* 0x000fc80000000000 */
[----:B------:R-:W-:Y:S04]  /*a7630*/  STL.64 [R1+0x2700], R220 ;  /* 0x002700dc01007387 */ /* 0x000fe80000100a00 */
[----:B------:R2:W-:Y:S02]  /*a7640*/  STL.64 [R1+0x2708], R222 ;  /* 0x002708de01007387 */ /* 0x0005e40000100a00 */
[C---:B--2---:R-:W-:Y:S02]  /*a7650*/  HMMA.1688.F32.TF32 R220, R236.reuse, R182, R248 ;  /* 0x000000b6ecdc723c */ /* 0x044fe400000810f8 */
[----:B------:R-:W-:Y:S04]  /*a7660*/  STL.64 [R1+0x26f0], R244 ;  /* 0x0026f0f401007387 */ /* 0x000fe80000100a00 */
[----:B------:R2:W-:Y:S02]  /*a7670*/  STL.64 [R1+0x26f8], R246 ;  /* 0x0026f8f601007387 */ /* 0x0005e40000100a00 */
[C---:B--2---:R-:W-:Y:S11]  /*a7680*/  HMMA.1688.F32.TF32 R244, R236.reuse, R178, R240 ;  /* 0x000000b2ecf4723c */ /* 0x044ff600000810f0 */
[----:B------:R-:W-:Y:S04]  /*a7690*/  STL.64 [R1+0x26e0], R220 ;  /* 0x0026e0dc01007387 */ /* 0x000fe80000100a00 */
[----:B------:R2:W-:Y:S01]  /*a76a0*/  STL.64 [R1+0x26e8], R222 ;  /* 0x0026e8de01007387 */ /* 0x0005e20000100a00 */
[C---:B------:R-:W-:Y:S08]  /*a76b0*/  HMMA.1688.F32.TF32 R240, R236.reuse, R174, R204 ;  /* 0x000000aeecf0723c */ /* 0x040ff000000810cc */
[C---:B------:R-:W-:Y:S08]  /*a76c0*/  HMMA.1688.F32.TF32 R204, R236.reuse, R166, R64 ;  /* 0x000000a6eccc723c */ /* 0x040ff00000081040 */
[C---:B--2---:R-:W-:Y:S08]  /*a76d0*/  HMMA.1688.F32.TF32 R220, R236.reuse, R170, R228 ;  /* 0x000000aaecdc723c */ /* 0x044ff000000810e4 */
[----:B------:R-:W-:Y:S01]  /*a76e0*/  HMMA.1688.F32.TF32 R64, R236, R162, R68 ;  /* 0x000000a2ec40723c */ /* 0x000fe20000081044 */
[----:B------:R-:W-:Y:S04]  /*a76f0*/  STL.64 [R1+0x26d0], R244 ;  /* 0x0026d0f401007387 */ /* 0x000fe80000100a00 */
[----:B------:R-:W-:Y:S04]  /*a7700*/  STL.64 [R1+0x26d8], R246 ;  /* 0x0026d8f601007387 */ /* 0x000fe80000100a00 */
[----:B------:R-:W-:Y:S04]  /*a7710*/  STL.64 [R1+0x26c0], R240 ;  /* 0x0026c0f001007387 */ /* 0x000fe80000100a00 */
[----:B------:R-:W-:Y:S04]  /*a7720*/  STL.64 [R1+0x26c8], R242 ;  /* 0x0026c8f201007387 */ /* 0x000fe80000100a00 */
[----:B------:R-:W-:Y:S04]  /*a7730*/  STL.64 [R1+0x26b0], R220 ;  /* 0x0026b0dc01007387 */ /* 0x000fe80000100a00 */
[----:B------:R-:W-:Y:S01]  /*a7740*/  STL.64 [R1+0x26b8], R222 ;  /* 0x0026b8de01007387 */ /* 0x000fe20000100a00 */
[----:B------:R-:W-:-:S03]  /*a7750*/  IMAD.MOV.U32 R132, RZ, RZ, R67 ;  /* 0x000000ffff847224 */ /* 0x000fc600078e0043 */
[----:B------:R-:W-:Y:S04]  /*a7760*/  STL.64 [R1+0x3130], R64 ;  /* 0x0031304001007387 */ /* 0x000fe80000100a00 */
[----:B------:R-:W-:Y:S04]  /*a7770*/  STL.64 [R1+0x3140], R204 ;  /* 0x003140cc01007387 */ /* 0x000fe80000100a00 */
[----:B------:R-:W-:Y:S04]  /*a7780*/  STL.64 [R1+0x3148], R206 ;  /* 0x003148ce01007387 */ /* 0x000fe80000100a00 */
[----:B------:R2:W-:Y:S02]  /*a7790*/  STL [R1+0x3138], R66 ;  /* 0x0031384201007387 */ /* 0x0005e40000100800 */
[C---:B--2---:R-:W-:Y:S08]  /*a77a0*/  HMMA.1688.F32.TF32 R64, R236.reuse, R78, R208 ;  /* 0x0000004eec40723c */ /* 0x044ff000000810d0 */
[----:B------:R-:W-:Y:S11]  /*a77b0*/  HMMA.1688.F32.TF32 R68, R236, R82, R224 ;  /* 0x00000052ec44723c */ /* 0x000ff600000810e0 */
[----:B------:R-:W-:Y:S01]  /*a77c0*/  STL.64 [R1+0x3120], R64 ;  /* 0x0031204001007387 */ /* 0x000fe20000100a00 */
[----:B------:R-:W-:-:S03]  /*a77d0*/  IMAD.MOV.U32 R133, RZ, RZ, R67 ;  /* 0x000000ffff857224 */ /* 0x000fc600078e0043 */
[----:B------:R2:W-:Y:S02]  /*a77e0*/  STL [R1+0x3128], R66 ;  /* 0x0031284201007387 */ /* 0x0005e40000100800 */
[C---:B--2---:R-:W-:Y:S02]  /*a77f0*/  HMMA.1688.F32.TF32 R64, R236.reuse, R158, R216 ;  /* 0x0000009eec40723c */ /* 0x044fe400000810d8 */
[----:B------:R-:W-:Y:S04]  /*a7800*/  STL.64 [R1+0x3110], R68 ;  /* 0x0031104401007387 */ /* 0x000fe80000100a00 */
[----:B------:R2:W-:Y:S02]  /*a7810*/  STL.64 [R1+0x3118], R70 ;  /* 0x0031184601007387 */ /* 0x0005e40000100a00 */
[C---:B------:R-:W-:Y:S08]  /*a7820*/  HMMA.1688.F32.TF32 R204, R236.reuse, R154, R212 ;  /* 0x0000009aeccc723c */ /* 0x040ff000000810d4 */
[C---:B--2---:R-:W-:Y:S03]  /*a7830*/  HMMA.1688.F32.TF32 R68, R236.reuse, R150, R60 ;  /* 0x00000096ec44723c */ /* 0x044fe6000008103c */
[----:B------:R-:W-:Y:S04]  /*a7840*/  STL.64 [R1+0x3100], R64 ;  /* 0x0031004001007387 */ /* 0x000fe80000100a00 */
[----:B------:R2:W-:Y:S01]  /*a7850*/  STL.64 [R1+0x3108], R66 ;  /* 0x0031084201007387 */ /* 0x0005e20000100a00 */
[C---:B------:R-:W-:Y:S08]  /*a7860*/  HMMA.1688.F32.TF32 R60, R236.reuse, R142, R52 ;  /* 0x0000008eec3c723c */ /* 0x040ff00000081034 */
[C---:B--2---:R-:W-:Y:S08]  /*a7870*/  HMMA.1688.F32.TF32 R64, R236.reuse, R146, R56 ;  /* 0x00000092ec40723c */ /* 0x044ff00000081038 */
        /* <DEDUP_REMOVED lines=23> */
[----:B----4-:R-:W-:Y:S01]  /*a79f0*/  HMMA.1688.F32.TF32 R12, R236, R98, R8 ;  /* 0x00000062ec0c723c */ /* 0x010fe20000081008 */
        /* <DEDUP_REMOVED lines=126> */
[----:B------:R-:W4:Y:S01]  /*a81e0*/  LDL.LU R7, [R1+0x109c] ;  /* 0x00109c0001077983 */ /* 0x000f220000300800 */
[----:B--2---:R-:W-:Y:S08]  /*a81f0*/  HMMA.1688.F32.TF32 R240, R232, R198, R240 ;  /* 0x000000c6e8f0723c */ /* 0x004ff000000810f0 */
[C---:B---3--:R-:W-:Y:S08]  /*a8200*/  HMMA.1688.F32.TF32 R220, R236.reuse, R90, R220 ;  /* 0x0000005aecdc723c */ /* 0x048ff000000810dc */
[----:B------:R-:W-:Y:S08]  /*a8210*/  HMMA.1688.F32.TF32 R236, R236, R86, R244 ;  /* 0x00000056ecec723c */ /* 0x000ff000000810f4 */
[C---:B----4-:R-:W-:Y:S03]  /*a8220*/  HMMA.1688.F32.TF32 R244, R232.reuse, R202, R248 ;  /* 0x000000cae8f4723c */ /* 0x050fe600000810f8 */
[----:B------:R-:W-:Y:S04]  /*a8230*/  STL.64 [R1+0x2ff0], R220 ;  /* 0x002ff0dc01007387 */ /* 0x000fe80000100a00 */
[----:B------:R1:W-:Y:S04]  /*a8240*/  STL.64 [R1+0x2ff8], R222 ;  /* 0x002ff8de01007387 */ /* 0x0003e80000100a00 */
[----:B-1----:R-:W2:Y:S04]  /*a8250*/  LDL.LU R223, [R1+0x94e0] ;  /* 0x0094e00001df7983 */ /* 0x002ea80000300800 */
[----:B------:R-:W-:Y:S04]  /*a8260*/  STL.64 [R1+0x26a0], R236 ;  /* 0x0026a0ec01007387 */ /* 0x000fe80000100a00 */
[----:B------:R1:W-:Y:S02]  /*a8270*/  STL.64 [R1+0x26a8], R238 ;  /* 0x0026a8ee01007387 */ /* 0x0003e40000100a00 */
[C---:B-1----:R-:W-:Y:S08]  /*a8280*/  HMMA.1688.F32.TF32 R236, R232.reuse, R194, R204 ;  /* 0x000000c2e8ec723c */ /* 0x042ff000000810cc */
[C---:B------:R-:W-:Y:S08]  /*a8290*/  HMMA.1688.F32.TF32 R204, R232.reuse, R190, R228 ;  /* 0x000000bee8cc723c */ /* 0x040ff000000810e4 */
        /* <DEDUP_REMOVED lines=10> */
[----:B------:R1:W-:Y:S04]  /*a8340*/  STL.64 [R1+0x2fb8], R206 ;  /* 0x002fb8ce01007387 */ /* 0x0003e80000100a00 */
[----:B------:R-:W-:Y:S04]  /*a8350*/  STL.64 [R1+0x2fa0], R228 ;  /* 0x002fa0e401007387 */ /* 0x000fe80000100a00 */
[----:B------:R-:W-:Y:S01]  /*a8360*/  STL.64 [R1+0x2fa8], R230 ;  /* 0x002fa8e601007387 */ /* 0x000fe20000100a00 */
[C---:B-1----:R-:W-:Y:S03]  /*a8370*/  HMMA.1688.F32.TF32 R204, R232.reuse, R178, R208 ;  /* 0x000000b2e8cc723c */ /* 0x042fe600000810d0 */
        /* <DEDUP_REMOVED lines=14> */
[----:B------:R-:W-:Y:S01]  /*a8460*/  STL.64 [R1+0x2f50], R64 ;  /* 0x002f504001007387 */ /* 0x000fe20000100a00 */
[C---:B------:R-:W-:Y:S03]  /*a8470*/  HMMA.1688.F32.TF32 R60, R232.reuse, R82, R52 ;  /* 0x00000052e83c723c */ /* 0x040fe60000081034 */
[----:B------:R1:W-:Y:S05]  /*a8480*/  STL.64 [R1+0x2f58], R66 ;  /* 0x002f584201007387 */ /* 0x0003ea0000100a00 */
        /* <DEDUP_REMOVED lines=39> */
[----:B------:R1:W-:Y:S04]  /*a8700*/  STL.64 [R1+0x2e70], R12 ;  /* 0x002e700c01007387 */ /* 0x0003e80000100a00 */
[----:B------:R4:W-:Y:S04]  /*a8710*/  STL.64 [R1+0x2e78], R14 ;  /* 0x002e780e01007387 */ /* 0x0009e80000100a00 */
[----:B------:R1:W-:Y:S04]  /*a8720*/  STL.64 [R1+0x2e60], R4 ;  /* 0x002e600401007387 */ /* 0x0003e80000100a00 */
[----:B------:R1:W-:Y:S04]  /*a8730*/  STL.64 [R1+0x2e68], R6 ;  /* 0x002e680601007387 */ /* 0x0003e80000100a00 */
[----:B------:R-:W3:Y:S04]  /*a8740*/  LDL.LU R9, [R1+0xf14] ;  /* 0x000f140001097983 */ /* 0x000ee80000300800 */
[----:B------:R-:W3:Y:S04]  /*a8750*/  LDL.LU R10, [R1+0xf18] ;  /* 0x000f1800010a7983 */ /* 0x000ee80000300800 */
[----:B------:R-:W3:Y:S04]  /*a8760*/  LDL.LU R11, [R1+0xf1c] ;  /* 0x000f1c00010b7983 */ /* 0x000ee80000300800 */
[----:B-1----:R-:W2:Y:S04]  /*a8770*/  LDL.LU R12, [R1+0xf20] ;  /* 0x000f2000010c7983 */ /* 0x002ea80000300800 */
[----:B------:R-:W2:Y:S04]  /*a8780*/  LDL.LU R13, [R1+0xf24] ;  /* 0x000f2400010d7983 */ /* 0x000ea80000300800 */
[----:B----4-:R-:W4:Y:S04]  /*a8790*/  LDL.LU R14, [R1+0xf28] ;  /* 0x000f2800010e7983 */ /* 0x010f280000300800 */
        /* <DEDUP_REMOVED lines=97> */
[----:B--2---:R-:W-:Y:S04]  /*a8db0*/  LDS R237, [R223+UR10+0x6100] ;  /* 0x0061000adfed7984 */ /* 0x004fe80008000800 */
[----:B------:R-:W3:Y:S02]  /*a8dc0*/  LDS R239, [R223+UR10+0x7100] ;  /* 0x0071000adfef7984 */ /* 0x000ee40008000800 */
[C---:B---3--:R-:W-:Y:S08]  /*a8dd0*/  HMMA.1688.F32.TF32 R56, R236.reuse, R182, R56 ;  /* 0x000000b6ec38723c */ /* 0x048ff00000081038 */
[----:B----4-:R-:W-:Y:S08]  /*a8de0*/  HMMA.1688.F32.TF32 R60, R236, R186, R60 ;  /* 0x000000baec3c723c */ /* 0x010ff0000008103c */
[C---:B------:R-:W-:Y:S08]  /*a8df0*/  HMMA.1688.F32.TF32 R228, R232.reuse, R94, R228 ;  /* 0x0000005ee8e4723c */ /* 0x040ff000000810e4 */
[C---:B------:R-:W-:Y:S08]  /*a8e00*/  HMMA.1688.F32.TF32 R244, R232.reuse, R110, R244 ;  /* 0x0000006ee8f4723c */ /* 0x040ff000000810f4 */
[C---:B------:R-:W-:Y:S11]  /*a8e10*/  HMMA.1688.F32.TF32 R248, R232.reuse, R106, R248 ;  /* 0x0000006ae8f8723c */ /* 0x040ff600000810f8 */
[----:B------:R-:W-:Y:S04]  /*a8e20*/  STL.64 [R1+0x2e50], R244 ;  /* 0x002e50f401007387 */ /* 0x000fe80000100a00 */
[----:B------:R1:W-:Y:S02]  /*a8e30*/  STL.64 [R1+0x2e58], R246 ;  /* 0x002e58f601007387 */ /* 0x0003e40000100a00 */
[C---:B-1----:R-:W-:Y:S08]  /*a8e40*/  HMMA.1688.F32.TF32 R244, R232.reuse, R102, R240 ;  /* 0x00000066e8f4723c */ /* 0x042ff000000810f0 */
[C---:B------:R-:W-:Y:S08]  /*a8e50*/  HMMA.1688.F32.TF32 R240, R232.reuse, R98, R204 ;  /* 0x00000062e8f0723c */ /* 0x040ff000000810cc */
        /* <DEDUP_REMOVED lines=14> */
[----:B------:R-:W-:Y:S04]  /*a8f40*/  LDS R232, [R22+UR10+0x6100] ;  /* 0x0061000a16e87984 */ /* 0x000fe80008000800 */
[----:B------:R-:W-:Y:S04]  /*a8f50*/  LDS R234, [R22+UR10+0x7100] ;  /* 0x0071000a16ea7984 */ /* 0x000fe80008000800 */
[----:B------:R-:W-:Y:S04]  /*a8f60*/  LDS R233, [R23+UR10+0x6100] ;  /* 0x0061000a17e97984 */ /* 0x000fe80008000800 */
[----:B------:R-:W1:Y:S04]  /*a8f70*/  LDS R235, [R23+UR10+0x7100] ;  /* 0x0071000a17eb7984 */ /* 0x000e680008000800 */
        /* <DEDUP_REMOVED lines=39> */
[----:B------:R2:W-:Y:S01]  /*a91f0*/  STL.64 [R1+0x2dc8], R22 ;  /* 0x002dc81601007387 */ /* 0x0005e20000100a00 */
[C---:B------:R-:W-:Y:S08]  /*a9200*/  HMMA.1688.F32.TF32 R4, R236.reuse, R138, R4 ;  /* 0x0000008aec04723c */ /* 0x040ff00000081004 */
[C---:B--2---:R-:W-:Y:S08]  /*a9210*/  HMMA.1688.F32.TF32 R20, R236.reuse, R150, R16 ;  /* 0x00000096ec14723c */ /* 0x044ff00000081010 */
        /* <DEDUP_REMOVED lines=124> */
[----:B----4-:R-:W-:-:S15]  /*a99e0*/  HMMA.1688.F32.TF32 R20, R236, R134, R20 ;  /* 0x00000086ec14723c */ /* 0x010fde0000081014 */
[----:B------:R-:W-:-:S04]  /*a99f0*/  NOP ;  /* 0x0000000000007918 */ /* 0x000fc80000000000 */
        /* <DEDUP_REMOVED lines=14> */
[----:B------:R-:W-:Y:S04]  /*a9ae0*/  STL.64 [R1+0x2d10], R240 ;  /* 0x002d10f001007387 */ /* 0x000fe80000100a00 */
[----:B------:R-:W-:Y:S04]  /*a9af0*/  STL.64 [R1+0x2d18], R242 ;  /* 0x002d18f201007387 */ /* 0x000fe80000100a00 */
[----:B------:R-:W-:Y:S01]  /*a9b00*/  STL.64 [R1+0x2d00], R204 ;  /* 0x002d00cc01007387 */ /* 0x000fe20000100a00 */
[C---:B------:R-:W-:Y:S03]  /*a9b10*/  HMMA.1688.F32.TF32 R64, R236.reuse, R102, R208 ;  /* 0x00000066ec40723c */ /* 0x040fe600000810d0 */
[----:B------:R-:W-:Y:S05]  /*a9b20*/  STL.64 [R1+0x2d08], R206 ;  /* 0x002d08ce01007387 */ /* 0x000fea0000100a00 */
        /* <DEDUP_REMOVED lines=11> */
[----:B-1----:R-:W-:Y:S02]  /*a9be0*/  HMMA.1688.F32.TF32 R20, R236, R86, R60 ;  /* 0x00000056ec14723c */ /* 0x002fe4000008103c */
[----:B------:R-:W-:Y:S04]  /*a9bf0*/  STL.64 [R1+0x2cb0], R68 ;  /* 0x002cb04401007387 */ /* 0x000fe80000100a00 */
[----:B------:R-:W-:Y:S05]  /*a9c00*/  STL.64 [R1+0x2cb8], R70 ;  /* 0x002cb84601007387 */ /* 0x000fea0000100a00 */
        /* <DEDUP_REMOVED lines=13> */
[----:B------:R-:W-:Y:S04]  /*a9ce0*/  STL.64 [R1+0x2c80], R52 ;  /* 0x002c803401007387 */ /* 0x000fe80000100a00 */
[----:B------:R-:W-:Y:S01]  /*a9cf0*/  STL.64 [R1+0x2c88], R54 ;  /* 0x002c883601007387 */ /* 0x000fe20000100a00 */
[C---:B------:R-:W-:Y:S03]  /*a9d00*/  HMMA.1688.F32.TF32 R44, R232.reuse, R186, R72 ;  /* 0x000000bae82c723c */ /* 0x040fe60000081048 */
[----:B------:R-:W1:Y:S04]  /*a9d10*/  LDS R239, [R223+UR10+0x7180] ;  /* 0x0071800adfef7984 */ /* 0x000e680008000800 */
[----:B------:R-:W-:Y:S04]  /*a9d20*/  STL.64 [R1+0x2c70], R20 ;  /* 0x002c701401007387 */ /* 0x000fe80000100a00 */
[----:B------:R2:W-:Y:S02]  /*a9d30*/  STL.64 [R1+0x2c78], R22 ;  /* 0x002c781601007387 */ /* 0x0005e40000100a00 */
[C---:B--2---:R-:W-:Y:S02]  /*a9d40*/  HMMA.1688.F32.TF32 R20, R232.reuse, R182, R40 ;  /* 0x000000b6e814723c */ /* 0x044fe40000081028 */
[----:B------:R-:W-:Y:S04]  /*a9d50*/  STL.64 [R1+0x2c60], R48 ;  /* 0x002c603001007387 */ /* 0x000fe80000100a00 */
[----:B------:R-:W-:Y:S04]  /*a9d60*/  STL.64 [R1+0x2c68], R50 ;  /* 0x002c683201007387 */ /* 0x000fe80000100a00 */
[----:B------:R-:W-:Y:S01]  /*a9d70*/  STL.64 [R1+0x2c50], R44 ;  /* 0x002c502c01007387 */ /* 0x000fe20000100a00 */
[C---:B------:R-:W-:Y:S03]  /*a9d80*/  HMMA.1688.F32.TF32 R32, R232.reuse, R174, R32 ;  /* 0x000000aee820723c */ /* 0x040fe60000081020 */
[----:B------:R-:W-:Y:S05]  /*a9d90*/  STL.64 [R1+0x2c58], R46 ;  /* 0x002c582e01007387 */ /* 0x000fea0000100a00 */
        /* <DEDUP_REMOVED lines=131> */
[----:B------:R-:W3:Y:S01]  /*aa5d0*/  LDL.LU R7, [R1+0xc5c] ;  /* 0x000c5c0001077983 */ /* 0x000ee20000300800 */
[C---:B--2---:R-:W-:Y:S08]  /*aa5e0*/  HMMA.1688.F32.TF32 R32, R236.reuse, R194, R32 ;  /* 0x000000c2ec20723c */ /* 0x044ff00000081020 */
[C---:B------:R-:W-:Y:S08]  /*aa5f0*/  HMMA.1688.F32.TF32 R28, R236.reuse, R190, R28 ;  /* 0x000000beec1c723c */ /* 0x040ff0000008101c */
[C---:B----4-:R-:W-:Y:S08]  /*aa600*/  HMMA.1688.F32.TF32 R16, R236.reuse, R182, R16 ;  /* 0x000000b6ec10723c */ /* 0x050ff00000081010 */
[C---:B---3--:R-:W-:Y:S08]  /*aa610*/  HMMA.1688.F32.TF32 R12, R236.reuse, R178, R12 ;  /* 0x000000b2ec0c723c */ /* 0x048ff0000008100c */
[----:B------:R-:W-:Y:S08]  /*aa620*/  HMMA.1688.F32.TF32 R8, R236, R174, R8 ;  /* 0x000000aeec08723c */ /* 0x000ff00000081008 */
[C---:B------:R-:W-:Y:S08]  /*aa630*/  HMMA.1688.F32.TF32 R228, R232.reuse, R134, R228 ;  /* 0x00000086e8e4723c */ /* 0x040ff000000810e4 */
[C---:B------:R-:W-:Y:S08]  /*aa640*/  HMMA.1688.F32.TF32 R204, R232.reuse, R138, R204 ;  /* 0x0000008ae8cc723c */ /* 0x040ff000000810cc */
[C---:B------:R-:W-:Y:S08]  /*aa650*/  HMMA.1688.F32.TF32 R244, R232.reuse, R150, R244 ;  /* 0x00000096e8f4723c */ /* 0x040ff000000810f4 */
[C---:B------:R-:W-:Y:S08]  /*aa660*/  HMMA.1688.F32.TF32 R20, R232.reuse, R154, R20 ;  /* 0x0000009ae814723c */ /* 0x040ff00000081014 */
[C---:B------:R-:W-:Y:S11]  /*aa670*/  HMMA.1688.F32.TF32 R240, R232.reuse, R142, R240 ;  /* 0x0000008ee8f0723c */ /* 0x040ff600000810f0 */
[----:B------:R-:W-:Y:S04]  /*aa680*/  STL.64 [R1+0x2bb0], R20 ;  /* 0x002bb01401007387 */ /* 0x000fe80000100a00 */
[----:B------:R1:W-:Y:S04]  /*aa690*/  STL.64 [R1+0x2bb8], R22 ;  /* 0x002bb81601007387 */ /* 0x0003e80000100a00 */
[----:B-1----:R-:W2:Y:S04]  /*aa6a0*/  LDL.LU.64 R22, [R1+0x94d8] ;  /* 0x0094d80001167983 */ /* 0x002ea80000300a00 */
[----:B------:R-:W-:Y:S04]  /*aa6b0*/  STL.64 [R1+0x2ba0], R244 ;  /* 0x002ba0f401007387 */ /* 0x000fe80000100a00 */
[----:B------:R1:W-:Y:S01]  /*aa6c0*/  STL.64 [R1+0x2ba8], R246 ;  /* 0x002ba8f601007387 */ /* 0x0003e20000100a00 */
[C---:B------:R-:W-:Y:S08]  /*aa6d0*/  HMMA.1688.F32.TF32 R64, R232.reuse, R130, R64 ;  /* 0x00000082e840723c */ /* 0x040ff00000081040 */
[----:B-1----:R-:W-:-:S15]  /*aa6e0*/  HMMA.1688.F32.TF32 R244, R232, R146, R248 ;  /* 0x00000092e8f4723c */ /* 0x002fde00000810f8 */
[----:B------:R-:W-:-:S04]  /*aa6f0*/  NOP ;  /* 0x0000000000007918 */ /* 0x000fc80000000000 */
[----:B------:R-:W-:Y:S04]  /*aa700*/  STL.64 [R1+0x2b90], R244 ;  /* 0x002b90f401007387 */ /* 0x000fe80000100a00 */
[----:B------:R-:W-:Y:S04]  /*aa710*/  STL.64 [R1+0x2b98], R246 ;  /* 0x002b98f601007387 */ /* 0x000fe80000100a00 */
        /* <DEDUP_REMOVED lines=8> */
[----:B------:R1:W-:Y:S01]  /*aa7a0*/  STL.64 [R1+0x2b58], R66 ;  /* 0x002b584201007387 */ /* 0x0003e20000100a00 */
[C---:B------:R-:W-:Y:S08]  /*aa7b0*/  HMMA.1688.F32.TF32 R68, R232.reuse, R122, R208 ;  /* 0x0000007ae844723c */ /* 0x040ff000000810d0 */
        /* <DEDUP_REMOVED lines=9> */
[C---:B-1----:R-:W-:Y:S08]  /*aa850*/  HMMA.1688.F32.TF32 R64, R232.reuse, R106, R60 ;  /* 0x0000006ae840723c */ /* 0x042ff0000008103c */
[C---:B------:R-:W-:Y:S08]  /*aa860*/  HMMA.1688.F32.TF32 R60, R232.reuse, R102, R56 ;  /* 0x00000066e83c723c */ /* 0x040ff00000081038 */
[C---:B------:R-:W-:Y:S08]  /*aa870*/  HMMA.1688.F32.TF32 R56, R232.reuse, R98, R52 ;  /* 0x00000062e838723c */ /* 0x040ff00000081034 */
[C---:B------:R-:W-:Y:S01]  /*aa880*/  HMMA.1688.F32.TF32 R52, R232.reuse, R94, R48 ;  /* 0x0000005ee834723c */ /* 0x040fe20000081030 */
[----:B------:R-:W-:Y:S07]  /*aa890*/  STL.64 [R1+0x2b10], R204 ;  /* 0x002b10cc01007387 */ /* 0x000fee0000100a00 */
[C---:B------:R-:W-:Y:S01]  /*aa8a0*/  HMMA.1688.F32.TF32 R48, R232.reuse, R90, R44 ;  /* 0x0000005ae830723c */ /* 0x040fe2000008102c */
[----:B------:R-:W-:Y:S07]  /*aa8b0*/  STL.64 [R1+0x2b18], R206 ;  /* 0x002b18ce01007387 */ /* 0x000fee0000100a00 */
[----:B------:R-:W-:Y:S01]  /*aa8c0*/  HMMA.1688.F32.TF32 R44, R232, R86, R72 ;  /* 0x00000056e82c723c */ /* 0x000fe20000081048 */
        /* <DEDUP_REMOVED lines=32> */
[----:B-1----:R-:W4:Y:S04]  /*aaad0*/  LDL.LU R12, [R1+0xb90] ;  /* 0x000b9000010c7983 */ /* 0x002f280000300800 */
[----:B------:R-:W-:Y:S04]  /*aaae0*/  STL.64 [R1+0x2560], R8 ;  /* 0x0025600801007387 */ /* 0x000fe80000100a00 */
[----:B------:R-:W-:Y:S04]  /*aaaf0*/  STL.64 [R1+0x2568], R10 ;  /* 0x0025680a01007387 */ /* 0x000fe80000100a00 */
[----:B------:R1:W-:Y:S04]  /*aab00*/  STL.64 [R1+0x2550], R4 ;  /* 0x0025500401007387 */ /* 0x0003e80000100a00 */
[----:B------:R1:W-:Y:S04]  /*aab10*/  STL.64 [R1+0x2558], R6 ;  /* 0x0025580601007387 */ /* 0x0003e80000100a00 */
[----:B------:R-:W4:Y:S04]  /*aab20*/  LDL.LU R13, [R1+0xb94] ;  /* 0x000b9400010d7983 */ /* 0x000f280000300800 */
[----:B---3--:R-:W4:Y:S04]  /*aab30*/  LDL.LU R14, [R1+0xb98] ;  /* 0x000b9800010e7983 */ /* 0x008f280000300800 */
[----:B------:R-:W4:Y:S04]  /*aab40*/  LDL.LU R15, [R1+0xb9c] ;  /* 0x000b9c00010f7983 */ /* 0x000f280000300800 */
        /* <DEDUP_REMOVED lines=53> */
[----:B------:R-:W-:Y:S04]  /*aaea0*/  LDS R234, [R22+UR10+0x7180] ;  /* 0x0071800a16ea7984 */ /* 0x000fe80008000800 */
[----:B------:R-:W-:Y:S04]  /*aaeb0*/  LDS R233, [R23+UR10+0x6180] ;  /* 0x0061800a17e97984 */ /* 0x000fe80008000800 */
[----:B------:R-:W1:Y:S01]  /*aaec0*/  LDS R235, [R23+UR10+0x7180] ;  /* 0x0071800a17eb7984 */ /* 0x000e620008000800 */
[C---:B---3--:R-:W-:Y:S08]  /*aaed0*/  HMMA.1688.F32.TF32 R16, R236.reuse, R134, R16 ;  /* 0x00000086ec10723c */ /* 0x048ff00000081010 */
[----:B----4-:R-:W-:-:S15]  /*aaee0*/  HMMA.1688.F32.TF32 R56, R236, R166, R56 ;  /* 0x000000a6ec38723c */ /* 0x010fde0000081038 */
[----:B------:R-:W-:-:S04]  /*aaef0*/  NOP ;  /* 0x0000000000007918 */ /* 0x000fc80000000000 */
[----:B------:R-:W-:Y:S01]  /*aaf00*/  IMAD.MOV.U32 R156, RZ, RZ, R56 ;  /* 0x000000ffff9c7224 */ /* 0x000fe200078e0038 */
[----:B------:R2:W-:Y:S01]  /*aaf10*/  STL.64 [R1+0x2aa8], R58 ;  /* 0x002aa83a01007387 */ /* 0x0005e20000100a00 */
[----:B------:R-:W-:Y:S02]  /*aaf20*/  IMAD.MOV.U32 R157, RZ, RZ, R57 ;  /* 0x000000ffff9d7224 */ /* 0x000fe400078e0039 */
[C---:B--2---:R-:W-:Y:S08]  /*aaf30*/  HMMA.1688.F32.TF32 R56, R236.reuse, R162, R52 ;  /* 0x000000a2ec38723c */ /* 0x044ff00000081034 */
[C---:B------:R-:W-:Y:S08]  /*aaf40*/  HMMA.1688.F32.TF32 R52, R236.reuse, R78, R48 ;  /* 0x0000004eec34723c */ /* 0x040ff00000081030 */
[C---:B------:R-:W-:Y:S08]  /*aaf50*/  HMMA.1688.F32.TF32 R48, R236.reuse, R82, R44 ;  /* 0x00000052ec30723c */ /* 0x040ff0000008102c */
[C---:B------:R-:W-:Y:S01]  /*aaf60*/  HMMA.1688.F32.TF32 R44, R236.reuse, R158, R72 ;  /* 0x0000009eec2c723c */ /* 0x040fe20000081048 */
[----:B------:R-:W-:Y:S04]  /*aaf70*/  STL.64 [R1+0x2a90], R56 ;  /* 0x002a903801007387 */ /* 0x000fe80000100a00 */
[----:B------:R-:W-:Y:S04]  /*aaf80*/  STL.64 [R1+0x2a98], R58 ;  /* 0x002a983a01007387 */ /* 0x000fe80000100a00 */
[----:B------:R-:W-:Y:S01]  /*aaf90*/  STL.64 [R1+0x2a80], R52 ;  /* 0x002a803401007387 */ /* 0x000fe20000100a00 */
[C---:B------:R-:W-:Y:S03]  /*aafa0*/  HMMA.1688.F32.TF32 R24, R236.reuse, R138, R24 ;  /* 0x0000008aec18723c */ /* 0x040fe60000081018 */
[----:B------:R-:W-:Y:S05]  /*aafb0*/  STL.64 [R1+0x2a88], R54 ;  /* 0x002a883601007387 */ /* 0x000fea0000100a00 */
[C---:B------:R-:W-:Y:S01]  /*aafc0*/  HMMA.1688.F32.TF32 R28, R236.reuse, R142, R28 ;  /* 0x0000008eec1c723c */ /* 0x040fe2000008101c */
[----:B------:R-:W-:Y:S04]  /*aafd0*/  STL.64 [R1+0x2a70], R48 ;  /* 0x002a703001007387 */ /* 0x000fe80000100a00 */
[----:B------:R-:W-:Y:S04]  /*aafe0*/  STL.64 [R1+0x2a78], R50 ;  /* 0x002a783201007387 */ /* 0x000fe80000100a00 */
[----:B------:R-:W-:Y:S01]  /*aaff0*/  STL.64 [R1+0x2a60], R44 ;  /* 0x002a602c01007387 */ /* 0x000fe20000100a00 */
[C---:B------:R-:W-:Y:S03]  /*ab000*/  HMMA.1688.F32.TF32 R36, R236.reuse, R150, R36 ;  /* 0x00000096ec24723c */ /* 0x040fe60000081024 */
[----:B------:R-:W-:Y:S06]  /*ab010*/  STL.64 [R1+0x2a68], R46 ;  /* 0x002a682e01007387 */ /* 0x000fec0000100a00 */
[----:B------:R-:W-:Y:S01]  /*ab020*/  STL.64 [R1+0x2a20], R28 ;  /* 0x002a201c01007387 */ /* 0x000fe20000100a00 */
[C---:B------:R-:W-:Y:S03]  /*ab030*/  HMMA.1688.F32.TF32 R8, R236.reuse, R126, R8 ;  /* 0x0000007eec08723c */ /* 0x040fe60000081008 */
[----:B------:R-:W-:Y:S04]  /*ab040*/  STL.64 [R1+0x2a28], R30 ;  /* 0x002a281e01007387 */ /* 0x000fe80000100a00 */
[----:B------:R-:W-:Y:S01]  /*ab050*/  STL.64 [R1+0x2a10], R24 ;  /* 0x002a101801007387 */ /* 0x000fe20000100a00 */
[----:B------:R-:W-:Y:S03]  /*ab060*/  HMMA.1688.F32.TF32 R40, R236, R154, R40 ;  /* 0x0000009aec28723c */ /* 0x000fe60000081028 */
[----:B------:R-:W-:Y:S04]  /*ab070*/  STL.64 [R1+0x2a18], R26 ;  /* 0x002a181a01007387 */ /* 0x000fe80000100a00 */
[----:B------:R-:W-:Y:S04]  /*ab080*/  STL.64 [R1+0x2a00], R16 ;  /* 0x002a001001007387 */ /* 0x000fe80000100a00 */
[----:B------:R-:W-:Y:S04]  /*ab090*/  STL.64 [R1+0x2a08], R18 ;  /* 0x002a081201007387 */ /* 0x000fe80000100a00 */
[----:B------:R2:W-:Y:S04]  /*ab0a0*/  STL.64 [R1+0x29e0], R8 ;  /* 0x0029e00801007387 */ /* 0x0005e80000100a00 */
[----:B------:R3:W-:Y:S04]  /*ab0b0*/  STL.64 [R1+0x29e8], R10 ;  /* 0x0029e80a01007387 */ /* 0x0007e80000100a00 */
[----:B--2---:R-:W1:Y:S04]  /*ab0c0*/  LDL.LU R8, [R1+0x220] ;  /* 0x0002200001087983 */ /* 0x004e680000300800 */
[----:B------:R-:W1:Y:S04]  /*ab0d0*/  LDL.LU R9, [R1+0x224] ;  /* 0x0002240001097983 */ /* 0x000e680000300800 */
[----:B---3--:R-:W1:Y:S04]  /*ab0e0*/  LDL.LU R10, [R1+0x228] ;  /* 0x00022800010a7983 */ /* 0x008e680000300800 */
[----:B------:R-:W1:Y:S04]  /*ab0f0*/  LDL.LU R11, [R1+0x22c] ;  /* 0x00022c00010b7983 */ /* 0x000e680000300800 */
[----:B------:R-:W2:Y:S04]  /*ab100*/  LDL.LU R24, [R1+0x250] ;  /* 0x0002500001187983 */ /* 0x000ea80000300800 */
[----:B------:R-:W2:Y:S04]  /*ab110*/  LDL.LU R25, [R1+0x254] ;  /* 0x0002540001197983 */ /* 0x000ea80000300800 */
[----:B------:R-:W2:Y:S04]  /*ab120*/  LDL.LU R26, [R1+0x258] ;  /* 0x00025800011a7983 */ /* 0x000ea80000300800 */
[----:B------:R-:W2:Y:S01]  /*ab130*/  LDL.LU R27, [R1+0x25c] ;  /* 0x00025c00011b7983 */ /* 0x000ea20000300800 */
        /* <DEDUP_REMOVED lines=8> */
[----:B------:R-:W-:-:S03]  /*ab1c0*/  MOV R145, R40 ;  /* 0x0000002800917202 */ /* 0x000fc60000000f00 */
[----:B------:R-:W4:Y:S01]  /*ab1d0*/  LDL.LU R36, [R1+0x280] ;  /* 0x0002800001247983 */ /* 0x000f220000300800 */
[----:B------:R-:W-:-:S03]  /*ab1e0*/  IMAD.MOV.U32 R144, RZ, RZ, R41 ;  /* 0x000000ffff907224 */ /* 0x000fc600078e0029 */
[----:B------:R-:W4:Y:S01]  /*ab1f0*/  LDL.LU R37, [R1+0x284] ;  /* 0x0002840001257983 */ /* 0x000f220000300800 */
[----:B------:R-:W-:-:S03]  /*ab200*/  IMAD.MOV.U32 R141, RZ, RZ, R42 ;  /* 0x000000ffff8d7224 */ /* 0x000fc600078e002a */
[----:B------:R-:W4:Y:S01]  /*ab210*/  LDL.LU R38, [R1+0x288] ;  /* 0x0002880001267983 */ /* 0x000f220000300800 */
[----:B------:R-:W-:-:S03]  /*ab220*/  IMAD.MOV.U32 R140, RZ, RZ, R43 ;  /* 0x000000ffff8c7224 */ /* 0x000fc600078e002b */
        /* <DEDUP_REMOVED lines=41> */
[C---:B------:R-:W-:Y:S03]  /*ab4c0*/  HMMA.1688.F32.TF32 R32, R236.reuse, R146, R32 ;  /* 0x00000092ec20723c */ /* 0x040fe60000081020 */
[----:B------:R-:W4:Y:S04]  /*ab4d0*/  LDL.LU R44, [R1+0x2b0] ;  /* 0x0002b000012c7983 */ /* 0x000f280000300800 */
[----:B------:R-:W4:Y:S01]  /*ab4e0*/  LDL.LU R45, [R1+0x2b4] ;  /* 0x0002b400012d7983 */ /* 0x000f220000300800 */
[C---:B------:R-:W-:Y:S03]  /*ab4f0*/  HMMA.1688.F32.TF32 R12, R236.reuse, R130, R12 ;  /* 0x00000082ec0c723c */ /* 0x040fe6000008100c */
[----:B------:R-:W4:Y:S04]  /*ab500*/  LDL.LU R46, [R1+0x2b8] ;  /* 0x0002b800012e7983 */ /* 0x000f280000300800 */
[----:B------:R-:W4:Y:S01]  /*ab510*/  LDL.LU R47, [R1+0x2bc] ;  /* 0x0002bc00012f7983 */ /* 0x000f220000300800 */
[----:B------:R-:W-:Y:S03]  /*ab520*/  HMMA.1688.F32.TF32 R4, R236, R122, R4 ;  /* 0x0000007aec04723c */ /* 0x000fe60000081004 */
[----:B------:R-:W-:Y:S01]  /*ab530*/  IMAD.MOV.U32 R165, RZ, RZ, R32 ;  /* 0x000000ffffa57224 */ /* 0x000fe200078e0020 */
[----:B------:R-:W-:Y:S01]  /*ab540*/  MOV R161, R34 ;  /* 0x0000002200a17202 */ /* 0x000fe20000000f00 */
[----:B------:R-:W-:Y:S01]  /*ab550*/  IMAD.MOV.U32 R164, RZ, RZ, R33 ;  /* 0x000000ffffa47224 */ /* 0x000fe200078e0021 */
[----:B------:R-:W4:Y:S01]  /*ab560*/  LDL.LU R32, [R1+0x270] ;  /* 0x0002700001207983 */ /* 0x000f220000300800 */
[----:B------:R-:W-:-:S03]  /*ab570*/  IMAD.MOV.U32 R160, RZ, RZ, R35 ;  /* 0x000000ffffa07224 */ /* 0x000fc600078e0023 */
[----:B------:R-:W4:Y:S04]  /*ab580*/  LDL.LU R33, [R1+0x274] ;  /* 0x0002740001217983 */ /* 0x000f280000300800 */
[----:B------:R-:W4:Y:S04]  /*ab590*/  LDL.LU R34, [R1+0x278] ;  /* 0x0002780001227983 */ /* 0x000f280000300800 */
        /* <DEDUP_REMOVED lines=20> */
[----:B------:R-:W4:Y:S01]  /*ab6e0*/  LDL.LU R7, [R1+0xaec] ;  /* 0x000aec0001077983 */ /* 0x000f220000300800 */
[C---:B-1----:R-:W-:Y:S08]  /*ab6f0*/  HMMA.1688.F32.TF32 R8, R232.reuse, R170, R8 ;  /* 0x000000aae808723c */ /* 0x042ff00000081008 */
[C---:B--2---:R-:W-:Y:S08]  /*ab700*/  HMMA.1688.F32.TF32 R24, R232.reuse, R182, R24 ;  /* 0x000000b6e818723c */ /* 0x044ff00000081018 */
[C---:B---3--:R-:W-:Y:S08]  /*ab710*/  HMMA.1688.F32.TF32 R28, R232.reuse, R186, R28 ;  /* 0x000000bae81c723c */ /* 0x048ff0000008101c */
[C---:B----4-:R-:W-:Y:S08]  /*ab720*/  HMMA.1688.F32.TF32 R36, R232.reuse, R194, R36 ;  /* 0x000000c2e824723c */ /* 0x050ff00000081024 */
[----:B------:R-:W-:Y:S08]  /*ab730*/  HMMA.1688.F32.TF32 R40, R232, R198, R40 ;  /* 0x000000c6e828723c */ /* 0x000ff00000081028 */
[C---:B------:R-:W-:Y:S08]  /*ab740*/  HMMA.1688.F32.TF32 R56, R236.reuse, R98, R56 ;  /* 0x00000062ec38723c */ /* 0x040ff00000081038 */
[C---:B------:R-:W-:Y:S08]  /*ab750*/  HMMA.1688.F32.TF32 R60, R236.reuse, R102, R60 ;  /* 0x00000066ec3c723c */ /* 0x040ff0000008103c */
[C---:B------:R-:W-:Y:S08]  /*ab760*/  HMMA.1688.F32.TF32 R64, R236.reuse, R118, R208 ;  /* 0x00000076ec40723c */ /* 0x040ff000000810d0 */
[----:B------:R-:W-:Y:S11]  /*ab770*/  HMMA.1688.F32.TF32 R204, R236, R114, R224 ;  /* 0x00000072eccc723c */ /* 0x000ff600000810e0 */
[----:B------:R-:W-:Y:S01]  /*ab780*/  MOV R200, R64 ;  /* 0x0000004000c87202 */ /* 0x000fe20000000f00 */
[----:B------:R-:W-:-:S02]  /*ab790*/  IMAD.MOV.U32 R201, RZ, RZ, R65 ;  /* 0x000000ffffc97224 */ /* 0x000fc400078e0041 */
[----:B------:R-:W-:Y:S02]  /*ab7a0*/  IMAD.MOV.U32 R193, RZ, RZ, R66 ;  /* 0x000000ffffc17224 */ /* 0x000fe400078e0042 */
[----:B------:R-:W-:Y:S02]  /*ab7b0*/  IMAD.MOV.U32 R192, RZ, RZ, R67 ;  /* 0x000000ffffc07224 */ /* 0x000fe400078e0043 */
[C---:B------:R-:W-:Y:S08]  /*ab7c0*/  HMMA.1688.F32.TF32 R64, R236.reuse, R106, R212 ;  /* 0x0000006aec40723c */ /* 0x040ff000000810d4 */
[C---:B------:R-:W-:Y:S01]  /*ab7d0*/  HMMA.1688.F32.TF32 R68, R236.reuse, R110, R216 ;  /* 0x0000006eec44723c */ /* 0x040fe200000810d8 */
[----:B------:R-:W-:Y:S07]  /*ab7e0*/  STL.64 [R1+0x29b0], R204 ;  /* 0x0029b0cc01007387 */ /* 0x000fee0000100a00 */
[----:B------:R-:W-:Y:S01]  /*ab7f0*/  HMMA.1688.F32.TF32 R52, R236, R94, R52 ;  /* 0x0000005eec34723c */ /* 0x000fe20000081034 */
[----:B------:R-:W-:Y:S10]  /*ab800*/  STL.64 [R1+0x29b8], R206 ;  /* 0x0029b8ce01007387 */ /* 0x000ff40000100a00 */
[----:B------:R-:W-:Y:S04]  /*ab810*/  STL.64 [R1+0x29a0], R68 ;  /* 0x0029a04401007387 */ /* 0x000fe80000100a00 */
[----:B------:R-:W-:Y:S04]  /*ab820*/  STL.64 [R1+0x29a8], R70 ;  /* 0x0029a84601007387 */ /* 0x000fe80000100a00 */
[----:B------:R-:W-:Y:S04]  /*ab830*/  STL.64 [R1+0x2990], R64 ;  /* 0x0029904001007387 */ /* 0x000fe80000100a00 */
[----:B------:R-:W-:Y:S04]  /*ab840*/  STL.64 [R1+0x2998], R66 ;  /* 0x0029984201007387 */ /* 0x000fe80000100a00 */
[----:B------:R-:W-:Y:S01]  /*ab850*/  STL.64 [R1+0x2980], R60 ;  /* 0x0029803c01007387 */ /* 0x000fe20000100a00 */
[----:B------:R-:W-:-:S03]  /*ab860*/  IMAD.MOV.U32 R197, RZ, RZ, R54 ;  /* 0x000000ffffc57224 */ /* 0x000fc600078e0036 */
[----:B------:R-:W-:Y:S01]  /*ab870*/  STL.64 [R1+0x2988], R62 ;  /* 0x0029883e01007387 */ /* 0x000fe20000100a00 */
[----:B------:R-:W-:-:S03]  /*ab880*/  MOV R196, R55 ;  /* 0x0000003700c47202 */ /* 0x000fc60000000f00 */
[----:B------:R-:W-:Y:S04]  /*ab890*/  STL.64 [R1+0x2970], R56 ;  /* 0x0029703801007387 */ /* 0x000fe80000100a00 */
[----:B------:R-:W-:Y:S04]  /*ab8a0*/  STL.64 [R1+0x2978], R58 ;  /* 0x0029783a01007387 */ /* 0x000fe80000100a00 */
[----:B------:R1:W-:Y:S01]  /*ab8b0*/  STL.64 [R1+0x2960], R52 ;  /* 0x0029603401007387 */ /* 0x0003e20000100a00 */
[----:B------:R-:W-:Y:S08]  /*ab8c0*/  HMMA.1688.F32.TF32 R32, R232, R190, R32 ;  /* 0x000000bee820723c */ /* 0x000ff00000081020 */
[C---:B-1----:R-:W-:Y:S08]  /*ab8d0*/  HMMA.1688.F32.TF32 R52, R236.reuse, R90, R48 ;  /* 0x0000005aec34723c */ /* 0x042ff00000081030 */
[----:B------:R-:W-:Y:S01]  /*ab8e0*/  HMMA.1688.F32.TF32 R48, R236, R86, R44 ;  /* 0x00000056ec30723c */ /* 0x000fe2000008102c */
[----:B------:R-:W-:Y:S04]  /*ab8f0*/  LDS R236, [R0+UR10+0x6200] ;  /* 0x0062000a00ec7984 */ /* 0x000fe80008000800 */
[----:B------:R-:W-:Y:S03]  /*ab900*/  LDS R238, [R0+UR10+0x7200] ;  /* 0x0072000a00ee7984 */ /* 0x000fe60008000800 */
[C---:B------:R-:W-:Y:S01]  /*ab910*/  HMMA.1688.F32.TF32 R44, R232.reuse, R202, R72 ;  /* 0x000000cae82c723c */ /* 0x040fe20000081048 */
[----:B------:R-:W-:Y:S04]  /*ab920*/  LDS R237, [R223+UR10+0x6200] ;  /* 0x0062000adfed7984 */ /* 0x000fe80008000800 */
[----:B------:R-:W-:Y:S03]  /*ab930*/  STL.64 [R1+0x2950], R52 ;  /* 0x0029503401007387 */ /* 0x000fe60000100a00 */
[C---:B------:R-:W-:Y:S01]  /*ab940*/  HMMA.1688.F32.TF32 R16, R232.reuse, R178, R16 ;  /* 0x000000b2e810723c */ /* 0x040fe20000081010 */
[----:B------:R-:W-:Y:S04]  /*ab950*/  STL.64 [R1+0x2958], R54 ;  /* 0x0029583601007387 */ /* 0x000fe80000100a00 */
[----:B------:R-:W-:Y:S03]  /*ab960*/  STL.64 [R1+0x2540], R48 ;  /* 0x0025403001007387 */ /* 0x000fe60000100a00 */
        /* <DEDUP_REMOVED lines=25> */
[----:B------:R-:W3:Y:S04]  /*abb00*/  LDS R239, [R223+UR10+0x7200] ;  /* 0x0072000adfef7984 */ /* 0x000ee80008000800 */
[----:B-1----:R-:W4:Y:S04]  /*abb10*/  LDL.LU R8, [R1+0x960] ;  /* 0x0009600001087983 */ /* 0x002f280000300800 */
[----:B------:R1:W-:Y:S04]  /*abb20*/  STL.64 [R1+0x28b0], R4 ;  /* 0x0028b00401007387 */ /* 0x0003e80000100a00 */
[----:B------:R1:W-:Y:S04]  /*abb30*/  STL.64 [R1+0x28b8], R6 ;  /* 0x0028b80601007387 */ /* 0x0003e80000100a00 */
[----:B------:R-:W4:Y:S04]  /*abb40*/  LDL.LU R9, [R1+0x964] ;  /* 0x0009640001097983 */ /* 0x000f280000300800 */
[----:B--2---:R-:W4:Y:S04]  /*abb50*/  LDL.LU R10, [R1+0x968] ;  /* 0x00096800010a7983 */ /* 0x004f280000300800 */
        /* <DEDUP_REMOVED lines=101> */
[C---:B--2---:R-:W-:Y:S08]  /*ac1b0*/  HMMA.1688.F32.TF32 R36, R232.reuse, R98, R36 ;  /* 0x00000062e824723c */ /* 0x044ff00000081024 */
[C---:B------:R-:W-:Y:S08]  /*ac1c0*/  HMMA.1688.F32.TF32 R32, R232.reuse, R94, R32 ;  /* 0x0000005ee820723c */ /* 0x040ff00000081020 */
[C---:B------:R-:W-:Y:S08]  /*ac1d0*/  HMMA.1688.F32.TF32 R28, R232.reuse, R90, R28 ;  /* 0x0000005ae81c723c */ /* 0x040ff0000008101c */
[C---:B---3--:R-:W-:Y:S08]  /*ac1e0*/  HMMA.1688.F32.TF32 R176, R232.reuse, R162, R244 ;  /* 0x000000a2e8b0723c */ /* 0x048ff000000810f4 */
[C---:B----4-:R-:W-:Y:S11]  /*ac1f0*/  HMMA.1688.F32.TF32 R180, R232.reuse, R78, R248 ;  /* 0x0000004ee8b4723c */ /* 0x050ff600000810f8 */
[----:B------:R-:W-:Y:S04]  /*ac200*/  STL.64 [R1+0x28a0], R176 ;  /* 0x0028a0b001007387 */ /* 0x000fe80000100a00 */
[----:B------:R1:W-:Y:S01]  /*ac210*/  STL.64 [R1+0x28a8], R178 ;  /* 0x0028a8b201007387 */ /* 0x0003e20000100a00 */
[C---:B------:R-:W-:Y:S08]  /*ac220*/  HMMA.1688.F32.TF32 R240, R232.reuse, R82, R240 ;  /* 0x00000052e8f0723c */ /* 0x040ff000000810f0 */
[C---:B-1----:R-:W-:Y:S01]  /*ac230*/  HMMA.1688.F32.TF32 R176, R232.reuse, R158, R204 ;  /* 0x0000009ee8b0723c */ /* 0x042fe200000810cc */
[----:B------:R-:W-:Y:S04]  /*ac240*/  STL.64 [R1+0x2890], R180 ;  /* 0x002890b401007387 */ /* 0x000fe80000100a00 */
[----:B------:R1:W-:Y:S03]  /*ac250*/  STL.64 [R1+0x2898], R182 ;  /* 0x002898b601007387 */ /* 0x0003e60000100a00 */
[C---:B------:R-:W-:Y:S08]  /*ac260*/  HMMA.1688.F32.TF32 R64, R232.reuse, R150, R64 ;  /* 0x00000096e840723c */ /* 0x040ff00000081040 */
[C---:B-1----:R-:W-:Y:S01]  /*ac270*/  HMMA.1688.F32.TF32 R180, R232.reuse, R154, R228 ;  /* 0x0000009ae8b4723c */ /* 0x042fe200000810e4 */
[----:B------:R-:W-:Y:S04]  /*ac280*/  STL.64 [R1+0x2880], R240 ;  /* 0x002880f001007387 */ /* 0x000fe80000100a00 */
[----:B------:R-:W-:Y:S04]  /*ac290*/  STL.64 [R1+0x2888], R242 ;  /* 0x002888f201007387 */ /* 0x000fe80000100a00 */
[----:B------:R-:W-:Y:S04]  /*ac2a0*/  STL.64 [R1+0x2870], R176 ;  /* 0x002870b001007387 */ /* 0x000fe80000100a00 */
[----:B------:R1:W-:Y:S06]  /*ac2b0*/  STL.64 [R1+0x2878], R178 ;  /* 0x002878b201007387 */ /* 0x0003ec0000100a00 */
        /* <DEDUP_REMOVED lines=30> */
[----:B------:R-:W-:Y:S04]  /*ac4a0*/  LDS R232, [R22+UR10+0x6200] ;  /* 0x0062000a16e87984 */ /* 0x000fe80008000800 */
[----:B------:R-:W-:Y:S04]  /*ac4b0*/  LDS R234, [R22+UR10+0x7200] ;  /* 0x0072000a16ea7984 */ /* 0x000fe80008000800 */
[----:B------:R-:W-:Y:S04]  /*ac4c0*/  LDS R233, [R23+UR10+0x6200] ;  /* 0x0062000a17e97984 */ /* 0x000fe80008000800 */
[----:B------:R1:W2:Y:S04]  /*ac4d0*/  LDS R235, [R23+UR10+0x7200] ;  /* 0x0072000a17eb7984 */ /* 0x0002a80008000800 */
[----:B------:R-:W-:Y:S01]  /*ac4e0*/  STL.64 [R1+0x27e8], R62 ;  /* 0x0027e83e01007387 */ /* 0x000fe20000100a00 */
[C---:B-1----:R-:W-:Y:S03]  /*ac4f0*/  HMMA.1688.F32.TF32 R20, R236.reuse, R202, R16 ;  /* 0x000000caec14723c */ /* 0x042fe60000081010 */
[----:B------:R-:W-:Y:S04]  /*ac500*/  STL.64 [R1+0x27d0], R56 ;  /* 0x0027d03801007387 */ /* 0x000fe80000100a00 */
[----:B------:R-:W-:Y:S01]  /*ac510*/  STL.64 [R1+0x27d8], R58 ;  /* 0x0027d83a01007387 */ /* 0x000fe20000100a00 */
[C---:B------:R-:W-:Y:S03]  /*ac520*/  HMMA.1688.F32.TF32 R16, R236.reuse, R198, R12 ;  /* 0x000000c6ec10723c */ /* 0x040fe6000008100c */
[----:B------:R-:W-:Y:S04]  /*ac530*/  STL.64 [R1+0x27c0], R52 ;  /* 0x0027c03401007387 */ /* 0x000fe80000100a00 */
        /* <DEDUP_REMOVED lines=135> */
[----:B------:R-:W-:-:S03]  /*acdb0*/  IMAD.MOV.U32 R6, RZ, RZ, R3 ;  /* 0x000000ffff067224 */ /* 0x000fc600078e0003 */
[----:B------:R-:W3:Y:S01]  /*acdc0*/  LDL.LU R22, [R1+0x7c8] ;  /* 0x0007c80001167983 */ /* 0x000ee20000300800 */
[----:B------:R-:W-:-:S03]  /*acdd0*/  IMAD.MOV.U32 R7, RZ, RZ, R2 ;  /* 0x000000ffff077224 */ /* 0x000fc600078e0002 */
[----:B------:R-:W3:Y:S04]  /*acde0*/  LDL.LU R23, [R1+0x7cc] ;  /* 0x0007cc0001177983 */ /* 0x000ee80000300800 */
[----:B------:R-:W3:Y:S04]  /*acdf0*/  LDL.LU R4, [R1+0x1f0] ;  /* 0x0001f00001047983 */ /* 0x000ee80000300800 */
[----:B------:R-:W3:Y:S01]  /*ace00*/  LDL.LU R5, [R1+0x1f4] ;  /* 0x0001f40001057983 */ /* 0x000ee20000300800 */
[----:B--2---:R-:W-:-:S15]  /*ace10*/  HMMA.1688.F32.TF32 R180, R236, R186, R180 ;  /* 0x000000baecb4723c */ /* 0x004fde00000810b4 */
[----:B------:R-:W-:-:S04]  /*ace20*/  NOP ;  /* 0x0000000000007918 */ /* 0x000fc80000000000 */
[----:B------:R-:W-:Y:S01]  /*ace30*/  IMAD.MOV.U32 R3, RZ, RZ, R182 ;  /* 0x000000ffff037224 */ /* 0x000fe200078e00b6 */
[----:B------:R1:W-:Y:S01]  /*ace40*/  STL.64 [R1+0x24d0], R180 ;  /* 0x0024d0b401007387 */ /* 0x0003e20000100a00 */
[----:B------:R-:W-:-:S03]  /*ace50*/  IMAD.MOV.U32 R2, RZ, RZ, R183 ;  /* 0x000000ffff027224 */ /* 0x000fc600078e00b7 */
[----:B------:R-:W3:Y:S04]  /*ace60*/  LDL.LU.64 R182, [R1+0x94d0] ;  /* 0x0094d00001b67983 */ /* 0x000ee80000300a00 */
[----:B-1----:R-:W2:Y:S01]  /*ace70*/  LDL.LU.64 R180, [R1+0x94c8] ;  /* 0x0094c80001b47983 */ /* 0x002ea20000300a00 */
[----:B---3--:R-:W-:-:S15]  /*ace80*/  HMMA.1688.F32.TF32 R176, R236, R182, R176 ;  /* 0x000000b6ecb0723c */ /* 0x008fde00000810b0 */
[----:B------:R-:W-:-:S04]  /*ace90*/  NOP ;  /* 0x0000000000007918 */ /* 0x000fc80000000000 */
[----:B------:R-:W-:Y:S04]  /*acea0*/  STL.64 [R1+0x24c0], R176 ;  /* 0x0024c0b001007387 */ /* 0x000fe80000100a00 */
[----:B------:R1:W-:Y:S04]  /*aceb0*/  STL.64 [R1+0x24c8], R178 ;  /* 0x0024c8b201007387 */ /* 0x0003e80000100a00 */
[----:B-1----:R-:W3:Y:S01]  /*acec0*/  LDL.LU.64 R178, [R1+0x94c0] ;  /* 0x0094c00001b27983 */ /* 0x002ee20000300a00 */
[C---:B------:R-:W-:Y:S03]  /*aced0*/  HMMA.1688.F32.TF32 R244, R236.reuse, R174, R244 ;  /* 0x000000aeecf4723c */ /* 0x040fe600000810f4 */
[----:B------:R-:W2:Y:S05]  /*acee0*/  LDL.LU.64 R176, [R1+0x94b8] ;  /* 0x0094b80001b07983 */ /* 0x000eaa0000300a00 */
[C---:B------:R-:W-:Y:S08]  /*acef0*/  HMMA.1688.F32.TF32 R248, R236.reuse, R170, R248 ;  /* 0x000000aaecf8723c */ /* 0x040ff000000810f8 */
[----:B------:R-:W-:Y:S08]  /*acf00*/  HMMA.1688.F32.TF32 R208, R236, R158, R208 ;  /* 0x0000009eecd0723c */ /* 0x000ff000000810d0 */
[----:B------:R-:W-:Y:S08]  /*acf10*/  HMMA.1688.F32.TF32 R4, R232, R202, R4 ;  /* 0x000000cae804723c */ /* 0x000ff00000081004 */
[----:B---3--:R-:W-:-:S15]  /*acf20*/  HMMA.1688.F32.TF32 R204, R236, R178, R204 ;  /* 0x000000b2eccc723c */ /* 0x008fde00000810cc */
[----:B------:R-:W-:-:S04]  /*acf30*/  NOP ;  /* 0x0000000000007918 */ /* 0x000fc80000000000 */
[----:B------:R-:W-:Y:S04]  /*acf40*/  STL.64 [R1+0x24b0], R204 ;  /* 0x0024b0cc01007387 */ /* 0x000fe80000100a00 */
[----:B------:R1:W-:Y:S04]  /*acf50*/  STL.64 [R1+0x24b8], R206 ;  /* 0x0024b8ce01007387 */ /* 0x0003e80000100a00 */
[----:B-1----:R-:W3:Y:S04]  /*acf60*/  LDL.LU.64 R206, [R1+0x94b0] ;  /* 0x0094b00001ce7983 */ /* 0x002ee80000300a00 */
[----:B------:R-:W2:Y:S04]  /*acf70*/  LDL.LU.64 R204, [R1+0x94a8] ;  /* 0x0094a80001cc7983 */ /* 0x000ea80000300a00 */
        /* <DEDUP_REMOVED lines=183> */
[C---:B------:R-:W-:Y:S08]  /*adaf0*/  HMMA.1688.F32.TF32 R32, R232.reuse, R130, R32 ;  /* 0x00000082e820723c */ /* 0x040ff00000081020 */
[C---:B------:R-:W-:Y:S08]  /*adb00*/  HMMA.1688.F32.TF32 R28, R232.reuse, R126, R28 ;  /* 0x0000007ee81c723c */ /* 0x040ff0000008101c */
[C---:B------:R-:W-:Y:S08]  /*adb10*/  HMMA.1688.F32.TF32 R24, R232.reuse, R122, R24 ;  /* 0x0000007ae818723c */ /* 0x040ff00000081018 */
[C---:B------:R-:W-:Y:S08]  /*adb20*/  HMMA.1688.F32.TF32 R16, R232.reuse, R114, R16 ;  /* 0x00000072e810723c */ /* 0x040ff00000081010 */
[C---:B------:R-:W-:Y:S08]  /*adb30*/  HMMA.1688.F32.TF32 R12, R232.reuse, R110, R12 ;  /* 0x0000006ee80c723c */ /* 0x040ff0000008100c */
[C---:B----4-:R-:W-:Y:S08]  /*adb40*/  HMMA.1688.F32.TF32 R8, R232.reuse, R106, R8 ;  /* 0x0000006ae808723c */ /* 0x050ff00000081008 */
[----:B---3--:R-:W-:-:S15]  /*adb50*/  HMMA.1688.F32.TF32 R236, R232, R198, R236 ;  /* 0x000000c6e8ec723c */ /* 0x008fde00000810ec */
[----:B------:R-:W-:-:S04]  /*adb60*/  NOP ;  /* 0x0000000000007918 */ /* 0x000fc80000000000 */
[----:B------:R-:W-:Y:S04]  /*adb70*/  STL.64 [R1+0x1b70], R236 ;  /* 0x001b70ec01007387 */ /* 0x000fe80000100a00 */
[----:B------:R1:W-:Y:S02]  /*adb80*/  STL.64 [R1+0x1b78], R238 ;  /* 0x001b78ee01007387 */ /* 0x0003e40000100a00 */
[C---:B-1----:R-:W-:Y:S08]  /*adb90*/  HMMA.1688.F32.TF32 R236, R232.reuse, R194, R244 ;  /* 0x000000c2e8ec723c */ /* 0x042ff000000810f4 */
[C---:B------:R-:W-:Y:S08]  /*adba0*/  HMMA.1688.F32.TF32 R244, R232.reuse, R190, R248 ;  /* 0x000000bee8f4723c */ /* 0x040ff000000810f8 */
[C---:B------:R-:W-:Y:S03]  /*adbb0*/  HMMA.1688.F32.TF32 R240, R232.reuse, R186, R240 ;  /* 0x000000bae8f0723c */ /* 0x040fe600000810f0 */
[----:B------:R-:W-:Y:S04]  /*adbc0*/  STL.64 [R1+0x1b60], R236 ;  /* 0x001b60ec01007387 */ /* 0x000fe80000100a00 */
[----:B------:R1:W-:Y:S01]  /*adbd0*/  STL.64 [R1+0x1b68], R238 ;  /* 0x001b68ee01007387 */ /* 0x0003e20000100a00 */
[C---:B------:R-:W-:Y:S08]  /*adbe0*/  HMMA.1688.F32.TF32 R68, R232.reuse, R174, R68 ;  /* 0x000000aee844723c */ /* 0x040ff00000081044 */
[C---:B-1----:R-:W-:Y:S08]  /*adbf0*/  HMMA.1688.F32.TF32 R236, R232.reuse, R182, R228 ;  /* 0x000000b6e8ec723c */ /* 0x042ff000000810e4 */
        /* <DEDUP_REMOVED lines=180> */
[C---:B------:R-:W-:Y:S08]  /*ae740*/  HMMA.1688.F32.TF32 R48, R236.reuse, R174, R48 ;  /* 0x000000aeec30723c */ /* 0x040ff00000081030 */
[C---:B------:R-:W-:Y:S08]  /*ae750*/  HMMA.1688.F32.TF32 R56, R236.reuse, R182, R56 ;  /* 0x000000b6ec38723c */ /* 0x040ff00000081038 */
[C---:B------:R-:W-:Y:S08]  /*ae760*/  HMMA.1688.F32.TF32 R60, R236.reuse, R186, R60 ;  /* 0x000000baec3c723c */ /* 0x040ff0000008103c */
[C---:B------:R-:W-:Y:S08]  /*ae770*/  HMMA.1688.F32.TF32 R212, R236.reuse, R190, R212 ;  /* 0x000000beecd4723c */ /* 0x040ff000000810d4 */
[----:B------:R-:W-:Y:S08]  /*ae780*/  HMMA.1688.F32.TF32 R220, R236, R198, R220 ;  /* 0x000000c6ecdc723c */ /* 0x000ff000000810dc */
[C---:B------:R-:W-:Y:S08]  /*ae790*/  HMMA.1688.F32.TF32 R68, R232.reuse, R94, R68 ;  /* 0x0000005ee844723c */ /* 0x040ff00000081044 */
[C---:B------:R-:W-:Y:S08]  /*ae7a0*/  HMMA.1688.F32.TF32 R228, R232.reuse, R98, R228 ;  /* 0x00000062e8e4723c */ /* 0x040ff000000810e4 */
[C---:B------:R-:W-:Y:S11]  /*ae7b0*/  HMMA.1688.F32.TF32 R64, R232.reuse, R90, R64 ;  /* 0x0000005ae840723c */ /* 0x040ff60000081040 */
[----:B------:R-:W-:Y:S01]  /*ae7c0*/  STL.64 [R1+0x19a0], R228 ;  /* 0x0019a0e401007387 */ /* 0x000fe20000100a00 */
[----:B------:R-:W-:Y:S03]  /*ae7d0*/  HMMA.1688.F32.TF32 R232, R232, R86, R208 ;  /* 0x00000056e8e8723c */ /* 0x000fe600000810d0 */
[----:B------:R1:W-:Y:S05]  /*ae7e0*/  STL.64 [R1+0x19a8], R230 ;  /* 0x0019a8e601007387 */ /* 0x0003ea0000100a00 */
[C---:B------:R-:W-:Y:S01]  /*ae7f0*/  HMMA.1688.F32.TF32 R224, R236.reuse, R202, R224 ;  /* 0x000000caece0723c */ /* 0x040fe200000810e0 */
[----:B-1----:R-:W2:Y:S04]  /*ae800*/  LDL.LU.64 R230, [R1+0x94a0] ;  /* 0x0094a00001e67983 */ /* 0x002ea80000300a00 */
[----:B------:R-:W3:Y:S04]  /*ae810*/  LDL.LU.64 R228, [R1+0x9498] ;  /* 0x0094980001e47983 */ /* 0x000ee80000300a00 */
[----:B------:R-:W-:Y:S01]  /*ae820*/  STL.64 [R1+0x1990], R68 ;  /* 0x0019904401007387 */ /* 0x000fe20000100a00 */
[C---:B------:R-:W-:Y:S03]  /*ae830*/  HMMA.1688.F32.TF32 R216, R236.reuse, R194, R216 ;  /* 0x000000c2ecd8723c */ /* 0x040fe600000810d8 */
        /* <DEDUP_REMOVED lines=99> */
[----:B------:R-:W4:Y:S01]  /*aee70*/  LDL.LU.64 R4, [R1+0x9328] ;  /* 0x0093280001047983 */ /* 0x000f220000300a00 */
[C---:B------:R-:W-:Y:S08]  /*aee80*/  HMMA.1688.F32.TF32 R244, R236.reuse, R130, R244 ;  /* 0x00000082ecf4723c */ /* 0x040ff000000810f4 */
[C---:B------:R-:W-:Y:S11]  /*aee90*/  HMMA.1688.F32.TF32 R248, R236.reuse, R126, R248 ;  /* 0x0000007eecf8723c */ /* 0x040ff600000810f8 */
[----:B------:R-:W-:Y:S04]  /*aeea0*/  STL.64 [R1+0x17f0], R244 ;  /* 0x0017f0f401007387 */ /* 0x000fe80000100a00 */
[----:B------:R1:W-:Y:S02]  /*aeeb0*/  STL.64 [R1+0x17f8], R246 ;  /* 0x0017f8f601007387 */ /* 0x0003e40000100a00 */
[----:B-1----:R-:W-:Y:S02]  /*aeec0*/  HMMA.1688.F32.TF32 R244, R236, R122, R240 ;  /* 0x0000007aecf4723c */ /* 0x002fe400000810f0 */
[----:B------:R2:W-:Y:S01]  /*aeed0*/  STL.64 [R1+0x17e0], R248 ;  /* 0x0017e0f801007387 */ /* 0x0005e20000100a00 */
[----:B------:R-:W-:-:S02]  /*aeee0*/  LOP3.LUT R234, R0, 0x40, RZ, 0x3c, !PT ;  /* 0x0000004000ea7812 */ /* 0x000fc400078e3cff */
[----:B------:R-:W-:Y:S01]  /*aeef0*/  LOP3.LUT R235, R0, 0x60, RZ, 0x3c, !PT ;  /* 0x0000006000eb7812 */ /* 0x000fe200078e3cff */
[----:B------:R3:W-:Y:S04]  /*aef00*/  STL.64 [R1+0x17e8], R250 ;  /* 0x0017e8fa01007387 */ /* 0x0007e80000100a00 */
[----:B------:R-:W-:Y:S04]  /*aef10*/  LDS R232, [R234+UR10+0x6280] ;  /* 0x0062800aeae87984 */ /* 0x000fe80008000800 */
[----:B------:R-:W-:Y:S04]  /*aef20*/  LDS R233, [R235+UR10+0x6280] ;  /* 0x0062800aebe97984 */ /* 0x000fe80008000800 */
[----:B------:R-:W-:Y:S04]  /*aef30*/  LDS R234, [R234+UR10+0x7280] ;  /* 0x0072800aeaea7984 */ /* 0x000fe80008000800 */
[----:B------:R-:W-:Y:S04]  /*aef40*/  STL.64 [R1+0x17d0], R244 ;  /* 0x0017d0f401007387 */ /* 0x000fe80000100a00 */
[----:B------:R-:W-:Y:S04]  /*aef50*/  STL.64 [R1+0x17d8], R246 ;  /* 0x0017d8f601007387 */ /* 0x000fe80000100a00 */
[----:B------:R-:W1:Y:S01]  /*aef60*/  LDS R235, [R235+UR10+0x7280] ;  /* 0x0072800aebeb7984 */ /* 0x000e620008000800 */
[----:B--2---:R-:W-:Y:S01]  /*aef70*/  MOV R248, R231 ;  /* 0x000000e700f87202 */ /* 0x004fe20000000f00 */
[----:B------:R-:W-:-:S02]  /*aef80*/  IMAD.MOV.U32 R249, RZ, RZ, R230 ;  /* 0x000000fffff97224 */ /* 0x000fc400078e00e6 */
[----:B---3--:R-:W-:Y:S02]  /*aef90*/  IMAD.MOV.U32 R250, RZ, RZ, R229 ;  /* 0x000000fffffa7224 */ /* 0x008fe400078e00e5 */
[----:B------:R-:W-:Y:S01]  /*aefa0*/  IMAD.MOV.U32 R251, RZ, RZ, R228 ;  /* 0x000000fffffb7224 */ /* 0x000fe200078e00e4 */
[C---:B----4-:R-:W-:Y:S08]  /*aefb0*/  HMMA.1688.F32.TF32 R12, R236.reuse, R110, R12 ;  /* 0x0000006eec0c723c */ /* 0x050ff0000008100c */
[C---:B------:R-:W-:Y:S08]  /*aefc0*/  HMMA.1688.F32.TF32 R240, R236.reuse, R118, R4 ;  /* 0x00000076ecf0723c */ /* 0x040ff00000081004 */
[C---:B------:R-:W-:Y:S08]  /*aefd0*/  HMMA.1688.F32.TF32 R4, R236.reuse, R114, R8 ;  /* 0x00000072ec04723c */ /* 0x040ff00000081008 */
[C---:B------:R-:W-:Y:S03]  /*aefe0*/  HMMA.1688.F32.TF32 R8, R236.reuse, R106, R16 ;  /* 0x0000006aec08723c */ /* 0x040fe60000081010 */
[----:B------:R-:W-:Y:S04]  /*aeff0*/  STL.64 [R1+0x17c0], R240 ;  /* 0x0017c0f001007387 */ /* 0x000fe80000100a00 */
[----:B------:R-:W-:Y:S04]  /*af000*/  STL.64 [R1+0x17c8], R242 ;  /* 0x0017c8f201007387 */ /* 0x000fe80000100a00 */
        /* <DEDUP_REMOVED lines=16> */
[----:B--2---:R-:W-:Y:S03]  /*af110*/  HMMA.1688.F32.TF32 R12, R236, R86, R36 ;  /* 0x00000056ec0c723c */ /* 0x004fe60000081024 */
[----:B------:R-:W-:Y:S04]  /*af120*/  STL.64 [R1+0x1750], R4 ;  /* 0x0017500401007387 */ /* 0x000fe80000100a00 */
[----:B------:R2:W-:Y:S01]  /*af130*/  STL.64 [R1+0x1758], R6 ;  /* 0x0017580601007387 */ /* 0x0005e20000100a00 */
[C---:B-1----:R-:W-:Y:S08]  /*af140*/  HMMA.1688.F32.TF32 R8, R232.reuse, R202, R40 ;  /* 0x000000cae808723c */ /* 0x042ff00000081028 */
[C---:B--2---:R-:W-:Y:S03]  /*af150*/  HMMA.1688.F32.TF32 R4, R232.reuse, R198, R72 ;  /* 0x000000c6e804723c */ /* 0x044fe60000081048 */
        /* <DEDUP_REMOVED lines=20> */
[----:B-1----:R-:W-:Y:S02]  /*af2a0*/  HMMA.1688.F32.TF32 R4, R232, R178, R60 ;  /* 0x000000b2e804723c */ /* 0x002fe4000008103c */
[----:B------:R-:W-:Y:S04]  /*af2b0*/  STL.64 [R1+0x1680], R12 ;  /* 0x0016800c01007387 */ /* 0x000fe80000100a00 */
[----:B------:R-:W-:Y:S04]  /*af2c0*/  STL.64 [R1+0x1688], R14 ;  /* 0x0016880e01007387 */ /* 0x000fe80000100a00 */
[----:B------:R1:W-:Y:S04]  /*af2d0*/  STL.64 [R1+0x1660], R8 ;  /* 0x0016600801007387 */ /* 0x0003e80000100a00 */
[----:B------:R2:W-:Y:S04]  /*af2e0*/  STL.64 [R1+0x1668], R10 ;  /* 0x0016680a01007387 */ /* 0x0005e80000100a00 */
[----:B------:R-:W3:Y:S04]  /*af2f0*/  LDL.LU R231, [R1+0x9324] ;  /* 0x0093240001e77983 */ /* 0x000ee80000300800 */
[----:B------:R-:W-:Y:S01]  /*af300*/  STL.64 [R1+0x1640], R4 ;  /* 0x0016400401007387 */ /* 0x000fe20000100a00 */
[----:B-1----:R-:W-:-:S03]  /*af310*/  IMAD.MOV.U32 R8, RZ, RZ, R211 ;  /* 0x000000ffff087224 */ /* 0x002fc600078e00d3 */
[----:B------:R-:W-:Y:S01]  /*af320*/  STL.64 [R1+0x1648], R6 ;  /* 0x0016480601007387 */ /* 0x000fe20000100a00 */
[----:B------:R-:W-:-:S03]  /*af330*/  MOV R9, R210 ;  /* 0x000000d200097202 */ /* 0x000fc60000000f00 */
[----:B------:R-:W4:Y:S01]  /*af340*/  LDL.LU R230, [R1+0x9320] ;  /* 0x0093200001e67983 */ /* 0x000f220000300800 */
[----:B--2---:R-:W-:-:S03]  /*af350*/  IMAD.MOV.U32 R10, RZ, RZ, R209 ;  /* 0x000000ffff0a7224 */ /* 0x004fc600078e00d1 */
        /* <DEDUP_REMOVED lines=28> */
[----:B------:R-:W2:Y:S04]  /*af520*/  LDL.LU R218, [R1+0x92e0] ;  /* 0x0092e00001da7983 */ /* 0x000ea80000300800 */
[----:B------:R-:W2:Y:S04]  /*af530*/  LDL.LU R217, [R1+0x92dc] ;  /* 0x0092dc0001d97983 */ /* 0x000ea80000300800 */
[----:B------:R-:W2:Y:S01]  /*af540*/  LDL.LU R216, [R1+0x92d8] ;  /* 0x0092d80001d87983 */ /* 0x000ea20000300800 */
[----:B------:R-:W-:Y:S01]  /*af550*/  MOV R28, R215 ;  /* 0x000000d7001c7202 */ /* 0x000fe20000000f00 */
[----:B------:R-:W-:-:S02]  /*af560*/  IMAD.MOV.U32 R29, RZ, RZ, R214 ;  /* 0x000000ffff1d7224 */ /* 0x000fc400078e00d6 */
[----:B------:R-:W2:Y:S01]  /*af570*/  LDL.LU R215, [R1+0x92d4] ;  /* 0x0092d40001d77983 */ /* 0x000ea20000300800 */
[----:B------:R-:W-:Y:S02]  /*af580*/  IMAD.MOV.U32 R30, RZ, RZ, R213 ;  /* 0x000000ffff1e7224 */ /* 0x000fe400078e00d5 */
[----:B------:R-:W-:Y:S01]  /*af590*/  IMAD.MOV.U32 R31, RZ, RZ, R212 ;  /* 0x000000ffff1f7224 */ /* 0x000fe200078e00d4 */
[----:B------:R-:W2:Y:S04]  /*af5a0*/  LDL.LU R214, [R1+0x92d0] ;  /* 0x0092d00001d67983 */ /* 0x000ea80000300800 */
[----:B------:R-:W2:Y:S04]  /*af5b0*/  LDL.LU R213, [R1+0x92cc] ;  /* 0x0092cc0001d57983 */ /* 0x000ea80000300800 */
[----:B------:R-:W2:Y:S01]  /*af5c0*/  LDL.LU R212, [R1+0x92c8] ;  /* 0x0092c80001d47983 */ /* 0x000ea20000300800 */
[----:B------:R-:W-:Y:S01]  /*af5d0*/  IMAD.MOV.U32 R20, RZ, RZ, R68 ;  /* 0x000000ffff147224 */ /* 0x000fe200078e0044 */
[----:B------:R-:W-:Y:S01]  /*af5e0*/  MOV R22, R70 ;  /* 0x0000004600167202 */ /* 0x000fe20000000f00 */
[----:B------:R-:W-:-:S02]  /*af5f0*/  IMAD.MOV.U32 R21, RZ, RZ, R69 ;  /* 0x000000ffff157224 */ /* 0x000fc400078e0045 */
[----:B------:R-:W-:Y:S02]  /*af600*/  IMAD.MOV.U32 R244, RZ, RZ, R65 ;  /* 0x000000fffff47224 */ /* 0x000fe400078e0041 */
[----:B------:R-:W-:Y:S02]  /*af610*/  IMAD.MOV.U32 R245, RZ, RZ, R66 ;  /* 0x000000fffff57224 */ /* 0x000fe400078e0042 */
[----:B------:R-:W-:Y:S01]  /*af620*/  IMAD.MOV.U32 R246, RZ, RZ, R67 ;  /* 0x000000fffff67224 */ /* 0x000fe200078e0043 */
[----:B------:R-:W-:Y:S01]  /*af630*/  MOV R247, R71 ;  /* 0x0000004700f77202 */ /* 0x000fe20000000f00 */
[----:B------:R-:W-:Y:S01]  /*af640*/  IMAD.MOV.U32 R23, RZ, RZ, R64 ;  /* 0x000000ffff177224 */ /* 0x000fe200078e0040 */
[----:B------:R-:W-:Y:S01]  /*af650*/  LDS R4, [R0+UR10+0x6300] ;  /* 0x0063000a00047984 */ /* 0x000fe20008000800 */
[----:B------:R-:W-:Y:S02]  /*af660*/  IMAD.MOV.U32 R240, RZ, RZ, R204 ;  /* 0x000000fffff07224 */ /* 0x000fe400078e00cc */
[----:B------:R-:W-:Y:S01]  /*af670*/  IMAD.MOV.U32 R241, RZ, RZ, R205 ;  /* 0x000000fffff17224 */ /* 0x000fe200078e00cd */
[----:B------:R-:W-:Y:S01]  /*af680*/  LDS R6, [R0+UR10+0x7300] ;  /* 0x0073000a00067984 */ /* 0x000fe20008000800 */
[----:B------:R-:W-:-:S02]  /*af690*/  IMAD.MOV.U32 R242, RZ, RZ, R206 ;  /* 0x000000fffff27224 */ /* 0x000fc400078e00ce */
[----:B------:R-:W-:Y:S02]  /*af6a0*/  IMAD.MOV.U32 R243, RZ, RZ, R207 ;  /* 0x000000fffff37224 */ /* 0x000fe400078e00cf */
[----:B---3--:R-:W-:Y:S02]  /*af6b0*/  IMAD.MOV.U32 R35, RZ, RZ, R231 ;  /* 0x000000ffff237224 */ /* 0x008fe400078e00e7 */
[----:B----4-:R-:W-:Y:S01]  /*af6c0*/  IMAD.MOV.U32 R34, RZ, RZ, R230 ;  /* 0x000000ffff227224 */ /* 0x010fe200078e00e6 */
[----:B--2---:R-:W-:Y:S01]  /*af6d0*/  MOV R33, R229 ;  /* 0x000000e500217202 */ /* 0x004fe20000000f00 */
[----:B------:R-:W-:Y:S02]  /*af6e0*/  IMAD.MOV.U32 R32, RZ, RZ, R228 ;  /* 0x000000ffff207224 */ /* 0x000fe400078e00e4 */
[----:B------:R-:W2:Y:S04]  /*af6f0*/  LDL.LU R228, [R1+0x92c4] ;  /* 0x0092c40001e47983 */ /* 0x000ea80000300800 */
[----:B------:R-:W2:Y:S04]  /*af700*/  LDL.LU R229, [R1+0x92c0] ;  /* 0x0092c00001e57983 */ /* 0x000ea80000300800 */
[----:B------:R-:W2:Y:S04]  /*af710*/  LDL.LU R230, [R1+0x92bc] ;  /* 0x0092bc0001e67983 */ /* 0x000ea80000300800 */
[----:B------:R-:W2:Y:S01]  /*af720*/  LDL.LU R231, [R1+0x92b8] ;  /* 0x0092b80001e77983 */ /* 0x000ea20000300800 */
[----:B------:R-:W-:Y:S01]  /*af730*/  IMAD.MOV.U32 R239, RZ, RZ, R227 ;  /* 0x000000ffffef7224 */ /* 0x000fe200078e00e3 */
[----:B------:R-:W-:Y:S01]  /*af740*/  MOV R238, R226 ;  /* 0x000000e200ee7202 */ /* 0x000fe20000000f00 */
[----:B------:R-:W-:-:S02]  /*af750*/  IMAD.MOV.U32 R237, RZ, RZ, R225 ;  /* 0x000000ffffed7224 */ /* 0x000fc400078e00e1 */
[----:B------:R-:W-:Y:S02]  /*af760*/  IMAD.MOV.U32 R236, RZ, RZ, R224 ;  /* 0x000000ffffec7224 */ /* 0x000fe400078e00e0 */
[----:B------:R-:W3:Y:S04]  /*af770*/  LDL.LU R224, [R1+0x92b4] ;  /* 0x0092b40001e07983 */ /* 0x000ee80000300800 */
[----:B------:R-:W3:Y:S04]  /*af780*/  LDL.LU R225, [R1+0x92b0] ;  /* 0x0092b00001e17983 */ /* 0x000ee80000300800 */
[----:B------:R-:W3:Y:S01]  /*af790*/  LDL.LU R226, [R1+0x92ac] ;  /* 0x0092ac0001e27983 */ /* 0x000ee20000300800 */
[----:B------:R-:W-:-:S02]  /*af7a0*/  IMAD.MOV.U32 R42, RZ, RZ, R222 ;  /* 0x000000ffff2a7224 */ /* 0x000fc400078e00de */
[----:B------:R-:W-:Y:S01]  /*af7b0*/  IMAD.MOV.U32 R41, RZ, RZ, R221 ;  /* 0x000000ffff297224 */ /* 0x000fe200078e00dd */
[----:B------:R-:W3:Y:S01]  /*af7c0*/  LDL.LU R227, [R1+0x92a8] ;  /* 0x0092a80001e37983 */ /* 0x000ee20000300800 */
[----:B------:R-:W-:-:S03]  /*af7d0*/  IMAD.MOV.U32 R40, RZ, RZ, R220 ;  /* 0x000000ffff287224 */ /* 0x000fc600078e00dc */
[----:B------:R-:W4:Y:S01]  /*af7e0*/  LDL.LU R220, [R1+0x92a4] ;  /* 0x0092a40001dc7983 */ /* 0x000f220000300800 */
[----:B------:R-:W-:-:S03]  /*af7f0*/  MOV R43, R223 ;  /* 0x000000df002b7202 */ /* 0x000fc60000000f00 */
[----:B------:R-:W4:Y:S04]  /*af800*/  LDL.LU R221, [R1+0x92a0] ;  /* 0x0092a00001dd7983 */ /* 0x000f280000300800 */
[----:B------:R-:W4:Y:S01]  /*af810*/  LDL.LU R222, [R1+0x929c] ;  /* 0x00929c0001de7983 */ /* 0x000f220000300800 */
[----:B------:R-:W-:Y:S02]  /*af820*/  IMAD.MOV.U32 R74, RZ, RZ, R218 ;  /* 0x000000ffff4a7224 */ /* 0x000fe400078e00da */
[----:B------:R-:W-:Y:S01]  /*af830*/  IMAD.MOV.U32 R73, RZ, RZ, R217 ;  /* 0x000000ffff497224 */ /* 0x000fe200078e00d9 */
[----:B------:R-:W4:Y:S01]  /*af840*/  LDL.LU R223, [R1+0x9298] ;  /* 0x0092980001df7983 */ /* 0x000f220000300800 */
[----:B------:R-:W-:-:S03]  /*af850*/  IMAD.MOV.U32 R72, RZ, RZ, R216 ;  /* 0x000000ffff487224 */ /* 0x000fc600078e00d8 */
[----:B------:R-:W2:Y:S01]  /*af860*/  LDL.LU R216, [R1+0x9294] ;  /* 0x0092940001d87983 */ /* 0x000ea20000300800 */
[----:B------:R-:W-:-:S03]  /*af870*/  IMAD.MOV.U32 R75, RZ, RZ, R219 ;  /* 0x000000ffff4b7224 */ /* 0x000fc600078e00db */
[----:B------:R-:W2:Y:S04]  /*af880*/  LDL.LU R217, [R1+0x9290] ;  /* 0x0092900001d97983 */ /* 0x000ea80000300800 */
[----:B------:R-:W2:Y:S04]  /*af890*/  LDL.LU R218, [R1+0x928c] ;  /* 0x00928c0001da7983 */ /* 0x000ea80000300800 */
[----:B------:R-:W2:Y:S04]  /*af8a0*/  LDL.LU R219, [R1+0x9288] ;  /* 0x0092880001db7983 */ /* 0x000ea80000300800 */
        /* <DEDUP_REMOVED lines=31> */
[----:B------:R-:W4:Y:S01]  /*afaa0*/  LDL.LU R207, [R1+0x9238] ;  /* 0x0092380001cf7983 */ /* 0x000f220000300800 */
[C---:B--2---:R-:W-:Y:S08]  /*afab0*/  HMMA.1688.F32.TF32 R56, R232.reuse, R78, R212 ;  /* 0x0000004ee838723c */ /* 0x044ff000000810d4 */
[C---:B---3--:R-:W-:Y:S08]  /*afac0*/  HMMA.1688.F32.TF32 R52, R232.reuse, R174, R64 ;  /* 0x000000aee834723c */ /* 0x048ff00000081040 */
[C---:B----4-:R-:W-:Y:S11]  /*afad0*/  HMMA.1688.F32.TF32 R48, R232.reuse, R170, R68 ;  /* 0x000000aae830723c */ /* 0x050ff60000081044 */
[----:B------:R-:W-:Y:S04]  /*afae0*/  STL.64 [R1+0x1620], R52 ;  /* 0x0016203401007387 */ /* 0x000fe80000100a00 */
[----:B------:R1:W-:Y:S04]  /*afaf0*/  STL.64 [R1+0x1628], R54 ;  /* 0x0016283601007387 */ /* 0x0003e80000100a00 */
[----:B------:R-:W-:Y:S04]  /*afb00*/  STL.64 [R1+0x1600], R48 ;  /* 0x0016003001007387 */ /* 0x000fe80000100a00 */
[----:B------:R2:W-:Y:S01]  /*afb10*/  STL.64 [R1+0x1608], R50 ;  /* 0x0016083201007387 */ /* 0x0005e20000100a00 */
[C---:B-1----:R-:W-:Y:S08]  /*afb20*/  HMMA.1688.F32.TF32 R52, R232.reuse, R166, R204 ;  /* 0x000000a6e834723c */ /* 0x042ff000000810cc */
[C---:B--2---:R-:W-:Y:S11]  /*afb30*/  HMMA.1688.F32.TF32 R48, R232.reuse, R162, R208 ;  /* 0x000000a2e830723c */ /* 0x044ff600000810d0 */
[----:B------:R-:W-:Y:S04]  /*afb40*/  STL.64 [R1+0x15e0], R52 ;  /* 0x0015e03401007387 */ /* 0x000fe80000100a00 */
        /* <DEDUP_REMOVED lines=13> */
[C---:B-1----:R-:W-:Y:S08]  /*afc20*/  HMMA.1688.F32.TF32 R48, R232.reuse, R146, R44 ;  /* 0x00000092e830723c */ /* 0x042ff0000008102c */
        /* <DEDUP_REMOVED lines=46> */
[----:B--2---:R-:W-:Y:S11]  /*aff10*/  HMMA.1688.F32.TF32 R8, R232, R86, R240 ;  /* 0x00000056e808723c */ /* 0x004ff600000810f0 */
[----:B------:R1:W-:Y:S04]  /*aff20*/  STL.64 [R1+0x1250], R12 ;  /* 0x0012500c01007387 */ /* 0x0003e80000100a00 */
[----:B------:R2:W-:Y:S04]  /*aff30*/  STL.64 [R1+0x1258], R14 ;  /* 0x0012580e01007387 */ /* 0x0005e80000100a00 */
[----:B------:R-:W3:Y:S04]  /*aff40*/  LDL.LU R240, [R1+0x2170] ;  /* 0x0021700001f07983 */ /* 0x000ee80000300800 */
[----:B------:R-:W-:Y:S04]  /*aff50*/  STL.64 [R1+0x430], R8 ;  /* 0x0004300801007387 */ /* 0x000fe80000100a00 */
[----:B------:R-:W-:Y:S04]  /*aff60*/  STL.64 [R1+0x438], R10 ;  /* 0x0004380a01007387 */ /* 0x000fe80000100a00 */
[----:B------:R-:W3:Y:S04]  /*aff70*/  LDL.LU R241, [R1+0x2174] ;  /* 0x0021740001f17983 */ /* 0x000ee80000300800 */
[----:B------:R-:W3:Y:S04]  /*aff80*/  LDL.LU R242, [R1+0x2178] ;  /* 0x0021780001f27983 */ /* 0x000ee80000300800 */
        /* <DEDUP_REMOVED lines=9> */
[----:B-1----:R-:W3:Y:S04]  /*b0020*/  LDL.LU R12, [R1+0x21a0] ;  /* 0x0021a000010c7983 */ /* 0x002ee80000300800 */
        /* <DEDUP_REMOVED lines=87> */
[----:B------:R-:W-:-:S03]  /*b05a0*/  LOP3.LUT R7, R0, 0x20, RZ, 0x3c, !PT ;  /* 0x0000002000077812 */ /* 0x000fc600078e3cff */
[----:B------:R-:W3:Y:S04]  /*b05b0*/  LDL.LU R64, [R1+0x2290] ;  /* 0x0022900001407983 */ /* 0x000ee80000300800 */
        /* <DEDUP_REMOVED lines=8> */
[----:B------:R-:W3:Y:S01]  /*b0640*/  LDL.LU R51, [R1+0x225c] ;  /* 0x00225c0001337983 */ /* 0x000ee20000300800 */
[----:B------:R-:W-:-:S03]  /*b0650*/  LOP3.LUT R207, R0, 0x40, RZ, 0x3c, !PT ;  /* 0x0000004000cf7812 */ /* 0x000fc600078e3cff */
        /* <DEDUP_REMOVED lines=9> */
[----:B------:R-:W-:Y:S04]  /*b06f0*/  STL [R1+0x9200], R207 ;  /* 0x009200cf01007387 */ /* 0x000fe80000100800 */
[----:B------:R-:W3:Y:S04]  /*b0700*/  LDL.LU R204, [R1+0x1a90] ;  /* 0x001a900001cc7983 */ /* 0x000ee80000300800 */
[----:B------:R-:W3:Y:S04]  /*b0710*/  LDL.LU R205, [R1+0x1a94] ;  /* 0x001a940001cd7983 */ /* 0x000ee80000300800 */
[----:B------:R-:W-:Y:S04]  /*b0720*/  LDS R8, [R207+UR10+0x6300] ;  /* 0x0063000acf087984 */ /* 0x000fe80008000800 */
[----:B------:R1:W-:Y:S04]  /*b0730*/  LDS R10, [R207+UR10+0x7300] ;  /* 0x0073000acf0a7984 */ /* 0x0003e80008000800 */
[----:B------:R-:W3:Y:S04]  /*b0740*/  LDL.LU R206, [R1+0x1a98] ;  /* 0x001a980001ce7983 */ /* 0x000ee80000300800 */
[----:B-1----:R-:W3:Y:S04]  /*b0750*/  LDL.LU R207, [R1+0x1a9c] ;  /* 0x001a9c0001cf7983 */ /* 0x002ee80000300800 */
[----:B------:R-:W-:Y:S04]  /*b0760*/  STL [R1+0x9204], R215 ;  /* 0x009204d701007387 */ /* 0x000fe80000100800 */
[----:B------:R-:W3:Y:S04]  /*b0770*/  LDL.LU R212, [R1+0x1a30] ;  /* 0x001a300001d47983 */ /* 0x000ee80000300800 */
[----:B------:R-:W3:Y:S04]  /*b0780*/  LDL.LU R213, [R1+0x1a34] ;  /* 0x001a340001d57983 */ /* 0x000ee80000300800 */
[----:B------:R-:W-:Y:S04]  /*b0790*/  LDS R9, [R215+UR10+0x6300] ;  /* 0x0063000ad7097984 */ /* 0x000fe80008000800 */
[----:B------:R1:W2:Y:S04]  /*b07a0*/  LDS R11, [R215+UR10+0x7300] ;  /* 0x0073000ad70b7984 */ /* 0x0002a80008000800 */
[----:B------:R-:W3:Y:S04]  /*b07b0*/  LDL.LU R214, [R1+0x1a38] ;  /* 0x001a380001d67983 */ /* 0x000ee80000300800 */
[----:B-1----:R-:W3:Y:S01]  /*b07c0*/  LDL.LU R215, [R1+0x1a3c] ;  /* 0x001a3c0001d77983 */ /* 0x002ee20000300800 */
[----:B--2---:R-:W-:-:S15]  /*b07d0*/  HMMA.1688.F32.TF32 R196, R4, R202, R196 ;  /* 0x000000ca04c4723c */ /* 0x004fde00000810c4 */
[----:B------:R-:W-:-:S04]  /*b07e0*/  NOP ;  /* 0x0000000000007918 */ /* 0x000fc80000000000 */
[----:B------:R-:W-:Y:S04]  /*b07f0*/  STL.64 [R1+0x420], R196 ;  /* 0x000420c401007387 */ /* 0x000fe80000100a00 */
[----:B------:R1:W-:Y:S04]  /*b0800*/  STL.64 [R1+0x428], R198 ;  /* 0x000428c601007387 */ /* 0x0003e80000100a00 */
[----:B-1----:R-:W2:Y:S04]  /*b0810*/  LDL.LU.64 R198, [R1+0x9230] ;  /* 0x0092300001c67983 */ /* 0x002ea80000300a00 */
[----:B------:R-:W3:Y:S01]  /*b0820*/  LDL.LU.64 R196, [R1+0x9228] ;  /* 0x0092280001c47983 */ /* 0x000ee20000300a00 */
        /* <DEDUP_REMOVED lines=11> */
[----:B------:R-:W4:Y:S01]  /*b08e0*/  LDL.LU.64 R188, [R1+0x9208] ;  /* 0x0092080001bc7983 */ /* 0x000f220000300a00 */
[C---:B------:R-:W-:Y:S08]  /*b08f0*/  HMMA.1688.F32.TF32 R232, R4.reuse, R182, R232 ;  /* 0x000000b604e8723c */ /* 0x040ff000000810e8 */
[C---:B------:R-:W-:Y:S08]  /*b0900*/  HMMA.1688.F32.TF32 R220, R4.reuse, R170, R220 ;  /* 0x000000aa04dc723c */ /* 0x040ff000000810dc */
[C---:B------:R-:W-:Y:S08]  /*b0910*/  HMMA.1688.F32.TF32 R36, R4.reuse, R126, R36 ;  /* 0x0000007e0424723c */ /* 0x040ff00000081024 */
[C---:B------:R-:W-:Y:S08]  /*b0920*/  HMMA.1688.F32.TF32 R32, R4.reuse, R122, R32 ;  /* 0x0000007a0420723c */ /* 0x040ff00000081020 */
[C---:B------:R-:W-:Y:S08]  /*b0930*/  HMMA.1688.F32.TF32 R28, R4.reuse, R118, R28 ;  /* 0x00000076041c723c */ /* 0x040ff0000008101c */
[C---:B---3--:R-:W-:Y:S08]  /*b0940*/  HMMA.1688.F32.TF32 R24, R4.reuse, R114, R24 ;  /* 0x000000720418723c */ /* 0x048ff00000081018 */
[C---:B------:R-:W-:Y:S08]  /*b0950*/  HMMA.1688.F32.TF32 R20, R4.reuse, R110, R20 ;  /* 0x0000006e0414723c */ /* 0x040ff00000081014 */
[C---:B------:R-:W-:Y:S08]  /*b0960*/  HMMA.1688.F32.TF32 R16, R4.reuse, R106, R16 ;  /* 0x0000006a0410723c */ /* 0x040ff00000081010 */
[C---:B------:R-:W-:Y:S08]  /*b0970*/  HMMA.1688.F32.TF32 R12, R4.reuse, R102, R12 ;  /* 0x00000066040c723c */ /* 0x040ff0000008100c */
[----:B--2---:R-:W-:-:S15]  /*b0980*/  HMMA.1688.F32.TF32 R212, R4, R190, R212 ;  /* 0x000000be04d4723c */ /* 0x004fde00000810d4 */
[----:B------:R-:W-:-:S04]  /*b0990*/  NOP ;  /* 0x0000000000007918 */ /* 0x000fc80000000000 */
[----:B------:R-:W-:Y:S04]  /*b09a0*/  STL.64 [R1+0x3f0], R212 ;  /* 0x0003f0d401007387 */ /* 0x000fe80000100a00 */
[----:B------:R1:W-:Y:S02]  /*b09b0*/  STL.64 [R1+0x3f8], R214 ;  /* 0x0003f8d601007387 */ /* 0x0003e40000100a00 */
[C---:B-1----:R-:W-:Y:S08]  /*b09c0*/  HMMA.1688.F32.TF32 R212, R4.reuse, R186, R204 ;  /* 0x000000ba04d4723c */ /* 0x042ff000000810cc */
[C---:B------:R-:W-:Y:S11]  /*b09d0*/  HMMA.1688.F32.TF32 R204, R4.reuse, R178, R228 ;  /* 0x000000b204cc723c */ /* 0x040ff600000810e4 */
        /* <DEDUP_REMOVED lines=63> */
[----:B-1----:R-:W-:Y:S03]  /*b0dd0*/  HMMA.1688.F32.TF32 R12, R4, R90, R240 ;  /* 0x0000005a040c723c */ /* 0x002fe600000810f0 */
        /* <DEDUP_REMOVED lines=114> */
[C---:B------:R-:W-:Y:S08]  /*b1500*/  HMMA.1688.F32.TF32 R12, R8.reuse, R126, R12 ;  /* 0x0000007e080c723c */ /* 0x040ff0000008100c */
[C---:B----4-:R-:W-:Y:S08]  /*b1510*/  HMMA.1688.F32.TF32 R64, R8.reuse, R178, R64 ;  /* 0x000000b20840723c */ /* 0x050ff00000081040 */
[----:B------:R-:W-:Y:S08]  /*b1520*/  HMMA.1688.F32.TF32 R204, R8, R202, R228 ;  /* 0x000000ca08cc723c */ /* 0x000ff000000810e4 */
[----:B------:R-:W-:Y:S08]  /*b1530*/  HMMA.1688.F32.TF32 R212, R4, R86, R232 ;  /* 0x0000005604d4723c */ /* 0x000ff000000810e8 */
        /* <DEDUP_REMOVED lines=15> */
[----:B------:R-:W-:Y:S01]  /*b1630*/  STL.64 [R1+0x1110], R4 ;  /* 0x0011100401007387 */ /* 0x000fe20000100a00 */
[C---:B------:R-:W-:Y:S03]  /*b1640*/  HMMA.1688.F32.TF32 R56, R8.reuse, R170, R56 ;  /* 0x000000aa0838723c */ /* 0x040fe60000081038 */
[----:B------:R1:W-:Y:S05]  /*b1650*/  STL.64 [R1+0x1118], R6 ;  /* 0x0011180601007387 */ /* 0x0003ea0000100a00 */
[C---:B------:R-:W-:Y:S08]  /*b1660*/  HMMA.1688.F32.TF32 R52, R8.reuse, R166, R52 ;  /* 0x000000a60834723c */ /* 0x040ff00000081034 */
[C---:B-1----:R-:W-:Y:S01]  /*b1670*/  HMMA.1688.F32.TF32 R4, R8.reuse, R174, R60 ;  /* 0x000000ae0804723c */ /* 0x042fe2000008103c */
[----:B------:R-:W-:Y:S04]  /*b1680*/  STL.64 [R1+0x1100], R68 ;  /* 0x0011004401007387 */ /* 0x000fe80000100a00 */
[----:B------:R-:W-:Y:S04]  /*b1690*/  STL.64 [R1+0x1108], R70 ;  /* 0x0011084601007387 */ /* 0x000fe80000100a00 */
[----:B------:R-:W-:Y:S04]  /*b16a0*/  STL.64 [R1+0x10f0], R64 ;  /* 0x0010f04001007387 */ /* 0x000fe80000100a00 */
[----:B------:R-:W-:Y:S06]  /*b16b0*/  STL.64 [R1+0x10f8], R66 ;  /* 0x0010f84201007387 */ /* 0x000fec0000100a00 */
[----:B------:R-:W-:Y:S04]  /*b16c0*/  STL.64 [R1+0x10e0], R4 ;  /* 0x0010e00401007387 */ /* 0x000fe80000100a00 */
[----:B------:R-:W-:Y:S04]  /*b16d0*/  STL.64 [R1+0x10e8], R6 ;  /* 0x0010e80601007387 */ /* 0x000fe80000100a00 */
[----:B------:R-:W-:Y:S04]  /*b16e0*/  STL.64 [R1+0x10d0], R56 ;  /* 0x0010d03801007387 */ /* 0x000fe80000100a00 */
[----:B------:R1:W-:Y:S04]  /*b16f0*/  STL.64 [R1+0x10d8], R58 ;  /* 0x0010d83a01007387 */ /* 0x0003e80000100a00 */
[----:B------:R-:W-:Y:S04]  /*b1700*/  STL.64 [R1+0x10c0], R52 ;  /* 0x0010c03401007387 */ /* 0x000fe80000100a00 */
[----:B------:R2:W-:Y:S01]  /*b1710*/  STL.64 [R1+0x10c8], R54 ;  /* 0x0010c83601007387 */ /* 0x0005e20000100a00 */
[C---:B-1----:R-:W-:Y:S08]  /*b1720*/  HMMA.1688.F32.TF32 R56, R8.reuse, R162, R48 ;  /* 0x000000a20838723c */ /* 0x042ff00000081030 */
[C---:B------:R-:W-:Y:S08]  /*b1730*/  HMMA.1688.F32.TF32 R32, R8.reuse, R146, R32 ;  /* 0x000000920820723c */ /* 0x040ff00000081020 */
[C---:B------:R-:W-:Y:S01]  /*b1740*/  HMMA.1688.F32.TF32 R16, R8.reuse, R130, R16 ;  /* 0x000000820810723c */ /* 0x040fe20000081010 */
[----:B------:R-:W-:Y:S01]  /*b1750*/  LOP3.LUT R231, R0, 0x20, RZ, 0x3c, !PT ;  /* 0x0000002000e77812 */ /* 0x000fe200078e3cff */
[----:B------:R-:W-:Y:S04]  /*b1760*/  LDS R4, [R0+UR10+0x6380] ;  /* 0x0063800a00047984 */ /* 0x000fe80008000800 */
[----:B------:R-:W-:Y:S02]  /*b1770*/  LDS R6, [R0+UR10+0x7380] ;  /* 0x0073800a00067984 */ /* 0x000fe40008000800 */
[C---:B--2---:R-:W-:Y:S08]  /*b1780*/  HMMA.1688.F32.TF32 R52, R8.reuse, R78, R44 ;  /* 0x0000004e0834723c */ /* 0x044ff0000008102c */
[C---:B------:R-:W-:Y:S01]  /*b1790*/  HMMA.1688.F32.TF32 R48, R8.reuse, R82, R72 ;  /* 0x000000520830723c */ /* 0x040fe20000081048 */
[----:B------:R-:W-:Y:S04]  /*b17a0*/  STL.64 [R1+0x10b0], R56 ;  /* 0x0010b03801007387 */ /* 0x000fe80000100a00 */
[----:B------:R-:W-:Y:S03]  /*b17b0*/  LDS R5, [R231+UR10+0x6380] ;  /* 0x0063800ae7057984 */ /* 0x000fe60008000800 */
[C---:B------:R-:W-:Y:S01]  /*b17c0*/  HMMA.1688.F32.TF32 R44, R8.reuse, R158, R40 ;  /* 0x0000009e082c723c */ /* 0x040fe20000081028 */
[----:B------:R-:W1:Y:S07]  /*b17d0*/  LDS R7, [R231+UR10+0x7380] ;  /* 0x0073800ae7077984 */ /* 0x000e6e0008000800 */
        /* <DEDUP_REMOVED lines=26> */
[----:B--2---:R-:W-:Y:S03]  /*b1980*/  HMMA.1688.F32.TF32 R12, R8, R114, R240 ;  /* 0x00000072080c723c */ /* 0x004fe600000810f0 */
        /* <DEDUP_REMOVED lines=114> */
[----:B-1----:R-:W-:Y:S08]  /*b20b0*/  HMMA.1688.F32.TF32 R40, R4, R166, R40 ;  /* 0x000000a60428723c */ /* 0x002ff00000081028 */
[C---:B--2---:R-:W-:Y:S08]  /*b20c0*/  HMMA.1688.F32.TF32 R220, R8.reuse, R90, R220 ;  /* 0x0000005a08dc723c */ /* 0x044ff000000810dc */
[C---:B---3--:R-:W-:Y:S08]  /*b20d0*/  HMMA.1688.F32.TF32 R224, R8.reuse, R94, R224 ;  /* 0x0000005e08e0723c */ /* 0x048ff000000810e0 */
[C---:B----4-:R-:W-:Y:S08]  /*b20e0*/  HMMA.1688.F32.TF32 R232, R8.reuse, R98, R232 ;  /* 0x0000006208e8723c */ /* 0x050ff000000810e8 */
[C---:B------:R-:W-:Y:S08]  /*b20f0*/  HMMA.1688.F32.TF32 R204, R8.reuse, R106, R204 ;  /* 0x0000006a08cc723c */ /* 0x040ff000000810cc */
[C---:B------:R-:W-:Y:S08]  /*b2100*/  HMMA.1688.F32.TF32 R212, R8.reuse, R110, R212 ;  /* 0x0000006e08d4723c */ /* 0x040ff000000810d4 */
[C---:B------:R-:W-:Y:S11]  /*b2110*/  HMMA.1688.F32.TF32 R240, R8.reuse, R102, R240 ;  /* 0x0000006608f0723c */ /* 0x040ff600000810f0 */
[----:B------:R-:W-:Y:S04]  /*b2120*/  STL.64 [R1+0x7c0], R212 ;  /* 0x0007c0d401007387 */ /* 0x000fe80000100a00 */
[----:B------:R1:W-:Y:S01]  /*b2130*/  STL.64 [R1+0x7c8], R214 ;  /* 0x0007c8d601007387 */ /* 0x0003e20000100a00 */
[----:B------:R-:W-:Y:S03]  /*b2140*/  HMMA.1688.F32.TF32 R216, R8, R86, R216 ;  /* 0x0000005608d8723c */ /* 0x000fe600000810d8 */
[----:B-1----:R-:W2:Y:S04]  /*b2150*/  LDL.LU R215, [R1+0x9204] ;  /* 0x0092040001d77983 */ /* 0x002ea80000300800 */
[----:B------:R-:W-:Y:S04]  /*b2160*/  STL.64 [R1+0x7b0], R204 ;  /* 0x0007b0cc01007387 */ /* 0x000fe80000100a00 */
[----:B------:R1:W-:Y:S04]  /*b2170*/  STL.64 [R1+0x7b8], R206 ;  /* 0x0007b8ce01007387 */ /* 0x0003e80000100a00 */
[----:B-1----:R-:W3:Y:S04]  /*b2180*/  LDL.LU R207, [R1+0x9200] ;  /* 0x0092000001cf7983 */ /* 0x002ee80000300800 */
[----:B------:R-:W-:Y:S04]  /*b2190*/  STL.64 [R1+0x7a0], R240 ;  /* 0x0007a0f001007387 */ /* 0x000fe80000100a00 */
[----:B------:R1:W-:Y:S04]  /*b21a0*/  STL.64 [R1+0x7a8], R242 ;  /* 0x0007a8f201007387 */ /* 0x0003e80000100a00 */
[----:B-1----:R-:W4:Y:S04]  /*b21b0*/  LDL.LU.64 R242, [R1+0x91f8] ;  /* 0x0091f80001f27983 */ /* 0x002f280000300a00 */
        /* <DEDUP_REMOVED lines=35> */
[----:B------:R1:W-:Y:S02]  /*b23f0*/  STL.64 [R1+0x4e8], R46 ;  /* 0x0004e82e01007387 */ /* 0x0003e40000100a00 */
[C---:B-1----:R-:W-:Y:S02]  /*b2400*/  HMMA.1688.F32.TF32 R48, R4.reuse, R162, R236 ;  /* 0x000000a20430723c */ /* 0x042fe400000810ec */
[----:B------:R-:W-:Y:S04]  /*b2410*/  STL.64 [R1+0xfd0], R40 ;  /* 0x000fd02801007387 */ /* 0x000fe80000100a00 */
[----:B------:R1:W-:Y:S02]  /*b2420*/  STL.64 [R1+0xfd8], R42 ;  /* 0x000fd82a01007387 */ /* 0x0003e40000100a00 */
        /* <DEDUP_REMOVED lines=122> */
[----:B------:R-:W-:Y:S04]  /*b2bd0*/  LDS R10, [R207+UR10+0x7380] ;  /* 0x0073800acf0a7984 */ /* 0x000fe80008000800 */
[----:B--2---:R-:W-:Y:S04]  /*b2be0*/  LDS R9, [R215+UR10+0x6380] ;  /* 0x0063800ad7097984 */ /* 0x004fe80008000800 */
[----:B------:R-:W1:Y:S01]  /*b2bf0*/  LDS R11, [R215+UR10+0x7380] ;  /* 0x0073800ad70b7984 */ /* 0x000e620008000800 */
        /* <DEDUP_REMOVED lines=10> */
[----:B------:R-:W-:Y:S01]  /*b2ca0*/  STL.64 [R1+0xf28], R226 ;  /* 0x000f28e201007387 */ /* 0x000fe20000100a00 */
[C---:B------:R-:W-:Y:S03]  /*b2cb0*/  HMMA.1688.F32.TF32 R60, R4.reuse, R106, R60 ;  /* 0x0000006a043c723c */ /* 0x040fe6000008103c */
[----:B------:R-:W-:Y:S04]  /*b2cc0*/  STL.64 [R1+0xf10], R220 ;  /* 0x000f10dc01007387 */ /* 0x000fe80000100a00 */
        /* <DEDUP_REMOVED lines=27> */
[----:B------:R-:W-:Y:S02]  /*b2e80*/  STL.64 [R1+0x728], R42 ;  /* 0x0007282a01007387 */ /* 0x000fe40000100a00 */
[C---:B------:R-:W-:Y:S02]  /*b2e90*/  HMMA.1688.F32.TF32 R36, R8.reuse, R194, R36 ;  /* 0x000000c20824723c */ /* 0x040fe40000081024 */
[----:B------:R-:W-:Y:S09]  /*b2ea0*/  STL.64 [R1+0x9150], R196 ;  /* 0x009150c401007387 */ /* 0x000ff20000100a00 */
        /* <DEDUP_REMOVED lines=24> */
[----:B------:R-:W-:Y:S04]  /*b3030*/  STL.64 [R1+0x358], R18 ;  /* 0x0003581201007387 */ /* 0x000fe80000100a00 */
[----:B------:R-:W-:Y:S05]  /*b3040*/  STL.64 [R1+0x9178], R168 ;  /* 0x009178a801007387 */ /* 0x000fea0000100a00 */
[----:B------:R-:W-:Y:S04]  /*b3050*/  STL.64 [R1+0x340], R4 ;  /* 0x0003400401007387 */ /* 0x000fe80000100a00 */
[----:B------:R1:W-:Y:S02]  /*b3060*/  STL.64 [R1+0x348], R6 ;  /* 0x0003480601007387 */ /* 0x0003e40000100a00 */
[C---:B-1----:R-:W-:Y:S02]  /*b3070*/  HMMA.1688.F32.TF32 R4, R8.reuse, R162, R248 ;  /* 0x000000a20804723c */ /* 0x042fe400000810f8 */
[----:B------:R-:W-:Y:S04]  /*b3080*/  STL.64 [R1+0x9180], R164 ;  /* 0x009180a401007387 */ /* 0x000fe80000100a00 */
[----:B------:R1:W-:Y:S04]  /*b3090*/  STL.64 [R1+0x330], R12 ;  /* 0x0003300c01007387 */ /* 0x0003e80000100a00 */
[----:B------:R2:W-:Y:S04]  /*b30a0*/  STL.64 [R1+0x338], R14 ;  /* 0x0003380e01007387 */ /* 0x0005e80000100a00 */
[----:B-1----:R-:W3:Y:S05]  /*b30b0*/  LDL.LU R12, [R1+0x1ba0] ;  /* 0x001ba000010c7983 */ /* 0x002eea0000300800 */
[----:B------:R-:W-:Y:S04]  /*b30c0*/  STL.64 [R1+0x320], R4 ;  /* 0x0003200401007387 */ /* 0x000fe80000100a00 */
[----:B------:R1:W-:Y:S04]  /*b30d0*/  STL.64 [R1+0x328], R6 ;  /* 0x0003280601007387 */ /* 0x0003e80000100a00 */
[----:B------:R-:W3:Y:S04]  /*b30e0*/  LDL.LU R13, [R1+0x1ba4] ;  /* 0x001ba400010d7983 */ /* 0x000ee80000300800 */
[----:B--2---:R-:W3:Y:S04]  /*b30f0*/  LDL.LU R14, [R1+0x1ba8] ;  /* 0x001ba800010e7983 */ /* 0x004ee80000300800 */
        /* <DEDUP_REMOVED lines=65> */
[----:B------:R-:W-:Y:S01]  /*b3510*/  STL.64 [R1+0x9188], R160 ;  /* 0x009188a001007387 */ /* 0x000fe20000100a00 */
[----:B-1----:R-:W-:Y:S03]  /*b3520*/  HMMA.1688.F32.TF32 R4, R8, R78, R244 ;  /* 0x0000004e0804723c */ /* 0x002fe600000810f4 */
[----:B------:R-:W4:-:S15]  /*b3530*/  LDL.LU R244, [R1+0x2310] ;  /* 0x0023100001f47983 */ /* 0x000f1e0000300800 */
[----:B------:R-:W-:Y:S01]  /*b3540*/  NOP ;  /* 0x0000000000007918 */ /* 0x000fe20000000000 */
[----:B------:R-:W-:Y:S04]  /*b3550*/  STL.64 [R1+0x310], R4 ;  /* 0x0003100401007387 */ /* 0x000fe80000100a00 */
[----:B------:R1:W-:Y:S04]  /*b3560*/  STL.64 [R1+0x318], R6 ;  /* 0x0003180601007387 */ /* 0x0003e80000100a00 */
[----:B------:R-:W4:Y:S04]  /*b3570*/  LDL.LU R245, [R1+0x2314] ;  /* 0x0023140001f57983 */ /* 0x000f280000300800 */
[----:B------:R-:W4:Y:S01]  /*b3580*/  LDL.LU R246, [R1+0x2318] ;  /* 0x0023180001f67983 */ /* 0x000f220000300800 */
[C---:B--2---:R-:W-:Y:S03]  /*b3590*/  HMMA.1688.F32.TF32 R60, R8.reuse, R82, R60 ;  /* 0x00000052083c723c */ /* 0x044fe6000008103c */
[----:B------:R-:W2:Y:S05]  /*b35a0*/  LDL.LU R247, [R1+0x231c] ;  /* 0x00231c0001f77983 */ /* 0x000eaa0000300800 */
[C---:B-1----:R-:W-:Y:S01]  /*b35b0*/  HMMA.1688.F32.TF32 R4, R8.reuse, R158, R248 ;  /* 0x0000009e0804723c */ /* 0x042fe200000810f8 */
[----:B------:R-:W-:Y:S04]  /*b35c0*/  STL.64 [R1+0x91d0], R76 ;  /* 0x0091d04c01007387 */ /* 0x000fe80000100a00 */
[----:B------:R-:W2:Y:S06]  /*b35d0*/  LDL.LU R248, [R1+0x1560] ;  /* 0x0015600001f87983 */ /* 0x000eac0000300800 */
[----:B------:R-:W-:Y:S04]  /*b35e0*/  STL.64 [R1+0x300], R60 ;  /* 0x0003003c01007387 */ /* 0x000fe80000100a00 */
[----:B------:R-:W-:Y:S04]  /*b35f0*/  STL.64 [R1+0x308], R62 ;  /* 0x0003083e01007387 */ /* 0x000fe80000100a00 */
[----:B------:R-:W-:Y:S04]  /*b3600*/  STL.64 [R1+0x2f0], R4 ;  /* 0x0002f00401007387 */ /* 0x000fe80000100a00 */
[----:B------:R1:W-:Y:S04]  /*b3610*/  STL.64 [R1+0x2f8], R6 ;  /* 0x0002f80601007387 */ /* 0x0003e80000100a00 */
[----:B------:R-:W2:Y:S04]  /*b3620*/  LDL.LU R249, [R1+0x1564] ;  /* 0x0015640001f97983 */ /* 0x000ea80000300800 */
[----:B------:R-:W2:Y:S01]  /*b3630*/  LDL.LU R250, [R1+0x1568] ;  /* 0x0015680001fa7983 */ /* 0x000ea20000300800 */
[C---:B---3--:R-:W-:Y:S08]  /*b3640*/  HMMA.1688.F32.TF32 R56, R8.reuse, R154, R56 ;  /* 0x0000009a0838723c */ /* 0x048ff00000081038 */
[----:B-1----:R-:W-:Y:S01]  /*b3650*/  HMMA.1688.F32.TF32 R4, R8, R150, R52 ;  /* 0x000000960804723c */ /* 0x002fe20000081034 */
[----:B------:R-:W-:-:S02]  /*b3660*/  MOV R251, R252 ;  /* 0x000000fc00fb7202 */ /* 0x000fc40000000f00 */
[----:B------:R-:W3:Y:S04]  /*b3670*/  LDL.LU R252, [R1+0x91e8] ;  /* 0x0091e80001fc7983 */ /* 0x000ee80000300800 */
[----:B------:R-:W-:Y:S01]  /*b3680*/  STL.64 [R1+0x9190], R156 ;  /* 0x0091909c01007387 */ /* 0x000fe20000100a00 */
[C---:B----4-:R-:W-:Y:S03]  /*b3690*/  HMMA.1688.F32.TF32 R48, R8.reuse, R146, R48 ;  /* 0x000000920830723c */ /* 0x050fe60000081030 */
        /* <DEDUP_REMOVED lines=16> */
[----:B------:R-:W-:Y:S05]  /*b37a0*/  LDS R139, [R231+UR10+0x9080] ;  /* 0x0090800ae78b7984 */ /* 0x000fea0008000800 */
[C---:B-1----:R-:W-:Y:S01]  /*b37b0*/  HMMA.1688.F32.TF32 R4, R8.reuse, R134, R40 ;  /* 0x000000860804723c */ /* 0x042fe20000081028 */
[----:B------:R-:W-:Y:S04]  /*b37c0*/  STL.64 [R1+0x2a0], R44 ;  /* 0x0002a02c01007387 */ /* 0x000fe80000100a00 */
[----:B------:R-:W-:Y:S03]  /*b37d0*/  STL.64 [R1+0x2a8], R46 ;  /* 0x0002a82e01007387 */ /* 0x000fe60000100a00 */
[C---:B------:R-:W-:Y:S01]  /*b37e0*/  HMMA.1688.F32.TF32 R40, R8.reuse, R130, R236 ;  /* 0x000000820828723c */ /* 0x040fe200000810ec */
[----:B------:R-:W-:Y:S04]  /*b37f0*/  LDS R126, [R207+UR10+0x9000] ;  /* 0x0090000acf7e7984 */ /* 0x000fe80008000800 */
[----:B------:R-:W-:Y:S03]  /*b3800*/  LDS R127, [R215+UR10+0x9000] ;  /* 0x0090000ad77f7984 */ /* 0x000fe60008000800 */
[C---:B------:R-:W-:Y:S01]  /*b3810*/  HMMA.1688.F32.TF32 R28, R8.reuse, R118, R28 ;  /* 0x00000076081c723c */ /* 0x040fe2000008101c */
[----:B------:R-:W-:Y:S04]  /*b3820*/  LDS R134, [R207+UR10+0x9080] ;  /* 0x0090800acf867984 */ /* 0x000fe80008000800 */
[----:B------:R-:W-:Y:S04]  /*b3830*/  STL.64 [R1+0x290], R4 ;  /* 0x0002900401007387 */ /* 0x000fe80000100a00 */
[----:B------:R1:W-:Y:S01]  /*b3840*/  STL.64 [R1+0x298], R6 ;  /* 0x0002980601007387 */ /* 0x0003e20000100a00 */
[C---:B------:R-:W-:Y:S03]  /*b3850*/  HMMA.1688.F32.TF32 R24, R8.reuse, R114, R24 ;  /* 0x000000720818723c */ /* 0x040fe60000081018 */
[----:B------:R-:W-:Y:S05]  /*b3860*/  LDS R135, [R215+UR10+0x9080] ;  /* 0x0090800ad7877984 */ /* 0x000fea0008000800 */
[C---:B-1----:R-:W-:Y:S01]  /*b3870*/  HMMA.1688.F32.TF32 R4, R8.reuse, R122, R32 ;  /* 0x0000007a0804723c */ /* 0x042fe20000081020 */
[----:B------:R-:W-:Y:S04]  /*b3880*/  STL.64 [R1+0x280], R40 ;  /* 0x0002802801007387 */ /* 0x000fe80000100a00 */
[----:B------:R-:W-:Y:S04]  /*b3890*/  STL.64 [R1+0x288], R42 ;  /* 0x0002882a01007387 */ /* 0x000fe80000100a00 */
[----:B------:R-:W-:Y:S04]  /*b38a0*/  STL.64 [R1+0x270], R36 ;  /* 0x0002702401007387 */ /* 0x000fe80000100a00 */
[----:B------:R-:W-:Y:S01]  /*b38b0*/  STL.64 [R1+0x278], R38 ;  /* 0x0002782601007387 */ /* 0x000fe20000100a00 */
[C---:B------:R-:W-:Y:S05]  /*b38c0*/  HMMA.1688.F32.TF32 R16, R8.reuse, R106, R16 ;  /* 0x0000006a0810723c */ /* 0x040fea0000081010 */
[----:B------:R-:W-:Y:S04]  /*b38d0*/  STL.64 [R1+0x260], R4 ;  /* 0x0002600401007387 */ /* 0x000fe80000100a00 */
[----:B------:R1:W-:Y:S01]  /*b38e0*/  STL.64 [R1+0x268], R6 ;  /* 0x0002680601007387 */ /* 0x0003e20000100a00 */
        /* <DEDUP_REMOVED lines=9> */
[----:B------:R-:W-:Y:S04]  /*b3980*/  STL.64 [R1+0x228], R18 ;  /* 0x0002281201007387 */ /* 0x000fe80000100a00 */
[----:B------:R-:W-:Y:S04]  /*b3990*/  STL.64 [R1+0x210], R12 ;  /* 0x0002100c01007387 */ /* 0x000fe80000100a00 */
[----:B------:R2:W-:Y:S04]  /*b39a0*/  STL.64 [R1+0x218], R14 ;  /* 0x0002180e01007387 */ /* 0x0005e80000100a00 */
[----:B------:R-:W4:Y:S04]  /*b39b0*/  LDL.LU R32, [R1+0x1550] ;  /* 0x0015500001207983 */ /* 0x000f280000300800 */
[----:B------:R-:W-:Y:S04]  /*b39c0*/  LDS R4, [R0+UR10+0x8000] ;  /* 0x0080000a00047984 */ /* 0x000fe80008000800 */
[----:B------:R-:W-:Y:S04]  /*b39d0*/  LDS R6, [R0+UR10+0x9000] ;  /* 0x0090000a00067984 */ /* 0x000fe80008000800 */
[----:B------:R-:W-:Y:S04]  /*b39e0*/  LDS R5, [R231+UR10+0x8000] ;  /* 0x0080000ae7057984 */ /* 0x000fe80008000800 */
[----:B------:R-:W-:Y:S01]  /*b39f0*/  LDS R7, [R231+UR10+0x9000] ;  /* 0x0090000ae7077984 */ /* 0x000fe20008000800 */
[----:B--2---:R-:W-:-:S15]  /*b3a00*/  HMMA.1688.F32.TF32 R12, R8, R98, R244 ;  /* 0x00000062080c723c */ /* 0x004fde00000810f4 */
[----:B------:R-:W-:-:S04]  /*b3a10*/  NOP ;  /* 0x0000000000007918 */ /* 0x000fc80000000000 */
[----:B------:R-:W-:Y:S04]  /*b3a20*/  STL.64 [R1+0x200], R12 ;  /* 0x0002000c01007387 */ /* 0x000fe80000100a00 */
[----:B------:R1:W-:Y:S04]  /*b3a30*/  STL.64 [R1+0x208], R14 ;  /* 0x0002080e01007387 */ /* 0x0003e80000100a00 */
[----:B------:R-:W4:Y:S04]  /*b3a40*/  LDL.LU R33, [R1+0x1554] ;  /* 0x0015540001217983 */ /* 0x000f280000300800 */
[----:B------:R-:W4:Y:S04]  /*b3a50*/  LDL.LU R34, [R1+0x1558] ;  /* 0x0015580001227983 */ /* 0x000f280000300800 */
[----:B------:R-:W4:Y:S01]  /*b3a60*/  LDL.LU R35, [R1+0x155c] ;  /* 0x00155c0001237983 */ /* 0x000f220000300800 */
[----:B-1----:R-:W-:Y:S03]  /*b3a70*/  HMMA.1688.F32.TF32 R12, R8, R94, R248 ;  /* 0x0000005e080c723c */ /* 0x002fe600000810f8 */
[----:B------:R-:W2:Y:S04]  /*b3a80*/  LDL.LU R24, [R1+0x1540] ;  /* 0x0015400001187983 */ /* 0x000ea80000300800 */
[----:B---3--:R-:W1:Y:S04]  /*b3a90*/  LDSM.16.M88.4 R44, [R252+UR10+0x40080] ;  /* 0x0400800afc2c783b */ /* 0x008e680008000200 */
[----:B------:R-:W3:Y:S08]  /*b3aa0*/  LDSM.16.M88.4 R40, [R252+UR10+0x41080] ;  /* 0x0410800afc28783b */ /* 0x000ef00008000200 */
[----:B------:R-:W-:Y:S04]  /*b3ab0*/  STL.64 [R1+0x1f0], R12 ;  /* 0x0001f00c01007387 */ /* 0x000fe80000100a00 */
[----:B------:R-:W-:Y:S04]  /*b3ac0*/  STL.64 [R1+0x1f8], R14 ;  /* 0x0001f80e01007387 */ /* 0x000fe80000100a00 */
        /* <DEDUP_REMOVED lines=22> */
[----:B------:R-:W2:Y:S04]  /*b3c30*/  LDL.LU R243, [R1+0x91d8] ;  /* 0x0091d80001f37983 */ /* 0x000ea80000300800 */
[----:B------:R-:W3:Y:S04]  /*b3c40*/  LDSM.16.M88.4 R16, [R252+UR10+0x42080] ;  /* 0x0420800afc10783b */ /* 0x000ee80008000200 */
[----:B------:R-:W3:Y:S04]  /*b3c50*/  LDSM.16.M88.4 R12, [R252+UR10+0x43080] ;  /* 0x0430800afc0c783b */ /* 0x000ee80008000200 */
[----:B------:R-:W2:Y:S04]  /*b3c60*/  LDSM.16.M88.4 R224, [R252+UR10+0x44080] ;  /* 0x0440800afce0783b */ /* 0x000ea80008000200 */
[----:B-1----:R-:W-:Y:S04]  /*b3c70*/  STL.64 [R1+0x13a0], R44 ;  /* 0x0013a02c01007387 */ /* 0x002fe80000100a00 */
[----:B------:R-:W-:Y:S04]  /*b3c80*/  STL.64 [R1+0x13a8], R46 ;  /* 0x0013a82e01007387 */ /* 0x000fe80000100a00 */
[----:B---3--:R-:W-:Y:S04]  /*b3c90*/  STL.64 [R1+0x1390], R40 ;  /* 0x0013902801007387 */ /* 0x008fe80000100a00 */
[----:B------:R-:W-:Y:S04]  /*b3ca0*/  STL.64 [R1+0x1398], R42 ;  /* 0x0013982a01007387 */ /* 0x000fe80000100a00 */
[----:B------:R-:W1:Y:S04]  /*b3cb0*/  LDSM.16.M88.4 R216, [R252+UR10+0x45080] ;  /* 0x0450800afcd8783b */ /* 0x000e680008000200 */
[----:B------:R-:W-:Y:S04]  /*b3cc0*/  LDSM.16.M88.4 R36, [R252+UR10+0x49080] ;  /* 0x0490800afc24783b */ /* 0x000fe80008000200 */
[----:B------:R-:W-:Y:S04]  /*b3cd0*/  LDSM.16.M88.4 R52, [R252+UR10+0x4a080] ;  /* 0x04a0800afc34783b */ /* 0x000fe80008000200 */
[----:B------:R-:W-:Y:S04]  /*b3ce0*/  STL.64 [R1+0x1380], R16 ;  /* 0x0013801001007387 */ /* 0x000fe80000100a00 */
[----:B------:R-:W-:Y:S04]  /*b3cf0*/  STL.64 [R1+0x1388], R18 ;  /* 0x0013881201007387 */ /* 0x000fe80000100a00 */
[----:B------:R-:W-:Y:S04]  /*b3d00*/  STL.64 [R1+0x13d0], R12 ;  /* 0x0013d00c01007387 */ /* 0x000fe80000100a00 */
[----:B------:R-:W-:Y:S04]  /*b3d10*/  STL.64 [R1+0x13d8], R14 ;  /* 0x0013d80e01007387 */ /* 0x000fe80000100a00 */
[----:B------:R-:W-:Y:S04]  /*b3d20*/  LDSM.16.M88.4 R48, [R252+UR10+0x4b080] ;  /* 0x04b0800afc30783b */ /* 0x000fe80008000200 */
        /* <DEDUP_REMOVED lines=13> */
[----:B------:R-:W-:Y:S01]  /*b3e00*/  LDSM.16.M88.4 R200, [R252+UR10+0x5f080] ;  /* 0x05f0800afcc8783b */ /* 0x000fe20008000200 */
[----:B----4-:R-:W-:-:S15]  /*b3e10*/  HMMA.1688.F32.TF32 R32, R8, R90, R32 ;  /* 0x0000005a0820723c */ /* 0x010fde0000081020 */
[----:B------:R-:W-:-:S04]  /*b3e20*/  NOP ;  /* 0x0000000000007918 */ /* 0x000fc80000000000 */
[----:B------:R-:W-:Y:S04]  /*b3e30*/  STL.64 [R1+0x1e0], R32 ;  /* 0x0001e02001007387 */ /* 0x000fe80000100a00 */
[----:B------:R2:W-:Y:S02]  /*b3e40*/  STL.64 [R1+0x1e8], R34 ;  /* 0x0001e82201007387 */ /* 0x0005e40000100a00 */
[----:B--2---:R-:W-:Y:S08]  /*b3e50*/  HMMA.1688.F32.TF32 R32, R8, R86, R240 ;  /* 0x000000560820723c */ /* 0x004ff000000810f0 */
[C---:B------:R-:W-:Y:S01]  /*b3e60*/  HMMA.1688.F32.TF32 R8, R4.reuse, R44, R24 ;  /* 0x0000002c0408723c */ /* 0x040fe20000081018 */
[----:B------:R-:W2:Y:S10]  /*b3e70*/  LDSM.16.M88.4 R24, [R252+UR10+0x46080] ;  /* 0x0460800afc18783b */ /* 0x000eb40008000200 */
[----:B------:R-:W-:Y:S04]  /*b3e80*/  STL.64 [R1+0x60], R32 ;  /* 0x0000602001007387 */ /* 0x000fe80000100a00 */
[----:B------:R-:W-:Y:S04]  /*b3e90*/  STL.64 [R1+0x68], R34 ;  /* 0x0000682201007387 */ /* 0x000fe80000100a00 */
[----:B------:R-:W-:Y:S04]  /*b3ea0*/  STL.64 [R1+0x13c0], R224 ;  /* 0x0013c0e001007387 */ /* 0x000fe80000100a00 */
[----:B------:R-:W-:Y:S04]  /*b3eb0*/  STL.64 [R1+0x13c8], R226 ;  /* 0x0013c8e201007387 */ /* 0x000fe80000100a00 */
[----:B------:R-:W-:Y:S04]  /*b3ec0*/  STL.64 [R1+0x50], R8 ;  /* 0x0000500801007387 */ /* 0x000fe80000100a00 */
[----:B------:R3:W-:Y:S01]  /*b3ed0*/  STL.64 [R1+0x58], R10 ;  /* 0x0000580a01007387 */ /* 0x0007e20000100a00 */
[C---:B------:R-:W-:Y:S03]  /*b3ee0*/  HMMA.1688.F32.TF32 R20, R4.reuse, R16, R20 ;  /* 0x000000100414723c */ /* 0x040fe60000081014 */
[----:B------:R-:W-:Y:S05]  /*b3ef0*/  LDSM.16.M88.4 R32, [R252+UR10+0x48080] ;  /* 0x0480800afc20783b */ /* 0x000fea0008000200 */
[----:B---3--:R-:W-:Y:S01]  /*b3f00*/  HMMA.1688.F32.TF32 R8, R4, R40, R28 ;  /* 0x000000280408723c */ /* 0x008fe2000008101c */
[----:B-1----:R-:W-:Y:S04]  /*b3f10*/  STL.64 [R1+0x1370], R216 ;  /* 0x001370d801007387 */ /* 0x002fe80000100a00 */
[----:B------:R-:W-:Y:S04]  /*b3f20*/  STL.64 [R1+0x1378], R218 ;  /* 0x001378da01007387 */ /* 0x000fe80000100a00 */
[----:B------:R-:W1:Y:S10]  /*b3f30*/  LDSM.16.M88.4 R28, [R252+UR10+0x47080] ;  /* 0x0470800afc1c783b */ /* 0x000e740008000200 */
[----:B------:R-:W-:Y:S04]  /*b3f40*/  STL.64 [R1+0x40], R8 ;  /* 0x0000400801007387 */ /* 0x000fe80000100a00 */
[----:B------:R3:W-:Y:S02]  /*b3f50*/  STL.64 [R1+0x48], R10 ;  /* 0x0000480a01007387 */ /* 0x0007e40000100a00 */
[----:B---3--:R-:W-:Y:S01]  /*b3f60*/  MOV R11, R16 ;  /* 0x00000010000b7202 */ /* 0x008fe20000000f00 */
[----:B------:R-:W-:-:S02]  /*b3f70*/  IMAD.MOV.U32 R10, RZ, RZ, R17 ;  /* 0x000000ffff0a7224 */ /* 0x000fc400078e0011 */
[----:B------:R-:W-:Y:S01]  /*b3f80*/  HMMA.1688.F32.TF32 R16, R4, R12, R244 ;  /* 0x0000000c0410723c */ /* 0x000fe200000810f4 */
[----:B--2---:R-:W-:Y:S04]  /*b3f90*/  STL.64 [R1+0x13b0], R24 ;  /* 0x0013b01801007387 */ /* 0x004fe80000100a00 */
[----:B------:R-:W-:Y:S04]  /*b3fa0*/  STL.64 [R1+0x13b8], R26 ;  /* 0x0013b81a01007387 */ /* 0x000fe80000100a00 */
[----:B------:R-:W-:Y:S04]  /*b3fb0*/  STL.64 [R1+0x30], R20 ;  /* 0x0000301401007387 */ /* 0x000fe80000100a00 */
[----:B------:R-:W-:Y:S01]  /*b3fc0*/  STL.64 [R1+0x38], R22 ;  /* 0x0000381601007387 */ /* 0x000fe20000100a00 */
[----:B------:R-:W-:-:S02]  /*b3fd0*/  IMAD.MOV.U32 R9, RZ, RZ, R12 ;  /* 0x000000ffff097224 */ /* 0x000fc400078e000c */
[----:B------:R-:W-:Y:S01]  /*b3fe0*/  IMAD.MOV.U32 R8, RZ, RZ, R13 ;  /* 0x000000ffff087224 */ /* 0x000fe200078e000d */
[----:B------:R-:W2:Y:S04]  /*b3ff0*/  LDSM.16.M88.4 R20, [R252+UR10+0x4c080] ;  /* 0x04c0800afc14783b */ /* 0x000ea80008000200 */
[----:B------:R-:W-:Y:S04]  /*b4000*/  STL.64 [R1+0x20], R16 ;  /* 0x0000201001007387 */ /* 0x000fe80000100a00 */
[----:B------:R-:W-:Y:S04]  /*b4010*/  STL.64 [R1+0x28], R18 ;  /* 0x0000281201007387 */ /* 0x000fe80000100a00 */
[----:B------:R-:W3:Y:S04]  /*b4020*/  LDL.LU R244, [R1+0x14f0] ;  /* 0x0014f00001f47983 */ /* 0x000ee80000300800 */
[----:B------:R-:W3:Y:S04]  /*b4030*/  LDL.LU R245, [R1+0x14f4] ;  /* 0x0014f40001f57983 */ /* 0x000ee80000300800 */
[----:B------:R-:W3:Y:S04]  /*b4040*/  LDL.LU R246, [R1+0x14f8] ;  /* 0x0014f80001f67983 */ /* 0x000ee80000300800 */
[----:B------:R-:W3:Y:S01]  /*b4050*/  LDL.LU R247, [R1+0x14fc] ;  /* 0x0014fc0001f77983 */ /* 0x000ee20000300800 */
[----:B------:R-:W-:Y:S03]  /*b4060*/  HMMA.1688.F32.TF32 R12, R4, R224, R248 ;  /* 0x000000e0040c723c */ /* 0x000fe600000810f8 */
[----:B-1----:R-:W-:Y:S04]  /*b4070*/  STL.64 [R1+0x13e0], R28 ;  /* 0x0013e01c01007387 */ /* 0x002fe80000100a00 */
[----:B------:R-:W-:Y:S04]  /*b4080*/  STL.64 [R1+0x13e8], R30 ;  /* 0x0013e81e01007387 */ /* 0x000fe80000100a00 */
[----:B------:R-:W4:Y:S08]  /*b4090*/  LDL.LU R248, [R1+0x2490] ;  /* 0x0024900001f87983 */ /* 0x000f300000300800 */
[----:B------:R-:W-:Y:S04]  /*b40a0*/  STL.64 [R1+0x10], R12 ;  /* 0x0000100c01007387 */ /* 0x000fe80000100a00 */
[----:B------:R3:W-:Y:S04]  /*b40b0*/  STL.64 [R1+0x18], R14 ;  /* 0x0000180e01007387 */ /* 0x0007e80000100a00 */
[----:B------:R-:W4:Y:S04]  /*b40c0*/  LDL.LU R249, [R1+0x2494] ;  /* 0x0024940001f97983 */ /* 0x000f280000300800 */
        /* <DEDUP_REMOVED lines=10> */
[----:B--2---:R-:W-:Y:S04]  /*b4170*/  STL.64 [R1+0x1430], R20 ;  /* 0x0014301401007387 */ /* 0x004fe80000100a00 */
[----:B------:R-:W-:Y:S04]  /*b4180*/  STL.64 [R1+0x1438], R22 ;  /* 0x0014381601007387 */ /* 0x000fe80000100a00 */
[----:B------:R-:W-:Y:S04]  /*b4190*/  STL.64 [R1+0x1440], R144 ;  /* 0x0014409001007387 */ /* 0x000fe80000100a00 */
[----:B------:R-:W-:Y:S04]  /*b41a0*/  STL.64 [R1+0x1450], R56 ;  /* 0x0014503801007387 */ /* 0x000fe80000100a00 */
[----:B------:R-:W-:Y:S04]  /*b41b0*/  LDSM.16.M88.4 R184, [R252+UR10+0x54080] ;  /* 0x0540800afcb8783b */ /* 0x000fe80008000200 */
[----:B------:R-:W-:Y:S04]  /*b41c0*/  STL.64 [R1+0x1458], R58 ;  /* 0x0014583a01007387 */ /* 0x000fe80000100a00 */
[----:B------:R-:W-:Y:S04]  /*b41d0*/  STL.64 [R1+0x1448], R146 ;  /* 0x0014489201007387 */ /* 0x000fe80000100a00 */
[----:B------:R-:W-:Y:S04]  /*b41e0*/  STL.64 [R1+0x1460], R60 ;  /* 0x0014603c01007387 */ /* 0x000fe80000100a00 */
[----:B------:R-:W-:Y:S01]  /*b41f0*/  STL.64 [R1+0x1468], R62 ;  /* 0x0014683e01007387 */ /* 0x000fe20000100a00 */
[----:B---3--:R-:W-:Y:S01]  /*b4200*/  HMMA.1688.F32.TF32 R12, R4, R216, R244 ;  /* 0x000000d8040c723c */ /* 0x008fe200000810f4 */
[----:B------:R-:W-:-:S02]  /*b4210*/  IMAD.MOV.U32 R244, RZ, RZ, R181 ;  /* 0x000000fffff47224 */ /* 0x000fc400078e00b5 */
[----:B------:R-:W-:Y:S02]  /*b4220*/  IMAD.MOV.U32 R245, RZ, RZ, R180 ;  /* 0x000000fffff57224 */ /* 0x000fe400078e00b4 */
[----:B------:R-:W1:Y:S01]  /*b4230*/  LDSM.16.M88.4 R180, [R252+UR10+0x53080] ;  /* 0x0530800afcb4783b */ /* 0x000e620008000200 */
[----:B------:R-:W-:-:S13]  /*b4240*/  IMAD.MOV.U32 R246, RZ, RZ, R121 ;  /* 0x000000fffff67224 */ /* 0x000fda00078e0079 */
[----:B------:R2:W-:Y:S04]  /*b4250*/  STL.64 [R1], R12 ;  /* 0x0000000c01007387 */ /* 0x0005e80000100a00 */
[----:B------:R3:W-:Y:S01]  /*b4260*/  STL.64 [R1+0x8], R14 ;  /* 0x0000080e01007387 */ /* 0x0007e20000100a00 */
[----:B--2---:R-:W-:Y:S01]  /*b4270*/  MOV R12, R105 ;  /* 0x00000069000c7202 */ /* 0x004fe20000000f00 */
[----:B------:R-:W-:Y:S02]  /*b4280*/  IMAD.MOV.U32 R13, RZ, RZ, R104 ;  /* 0x000000ffff0d7224 */ /* 0x000fe400078e0068 */
[----:B------:R-:W-:Y:S01]  /*b4290*/  LDSM.16.M88.4 R104, [R252+UR10+0x59080] ;  /* 0x0590800afc68783b */ /* 0x000fe20008000200 */
[----:B---3--:R-:W-:Y:S02]  /*b42a0*/  IMAD.MOV.U32 R14, RZ, RZ, R101 ;  /* 0x000000ffff0e7224 */ /* 0x008fe400078e0065 */
[----:B------:R-:W-:-:S02]  /*b42b0*/  IMAD.MOV.U32 R15, RZ, RZ, R100 ;  /* 0x000000ffff0f7224 */ /* 0x000fc400078e0064 */
[----:B------:R-:W2:Y:S01]  /*b42c0*/  LDSM.16.M88.4 R100, [R252+UR10+0x58080] ;  /* 0x0580800afc64783b */ /* 0x000ea20008000200 */
[----:B------:R-:W-:-:S03]  /*b42d0*/  IMAD.MOV.U32 R247, RZ, RZ, R120 ;  /* 0x000000fffff77224 */ /* 0x000fc600078e0078 */
[----:B------:R-:W3:Y:S01]  /*b42e0*/  LDSM.16.M88.4 R120, [R252+UR10+0x5d080] ;  /* 0x05d0800afc78783b */ /* 0x000ee20008000200 */
[C---:B----4-:R-:W-:Y:S03]  /*b42f0*/  HMMA.1688.F32.TF32 R248, R4.reuse, R24, R248 ;  /* 0x0000001804f8723c */ /* 0x050fe600000810f8 */
[----:B------:R-:W-:Y:S04]  /*b4300*/  STL.64 [R1+0x1470], R64 ;  /* 0x0014704001007387 */ /* 0x000fe80000100a00 */
[----:B------:R-:W-:Y:S04]  /*b4310*/  STL.64 [R1+0x1478], R66 ;  /* 0x0014784201007387 */ /* 0x000fe80000100a00 */
[----:B------:R-:W-:Y:S04]  /*b4320*/  STL.64 [R1+0x1480], R68 ;  /* 0x0014804401007387 */ /* 0x000fe80000100a00 */
[----:B------:R-:W-:Y:S04]  /*b4330*/  STL.64 [R1+0x1490], R156 ;  /* 0x0014909c01007387 */ /* 0x000fe80000100a00 */
[----:B------:R-:W-:Y:S04]  /*b4340*/  STL.64 [R1+0x1498], R158 ;  /* 0x0014989e01007387 */ /* 0x000fe80000100a00 */
[----:B------:R-:W-:Y:S04]  /*b4350*/  STL.64 [R1+0x1488], R70 ;  /* 0x0014884601007387 */ /* 0x000fe80000100a00 */
[----:B-1----:R-:W-:Y:S04]  /*b4360*/  STL.64 [R1+0x14a0], R180 ;  /* 0x0014a0b401007387 */ /* 0x002fe80000100a00 */
        /* <DEDUP_REMOVED lines=13> */
[----:B--2---:R-:W-:Y:S04]  /*b4440*/  STL.64 [R1+0x14f0], R100 ;  /* 0x0014f06401007387 */ /* 0x004fe80000100a00 */
        /* <DEDUP_REMOVED lines=10> */
[----:B---3--:R-:W-:Y:S04]  /*b44f0*/  STL.64 [R1+0x1540], R120 ;  /* 0x0015407801007387 */ /* 0x008fe80000100a00 */
[----:B------:R-:W-:Y:S04]  /*b4500*/  STL.64 [R1+0x1548], R122 ;  /* 0x0015487a01007387 */ /* 0x000fe80000100a00 */
        /* <DEDUP_REMOVED lines=12> */
[----:B------:R-:W-:Y:S04]  /*b45d0*/  STL [R1+0x8fdc], R244 ;  /* 0x008fdcf401007387 */ /* 0x000fe80000100800 */
[----:B------:R-:W-:Y:S04]  /*b45e0*/  STL [R1+0x8fd8], R245 ;  /* 0x008fd8f501007387 */ /* 0x000fe80000100800 */
[----:B------:R-:W-:Y:S04]  /*b45f0*/  STL.64 [R1+0x1558], R198 ;  /* 0x001558c601007387 */ /* 0x000fe80000100a00 */
[----:B------:R1:W-:Y:S04]  /*b4600*/  STL [R1+0x8fd4], R246 ;  /* 0x008fd4f601007387 */ /* 0x0003e80000100800 */
[----:B------:R1:W-:Y:S04]  /*b4610*/  STL [R1+0x8fd0], R247 ;  /* 0x008fd0f701007387 */ /* 0x0003e80000100800 */
[----:B------:R-:W-:Y:S04]  /*b4620*/  STL [R1+0x8b80], R252 ;  /* 0x008b80fc01007387 */ /* 0x000fe80000100800 */
[----:B------:R-:W4:Y:S01]  /*b4630*/  LDL.LU R236, [R1+0x3380] ;  /* 0x0033800001ec7983 */ /* 0x000f220000300800 */
[----:B------:R-:W-:Y:S03]  /*b4640*/  HMMA.1688.F32.TF32 R240, R4, R32, R12 ;  /* 0x0000002004f0723c */ /* 0x000fe6000008100c */
        /* <DEDUP_REMOVED lines=9> */
[----:B------:R-:W-:Y:S01]  /*b46e0*/  IMAD.MOV.U32 R18, RZ, RZ, R125 ;  /* 0x000000ffff127224 */ /* 0x000fe200078e007d */
[----:B------:R-:W-:-:S02]  /*b46f0*/  MOV R19, R124 ;  /* 0x0000007c00137202 */ /* 0x000fc40000000f00 */
[----:B------:R-:W-:Y:S04]  /*b4700*/  STL [R1+0x8fec], R240 ;  /* 0x008fecf001007387 */ /* 0x000fe80000100800 */
[----:B------:R-:W-:Y:S04]  /*b4710*/  STL.64 [R1+0x1568], R202 ;  /* 0x001568ca01007387 */ /* 0x000fe80000100a00 */
[----:B------:R-:W-:Y:S04]  /*b4720*/  STL [R1+0x8fe8], R241 ;  /* 0x008fe8f101007387 */ /* 0x000fe80000100800 */
[----:B------:R1:W-:Y:S04]  /*b4730*/  STL [R1+0x8fe4], R242 ;  /* 0x008fe4f201007387 */ /* 0x0003e80000100800 */
[----:B------:R1:W-:Y:S04]  /*b4740*/  STL [R1+0x8fe0], R243 ;  /* 0x008fe0f301007387 */ /* 0x0003e80000100800 */
[----:B------:R-:W-:Y:S04]  /*b4750*/  LDS R124, [R207+UR10+0x8000] ;  /* 0x0080000acf7c7984 */ /* 0x000fe80008000800 */
[----:B------:R-:W1:Y:S01]  /*b4760*/  LDS R125, [R215+UR10+0x8000] ;  /* 0x0080000ad77d7984 */ /* 0x000e620008000800 */
[C---:B--2---:R-:W-:Y:S08]  /*b4770*/  HMMA.1688.F32.TF32 R48, R4.reuse, R48, R72 ;  /* 0x000000300430723c */ /* 0x044ff00000081048 */
[C---:B---3--:R-:W-:Y:S08]  /*b4780*/  HMMA.1688.F32.TF32 R76, R4.reuse, R36, R232 ;  /* 0x00000024044c723c */ /* 0x048ff000000810e8 */
[----:B----4-:R-:W-:Y:S03]  /*b4790*/  HMMA.1688.F32.TF32 R52, R4, R52, R220 ;  /* 0x000000340434723c */ /* 0x010fe600000810dc */
[----:B-1----:R-:W-:Y:S01]  /*b47a0*/  IMAD.MOV.U32 R246, RZ, RZ, R50 ;  /* 0x000000fffff67224 */ /* 0x002fe200078e0032 */
[----:B------:R-:W-:Y:S01]  /*b47b0*/  MOV R244, R48 ;  /* 0x0000003000f47202 */ /* 0x000fe20000000f00 */
[----:B------:R-:W-:-:S06]  /*b47c0*/  IMAD.MOV.U32 R247, RZ, RZ, R51 ;  /* 0x000000fffff77224 */ /* 0x000fcc00078e0033 */
[----:B------:R-:W-:Y:S01]  /*b47d0*/  STL.64 [R1+0x1d0], R76 ;  /* 0x0001d04c01007387 */ /* 0x000fe20000100a00 */
[----:B------:R-:W-:-:S03]  /*b47e0*/  IMAD.MOV.U32 R245, RZ, RZ, R49 ;  /* 0x000000fffff57224 */ /* 0x000fc600078e0031 */
[----:B------:R-:W-:Y:S04]  /*b47f0*/  STL.64 [R1+0x1d8], R78 ;  /* 0x0001d84e01007387 */ /* 0x000fe80000100a00 */
[----:B------:R-:W-:Y:S02]  /*b4800*/  IMAD.MOV.U32 R242, RZ, RZ, R54 ;  /* 0x000000fffff27224 */ /* 0x000fe400078e0036 */
[----:B------:R-:W-:Y:S02]  /*b4810*/  IMAD.MOV.U32 R243, RZ, RZ, R55 ;  /* 0x000000fffff37224 */ /* 0x000fe400078e0037 */
[----:B------:R-:W-:Y:S01]  /*b4820*/  IMAD.MOV.U32 R240, RZ, RZ, R52 ;  /* 0x000000fffff07224 */ /* 0x000fe200078e0034 */
[C---:B------:R-:W-:Y:S01]  /*b4830*/  HMMA.1688.F32.TF32 R20, R4.reuse, R20, R236 ;  /* 0x000000140414723c */ /* 0x040fe200000810ec */
[----:B------:R-:W-:Y:S01]  /*b4840*/  IMAD.MOV.U32 R241, RZ, RZ, R53 ;  /* 0x000000fffff17224 */ /* 0x000fe200078e0035 */
[----:B------:R-:W-:Y:S06]  /*b4850*/  STL.64 [R1+0x8ff8], R242 ;  /* 0x008ff8f201007387 */ /* 0x000fec0000100a00 */
[C---:B------:R-:W-:Y:S08]  /*b4860*/  HMMA.1688.F32.TF32 R12, R4.reuse, R56, R12 ;  /* 0x00000038040c723c */ /* 0x040ff0000008100c */
[----:B------:R-:W-:Y:S03]  /*b4870*/  HMMA.1688.F32.TF32 R16, R4, R144, R16 ;  /* 0x000000900410723c */ /* 0x000fe60000081010 */
[----:B------:R-:W-:Y:S01]  /*b4880*/  IMAD.MOV.U32 R250, RZ, RZ, R22 ;  /* 0x000000fffffa7224 */ /* 0x000fe200078e0016 */
[----:B------:R-:W-:Y:S01]  /*b4890*/  MOV R249, R21 ;  /* 0x0000001500f97202 */ /* 0x000fe20000000f00 */
[----:B------:R-:W-:Y:S01]  /*b48a0*/  IMAD.MOV.U32 R251, RZ, RZ, R23 ;  /* 0x000000fffffb7224 */ /* 0x000fe200078e0017 */
[----:B------:R-:W-:Y:S01]  /*b48b0*/  STL.64 [R1+0x8ff0], R240 ;  /* 0x008ff0f001007387 */ /* 0x000fe20000100a00 */
[----:B------:R-:W-:-:S03]  /*b48c0*/  IMAD.MOV.U32 R248, RZ, RZ, R20 ;  /* 0x000000fffff87224 */ /* 0x000fc600078e0014 */
[----:B------:R-:W-:Y:S04]  /*b48d0*/  STL.64 [R1+0x9008], R246 ;  /* 0x009008f601007387 */ /* 0x000fe80000100a00 */
[----:B------:R-:W-:Y:S04]  /*b48e0*/  STL.64 [R1+0x9000], R244 ;  /* 0x009000f401007387 */ /* 0x000fe80000100a00 */
[----:B------:R-:W-:Y:S04]  /*b48f0*/  STL.64 [R1+0x9018], R250 ;  /* 0x009018fa01007387 */ /* 0x000fe80000100a00 */
[----:B------:R-:W-:Y:S04]  /*b4900*/  STL.64 [R1+0x9010], R248 ;  /* 0x009010f801007387 */ /* 0x000fe80000100a00 */
[----:B------:R1:W-:Y:S04]  /*b4910*/  STL.64 [R1+0x190], R16 ;  /* 0x0001901001007387 */ /* 0x0003e80000100a00 */
[----:B------:R2:W-:Y:S04]  /*b4920*/  STL.64 [R1+0x198], R18 ;  /* 0x0001981201007387 */ /* 0x0005e80000100a00 */
[----:B-1----:R-:W3:Y:S04]  /*b4930*/  LDL.LU R16, [R1+0x80] ;  /* 0x0000800001107983 */ /* 0x002ee80000300800 */
[----:B------:R1:W-:Y:S04]  /*b4940*/  STL.64 [R1+0x180], R12 ;  /* 0x0001800c01007387 */ /* 0x0003e80000100a00 */
        /* <DEDUP_REMOVED lines=67> */
[----:B------:R-:W4:Y:S01]  /*b4d80*/  LDL.LU R15, [R1+0x7c] ;  /* 0x00007c00010f7983 */ /* 0x000f220000300800 */
[----:B------:R-:W-:-:S02]  /*b4d90*/  IMAD.MOV.U32 R248, RZ, RZ, R11 ;  /* 0x000000fffff87224 */ /* 0x000fc400078e000b */
[----:B------:R-:W-:Y:S01]  /*b4da0*/  IMAD.MOV.U32 R249, RZ, RZ, R10 ;  /* 0x000000fffff97224 */ /* 0x000fe200078e000a */
[C---:B--2---:R-:W-:Y:S08]  /*b4db0*/  HMMA.1688.F32.TF32 R244, R4.reuse, R64, R244 ;  /* 0x0000004004f4723c */ /* 0x044ff000000810f4 */
[C---:B---3--:R-:W-:Y:S08]  /*b4dc0*/  HMMA.1688.F32.TF32 R76, R4.reuse, R60, R76 ;  /* 0x0000003c044c723c */ /* 0x048ff0000008104c */
[C---:B------:R-:W-:Y:S11]  /*b4dd0*/  HMMA.1688.F32.TF32 R156, R4.reuse, R156, R160 ;  /* 0x0000009c049c723c */ /* 0x040ff600000810a0 */
[----:B------:R1:W-:Y:S04]  /*b4de0*/  STL.64 [R1+0x170], R76 ;  /* 0x0001704c01007387 */ /* 0x0003e80000100a00 */
[----:B------:R-:W-:Y:S04]  /*b4df0*/  STL.64 [R1+0x178], R78 ;  /* 0x0001784e01007387 */ /* 0x000fe80000100a00 */
[----:B-1----:R-:W2:Y:S04]  /*b4e00*/  LDL.LU.64 R76, [R1+0x91d0] ;  /* 0x0091d000014c7983 */ /* 0x002ea80000300a00 */
[----:B------:R-:W-:Y:S04]  /*b4e10*/  STL.64 [R1+0x160], R244 ;  /* 0x000160f401007387 */ /* 0x000fe80000100a00 */
[----:B------:R1:W-:Y:S02]  /*b4e20*/  STL.64 [R1+0x168], R246 ;  /* 0x000168f601007387 */ /* 0x0003e40000100a00 */
[----:B-1----:R-:W-:Y:S01]  /*b4e30*/  HMMA.1688.F32.TF32 R244, R4, R68, R240 ;  /* 0x0000004404f4723c */ /* 0x002fe200000810f0 */
[----:B------:R-:W-:Y:S01]  /*b4e40*/  MOV R240, R9 ;  /* 0x0000000900f07202 */ /* 0x000fe20000000f00 */
[----:B------:R-:W-:-:S06]  /*b4e50*/  IMAD.MOV.U32 R241, RZ, RZ, R8 ;  /* 0x000000fffff17224 */ /* 0x000fcc00078e0008 */
[C---:B------:R-:W-:Y:S11]  /*b4e60*/  HMMA.1688.F32.TF32 R160, R4.reuse, R180, R164 ;  /* 0x000000b404a0723c */ /* 0x040ff600000810a4 */
[----:B------:R-:W-:Y:S04]  /*b4e70*/  STL.64 [R1+0x150], R244 ;  /* 0x000150f401007387 */ /* 0x000fe80000100a00 */
[----:B------:R-:W-:Y:S04]  /*b4e80*/  STL.64 [R1+0x158], R246 ;  /* 0x000158f601007387 */ /* 0x000fe80000100a00 */
[----:B------:R-:W-:Y:S01]  /*b4e90*/  STL.64 [R1+0x140], R156 ;  /* 0x0001409c01007387 */ /* 0x000fe20000100a00 */
[C---:B------:R-:W-:Y:S03]  /*b4ea0*/  HMMA.1688.F32.TF32 R8, R4.reuse, R172, R72 ;  /* 0x000000ac0408723c */ /* 0x040fe60000081048 */
[----:B------:R1:W-:Y:S05]  /*b4eb0*/  STL.64 [R1+0x148], R158 ;  /* 0x0001489e01007387 */ /* 0x0003ea0000100a00 */
[C---:B-1----:R-:W-:Y:S01]  /*b4ec0*/  HMMA.1688.F32.TF32 R156, R4.reuse, R184, R168 ;  /* 0x000000b8049c723c */ /* 0x042fe200000810a8 */
[----:B------:R-:W-:Y:S04]  /*b4ed0*/  STL.64 [R1+0x130], R160 ;  /* 0x000130a001007387 */ /* 0x000fe80000100a00 */
[----:B------:R-:W-:Y:S04]  /*b4ee0*/  STL.64 [R1+0x138], R162 ;  /* 0x000138a201007387 */ /* 0x000fe80000100a00 */
[----:B------:R-:W3:Y:S10]  /*b4ef0*/  LDL.LU R72, [R1+0x3330] ;  /* 0x0033300001487983 */ /* 0x000ef40000300800 */
[----:B------:R-:W-:Y:S04]  /*b4f00*/  STL.64 [R1+0x120], R156 ;  /* 0x0001209c01007387 */ /* 0x000fe80000100a00 */
[----:B------:R-:W-:Y:S04]  /*b4f10*/  STL.64 [R1+0x128], R158 ;  /* 0x0001289e01007387 */ /* 0x000fe80000100a00 */
[----:B------:R-:W-:Y:S04]  /*b4f20*/  STL.64 [R1+0x110], R8 ;  /* 0x0001100801007387 */ /* 0x000fe80000100a00 */
[----:B------:R1:W-:Y:S04]  /*b4f30*/  STL.64 [R1+0x118], R10 ;  /* 0x0001180a01007387 */ /* 0x0003e80000100a00 */
[----:B------:R-:W3:Y:S04]  /*b4f40*/  LDL.LU R73, [R1+0x3334] ;  /* 0x0033340001497983 */ /* 0x000ee80000300800 */
[----:B------:R-:W3:Y:S01]  /*b4f50*/  LDL.LU R74, [R1+0x3338] ;  /* 0x00333800014a7983 */ /* 0x000ee20000300800 */
[----:B-1----:R-:W-:Y:S03]  /*b4f60*/  HMMA.1688.F32.TF32 R8, R4, R188, R236 ;  /* 0x000000bc0408723c */ /* 0x002fe600000810ec */
[----:B------:R-:W3:Y:S04]  /*b4f70*/  LDL.LU R75, [R1+0x333c] ;  /* 0x00333c00014b7983 */ /* 0x000ee80000300800 */
[----:B------:R-:W2:-:S12]  /*b4f80*/  LDL.LU R236, [R1+0x3320] ;  /* 0x0033200001ec7983 */ /* 0x000e980000300800 */
[----:B------:R-:W-:Y:S04]  /*b4f90*/  STL.64 [R1+0x100], R8 ;  /* 0x0001000801007387 */ /* 0x000fe80000100a00 */
[----:B------:R1:W-:Y:S04]  /*b4fa0*/  STL.64 [R1+0x108], R10 ;  /* 0x0001080a01007387 */ /* 0x0003e80000100a00 */
[----:B------:R-:W2:Y:S04]  /*b4fb0*/  LDL.LU R237, [R1+0x3324] ;  /* 0x0033240001ed7983 */ /* 0x000ea80000300800 */
[----:B------:R-:W2:Y:S04]  /*b4fc0*/  LDL.LU R238, [R1+0x3328] ;  /* 0x0033280001ee7983 */ /* 0x000ea80000300800 */
[----:B------:R-:W2:Y:S01]  /*b4fd0*/  LDL.LU R239, [R1+0x332c] ;  /* 0x00332c0001ef7983 */ /* 0x000ea20000300800 */
[----:B-1----:R-:W-:Y:S03]  /*b4fe0*/  HMMA.1688.F32.TF32 R8, R4, R140, R20 ;  /* 0x0000008c0408723c */ /* 0x002fe60000081014 */
[----:B------:R-:W2:-:S15]  /*b4ff0*/  LDL.LU R20, [R1+0x3310] ;  /* 0x0033100001147983 */ /* 0x000e9e0000300800 */
[----:B------:R-:W-:Y:S01]  /*b5000*/  NOP ;  /* 0x0000000000007918 */ /* 0x000fe20000000000 */
[----:B------:R-:W-:Y:S04]  /*b5010*/  STL.64 [R1+0xf0], R8 ;  /* 0x0000f00801007387 */ /* 0x000fe80000100a00 */
[----:B------:R1:W-:Y:S04]  /*b5020*/  STL.64 [R1+0xf8], R10 ;  /* 0x0000f80a01007387 */ /* 0x0003e80000100a00 */
[----:B------:R-:W2:Y:S04]  /*b5030*/  LDL.LU R21, [R1+0x3314] ;  /* 0x0033140001157983 */ /* 0x000ea80000300800 */
[----:B------:R-:W2:Y:S04]  /*b5040*/  LDL.LU R22, [R1+0x3318] ;  /* 0x0033180001167983 */ /* 0x000ea80000300800 */
[----:B------:R-:W2:Y:S01]  /*b5050*/  LDL.LU R23, [R1+0x331c] ;  /* 0x00331c0001177983 */ /* 0x000ea20000300800 */
[C---:B-1----:R-:W-:Y:S08]  /*b5060*/  HMMA.1688.F32.TF32 R8, R4.reuse, R100, R176 ;  /* 0x000000640408723c */ /* 0x042ff000000810b0 */
[C---:B------:R-:W-:Y:S08]  /*b5070*/  HMMA.1688.F32.TF32 R160, R4.reuse, R104, R192 ;  /* 0x0000006804a0723c */ /* 0x040ff000000810c0 */
[C---:B------:R-:W-:Y:S03]  /*b5080*/  HMMA.1688.F32.TF32 R156, R4.reuse, R208, R232 ;  /* 0x000000d0049c723c */ /* 0x040fe600000810e8 */
        /* <DEDUP_REMOVED lines=11> */
[C---:B-1----:R-:W-:Y:S08]  /*b5140*/  HMMA.1688.F32.TF32 R8, R4.reuse, R196, R16 ;  /* 0x000000c40408723c */ /* 0x042ff00000081010 */
[----:B----4-:R-:W-:Y:S01]  /*b5150*/  HMMA.1688.F32.TF32 R4, R4, R200, R12 ;  /* 0x000000c80404723c */ /* 0x010fe2000008100c */
[----:B------:R-:W-:Y:S04]  /*b5160*/  STL.64 [R1+0xa0], R52 ;  /* 0x0000a03401007387 */ /* 0x000fe80000100a00 */
[----:B------:R-:W-:Y:S04]  /*b5170*/  STL.64 [R1+0xa8], R54 ;  /* 0x0000a83601007387 */ /* 0x000fe80000100a00 */
[----:B------:R-:W-:Y:S04]  /*b5180*/  STL.64 [R1+0x90], R48 ;  /* 0x0000903001007387 */ /* 0x000fe80000100a00 */
[----:B------:R-:W-:Y:S04]  /*b5190*/  STL.64 [R1+0x98], R50 ;  /* 0x0000983201007387 */ /* 0x000fe80000100a00 */
[----:B------:R-:W4:Y:S04]  /*b51a0*/  LDL.LU R16, [R1+0x32f0] ;  /* 0x0032f00001107983 */ /* 0x000f280000300800 */
[----:B------:R-:W-:Y:S04]  /*b51b0*/  STL.64 [R1+0x80], R8 ;  /* 0x0000800801007387 */ /* 0x000fe80000100a00 */
[----:B------:R-:W-:Y:S04]  /*b51c0*/  STL.64 [R1+0x88], R10 ;  /* 0x0000880a01007387 */ /* 0x000fe80000100a00 */
[----:B------:R-:W-:Y:S04]  /*b51d0*/  STL.64 [R1+0x70], R4 ;  /* 0x0000700401007387 */ /* 0x000fe80000100a00 */
[----:B------:R2:W-:Y:S04]  /*b51e0*/  STL.64 [R1+0x78], R6 ;  /* 0x0000780601007387 */ /* 0x0005e80000100a00 */
[----:B------:R-:W4:Y:S01]  /*b51f0*/  LDL.LU R17, [R1+0x32f4] ;  /* 0x0032f40001117983 */ /* 0x000f220000300800 */
[----:B------:R-:W-:Y:S01]  /*b5200*/  IMAD.MOV.U32 R12, RZ, RZ, R129 ;  /* 0x000000ffff0c7224 */ /* 0x000fe200078e0081 */
[----:B------:R-:W-:Y:S01]  /*b5210*/  MOV R13, R128 ;  /* 0x00000080000d7202 */ /* 0x000fe20000000f00 */
[----:B------:R-:W-:-:S02]  /*b5220*/  IMAD.MOV.U32 R14, RZ, RZ, R109 ;  /* 0x000000ffff0e7224 */ /* 0x000fc400078e006d */
[----:B------:R-:W-:-:S07]  /*b5230*/  IMAD.MOV.U32 R15, RZ, RZ, R108 ;  /* 0x000000ffff0f7224 */ /* 0x000fce00078e006c */
[C---:B------:R-:W-:Y:S08]  /*b5240*/  HMMA.1688.F32.TF32 R12, R124.reuse, R240, R12 ;  /* 0x000000f07c0c723c */ /* 0x040ff0000008100c */
[C---:B---3--:R-:W-:Y:S08]  /*b5250*/  HMMA.1688.F32.TF32 R128, R124.reuse, R44, R72 ;  /* 0x0000002c7c80723c */ /* 0x048ff00000081048 */
[C---:B--2---:R-:W-:Y:S11]  /*b5260*/  HMMA.1688.F32.TF32 R4, R124.reuse, R40, R236 ;  /* 0x000000287c04723c */ /* 0x044ff600000810ec */
[----:B------:R-:W-:Y:S04]  /*b5270*/  STL.64 [R1+0x8ea8], R130 ;  /* 0x008ea88201007387 */ /* 0x000fe80000100a00 */
[----:B------:R1:W-:Y:S04]  /*b5280*/  STL.64 [R1+0x8ea0], R128 ;  /* 0x008ea08001007387 */ /* 0x0003e80000100a00 */
[----:B------:R-:W-:Y:S04]  /*b5290*/  STL.64 [R1+0x8eb8], R6 ;  /* 0x008eb80601007387 */ /* 0x000fe80000100a00 */
[----:B------:R2:W-:Y:S04]  /*b52a0*/  STL.64 [R1+0x8eb0], R4 ;  /* 0x008eb00401007387 */ /* 0x0005e80000100a00 */
[----:B------:R-:W3:Y:S04]  /*b52b0*/  LDL.LU R236, [R1+0x32c0] ;  /* 0x0032c00001ec7983 */ /* 0x000ee80000300800 */
[----:B------:R-:W3:Y:S04]  /*b52c0*/  LDL.LU R237, [R1+0x32c4] ;  /* 0x0032c40001ed7983 */ /* 0x000ee80000300800 */
[----:B------:R-:W3:Y:S01]  /*b52d0*/  LDL.LU R238, [R1+0x32c8] ;  /* 0x0032c80001ee7983 */ /* 0x000ee20000300800 */
[----:B------:R-:W-:Y:S03]  /*b52e0*/  HMMA.1688.F32.TF32 R8, R124, R248, R20 ;  /* 0x000000f87c08723c */ /* 0x000fe60000081014 */
        /* <DEDUP_REMOVED lines=9> */
[----:B-1----:R-:W3:Y:S04]  /*b5380*/  LDL.LU.64 R128, [R1+0x1430] ;  /* 0x0014300001807983 */ /* 0x002ee80000300a00 */
[----:B------:R-:W3:Y:S04]  /*b5390*/  LDL.64 R130, [R1+0x1438] ;  /* 0x0014380001827983 */ /* 0x000ee80000100a00 */
[----:B------:R-:W-:Y:S04]  /*b53a0*/  STL.64 [R1+0x8ec8], R10 ;  /* 0x008ec80a01007387 */ /* 0x000fe80000100a00 */
[----:B------:R1:W-:Y:S01]  /*b53b0*/  STL.64 [R1+0x8ec0], R8 ;  /* 0x008ec00801007387 */ /* 0x0003e20000100a00 */
[----:B------:R-:W-:-:S02]  /*b53c0*/  IMAD.MOV.U32 R18, RZ, RZ, R137 ;  /* 0x000000ffff127224 */ /* 0x000fc400078e0089 */
[----:B------:R-:W-:Y:S01]  /*b53d0*/  IMAD.MOV.U32 R19, RZ, RZ, R136 ;  /* 0x000000ffff137224 */ /* 0x000fe200078e0088 */
[----:B------:R-:W-:Y:S01]  /*b53e0*/  MOV R109, R40 ;  /* 0x00000028006d7202 */ /* 0x000fe20000000f00 */
[----:B------:R-:W-:Y:S02]  /*b53f0*/  IMAD.MOV.U32 R108, RZ, RZ, R41 ;  /* 0x000000ffff6c7224 */ /* 0x000fe400078e0029 */
[----:B------:R-:W-:Y:S02]  /*b5400*/  IMAD.MOV.U32 R111, RZ, RZ, R44 ;  /* 0x000000ffff6f7224 */ /* 0x000fe400078e002c */
[----:B------:R-:W-:Y:S01]  /*b5410*/  IMAD.MOV.U32 R110, RZ, RZ, R45 ;  /* 0x000000ffff6e7224 */ /* 0x000fe200078e002d */
[----:B--2---:R-:W-:Y:S01]  /*b5420*/  MOV R4, R101 ;  /* 0x0000006500047202 */ /* 0x004fe20000000f00 */
[----:B------:R-:W-:Y:S01]  /*b5430*/  IMAD.MOV.U32 R5, RZ, RZ, R100 ;  /* 0x000000ffff057224 */ /* 0x000fe200078e0064 */
[----:B-1----:R-:W2:Y:S04]  /*b5440*/  LDL.LU.64 R8, [R1+0x1420] ;  /* 0x0014200001087983 */ /* 0x002ea80000300a00 */
[----:B------:R-:W2:Y:S04]  /*b5450*/  LDL.64 R10, [R1+0x1428] ;  /* 0x00142800010a7983 */ /* 0x000ea80000100a00 */
        /* <DEDUP_REMOVED lines=12> */
[C---:B----4-:R-:W-:Y:S03]  /*b5520*/  HMMA.1688.F32.TF32 R16, R124.reuse, R224, R16 ;  /* 0x000000e07c10723c */ /* 0x050fe60000081010 */
[----:B------:R-:W4:Y:S04]  /*b5530*/  LDL.LU R42, [R1+0x3298] ;  /* 0x00329800012a7983 */ /* 0x000f280000300800 */
[----:B------:R-:W4:Y:S04]  /*b5540*/  LDL.LU R43, [R1+0x329c] ;  /* 0x00329c00012b7983 */ /* 0x000f280000300800 */
[----:B------:R-:W-:Y:S04]  /*b5550*/  LDS R136, [R0+UR10+0x8080] ;  /* 0x0080800a00887984 */ /* 0x000fe80008000800 */
[----:B------:R-:W1:Y:S04]  /*b5560*/  LDS R137, [R231+UR10+0x8080] ;  /* 0x0080800ae7897984 */ /* 0x000e680008000800 */
[----:B------:R-:W-:Y:S04]  /*b5570*/  STL.64 [R1+0x8ee8], R18 ;  /* 0x008ee81201007387 */ /* 0x000fe80000100a00 */
[----:B------:R1:W-:Y:S04]  /*b5580*/  STL.64 [R1+0x8ee0], R16 ;  /* 0x008ee01001007387 */ /* 0x0003e80000100a00 */
[----:B-1----:R-:W4:Y:S04]  /*b5590*/  LDL.LU.64 R16, [R1+0x1410] ;  /* 0x0014100001107983 */ /* 0x002f280000300a00 */
[----:B------:R-:W4:Y:S04]  /*b55a0*/  LDL.64 R18, [R1+0x1418] ;  /* 0x0014180001127983 */ /* 0x000f280000100a00 */
[----:B------:R-:W4:Y:S04]  /*b55b0*/  LDL.LU R44, [R1+0x3280] ;  /* 0x00328000012c7983 */ /* 0x000f280000300800 */
[----:B------:R-:W4:Y:S04]  /*b55c0*/  LDL.LU R45, [R1+0x3284] ;  /* 0x00328400012d7983 */ /* 0x000f280000300800 */
[----:B------:R-:W4:Y:S04]  /*b55d0*/  LDL.LU R46, [R1+0x3288] ;  /* 0x00328800012e7983 */ /* 0x000f280000300800 */
[----:B------:R-:W4:Y:S01]  /*b55e0*/  LDL.LU R47, [R1+0x328c] ;  /* 0x00328c00012f7983 */ /* 0x000f220000300800 */
[C---:B---3--:R-:W-:Y:S08]  /*b55f0*/  HMMA.1688.F32.TF32 R20, R124.reuse, R216, R20 ;  /* 0x000000d87c14723c */ /* 0x048ff00000081014 */
[C---:B------:R-:W-:Y:S11]  /*b5600*/  HMMA.1688.F32.TF32 R24, R124.reuse, R24, R72 ;  /* 0x000000187c18723c */ /* 0x040ff60000081048 */
[----:B------:R-:W-:Y:S04]  /*b5610*/  STL.64 [R1+0x8ef8], R22 ;  /* 0x008ef81601007387 */ /* 0x000fe80000100a00 */
[----:B------:R-:W-:Y:S04]  /*b5620*/  STL.64 [R1+0x8ef0], R20 ;  /* 0x008ef01401007387 */ /* 0x000fe80000100a00 */
[----:B------:R-:W-:Y:S04]  /*b5630*/  STL.64 [R1+0x8f08], R26 ;  /* 0x008f081a01007387 */ /* 0x000fe80000100a00 */
[----:B------:R-:W-:Y:S04]  /*b5640*/  STL.64 [R1+0x8f00], R24 ;  /* 0x008f001801007387 */ /* 0x000fe80000100a00 */
[----:B------:R-:W3:Y:S04]  /*b5650*/  LDL.LU R72, [R1+0x3270] ;  /* 0x0032700001487983 */ /* 0x000ee80000300800 */
[----:B------:R-:W3:Y:S04]  /*b5660*/  LDL.LU R73, [R1+0x3274] ;  /* 0x0032740001497983 */ /* 0x000ee80000300800 */
[----:B------:R-:W3:Y:S04]  /*b5670*/  LDL.LU R74, [R1+0x3278] ;  /* 0x00327800014a7983 */ /* 0x000ee80000300800 */
[----:B------:R-:W3:Y:S01]  /*b5680*/  LDL.LU R75, [R1+0x327c] ;  /* 0x00327c00014b7983 */ /* 0x000ee20000300800 */
[C---:B------:R-:W-:Y:S03]  /*b5690*/  HMMA.1688.F32.TF32 R28, R124.reuse, R28, R236 ;  /* 0x0000001c7c1c723c */ /* 0x040fe600000810ec */
[----:B------:R-:W3:Y:S04]  /*b56a0*/  LDL.LU R236, [R1+0x3260] ;  /* 0x0032600001ec7983 */ /* 0x000ee80000300800 */
[----:B------:R-:W3:Y:S04]  /*b56b0*/  LDL.LU R237, [R1+0x3264] ;  /* 0x0032640001ed7983 */ /* 0x000ee80000300800 */
[----:B------:R-:W3:Y:S04]  /*b56c0*/  LDL.LU R238, [R1+0x3268] ;  /* 0x0032680001ee7983 */ /* 0x000ee80000300800 */
[----:B------:R-:W3:Y:S01]  /*b56d0*/  LDL.LU R239, [R1+0x326c] ;  /* 0x00326c0001ef7983 */ /* 0x000ee20000300800 */
[C---:B--2---:R-:W-:Y:S08]  /*b56e0*/  HMMA.1688.F32.TF32 R32, R124.reuse, R32, R52 ;  /* 0x000000207c20723c */ /* 0x044ff00000081034 */
[C---:B------:R-:W-:Y:S01]  /*b56f0*/  HMMA.1688.F32.TF32 R36, R124.reuse, R36, R48 ;  /* 0x000000247c24723c */ /* 0x040fe20000081030 */
[----:B------:R-:W-:Y:S04]  /*b5700*/  STL.64 [R1+0x8f18], R30 ;  /* 0x008f181e01007387 */ /* 0x000fe80000100a00 */
[----:B------:R1:W-:Y:S06]  /*b5710*/  STL.64 [R1+0x8f10], R28 ;  /* 0x008f101c01007387 */ /* 0x0003ec0000100a00 */
[----:B------:R-:W-:Y:S04]  /*b5720*/  STL.64 [R1+0x8e98], R34 ;  /* 0x008e982201007387 */ /* 0x000fe80000100a00 */
[----:B------:R-:W-:Y:S04]  /*b5730*/  STL.64 [R1+0x8e90], R32 ;  /* 0x008e902001007387 */ /* 0x000fe80000100a00 */
[----:B------:R-:W-:Y:S04]  /*b5740*/  STL.64 [R1+0x8e88], R38 ;  /* 0x008e882601007387 */ /* 0x000fe80000100a00 */
[----:B------:R-:W-:Y:S04]  /*b5750*/  STL.64 [R1+0x8e80], R36 ;  /* 0x008e802401007387 */ /* 0x000fe80000100a00 */
[----:B------:R-:W2:Y:S04]  /*b5760*/  LDL.LU R220, [R1+0x3250] ;  /* 0x0032500001dc7983 */ /* 0x000ea80000300800 */
[----:B------:R-:W2:Y:S04]  /*b5770*/  LDL.LU R221, [R1+0x3254] ;  /* 0x0032540001dd7983 */ /* 0x000ea80000300800 */
[----:B------:R-:W2:Y:S04]  /*b5780*/  LDL.LU R222, [R1+0x3258] ;  /* 0x0032580001de7983 */ /* 0x000ea80000300800 */
[----:B------:R-:W2:Y:S04]  /*b5790*/  LDL.LU R223, [R1+0x325c] ;  /* 0x00325c0001df7983 */ /* 0x000ea80000300800 */
[----:B-1----:R-:W2:Y:S01]  /*b57a0*/  LDL.LU.64 R28, [R1+0x1490] ;  /* 0x00149000011c7983 */ /* 0x002ea20000300a00 */
[----:B----4-:R-:W-:Y:S03]  /*b57b0*/  HMMA.1688.F32.TF32 R40, R124, R16, R40 ;  /* 0x000000107c28723c */ /* 0x010fe60000081028 */
[----:B------:R-:W4:-:S15]  /*b57c0*/  LDL.64 R30, [R1+0x1498] ;  /* 0x00149800011e7983 */ /* 0x000f1e0000100a00 */
[----:B------:R-:W-:Y:S01]  /*b57d0*/  NOP ;  /* 0x0000000000007918 */ /* 0x000fe20000000000 */
        /* <DEDUP_REMOVED lines=10> */
[----:B------:R-:W-:-:S15]  /*b5880*/  HMMA.1688.F32.TF32 R44, R124, R8, R44 ;  /* 0x000000087c2c723c */ /* 0x000fde000008102c */
[----:B------:R-:W-:-:S04]  /*b5890*/  NOP ;  /* 0x0000000000007918 */ /* 0x000fc80000000000 */
[----:B------:R-:W-:Y:S04]  /*b58a0*/  STL.64 [R1+0x8f28], R46 ;  /* 0x008f282e01007387 */ /* 0x000fe80000100a00 */
[----:B------:R1:W-:Y:S01]  /*b58b0*/  STL.64 [R1+0x8f20], R44 ;  /* 0x008f202c01007387 */ /* 0x0003e20000100a00 */
[----:B---3--:R-:W-:-:S15]  /*b58c0*/  HMMA.1688.F32.TF32 R48, R124, R128, R72 ;  /* 0x000000807c30723c */ /* 0x008fde0000081048 */
[----:B------:R-:W-:-:S04]  /*b58d0*/  NOP ;  /* 0x0000000000007918 */ /* 0x000fc80000000000 */
[----:B------:R-:W-:Y:S04]  /*b58e0*/  STL.64 [R1+0x8e68], R50 ;  /* 0x008e683201007387 */ /* 0x000fe80000100a00 */
[----:B------:R-:W-:Y:S04]  /*b58f0*/  STL.64 [R1+0x8e60], R48 ;  /* 0x008e603001007387 */ /* 0x000fe80000100a00 */
[----:B------:R-:W3:Y:S04]  /*b5900*/  LDL.LU R72, [R1+0x3220] ;  /* 0x0032200001487983 */ /* 0x000ee80000300800 */
[----:B------:R-:W3:Y:S01]  /*b5910*/  LDL.LU R73, [R1+0x3224] ;  /* 0x0032240001497983 */ /* 0x000ee20000300800 */
[C---:B------:R-:W-:Y:S03]  /*b5920*/  HMMA.1688.F32.TF32 R52, R124.reuse, R144, R236 ;  /* 0x000000907c34723c */ /* 0x040fe600000810ec */
[----:B------:R-:W3:Y:S04]  /*b5930*/  LDL.LU R74, [R1+0x3228] ;  /* 0x00322800014a7983 */ /* 0x000ee80000300800 */
[----:B------:R-:W3:Y:S04]  /*b5940*/  LDL.LU R75, [R1+0x322c] ;  /* 0x00322c00014b7983 */ /* 0x000ee80000300800 */
[----:B------:R-:W3:Y:S04]  /*b5950*/  LDL.LU R236, [R1+0x3210] ;  /* 0x0032100001ec7983 */ /* 0x000ee80000300800 */
[----:B------:R-:W3:Y:S04]  /*b5960*/  LDL.LU R237, [R1+0x3214] ;  /* 0x0032140001ed7983 */ /* 0x000ee80000300800 */
[----:B------:R-:W3:Y:S04]  /*b5970*/  LDL.LU R238, [R1+0x3218] ;  /* 0x0032180001ee7983 */ /* 0x000ee80000300800 */
[----:B------:R-:W3:Y:S04]  /*b5980*/  LDL.LU R239, [R1+0x321c] ;  /* 0x00321c0001ef7983 */ /* 0x000ee80000300800 */
[----:B------:R-:W-:Y:S04]  /*b5990*/  STL [R1+0x8e10], R52 ;  /* 0x008e103401007387 */ /* 0x000fe80000100800 */
[----:B------:R-:W-:Y:S04]  /*b59a0*/  STL [R1+0x8e0c], R53 ;  /* 0x008e0c3501007387 */ /* 0x000fe80000100800 */
[----:B------:R-:W-:Y:S04]  /*b59b0*/  STL [R1+0x8e08], R54 ;  /* 0x008e083601007387 */ /* 0x000fe80000100800 */
[----:B------:R-:W-:Y:S01]  /*b59c0*/  STL [R1+0x8e04], R55 ;  /* 0x008e043701007387 */ /* 0x000fe20000100800 */
[C---:B--2---:R-:W-:Y:S03]  /*b59d0*/  HMMA.1688.F32.TF32 R56, R124.reuse, R56, R220 ;  /* 0x000000387c38723c */ /* 0x044fe600000810dc */
[----:B------:R-:W2:Y:S04]  /*b59e0*/  LDL.LU R220, [R1+0x3200] ;  /* 0x0032000001dc7983 */ /* 0x000ea80000300800 */
[----:B------:R-:W2:Y:S04]  /*b59f0*/  LDL.LU R221, [R1+0x3204] ;  /* 0x0032040001dd7983 */ /* 0x000ea80000300800 */
[----:B------:R-:W2:Y:S04]  /*b5a00*/  LDL.LU R222, [R1+0x3208] ;  /* 0x0032080001de7983 */ /* 0x000ea80000300800 */
[----:B------:R-:W2:Y:S04]  /*b5a10*/  LDL.LU R223, [R1+0x320c] ;  /* 0x00320c0001df7983 */ /* 0x000ea80000300800 */
[----:B------:R-:W-:Y:S04]  /*b5a20*/  STL [R1+0x8dfc], R56 ;  /* 0x008dfc3801007387 */ /* 0x000fe80000100800 */
[----:B------:R-:W-:Y:S04]  /*b5a30*/  STL [R1+0x8df8], R57 ;  /* 0x008df83901007387 */ /* 0x000fe80000100800 */
[----:B------:R-:W-:Y:S01]  /*b5a40*/  STL [R1+0x8df4], R58 ;  /* 0x008df43a01007387 */ /* 0x000fe20000100800 */
[C---:B----4-:R-:W-:Y:S03]  /*b5a50*/  HMMA.1688.F32.TF32 R60, R124.reuse, R60, R192 ;  /* 0x0000003c7c3c723c */ /* 0x050fe600000810c0 */
[----:B------:R-:W-:Y:S05]  /*b5a60*/  STL [R1+0x8df0], R59 ;  /* 0x008df03b01007387 */ /* 0x000fea0000100800 */
[C---:B------:R-:W-:Y:S11]  /*b5a70*/  HMMA.1688.F32.TF32 R64, R124.reuse, R64, R232 ;  /* 0x000000407c40723c */ /* 0x040ff600000810e8 */
        /* <DEDUP_REMOVED lines=8> */
[----:B------:R-:W-:Y:S04]  /*b5b00*/  STL [R1+0x8ddc], R64 ;  /* 0x008ddc4001007387 */ /* 0x000fe80000100800 */
[----:B------:R-:W-:Y:S04]  /*b5b10*/  STL [R1+0x8dd8], R65 ;  /* 0x008dd84101007387 */ /* 0x000fe80000100800 */
[----:B------:R-:W-:Y:S04]  /*b5b20*/  STL [R1+0x8dd4], R66 ;  /* 0x008dd44201007387 */ /* 0x000fe80000100800 */
[----:B------:R-:W-:Y:S01]  /*b5b30*/  STL [R1+0x8dd0], R67 ;  /* 0x008dd04301007387 */ /* 0x000fe20000100800 */
[C---:B---3--:R-:W-:Y:S08]  /*b5b40*/  HMMA.1688.F32.TF32 R68, R124.reuse, R68, R72 ;  /* 0x000000447c44723c */ /* 0x048ff00000081048 */
[----:B------:R-:W-:Y:S11]  /*b5b50*/  HMMA.1688.F32.TF32 R72, R124, R28, R236 ;  /* 0x0000001c7c48723c */ /* 0x000ff600000810ec */
[----:B------:R-:W-:Y:S04]  /*b5b60*/  STL [R1+0x8dcc], R68 ;  /* 0x008dcc4401007387 */ /* 0x000fe80000100800 */
[----:B------:R-:W-:Y:S04]  /*b5b70*/  STL [R1+0x8dc8], R69 ;  /* 0x008dc84501007387 */ /* 0x000fe80000100800 */
[----:B------:R-:W-:Y:S04]  /*b5b80*/  STL [R1+0x8dc4], R70 ;  /* 0x008dc44601007387 */ /* 0x000fe80000100800 */
[----:B------:R-:W-:Y:S04]  /*b5b90*/  STL [R1+0x8dc0], R71 ;  /* 0x008dc04701007387 */ /* 0x000fe80000100800 */
[----:B------:R-:W3:Y:S04]  /*b5ba0*/  LDL.LU R236, [R1+0x31e0] ;  /* 0x0031e00001ec7983 */ /* 0x000ee80000300800 */
[----:B------:R-:W3:Y:S04]  /*b5bb0*/  LDL.LU R237, [R1+0x31e4] ;  /* 0x0031e40001ed7983 */ /* 0x000ee80000300800 */
        /* <DEDUP_REMOVED lines=8> */
[----:B------:R-:W-:-:S02]  /*b5c40*/  IMAD.MOV.U32 R238, RZ, RZ, R77 ;  /* 0x000000ffffee7224 */ /* 0x000fc400078e004d */
[----:B------:R-:W-:Y:S02]  /*b5c50*/  IMAD.MOV.U32 R239, RZ, RZ, R76 ;  /* 0x000000ffffef7224 */ /* 0x000fe400078e004c */
[----:B--2---:R-:W-:Y:S01]  /*b5c60*/  HMMA.1688.F32.TF32 R76, R124, R180, R220 ;  /* 0x000000b47c4c723c */ /* 0x004fe200000810dc */
[----:B------:R-:W2:Y:S04]  /*b5c70*/  LDL.LU R220, [R1+0x31c0] ;  /* 0x0031c00001dc7983 */ /* 0x000ea80000300800 */
[----:B------:R-:W2:Y:S01]  /*b5c80*/  LDL.LU R221, [R1+0x31c4] ;  /* 0x0031c40001dd7983 */ /* 0x000ea20000300800 */
[----:B------:R-:W-:Y:S01]  /*b5c90*/  IMAD.MOV.U32 R222, RZ, RZ, R81 ;  /* 0x000000ffffde7224 */ /* 0x000fe200078e0051 */
[----:B------:R-:W-:-:S12]  /*b5ca0*/  MOV R223, R80 ;  /* 0x0000005000df7202 */ /* 0x000fd80000000f00 */
        /* <DEDUP_REMOVED lines=8> */
[----:B----4-:R-:W-:Y:S03]  /*b5d30*/  HMMA.1688.F32.TF32 R80, R124, R184, R232 ;  /* 0x000000b87c50723c */ /* 0x010fe600000810e8 */
[----:B------:R-:W4:Y:S04]  /*b5d40*/  LDL.LU R232, [R1+0x31a0] ;  /* 0x0031a00001e87983 */ /* 0x000f280000300800 */
[----:B------:R-:W4:Y:S01]  /*b5d50*/  LDL.LU R233, [R1+0x31a4] ;  /* 0x0031a40001e97983 */ /* 0x000f220000300800 */
[----:B------:R-:W-:-:S02]  /*b5d60*/  IMAD.MOV.U32 R234, RZ, RZ, R85 ;  /* 0x000000ffffea7224 */ /* 0x000fc400078e0055 */
[----:B------:R-:W-:-:S09]  /*b5d70*/  IMAD.MOV.U32 R235, RZ, RZ, R84 ;  /* 0x000000ffffeb7224 */ /* 0x000fd200078e0054 */
[----:B------:R-:W-:Y:S04]  /*b5d80*/  STL [R1+0x8d9c], R80 ;  /* 0x008d9c5001007387 */ /* 0x000fe80000100800 */
[----:B------:R-:W-:Y:S04]  /*b5d90*/  STL [R1+0x8d98], R81 ;  /* 0x008d985101007387 */ /* 0x000fe80000100800 */
[----:B------:R-:W-:Y:S04]  /*b5da0*/  STL [R1+0x8d94], R82 ;  /* 0x008d945201007387 */ /* 0x000fe80000100800 */
[----:B------:R-:W-:Y:S01]  /*b5db0*/  STL [R1+0x8d90], R83 ;  /* 0x008d905301007387 */ /* 0x000fe20000100800 */
[----:B------:R-:W-:-:S02]  /*b5dc0*/  IMAD.MOV.U32 R15, RZ, RZ, R104 ;  /* 0x000000ffff0f7224 */ /* 0x000fc400078e0068 */
[----:B------:R-:W-:Y:S01]  /*b5dd0*/  IMAD.MOV.U32 R14, RZ, RZ, R105 ;  /* 0x000000ffff0e7224 */ /* 0x000fe200078e0069 */
[C---:B---3--:R-:W-:Y:S01]  /*b5de0*/  HMMA.1688.F32.TF32 R84, R124.reuse, R172, R236 ;  /* 0x000000ac7c54723c */ /* 0x048fe200000810ec */
[----:B------:R-:W-:Y:S01]  /*b5df0*/  MOV R238, R89 ;  /* 0x0000005900ee7202 */ /* 0x000fe20000000f00 */
[----:B------:R-:W-:Y:S02]  /*b5e00*/  IMAD.MOV.U32 R239, RZ, RZ, R88 ;  /* 0x000000ffffef7224 */ /* 0x000fe400078e0058 */
[----:B------:R-:W-:Y:S02]  /*b5e10*/  IMAD.MOV.U32 R236, RZ, RZ, R93 ;  /* 0x000000ffffec7224 */ /* 0x000fe400078e005d */
[----:B------:R-:W-:Y:S02]  /*b5e20*/  IMAD.MOV.U32 R237, RZ, RZ, R92 ;  /* 0x000000ffffed7224 */ /* 0x000fe400078e005c */
[C---:B------:R-:W-:Y:S11]  /*b5e30*/  HMMA.1688.F32.TF32 R88, R124.reuse, R188, R176 ;  /* 0x000000bc7c58723c */ /* 0x040ff600000810b0 */
[----:B------:R-:W-:Y:S04]  /*b5e40*/  STL [R1+0x8d8c], R84 ;  /* 0x008d8c5401007387 */ /* 0x000fe80000100800 */
[----:B------:R-:W-:Y:S04]  /*b5e50*/  STL [R1+0x8d88], R85 ;  /* 0x008d885501007387 */ /* 0x000fe80000100800 */
[----:B------:R-:W-:Y:S04]  /*b5e60*/  STL [R1+0x8d84], R86 ;  /* 0x008d845601007387 */ /* 0x000fe80000100800 */
[----:B------:R-:W-:Y:S01]  /*b5e70*/  STL [R1+0x8d80], R87 ;  /* 0x008d805701007387 */ /* 0x000fe20000100800 */
[----:B--2---:R-:W-:Y:S03]  /*b5e80*/  HMMA.1688.F32.TF32 R92, R124, R140, R220 ;  /* 0x0000008c7c5c723c */ /* 0x004fe600000810dc */
[----:B------:R-:W-:Y:S04]  /*b5e90*/  STL [R1+0x8d7c], R88 ;  /* 0x008d7c5801007387 */ /* 0x000fe80000100800 */
[----:B------:R-:W-:Y:S04]  /*b5ea0*/  STL [R1+0x8d78], R89 ;  /* 0x008d785901007387 */ /* 0x000fe80000100800 */
[----:B------:R-:W-:Y:S04]  /*b5eb0*/  STL [R1+0x8d74], R90 ;  /* 0x008d745a01007387 */ /* 0x000fe80000100800 */
[----:B------:R-:W-:Y:S04]  /*b5ec0*/  STL [R1+0x8d70], R91 ;  /* 0x008d705b01007387 */ /* 0x000fe80000100800 */
[----:B------:R-:W2:Y:S04]  /*b5ed0*/  LDL.LU R220, [R1+0x3180] ;  /* 0x0031800001dc7983 */ /* 0x000ea80000300800 */
[----:B------:R-:W2:Y:S01]  /*b5ee0*/  LDL.LU R221, [R1+0x3184] ;  /* 0x0031840001dd7983 */ /* 0x000ea20000300800 */
[----:B------:R-:W-:-:S02]  /*b5ef0*/  IMAD.MOV.U32 R222, RZ, RZ, R97 ;  /* 0x000000ffffde7224 */ /* 0x000fc400078e0061 */
[----:B------:R-:W-:Y:S02]  /*b5f00*/  IMAD.MOV.U32 R223, RZ, RZ, R96 ;  /* 0x000000ffffdf7224 */ /* 0x000fe400078e0060 */
[C---:B------:R-:W-:Y:S08]  /*b5f10*/  HMMA.1688.F32.TF32 R96, R124.reuse, R100, R192 ;  /* 0x000000647c60723c */ /* 0x040ff000000810c0 */
[C---:B----4-:R-:W-:Y:S01]  /*b5f20*/  HMMA.1688.F32.TF32 R100, R124.reuse, R104, R232 ;  /* 0x000000687c64723c */ /* 0x050fe200000810e8 */
        /* <DEDUP_REMOVED lines=8> */
[----:B------:R-:W-:Y:S03]  /*b5fb0*/  HMMA.1688.F32.TF32 R104, R124, R208, R236 ;  /* 0x000000d07c68723c */ /* 0x000fe600000810ec */
[----:B------:R-:W-:Y:S04]  /*b5fc0*/  STL [R1+0x8d4c], R100 ;  /* 0x008d4c6401007387 */ /* 0x000fe80000100800 */
[----:B------:R-:W-:Y:S04]  /*b5fd0*/  STL [R1+0x8d48], R101 ;  /* 0x008d486501007387 */ /* 0x000fe80000100800 */
[----:B------:R-:W-:Y:S04]  /*b5fe0*/  STL [R1+0x8d44], R102 ;  /* 0x008d446601007387 */ /* 0x000fe80000100800 */
[----:B------:R-:W-:Y:S04]  /*b5ff0*/  STL [R1+0x8d40], R103 ;  /* 0x008d406701007387 */ /* 0x000fe80000100800 */
[----:B------:R-:W3:Y:S04]  /*b6000*/  LDL.LU R236, [R1+0x3170] ;  /* 0x0031700001ec7983 */ /* 0x000ee80000300800 */
[----:B------:R-:W3:Y:S04]  /*b6010*/  LDL.LU R237, [R1+0x3174] ;  /* 0x0031740001ed7983 */ /* 0x000ee80000300800 */
[----:B------:R-:W3:Y:S04]  /*b6020*/  LDL.LU R238, [R1+0x3178] ;  /* 0x0031780001ee7983 */ /* 0x000ee80000300800 */
[----:B------:R-:W3:Y:S04]  /*b6030*/  LDL.LU R239, [R1+0x317c] ;  /* 0x00317c0001ef7983 */ /* 0x000ee80000300800 */
[----:B------:R-:W-:Y:S04]  /*b6040*/  STL [R1+0x8d3c], R104 ;  /* 0x008d3c6801007387 */ /* 0x000fe80000100800 */
[----:B------:R-:W-:Y:S04]  /*b6050*/  STL [R1+0x8d38], R105 ;  /* 0x008d386901007387 */ /* 0x000fe80000100800 */
[----:B------:R-:W-:Y:S01]  /*b6060*/  STL [R1+0x8d34], R106 ;  /* 0x008d346a01007387 */ /* 0x000fe20000100800 */
[----:B-1----:R-:W-:-:S03]  /*b6070*/  IMAD.MOV.U32 R44, RZ, RZ, R111 ;  /* 0x000000ffff2c7224 */ /* 0x002fc600078e006f */
[----:B------:R-:W-:Y:S01]  /*b6080*/  STL [R1+0x8d30], R107 ;  /* 0x008d306b01007387 */ /* 0x000fe20000100800 */
[----:B------:R-:W-:Y:S01]  /*b6090*/  IMAD.MOV.U32 R45, RZ, RZ, R110 ;  /* 0x000000ffff2d7224 */ /* 0x000fe200078e006e */
[----:B------:R-:W-:Y:S02]  /*b60a0*/  MOV R20, R109 ;  /* 0x0000006d00147202 */ /* 0x000fe40000000f00 */
[----:B------:R-:W4:Y:S01]  /*b60b0*/  LDL.LU R168, [R1+0x3160] ;  /* 0x0031600001a87983 */ /* 0x000f220000300800 */
[----:B------:R-:W-:-:S03]  /*b60c0*/  IMAD.MOV.U32 R21, RZ, RZ, R108 ;  /* 0x000000ffff157224 */ /* 0x000fc600078e006c */
[----:B------:R-:W4:Y:S04]  /*b60d0*/  LDL.LU R169, [R1+0x3164] ;  /* 0x0031640001a97983 */ /* 0x000f280000300800 */
[----:B------:R-:W4:Y:S04]  /*b60e0*/  LDL.LU R170, [R1+0x3168] ;  /* 0x0031680001aa7983 */ /* 0x000f280000300800 */
[----:B------:R-:W4:Y:S01]  /*b60f0*/  LDL.LU R171, [R1+0x316c] ;  /* 0x00316c0001ab7983 */ /* 0x000f220000300800 */
[----:B------:R-:W-:Y:S01]  /*b6100*/  IMAD.MOV.U32 R194, RZ, RZ, R113 ;  /* 0x000000ffffc27224 */ /* 0x000fe200078e0071 */
[----:B------:R-:W-:Y:S01]  /*b6110*/  MOV R195, R112 ;  /* 0x0000007000c37202 */ /* 0x000fe20000000f00 */
[C---:B--2---:R-:W-:Y:S01]  /*b6120*/  HMMA.1688.F32.TF32 R108, R124.reuse, R152, R220 ;  /* 0x000000987c6c723c */ /* 0x044fe200000810dc */
        /* <DEDUP_REMOVED lines=18> */
[----:B---3--:R-:W-:Y:S03]  /*b6250*/  HMMA.1688.F32.TF32 R112, R124, R148, R236 ;  /* 0x000000947c70723c */ /* 0x008fe600000810ec */
[----:B------:R-:W3:Y:S04]  /*b6260*/  LDL.LU R236, [R1+0x2710] ;  /* 0x0027100001ec7983 */ /* 0x000ee80000300800 */
[----:B------:R-:W3:Y:S01]  /*b6270*/  LDL.LU R237, [R1+0x2714] ;  /* 0x0027140001ed7983 */ /* 0x000ee20000300800 */
[----:B------:R-:W-:-:S02]  /*b6280*/  IMAD.MOV.U32 R238, RZ, RZ, R117 ;  /* 0x000000ffffee7224 */ /* 0x000fc400078e0075 */
[----:B------:R-:W-:Y:S01]  /*b6290*/  IMAD.MOV.U32 R239, RZ, RZ, R116 ;  /* 0x000000ffffef7224 */ /* 0x000fe200078e0074 */
[----:B------:R-:W-:Y:S01]  /*b62a0*/  MOV R7, R120 ;  /* 0x0000007800077202 */ /* 0x000fe20000000f00 */
[----:B------:R-:W-:Y:S01]  /*b62b0*/  IMAD.MOV.U32 R6, RZ, RZ, R121 ;  /* 0x000000ffff067224 */ /* 0x000fe200078e0079 */
[----:B----4-:R-:W-:Y:S06]  /*b62c0*/  HMMA.1688.F32.TF32 R116, R124, R120, R168 ;  /* 0x000000787c74723c */ /* 0x010fec00000810a8 */
        /* <DEDUP_REMOVED lines=8> */
[----:B--2---:R-:W-:Y:S08]  /*b6350*/  HMMA.1688.F32.TF32 R24, R136, R44, R220 ;  /* 0x0000002c8818723c */ /* 0x004ff000000810dc */
[C---:B------:R-:W-:Y:S08]  /*b6360*/  HMMA.1688.F32.TF32 R120, R124.reuse, R196, R176 ;  /* 0x000000c47c78723c */ /* 0x040ff000000810b0 */
[----:B------:R-:W-:Y:S11]  /*b6370*/  HMMA.1688.F32.TF32 R124, R124, R200, R192 ;  /* 0x000000c87c7c723c */ /* 0x000ff600000810c0 */
        /* <DEDUP_REMOVED lines=9> */
[----:B------:R-:W-:Y:S04]  /*b6410*/  STL.64 [R1+0x710], R24 ;  /* 0x0007101801007387 */ /* 0x000fe80000100a00 */
[----:B------:R1:W-:Y:S04]  /*b6420*/  STL.64 [R1+0x718], R26 ;  /* 0x0007181a01007387 */ /* 0x0003e80000100a00 */
[----:B------:R-:W2:Y:S04]  /*b6430*/  LDL.LU R221, [R1+0x2704] ;  /* 0x0027040001dd7983 */ /* 0x000ea80000300800 */
[----:B------:R-:W2:Y:S04]  /*b6440*/  LDL.LU R222, [R1+0x2708] ;  /* 0x0027080001de7983 */ /* 0x000ea80000300800 */
[----:B------:R-:W2:Y:S01]  /*b6450*/  LDL.LU R223, [R1+0x270c] ;  /* 0x00270c0001df7983 */ /* 0x000ea20000300800 */
[----:B-1----:R-:W-:Y:S03]  /*b6460*/  HMMA.1688.F32.TF32 R24, R136, R20, R232 ;  /* 0x000000148818723c */ /* 0x002fe600000810e8 */
[----:B------:R-:W-:-:S15]  /*b6470*/  STL.64 [R1+0x91c8], R20 ;  /* 0x0091c81401007387 */ /* 0x000fde0000100a00 */
[----:B------:R-:W-:Y:S01]  /*b6480*/  NOP ;  /* 0x0000000000007918 */ /* 0x000fe20000000000 */
[----:B------:R-:W-:Y:S01]  /*b6490*/  MOV R123, R27 ;  /* 0x0000001b007b7202 */ /* 0x000fe20000000f00 */
[----:B------:R-:W-:Y:S02]  /*b64a0*/  IMAD.MOV.U32 R122, RZ, RZ, R26 ;  /* 0x000000ffff7a7224 */ /* 0x000fe400078e001a */
[----:B------:R-:W-:Y:S02]  /*b64b0*/  IMAD.MOV.U32 R121, RZ, RZ, R25 ;  /* 0x000000ffff797224 */ /* 0x000fe400078e0019 */
[----:B------:R-:W-:Y:S01]  /*b64c0*/  IMAD.MOV.U32 R120, RZ, RZ, R24 ;  /* 0x000000ffff787224 */ /* 0x000fe200078e0018 */
[----:B------:R-:W-:Y:S01]  /*b64d0*/  STL [R1+0x8e2c], R123 ;  /* 0x008e2c7b01007387 */ /* 0x000fe20000100800 */
[----:B---3--:R-:W-:Y:S03]  /*b64e0*/  HMMA.1688.F32.TF32 R24, R136, R248, R236 ;  /* 0x000000f88818723c */ /* 0x008fe600000810ec */
        /* <DEDUP_REMOVED lines=11> */
[----:B------:R-:W-:-:S02]  /*b65a0*/  IMAD.MOV.U32 R119, RZ, RZ, R27 ;  /* 0x000000ffff777224 */ /* 0x000fc400078e001b */
[----:B------:R-:W-:Y:S01]  /*b65b0*/  IMAD.MOV.U32 R118, RZ, RZ, R26 ;  /* 0x000000ffff767224 */ /* 0x000fe200078e001a */
[----:B------:R-:W-:Y:S01]  /*b65c0*/  STL.64 [R1+0x91c0], R248 ;  /* 0x0091c0f801007387 */ /* 0x000fe20000100a00 */
[----:B------:R-:W-:-:S03]  /*b65d0*/  IMAD.MOV.U32 R117, RZ, RZ, R25 ;  /* 0x000000ffff757224 */ /* 0x000fc600078e0019 */
[----:B------:R-:W3:Y:S01]  /*b65e0*/  LDL.LU.64 R32, [R1+0x13b0] ;  /* 0x0013b00001207983 */ /* 0x000ee20000300a00 */
[----:B------:R-:W-:-:S03]  /*b65f0*/  IMAD.MOV.U32 R116, RZ, RZ, R24 ;  /* 0x000000ffff747224 */ /* 0x000fc600078e0018 */
[----:B------:R-:W3:Y:S04]  /*b6600*/  LDL.64 R34, [R1+0x13b8] ;  /* 0x0013b80001227983 */ /* 0x000ee80000100a00 */
[----:B------:R-:W3:Y:S04]  /*b6610*/  LDL.LU.64 R36, [R1+0x13e0] ;  /* 0x0013e00001247983 */ /* 0x000ee80000300a00 */
[----:B------:R-:W3:Y:S04]  /*b6620*/  LDL.64 R38, [R1+0x13e8] ;  /* 0x0013e80001267983 */ /* 0x000ee80000100a00 */
[----:B------:R-:W-:Y:S04]  /*b6630*/  STL [R1+0x8e3c], R119 ;  /* 0x008e3c7701007387 */ /* 0x000fe80000100800 */
[----:B------:R-:W-:Y:S04]  /*b6640*/  STL [R1+0x8e38], R118 ;  /* 0x008e387601007387 */ /* 0x000fe80000100800 */
[----:B------:R-:W-:Y:S04]  /*b6650*/  STL [R1+0x8e34], R117 ;  /* 0x008e347501007387 */ /* 0x000fe80000100800 */
[----:B------:R-:W-:Y:S01]  /*b6660*/  STL [R1+0x8e30], R116 ;  /* 0x008e307401007387 */ /* 0x000fe20000100800 */
        /* <DEDUP_REMOVED lines=9> */
[----:B------:R-:W-:-:S02]  /*b6700*/  IMAD.MOV.U32 R115, RZ, RZ, R27 ;  /* 0x000000ffff737224 */ /* 0x000fc400078e001b */
[----:B------:R-:W-:Y:S01]  /*b6710*/  IMAD.MOV.U32 R114, RZ, RZ, R26 ;  /* 0x000000ffff727224 */ /* 0x000fe200078e001a */
[----:B------:R-:W2:Y:S01]  /*b6720*/  LDL.LU.64 R40, [R1+0x13f0] ;  /* 0x0013f00001287983 */ /* 0x000ea20000300a00 */
[----:B------:R-:W-:Y:S01]  /*b6730*/  IMAD.MOV.U32 R113, RZ, RZ, R25 ;  /* 0x000000ffff717224 */ /* 0x000fe200078e0019 */
[----:B------:R-:W-:Y:S02]  /*b6740*/  MOV R112, R24 ;  /* 0x0000001800707202 */ /* 0x000fe40000000f00 */
[----:B------:R-:W2:Y:S04]  /*b6750*/  LDL.64 R42, [R1+0x13f8] ;  /* 0x0013f800012a7983 */ /* 0x000ea80000100a00 */
[----:B------:R-:W2:Y:S04]  /*b6760*/  LDL.LU.64 R48, [R1+0x1400] ;  /* 0x0014000001307983 */ /* 0x000ea80000300a00 */
[----:B------:R-:W2:Y:S04]  /*b6770*/  LDL.64 R50, [R1+0x1408] ;  /* 0x0014080001327983 */ /* 0x000ea80000100a00 */
        /* <DEDUP_REMOVED lines=21> */
[----:B------:R-:W3:Y:S01]  /*b68d0*/  LDL.LU R239, [R1+0x314c] ;  /* 0x00314c0001ef7983 */ /* 0x000ee20000300800 */
[----:B------:R-:W-:Y:S01]  /*b68e0*/  IMAD.MOV.U32 R104, RZ, RZ, R24 ;  /* 0x000000ffff687224 */ /* 0x000fe200078e0018 */
[----:B------:R-:W-:Y:S01]  /*b68f0*/  MOV R106, R26 ;  /* 0x0000001a006a7202 */ /* 0x000fe20000000f00 */
[----:B------:R-:W-:-:S02]  /*b6900*/  IMAD.MOV.U32 R105, RZ, RZ, R25 ;  /* 0x000000ffff697224 */ /* 0x000fc400078e0019 */
[----:B------:R-:W-:-:S05]  /*b6910*/  IMAD.MOV.U32 R107, RZ, RZ, R27 ;  /* 0x000000ffff6b7224 */ /* 0x000fca00078e001b */
[----:B------:R-:W-:Y:S04]  /*b6920*/  STL.64 [R1+0x8f38], R106 ;  /* 0x008f386a01007387 */ /* 0x000fe80000100a00 */
[----:B------:R-:W-:Y:S01]  /*b6930*/  STL.64 [R1+0x8f30], R104 ;  /* 0x008f306801007387 */ /* 0x000fe20000100a00 */
[----:B--2---:R-:W-:-:S15]  /*b6940*/  HMMA.1688.F32.TF32 R24, R136, R32, R192 ;  /* 0x000000208818723c */ /* 0x004fde00000810c0 */
[----:B------:R-:W-:-:S04]  /*b6950*/  NOP ;  /* 0x0000000000007918 */ /* 0x000fc80000000000 */
[----:B------:R-:W-:Y:S01]  /*b6960*/  IMAD.MOV.U32 R100, RZ, RZ, R24 ;  /* 0x000000ffff647224 */ /* 0x000fe200078e0018 */
[----:B------:R-:W-:Y:S01]  /*b6970*/  MOV R103, R27 ;  /* 0x0000001b00677202 */ /* 0x000fe20000000f00 */
[----:B------:R-:W-:Y:S02]  /*b6980*/  IMAD.MOV.U32 R101, RZ, RZ, R25 ;  /* 0x000000ffff657224 */ /* 0x000fe400078e0019 */
[----:B------:R-:W-:Y:S02]  /*b6990*/  IMAD.MOV.U32 R102, RZ, RZ, R26 ;  /* 0x000000ffff667224 */ /* 0x000fe400078e001a */
[----:B------:R-:W-:Y:S03]  /*b69a0*/  HMMA.1688.F32.TF32 R24, R136, R36, R220 ;  /* 0x000000248818723c */ /* 0x000fe600000810dc */
[----:B------:R-:W-:Y:S04]  /*b69b0*/  STL.64 [R1+0x8f48], R102 ;  /* 0x008f486601007387 */ /* 0x000fe80000100a00 */
[----:B------:R-:W-:Y:S04]  /*b69c0*/  STL.64 [R1+0x8f40], R100 ;  /* 0x008f406401007387 */ /* 0x000fe80000100a00 */
[----:B------:R-:W2:Y:S04]  /*b69d0*/  LDL.LU R220, [R1+0x3130] ;  /* 0x0031300001dc7983 */ /* 0x000ea80000300800 */
[----:B------:R-:W2:Y:S04]  /*b69e0*/  LDL.LU R221, [R1+0x3134] ;  /* 0x0031340001dd7983 */ /* 0x000ea80000300800 */
[----:B------:R-:W-:Y:S01]  /*b69f0*/  IMAD.MOV.U32 R96, RZ, RZ, R24 ;  /* 0x000000ffff607224 */ /* 0x000fe200078e0018 */
[----:B------:R-:W2:Y:S01]  /*b6a00*/  LDL.LU R222, [R1+0x3138] ;  /* 0x0031380001de7983 */ /* 0x000ea20000300800 */
[----:B------:R-:W-:-:S02]  /*b6a10*/  IMAD.MOV.U32 R97, RZ, RZ, R25 ;  /* 0x000000ffff617224 */ /* 0x000fc400078e0019 */
[----:B------:R-:W-:Y:S02]  /*b6a20*/  IMAD.MOV.U32 R98, RZ, RZ, R26 ;  /* 0x000000ffff627224 */ /* 0x000fe400078e001a */
[----:B------:R-:W-:Y:S02]  /*b6a30*/  IMAD.MOV.U32 R99, RZ, RZ, R27 ;  /* 0x000000ffff637224 */ /* 0x000fe400078e001b */
[----:B----4-:R-:W-:Y:S03]  /*b6a40*/  HMMA.1688.F32.TF32 R24, R136, R40, R232 ;  /* 0x000000288818723c */ /* 0x010fe600000810e8 */
[----:B------:R-:W-:Y:S04]  /*b6a50*/  STL.64 [R1+0x8f58], R98 ;  /* 0x008f586201007387 */ /* 0x000fe80000100a00 */
[----:B------:R-:W-:-:S12]  /*b6a60*/  STL.64 [R1+0x8f50], R96 ;  /* 0x008f506001007387 */ /* 0x000fd80000100a00 */
[----:B------:R-:W-:Y:S02]  /*b6a70*/  IMAD.MOV.U32 R94, RZ, RZ, R26 ;  /* 0x000000ffff5e7224 */ /* 0x000fe400078e001a */
[----:B------:R-:W-:Y:S02]  /*b6a80*/  IMAD.MOV.U32 R95, RZ, RZ, R27 ;  /* 0x000000ffff5f7224 */ /* 0x000fe400078e001b */
[----:B------:R-:W-:Y:S02]  /*b6a90*/  IMAD.MOV.U32 R92, RZ, RZ, R24 ;  /* 0x000000ffff5c7224 */ /* 0x000fe400078e0018 */
[----:B------:R-:W-:Y:S01]  /*b6aa0*/  IMAD.MOV.U32 R93, RZ, RZ, R25 ;  /* 0x000000ffff5d7224 */ /* 0x000fe200078e0019 */
[----:B------:R-:W-:Y:S04]  /*b6ab0*/  STL.64 [R1+0x8f68], R94 ;  /* 0x008f685e01007387 */ /* 0x000fe80000100a00 */
[----:B------:R-:W-:Y:S04]  /*b6ac0*/  STL.64 [R1+0x8f60], R92 ;  /* 0x008f605c01007387 */ /* 0x000fe80000100a00 */
[----:B------:R-:W4:Y:S04]  /*b6ad0*/  LDL.LU R204, [R1+0x3120] ;  /* 0x0031200001cc7983 */ /* 0x000f280000300800 */
[----:B------:R-:W4:Y:S04]  /*b6ae0*/  LDL.LU R205, [R1+0x3124] ;  /* 0x0031240001cd7983 */ /* 0x000f280000300800 */
[----:B------:R-:W4:Y:S01]  /*b6af0*/  LDL.LU R206, [R1+0x3128] ;  /* 0x0031280001ce7983 */ /* 0x000f220000300800 */
[----:B---3--:R-:W-:Y:S03]  /*b6b00*/  HMMA.1688.F32.TF32 R24, R136, R48, R236 ;  /* 0x000000308818723c */ /* 0x008fe600000810ec */
[----:B------:R-:W3:Y:S04]  /*b6b10*/  LDL.LU R236, [R1+0x3110] ;  /* 0x0031100001ec7983 */ /* 0x000ee80000300800 */
[----:B------:R-:W3:Y:S04]  /*b6b20*/  LDL.LU R237, [R1+0x3114] ;  /* 0x0031140001ed7983 */ /* 0x000ee80000300800 */
[----:B------:R-:W3:Y:S04]  /*b6b30*/  LDL.LU R238, [R1+0x3118] ;  /* 0x0031180001ee7983 */ /* 0x000ee80000300800 */
[----:B------:R-:W3:Y:S04]  /*b6b40*/  LDL.LU R239, [R1+0x311c] ;  /* 0x00311c0001ef7983 */ /* 0x000ee80000300800 */
[----:B------:R-:W-:-:S02]  /*b6b50*/  IMAD.MOV.U32 R90, RZ, RZ, R26 ;  /* 0x000000ffff5a7224 */ /* 0x000fc400078e001a */
[----:B------:R-:W-:Y:S02]  /*b6b60*/  IMAD.MOV.U32 R91, RZ, RZ, R27 ;  /* 0x000000ffff5b7224 */ /* 0x000fe400078e001b */
[----:B------:R-:W-:Y:S02]  /*b6b70*/  IMAD.MOV.U32 R88, RZ, RZ, R24 ;  /* 0x000000ffff587224 */ /* 0x000fe400078e0018 */
[----:B------:R-:W-:Y:S01]  /*b6b80*/  IMAD.MOV.U32 R89, RZ, RZ, R25 ;  /* 0x000000ffff597224 */ /* 0x000fe200078e0019 */
[----:B------:R-:W-:Y:S01]  /*b6b90*/  STL.64 [R1+0x8f78], R90 ;  /* 0x008f785a01007387 */ /* 0x000fe20000100a00 */
[----:B------:R-:W-:-:S03]  /*b6ba0*/  MOV R223, R132 ;  /* 0x0000008400df7202 */ /* 0x000fc60000000f00 */
[----:B------:R1:W-:Y:S04]  /*b6bb0*/  STL.64 [R1+0x8f70], R88 ;  /* 0x008f705801007387 */ /* 0x0003e80000100a00 */
[----:B------:R1:W-:Y:S04]  /*b6bc0*/  LDS R132, [R207+UR10+0x8080] ;  /* 0x0080800acf847984 */ /* 0x0003e80008000800 */
[----:B-1----:R-:W3:Y:S04]  /*b6bd0*/  LDL.LU.64 R88, [R1+0x1460] ;  /* 0x0014600001587983 */ /* 0x002ee80000300a00 */
[----:B------:R-:W3:Y:S01]  /*b6be0*/  LDL.64 R90, [R1+0x1468] ;  /* 0x00146800015a7983 */ /* 0x000ee20000100a00 */
[----:B------:R-:W-:-:S03]  /*b6bf0*/  MOV R207, R133 ;  /* 0x0000008500cf7202 */ /* 0x000fc60000000f00 */
[----:B------:R-:W3:Y:S04]  /*b6c00*/  LDL.LU.64 R96, [R1+0x1470] ;  /* 0x0014700001607983 */ /* 0x000ee80000300a00 */
[----:B------:R-:W3:Y:S04]  /*b6c10*/  LDL.64 R98, [R1+0x1478] ;  /* 0x0014780001627983 */ /* 0x000ee80000100a00 */
[----:B------:R-:W3:Y:S04]  /*b6c20*/  LDL.LU R212, [R1+0x3100] ;  /* 0x0031000001d47983 */ /* 0x000ee80000300800 */
[----:B------:R-:W3:Y:S04]  /*b6c30*/  LDL.LU R213, [R1+0x3104] ;  /* 0x0031040001d57983 */ /* 0x000ee80000300800 */
[----:B------:R1:W2:Y:S04]  /*b6c40*/  LDS R133, [R215+UR10+0x8080] ;  /* 0x0080800ad7857984 */ /* 0x0002a80008000800 */
[----:B------:R-:W3:Y:S04]  /*b6c50*/  LDL.LU R214, [R1+0x3108] ;  /* 0x0031080001d67983 */ /* 0x000ee80000300800 */
[----:B-1----:R-:W3:Y:S01]  /*b6c60*/  LDL.LU R215, [R1+0x310c] ;  /* 0x00310c0001d77983 */ /* 0x002ee20000300800 */
[----:B--2---:R-:W-:-:S15]  /*b6c70*/  HMMA.1688.F32.TF32 R24, R136, R16, R220 ;  /* 0x000000108818723c */ /* 0x004fde00000810dc */
[----:B------:R-:W-:-:S04]  /*b6c80*/  NOP ;  /* 0x0000000000007918 */ /* 0x000fc80000000000 */
[----:B------:R-:W-:Y:S01]  /*b6c90*/  MOV R84, R24 ;  /* 0x0000001800547202 */ /* 0x000fe20000000f00 */
[----:B------:R-:W-:Y:S02]  /*b6ca0*/  IMAD.MOV.U32 R85, RZ, RZ, R25 ;  /* 0x000000ffff557224 */ /* 0x000fe400078e0019 */
[----:B------:R-:W-:Y:S02]  /*b6cb0*/  IMAD.MOV.U32 R86, RZ, RZ, R26 ;  /* 0x000000ffff567224 */ /* 0x000fe400078e001a */
[----:B------:R-:W-:-:S05]  /*b6cc0*/  IMAD.MOV.U32 R87, RZ, RZ, R27 ;  /* 0x000000ffff577224 */ /* 0x000fca00078e001b */
[----:B------:R-:W-:Y:S04]  /*b6cd0*/  STL.64 [R1+0x8f88], R86 ;  /* 0x008f885601007387 */ /* 0x000fe80000100a00 */
[----:B------:R-:W-:Y:S04]  /*b6ce0*/  STL.64 [R1+0x8f80], R84 ;  /* 0x008f805401007387 */ /* 0x000fe80000100a00 */
[----:B------:R-:W2:Y:S04]  /*b6cf0*/  LDL.LU.64 R104, [R1+0x1480] ;  /* 0x0014800001687983 */ /* 0x000ea80000300a00 */
[----:B------:R-:W2:Y:S01]  /*b6d00*/  LDL.64 R106, [R1+0x1488] ;  /* 0x00148800016a7983 */ /* 0x000ea20000100a00 */
        /* <DEDUP_REMOVED lines=8> */
[----:B------:R-:W-:-:S03]  /*b6d90*/  IMAD.MOV.U32 R80, RZ, RZ, R24 ;  /* 0x000000ffff507224 */ /* 0x000fc600078e0018 */
[----:B------:R-:W-:Y:S04]  /*b6da0*/  STL.64 [R1+0x8f98], R82 ;  /* 0x008f985201007387 */ /* 0x000fe80000100a00 */
[----:B------:R1:W-:Y:S04]  /*b6db0*/  STL.64 [R1+0x8f90], R80 ;  /* 0x008f905001007387 */ /* 0x0003e80000100a00 */
[----:B-1----:R-:W4:Y:S01]  /*b6dc0*/  LDL.LU.64 R80, [R1+0x1450] ;  /* 0x0014500001507983 */ /* 0x002f220000300a00 */
[----:B---3--:R-:W-:Y:S03]  /*b6dd0*/  HMMA.1688.F32.TF32 R24, R136, R128, R236 ;  /* 0x000000808818723c */ /* 0x008fe600000810ec */
[----:B------:R-:W3:Y:S04]  /*b6de0*/  LDL.64 R82, [R1+0x1458] ;  /* 0x0014580001527983 */ /* 0x000ee80000100a00 */
[----:B------:R-:W2:Y:S04]  /*b6df0*/  LDL.LU R236, [R1+0x30e0] ;  /* 0x0030e00001ec7983 */ /* 0x000ea80000300800 */
[----:B------:R-:W2:Y:S04]  /*b6e00*/  LDL.LU R237, [R1+0x30e4] ;  /* 0x0030e40001ed7983 */ /* 0x000ea80000300800 */
[----:B------:R-:W2:Y:S04]  /*b6e10*/  LDL.LU R238, [R1+0x30e8] ;  /* 0x0030e80001ee7983 */ /* 0x000ea80000300800 */
[----:B------:R-:W2:Y:S01]  /*b6e20*/  LDL.LU R239, [R1+0x30ec] ;  /* 0x0030ec0001ef7983 */ /* 0x000ea20000300800 */
[----:B------:R-:W-:Y:S01]  /*b6e30*/  MOV R78, R26 ;  /* 0x0000001a004e7202 */ /* 0x000fe20000000f00 */
[----:B------:R-:W-:-:S02]  /*b6e40*/  IMAD.MOV.U32 R79, RZ, RZ, R27 ;  /* 0x000000ffff4f7224 */ /* 0x000fc400078e001b */
[----:B------:R-:W-:Y:S02]  /*b6e50*/  IMAD.MOV.U32 R76, RZ, RZ, R24 ;  /* 0x000000ffff4c7224 */ /* 0x000fe400078e0018 */
[----:B------:R-:W-:Y:S01]  /*b6e60*/  IMAD.MOV.U32 R77, RZ, RZ, R25 ;  /* 0x000000ffff4d7224 */ /* 0x000fe200078e0019 */
[----:B------:R-:W-:Y:S04]  /*b6e70*/  STL.64 [R1+0x8fa8], R78 ;  /* 0x008fa84e01007387 */ /* 0x000fe80000100a00 */
[----:B------:R-:W-:Y:S04]  /*b6e80*/  STL.64 [R1+0x8fa0], R76 ;  /* 0x008fa04c01007387 */ /* 0x000fe80000100a00 */
[----:B------:R-:W3:Y:S04]  /*b6e90*/  LDL.LU R232, [R1+0x30d0] ;  /* 0x0030d00001e87983 */ /* 0x000ee80000300800 */
        /* <DEDUP_REMOVED lines=8> */
[----:B------:R-:W-:Y:S01]  /*b6f20*/  IMAD.MOV.U32 R74, RZ, RZ, R26 ;  /* 0x000000ffff4a7224 */ /* 0x000fe200078e001a */
[----:B------:R-:W-:Y:S01]  /*b6f30*/  MOV R75, R27 ;  /* 0x0000001b004b7202 */ /* 0x000fe20000000f00 */
[----:B------:R-:W-:-:S02]  /*b6f40*/  IMAD.MOV.U32 R72, RZ, RZ, R24 ;  /* 0x000000ffff487224 */ /* 0x000fc400078e0018 */
[----:B------:R-:W-:Y:S02]  /*b6f50*/  IMAD.MOV.U32 R73, RZ, RZ, R25 ;  /* 0x000000ffff497224 */ /* 0x000fe400078e0019 */
[----:B------:R-:W-:Y:S04]  /*b6f60*/  STL.64 [R1+0x8fb8], R74 ;  /* 0x008fb84a01007387 */ /* 0x000fe80000100a00 */
[----:B------:R-:W-:Y:S04]  /*b6f70*/  STL.64 [R1+0x8fb0], R72 ;  /* 0x008fb04801007387 */ /* 0x000fe80000100a00 */
        /* <DEDUP_REMOVED lines=13> */
[----:B------:R-:W-:Y:S01]  /*b7050*/  STL.64 [R1+0x9028], R70 ;  /* 0x0090284601007387 */ /* 0x000fe20000100a00 */
[----:B--2---:R-:W-:Y:S03]  /*b7060*/  HMMA.1688.F32.TF32 R24, R136, R88, R236 ;  /* 0x000000588818723c */ /* 0x004fe600000810ec */
[----:B------:R-:W-:Y:S04]  /*b7070*/  STL.64 [R1+0x9020], R68 ;  /* 0x0090204401007387 */ /* 0x000fe80000100a00 */
[----:B------:R-:W2:Y:S04]  /*b7080*/  LDL.LU R236, [R1+0x3090] ;  /* 0x0030900001ec7983 */ /* 0x000ea80000300800 */
[----:B------:R-:W2:Y:S04]  /*b7090*/  LDL.LU R237, [R1+0x3094] ;  /* 0x0030940001ed7983 */ /* 0x000ea80000300800 */
[----:B------:R-:W2:Y:S04]  /*b70a0*/  LDL.LU R238, [R1+0x3098] ;  /* 0x0030980001ee7983 */ /* 0x000ea80000300800 */
[----:B------:R-:W2:Y:S01]  /*b70b0*/  LDL.LU R239, [R1+0x309c] ;  /* 0x00309c0001ef7983 */ /* 0x000ea20000300800 */
[----:B------:R-:W-:Y:S01]  /*b70c0*/  MOV R64, R24 ;  /* 0x0000001800407202 */ /* 0x000fe20000000f00 */
[----:B------:R-:W-:-:S02]  /*b70d0*/  IMAD.MOV.U32 R65, RZ, RZ, R25 ;  /* 0x000000ffff417224 */ /* 0x000fc400078e0019 */
[----:B------:R-:W-:Y:S02]  /*b70e0*/  IMAD.MOV.U32 R66, RZ, RZ, R26 ;  /* 0x000000ffff427224 */ /* 0x000fe400078e001a */
[----:B------:R-:W-:Y:S02]  /*b70f0*/  IMAD.MOV.U32 R67, RZ, RZ, R27 ;  /* 0x000000ffff437224 */ /* 0x000fe400078e001b */
[----:B---3--:R-:W-:-:S15]  /*b7100*/  HMMA.1688.F32.TF32 R24, R136, R96, R232 ;  /* 0x000000608818723c */ /* 0x008fde00000810e8 */
        /* <DEDUP_REMOVED lines=11> */
[----:B------:R-:W-:Y:S01]  /*b71c0*/  HMMA.1688.F32.TF32 R24, R136, R28, R212 ;  /* 0x0000001c8818723c */ /* 0x000fe200000810d4 */
[----:B------:R-:W-:-:S15]  /*b71d0*/  STL.64 [R1+0x9038], R66 ;  /* 0x0090384201007387 */ /* 0x000fde0000100a00 */
[----:B------:R-:W-:-:S03]  /*b71e0*/  NOP ;  /* 0x0000000000007918 */ /* 0x000fc60000000000 */
[----:B------:R-:W-:Y:S01]  /*b71f0*/  IMAD.MOV.U32 R53, RZ, RZ, R24 ;  /* 0x000000ffff357224 */ /* 0x000fe200078e0018 */
[----:B------:R-:W-:Y:S01]  /*b7200*/  MOV R127, R27 ;  /* 0x0000001b007f7202 */ /* 0x000fe20000000f00 */
[----:B------:R-:W-:Y:S02]  /*b7210*/  IMAD.MOV.U32 R54, RZ, RZ, R25 ;  /* 0x000000ffff367224 */ /* 0x000fe400078e0019 */
[----:B------:R-:W-:Y:S01]  /*b7220*/  IMAD.MOV.U32 R55, RZ, RZ, R26 ;  /* 0x000000ffff377224 */ /* 0x000fe200078e001a */
[----:B------:R-:W-:Y:S04]  /*b7230*/  STL.64 [R1+0x9030], R64 ;  /* 0x0090304001007387 */ /* 0x000fe80000100a00 */
[----:B------:R-:W-:Y:S04]  /*b7240*/  STL.64 [R1+0x9048], R62 ;  /* 0x0090483e01007387 */ /* 0x000fe80000100a00 */
[----:B------:R-:W-:Y:S04]  /*b7250*/  STL.64 [R1+0x9040], R60 ;  /* 0x0090403c01007387 */ /* 0x000fe80000100a00 */
[----:B------:R-:W-:Y:S04]  /*b7260*/  STL.64 [R1+0x9058], R58 ;  /* 0x0090583a01007387 */ /* 0x000fe80000100a00 */
[----:B------:R-:W-:Y:S04]  /*b7270*/  STL.64 [R1+0x9050], R56 ;  /* 0x0090503801007387 */ /* 0x000fe80000100a00 */
[----:B------:R-:W-:Y:S01]  /*b7280*/  STL.64 [R1+0x9078], R54 ;  /* 0x0090783601007387 */ /* 0x000fe20000100a00 */
[----:B----4-:R-:W-:-:S15]  /*b7290*/  HMMA.1688.F32.TF32 R24, R136, R180, R204 ;  /* 0x000000b48818723c */ /* 0x010fde00000810cc */
[----:B------:R-:W-:-:S04]  /*b72a0*/  NOP ;  /* 0x0000000000007918 */ /* 0x000fc80000000000 */
[----:B------:R-:W-:Y:S02]  /*b72b0*/  IMAD.MOV.U32 R52, RZ, RZ, R27 ;  /* 0x000000ffff347224 */ /* 0x000fe400078e001b */
[----:B------:R-:W-:Y:S02]  /*b72c0*/  IMAD.MOV.U32 R126, RZ, RZ, R26 ;  /* 0x000000ffff7e7224 */ /* 0x000fe400078e001a */
[----:B------:R-:W-:Y:S02]  /*b72d0*/  IMAD.MOV.U32 R124, RZ, RZ, R24 ;  /* 0x000000ffff7c7224 */ /* 0x000fe400078e0018 */
[----:B------:R-:W-:Y:S01]  /*b72e0*/  IMAD.MOV.U32 R125, RZ, RZ, R25 ;  /* 0x000000ffff7d7224 */ /* 0x000fe200078e0019 */
[----:B------:R-:W-:Y:S04]  /*b72f0*/  STL.64 [R1+0x9070], R52 ;  /* 0x0090703401007387 */ /* 0x000fe80000100a00 */
[----:B------:R-:W-:Y:S01]  /*b7300*/  STL.64 [R1+0x9068], R126 ;  /* 0x0090687e01007387 */ /* 0x000fe20000100a00 */
[----:B--2---:R-:W-:Y:S03]  /*b7310*/  HMMA.1688.F32.TF32 R24, R136, R184, R236 ;  /* 0x000000b88818723c */ /* 0x004fe600000810ec */
[----:B------:R1:W-:Y:S04]  /*b7320*/  STL.64 [R1+0x9060], R124 ;  /* 0x0090607c01007387 */ /* 0x0003e80000100a00 */
        /* <DEDUP_REMOVED lines=44> */
[----:B------:R-:W-:-:S02]  /*b75f0*/  IMAD.MOV.U32 R13, RZ, RZ, R152 ;  /* 0x000000ffff0d7224 */ /* 0x000fc400078e0098 */
[----:B------:R-:W-:Y:S02]  /*b7600*/  IMAD.MOV.U32 R12, RZ, RZ, R153 ;  /* 0x000000ffff0c7224 */ /* 0x000fe400078e0099 */
[----:B-1----:R-:W-:Y:S02]  /*b7610*/  IMAD.MOV.U32 R124, RZ, RZ, R15 ;  /* 0x000000ffff7c7224 */ /* 0x002fe400078e000f */
[----:B------:R-:W-:Y:S02]  /*b7620*/  IMAD.MOV.U32 R125, RZ, RZ, R14 ;  /* 0x000000ffff7d7224 */ /* 0x000fe400078e000e */
[----:B------:R-:W-:Y:S02]  /*b7630*/  IMAD.MOV.U32 R60, RZ, RZ, R13 ;  /* 0x000000ffff3c7224 */ /* 0x000fe400078e000d */
[----:B------:R-:W-:Y:S01]  /*b7640*/  IMAD.MOV.U32 R61, RZ, RZ, R12 ;  /* 0x000000ffff3d7224 */ /* 0x000fe200078e000c */
[----:B------:R-:W-:Y:S01]  /*b7650*/  MOV R123, R24 ;  /* 0x00000018007b7202 */ /* 0x000fe20000000f00 */
[----:B------:R-:W-:-:S02]  /*b7660*/  IMAD.MOV.U32 R122, RZ, RZ, R25 ;  /* 0x000000ffff7a7224 */ /* 0x000fc400078e0019 */
[----:B------:R-:W-:Y:S02]  /*b7670*/  IMAD.MOV.U32 R121, RZ, RZ, R26 ;  /* 0x000000ffff797224 */ /* 0x000fe400078e001a */
[----:B------:R-:W-:Y:S01]  /*b7680*/  IMAD.MOV.U32 R120, RZ, RZ, R27 ;  /* 0x000000ffff787224 */ /* 0x000fe200078e001b */
[----:B------:R-:W-:Y:S04]  /*b7690*/  STL.64 [R1+0x9088], R122 ;  /* 0x0090887a01007387 */ /* 0x000fe80000100a00 */
[----:B------:R-:W-:Y:S01]  /*b76a0*/  STL.64 [R1+0x9080], R120 ;  /* 0x0090807801007387 */ /* 0x000fe20000100a00 */
[----:B------:R-:W-:Y:S01]  /*b76b0*/  MOV R84, R7 ;  /* 0x0000000700547202 */ /* 0x000fe20000000f00 */
[----:B------:R-:W-:Y:S02]  /*b76c0*/  IMAD.MOV.U32 R85, RZ, RZ, R6 ;  /* 0x000000ffff557224 */ /* 0x000fe400078e0006 */
[----:B------:R-:W-:-:S02]  /*b76d0*/  IMAD.MOV.U32 R22, RZ, RZ, R149 ;  /* 0x000000ffff167224 */ /* 0x000fc400078e0095 */
[----:B------:R-:W-:-:S03]  /*b76e0*/  IMAD.MOV.U32 R23, RZ, RZ, R148 ;  /* 0x000000ffff177224 */ /* 0x000fc600078e0094 */
[----:B------:R-:W-:Y:S01]  /*b76f0*/  MOV R69, R22 ;  /* 0x0000001600457202 */ /* 0x000fe20000000f00 */
[----:B------:R-:W-:Y:S01]  /*b7700*/  IMAD.MOV.U32 R68, RZ, RZ, R23 ;  /* 0x000000ffff447224 */ /* 0x000fe200078e0017 */
[----:B--2---:R-:W-:-:S15]  /*b7710*/  HMMA.1688.F32.TF32 R12, R136, R172, R156 ;  /* 0x000000ac880c723c */ /* 0x004fde000008109c */
[----:B------:R-:W-:-:S04]  /*b7720*/  NOP ;  /* 0x0000000000007918 */ /* 0x000fc80000000000 */
[----:B------:R-:W-:Y:S01]  /*b7730*/  IMAD.MOV.U32 R119, RZ, RZ, R12 ;  /* 0x000000ffff777224 */ /* 0x000fe200078e000c */
[----:B------:R-:W-:Y:S01]  /*b7740*/  MOV R116, R15 ;  /* 0x0000000f00747202 */ /* 0x000fe20000000f00 */
[----:B------:R-:W-:Y:S02]  /*b7750*/  IMAD.MOV.U32 R118, RZ, RZ, R13 ;  /* 0x000000ffff767224 */ /* 0x000fe400078e000d */
[----:B------:R-:W-:Y:S02]  /*b7760*/  IMAD.MOV.U32 R117, RZ, RZ, R14 ;  /* 0x000000ffff757224 */ /* 0x000fe400078e000e */
[----:B---3--:R-:W-:Y:S01]  /*b7770*/  HMMA.1688.F32.TF32 R12, R136, R188, R160 ;  /* 0x000000bc880c723c */ /* 0x008fe200000810a0 */
[----:B------:R-:W-:Y:S04]  /*b7780*/  STL.64 [R1+0x9098], R118 ;  /* 0x0090987601007387 */ /* 0x000fe80000100a00 */
[----:B------:R-:W-:-:S14]  /*b7790*/  STL.64 [R1+0x9090], R116 ;  /* 0x0090907401007387 */ /* 0x000fdc0000100a00 */
[----:B------:R-:W-:Y:S02]  /*b77a0*/  IMAD.MOV.U32 R115, RZ, RZ, R12 ;  /* 0x000000ffff737224 */ /* 0x000fe400078e000c */
[----:B------:R-:W-:Y:S02]  /*b77b0*/  IMAD.MOV.U32 R114, RZ, RZ, R13 ;  /* 0x000000ffff727224 */ /* 0x000fe400078e000d */
[----:B------:R-:W-:Y:S02]  /*b77c0*/  IMAD.MOV.U32 R113, RZ, RZ, R14 ;  /* 0x000000ffff717224 */ /* 0x000fe400078e000e */
[----:B------:R-:W-:Y:S01]  /*b77d0*/  IMAD.MOV.U32 R112, RZ, RZ, R15 ;  /* 0x000000ffff707224 */ /* 0x000fe200078e000f */
[----:B------:R-:W-:Y:S04]  /*b77e0*/  STL.64 [R1+0x90a8], R114 ;  /* 0x0090a87201007387 */ /* 0x000fe80000100a00 */
[----:B------:R1:W-:Y:S01]  /*b77f0*/  STL.64 [R1+0x90a0], R112 ;  /* 0x0090a07001007387 */ /* 0x0003e20000100a00 */
[----:B----4-:R-:W-:Y:S03]  /*b7800*/  HMMA.1688.F32.TF32 R20, R136, R208, R192 ;  /* 0x000000d08814723c */ /* 0x010fe600000810c0 */
[----:B------:R-:W2:Y:S04]  /*b7810*/  LDL.LU.64 R72, [R1+0x1440] ;  /* 0x0014400001487983 */ /* 0x000ea80000300a00 */
[----:B------:R-:W3:Y:S01]  /*b7820*/  LDL.64 R74, [R1+0x1448] ;  /* 0x00144800014a7983 */ /* 0x000ee20000100a00 */
[----:B-1----:R-:W-:Y:S01]  /*b7830*/  MOV R112, R5 ;  /* 0x0000000500707202 */ /* 0x002fe20000000f00 */
[----:B------:R-:W-:-:S02]  /*b7840*/  IMAD.MOV.U32 R113, RZ, RZ, R4 ;  /* 0x000000ffff717224 */ /* 0x000fc400078e0004 */
[----:B------:R-:W-:-:S15]  /*b7850*/  HMMA.1688.F32.TF32 R4, R136, R140, R164 ;  /* 0x0000008c8804723c */ /* 0x000fde00000810a4 */
[----:B------:R-:W-:-:S04]  /*b7860*/  NOP ;  /* 0x0000000000007918 */ /* 0x000fc80000000000 */
[----:B------:R-:W-:Y:S01]  /*b7870*/  IMAD.MOV.U32 R111, RZ, RZ, R4 ;  /* 0x000000ffff6f7224 */ /* 0x000fe200078e0004 */
[----:B------:R-:W-:Y:S01]  /*b7880*/  MOV R108, R7 ;  /* 0x00000007006c7202 */ /* 0x000fe20000000f00 */
[----:B------:R-:W-:Y:S02]  /*b7890*/  IMAD.MOV.U32 R110, RZ, RZ, R5 ;  /* 0x000000ffff6e7224 */ /* 0x000fe400078e0005 */
[----:B------:R-:W-:Y:S01]  /*b78a0*/  IMAD.MOV.U32 R109, RZ, RZ, R6 ;  /* 0x000000ffff6d7224 */ /* 0x000fe200078e0006 */
[C---:B------:R-:W-:Y:S08]  /*b78b0*/  HMMA.1688.F32.TF32 R12, R136.reuse, R112, R168 ;  /* 0x00000070880c723c */ /* 0x040ff000000810a8 */
        /* <DEDUP_REMOVED lines=146> */
[----:B------:R-:W-:Y:S04]  /*b81e0*/  LDS R136, [R0+UR10+0x8100] ;  /* 0x0081000a00887984 */ /* 0x000fe80008000800 */
[----:B------:R-:W2:Y:S04]  /*b81f0*/  LDS R138, [R0+UR10+0x9100] ;  /* 0x0091000a008a7984 */ /* 0x000ea80008000800 */
[----:B-1----:R-:W3:Y:S01]  /*b8200*/  LDL.LU R231, [R1+0x2fcc] ;  /* 0x002fcc0001e77983 */ /* 0x002ee20000300800 */
[----:B--2---:R-:W-:-:S15]  /*b8210*/  HMMA.1688.F32.TF32 R20, R132, R44, R20 ;  /* 0x0000002c8414723c */ /* 0x004fde0000081014 */
[----:B------:R-:W-:-:S04]  /*b8220*/  NOP ;  /* 0x0000000000007918 */ /* 0x000fc80000000000 */
[----:B------:R1:W-:Y:S04]  /*b8230*/  STL.64 [R1+0xd10], R20 ;  /* 0x000d101401007387 */ /* 0x0003e80000100a00 */
[----:B------:R-:W-:Y:S04]  /*b8240*/  STL.64 [R1+0xd18], R22 ;  /* 0x000d181601007387 */ /* 0x000fe80000100a00 */
[----:B-1----:R-:W3:Y:S02]  /*b8250*/  LDL.LU.64 R20, [R1+0x91c8] ;  /* 0x0091c80001147983 */ /* 0x002ee40000300a00 */
[----:B---3--:R-:W-:-:S15]  /*b8260*/  HMMA.1688.F32.TF32 R248, R132, R20, R248 ;  /* 0x0000001484f8723c */ /* 0x008fde00000810f8 */
[----:B------:R-:W-:-:S04]  /*b8270*/  NOP ;  /* 0x0000000000007918 */ /* 0x000fc80000000000 */
[----:B------:R1:W-:Y:S04]  /*b8280*/  STL.64 [R1+0xd00], R248 ;  /* 0x000d00f801007387 */ /* 0x0003e80000100a00 */
[----:B------:R-:W-:Y:S04]  /*b8290*/  STL.64 [R1+0xd08], R250 ;  /* 0x000d08fa01007387 */ /* 0x000fe80000100a00 */
[----:B-1----:R-:W2:Y:S01]  /*b82a0*/  LDL.LU.64 R248, [R1+0x91c0] ;  /* 0x0091c00001f87983 */ /* 0x002ea20000300a00 */
        /* <DEDUP_REMOVED lines=10> */
[----:B------:R2:W-:Y:S01]  /*b8350*/  STL.64 [R1+0xce8], R110 ;  /* 0x000ce86e01007387 */ /* 0x0005e20000100a00 */
[C---:B-1----:R-:W-:Y:S08]  /*b8360*/  HMMA.1688.F32.TF32 R228, R132.reuse, R224, R116 ;  /* 0x000000e084e4723c */ /* 0x042ff00000081074 */
[C---:B------:R-:W-:Y:S08]  /*b8370*/  HMMA.1688.F32.TF32 R116, R132.reuse, R216, R120 ;  /* 0x000000d88474723c */ /* 0x040ff00000081078 */
[C---:B--2---:R-:W-:Y:S08]  /*b8380*/  HMMA.1688.F32.TF32 R108, R132.reuse, R32, R52 ;  /* 0x00000020846c723c */ /* 0x044ff00000081034 */
        /* <DEDUP_REMOVED lines=22> */
[----:B------:R-:W-:Y:S04]  /*b84f0*/  STL.64 [R1+0xc40], R12 ;  /* 0x000c400c01007387 */ /* 0x000fe80000100a00 */
[----:B------:R2:W-:Y:S04]  /*b8500*/  STL.64 [R1+0xc48], R14 ;  /* 0x000c480e01007387 */ /* 0x0005e80000100a00 */
[----:B------:R-:W-:Y:S04]  /*b8510*/  STL.64 [R1+0xc30], R4 ;  /* 0x000c300401007387 */ /* 0x000fe80000100a00 */
[----:B------:R3:W-:Y:S01]  /*b8520*/  STL.64 [R1+0xc38], R6 ;  /* 0x000c380601007387 */ /* 0x0007e20000100a00 */
[C---:B-1----:R-:W-:Y:S08]  /*b8530*/  HMMA.1688.F32.TF32 R24, R132.reuse, R88, R244 ;  /* 0x000000588418723c */ /* 0x042ff000000810f4 */
[C---:B--2---:R-:W-:Y:S08]  /*b8540*/  HMMA.1688.F32.TF32 R12, R132.reuse, R96, R144 ;  /* 0x00000060840c723c */ /* 0x044ff00000081090 */
[C---:B---3--:R-:W-:Y:S03]  /*b8550*/  HMMA.1688.F32.TF32 R4, R132.reuse, R104, R148 ;  /* 0x000000688404723c */ /* 0x048fe60000081094 */
        /* <DEDUP_REMOVED lines=35> */
[C---:B----4-:R-:W-:Y:S03]  /*b8790*/  HMMA.1688.F32.TF32 R4, R132.reuse, R84, R236 ;  /* 0x000000548404723c */ /* 0x050fe600000810ec */
        /* <DEDUP_REMOVED lines=108> */
[C---:B------:R-:W-:Y:S08]  /*b8e60*/  HMMA.1688.F32.TF32 R108, R136.reuse, R44, R56 ;  /* 0x0000002c886c723c */ /* 0x040ff00000081038 */
        /* <DEDUP_REMOVED lines=10> */
[----:B------:R1:W-:Y:S02]  /*b8f10*/  STL.64 [R1+0x658], R58 ;  /* 0x0006583a01007387 */ /* 0x0003e40000100a00 */
[C---:B-1----:R-:W-:Y:S03]  /*b8f20*/  HMMA.1688.F32.TF32 R56, R136.reuse, R224, R100 ;  /* 0x000000e08838723c */ /* 0x042fe60000081064 */
[----:B------:R-:W-:Y:S04]  /*b8f30*/  STL.64 [R1+0x640], R52 ;  /* 0x0006403401007387 */ /* 0x000fe80000100a00 */
[----:B------:R1:W-:Y:S02]  /*b8f40*/  STL.64 [R1+0x648], R54 ;  /* 0x0006483601007387 */ /* 0x0003e40000100a00 */
[C---:B-1----:R-:W-:Y:S08]  /*b8f50*/  HMMA.1688.F32.TF32 R52, R136.reuse, R216, R24 ;  /* 0x000000d88834723c */ /* 0x042ff00000081018 */
        /* <DEDUP_REMOVED lines=16> */
[C---:B--2---:R-:W-:Y:S08]  /*b9060*/  HMMA.1688.F32.TF32 R4, R136.reuse, R16, R148 ;  /* 0x000000108804723c */ /* 0x044ff00000081094 */
        /* <DEDUP_REMOVED lines=8> */
[----:B------:R1:W-:Y:S03]  /*b90f0*/  STL.64 [R1+0xb08], R26 ;  /* 0x000b081a01007387 */ /* 0x0003e60000100a00 */
[C---:B-1----:R-:W-:Y:S03]  /*b9100*/  HMMA.1688.F32.TF32 R24, R136.reuse, R80, R164 ;  /* 0x000000508818723c */ /* 0x042fe600000810a4 */
        /* <DEDUP_REMOVED lines=23> */
[----:B--2---:R-:W-:Y:S01]  /*b9280*/  HMMA.1688.F32.TF32 R4, R136, R188, R236 ;  /* 0x000000bc8804723c */ /* 0x004fe200000810ec */
        /* <DEDUP_REMOVED lines=120> */
[----:B------:R-:W-:-:S02]  /*b9a10*/  IMAD.MOV.U32 R23, RZ, RZ, R140 ;  /* 0x000000ffff177224 */ /* 0x000fc400078e008c */
[----:B------:R-:W-:Y:S01]  /*b9a20*/  IMAD.MOV.U32 R22, RZ, RZ, R141 ;  /* 0x000000ffff167224 */ /* 0x000fe200078e008d */
[C---:B--2---:R-:W-:Y:S08]  /*b9a30*/  HMMA.1688.F32.TF32 R228, R136.reuse, R140, R228 ;  /* 0x0000008c88e4723c */ /* 0x044ff000000810e4 */
[C---:B---3--:R-:W-:Y:S08]  /*b9a40*/  HMMA.1688.F32.TF32 R144, R136.reuse, R112, R144 ;  /* 0x000000708890723c */ /* 0x048ff00000081090 */
[C---:B------:R-:W-:Y:S08]  /*b9a50*/  HMMA.1688.F32.TF32 R148, R136.reuse, R124, R148 ;  /* 0x0000007c8894723c */ /* 0x040ff00000081094 */
[C---:B------:R-:W-:Y:S08]  /*b9a60*/  HMMA.1688.F32.TF32 R152, R136.reuse, R208, R152 ;  /* 0x000000d08898723c */ /* 0x040ff00000081098 */
[C---:B----4-:R-:W-:Y:S08]  /*b9a70*/  HMMA.1688.F32.TF32 R156, R136.reuse, R60, R156 ;  /* 0x0000003c889c723c */ /* 0x050ff0000008109c */
[C---:B------:R-:W-:Y:S01]  /*b9a80*/  HMMA.1688.F32.TF32 R108, R136.reuse, R68, R108 ;  /* 0x00000044886c723c */ /* 0x040fe2000008106c */
[----:B------:R-:W-:Y:S04]  /*b9a90*/  STL.64 [R1+0xa40], R228 ;  /* 0x000a40e401007387 */ /* 0x000fe80000100a00 */
[----:B------:R2:W-:Y:S03]  /*b9aa0*/  STL.64 [R1+0xa48], R230 ;  /* 0x000a48e601007387 */ /* 0x0005e60000100a00 */
[----:B------:R-:W-:Y:S08]  /*b9ab0*/  HMMA.1688.F32.TF32 R116, R136, R84, R116 ;  /* 0x000000548874723c */ /* 0x000ff00000081074 */
[----:B-1----:R-:W-:Y:S01]  /*b9ac0*/  HMMA.1688.F32.TF32 R64, R132, R44, R64 ;  /* 0x0000002c8440723c */ /* 0x002fe20000081040 */
[----:B------:R-:W-:Y:S04]  /*b9ad0*/  LDS R228, [R0+UR10+0x8180] ;  /* 0x0081800a00e47984 */ /* 0x000fe80008000800 */
[----:B------:R-:W-:Y:S04]  /*b9ae0*/  LDS R230, [R0+UR10+0x9180] ;  /* 0x0091800a00e67984 */ /* 0x000fe80008000800 */
[----:B--2---:R-:W2:Y:S04]  /*b9af0*/  LDL.LU R231, [R1+0x91b8] ;  /* 0x0091b80001e77983 */ /* 0x004ea80000300800 */
[----:B------:R-:W3:Y:S04]  /*b9b00*/  LDL.LU.64 R140, [R1+0x91b0] ;  /* 0x0091b000018c7983 */ /* 0x000ee80000300a00 */
[----:B------:R1:W-:Y:S04]  /*b9b10*/  STL.64 [R1+0xa30], R144 ;  /* 0x000a309001007387 */ /* 0x0003e80000100a00 */
[----:B------:R-:W-:Y:S04]  /*b9b20*/  STL.64 [R1+0xa38], R146 ;  /* 0x000a389201007387 */ /* 0x000fe80000100a00 */
[----:B-1----:R-:W4:Y:S04]  /*b9b30*/  LDL.LU.64 R144, [R1+0x91a8] ;  /* 0x0091a80001907983 */ /* 0x002f280000300a00 */
[----:B------:R1:W-:Y:S04]  /*b9b40*/  STL.64 [R1+0xa20], R148 ;  /* 0x000a209401007387 */ /* 0x0003e80000100a00 */
[----:B------:R-:W-:Y:S04]  /*b9b50*/  STL.64 [R1+0xa28], R150 ;  /* 0x000a289601007387 */ /* 0x000fe80000100a00 */
[----:B-1----:R-:W2:Y:S04]  /*b9b60*/  LDL.LU.64 R148, [R1+0x91a0] ;  /* 0x0091a00001947983 */ /* 0x002ea80000300a00 */
[----:B------:R1:W-:Y:S04]  /*b9b70*/  STL.64 [R1+0xa10], R152 ;  /* 0x000a109801007387 */ /* 0x0003e80000100a00 */
[----:B------:R-:W-:Y:S04]  /*b9b80*/  STL.64 [R1+0xa18], R154 ;  /* 0x000a189a01007387 */ /* 0x000fe80000100a00 */
[----:B-1----:R-:W2:Y:S04]  /*b9b90*/  LDL.LU.64 R152, [R1+0x9198] ;  /* 0x0091980001987983 */ /* 0x002ea80000300a00 */
[----:B------:R1:W-:Y:S04]  /*b9ba0*/  STL.64 [R1+0xa00], R156 ;  /* 0x000a009c01007387 */ /* 0x0003e80000100a00 */
[----:B------:R-:W-:Y:S04]  /*b9bb0*/  STL.64 [R1+0xa08], R158 ;  /* 0x000a089e01007387 */ /* 0x000fe80000100a00 */
[----:B-1----:R-:W2:Y:S04]  /*b9bc0*/  LDL.LU.64 R156, [R1+0x9190] ;  /* 0x00919000019c7983 */ /* 0x002ea80000300a00 */
[----:B------:R-:W-:Y:S04]  /*b9bd0*/  STL.64 [R1+0x9f0], R108 ;  /* 0x0009f06c01007387 */ /* 0x000fe80000100a00 */
[----:B------:R1:W-:Y:S02]  /*b9be0*/  STL.64 [R1+0x9f8], R110 ;  /* 0x0009f86e01007387 */ /* 0x0003e40000100a00 */
[C---:B-1----:R-:W-:Y:S08]  /*b9bf0*/  HMMA.1688.F32.TF32 R108, R136.reuse, R196, R52 ;  /* 0x000000c4886c723c */ /* 0x042ff00000081034 */
[----:B------:R-:W-:Y:S01]  /*b9c00*/  HMMA.1688.F32.TF32 R52, R136, R200, R56 ;  /* 0x000000c88834723c */ /* 0x000fe20000081038 */
[----:B------:R-:W-:Y:S04]  /*b9c10*/  STL.64 [R1+0x9e0], R116 ;  /* 0x0009e07401007387 */ /* 0x000fe80000100a00 */
[----:B------:R-:W-:Y:S03]  /*b9c20*/  STL.64 [R1+0x9e8], R118 ;  /* 0x0009e87601007387 */ /* 0x000fe60000100a00 */
        /* <DEDUP_REMOVED lines=9> */
[----:B------:R1:W-:Y:S02]  /*b9cc0*/  STL.64 [R1+0x9b8], R58 ;  /* 0x0009b83a01007387 */ /* 0x0003e40000100a00 */
[C---:B-1----:R-:W-:Y:S08]  /*b9cd0*/  HMMA.1688.F32.TF32 R64, R132.reuse, R240, R100 ;  /* 0x000000f08440723c */ /* 0x042ff00000081064 */
[C---:B------:R-:W-:Y:S01]  /*b9ce0*/  HMMA.1688.F32.TF32 R56, R132.reuse, R224, R24 ;  /* 0x000000e08438723c */ /* 0x040fe20000081018 */
[----:B------:R-:W-:Y:S04]  /*b9cf0*/  STL.64 [R1+0x9a0], R52 ;  /* 0x0009a03401007387 */ /* 0x000fe80000100a00 */
[----:B------:R1:W-:Y:S03]  /*b9d00*/  STL.64 [R1+0x9a8], R54 ;  /* 0x0009a83601007387 */ /* 0x0003e60000100a00 */
[C---:B------:R-:W-:Y:S08]  /*b9d10*/  HMMA.1688.F32.TF32 R24, R132.reuse, R32, R4 ;  /* 0x000000208418723c */ /* 0x040ff00000081004 */
[C---:B------:R-:W-:Y:S08]  /*b9d20*/  HMMA.1688.F32.TF32 R4, R132.reuse, R40, R160 ;  /* 0x000000288404723c */ /* 0x040ff000000810a0 */
[C---:B-1----:R-:W-:Y:S08]  /*b9d30*/  HMMA.1688.F32.TF32 R52, R132.reuse, R216, R12 ;  /* 0x000000d88434723c */ /* 0x042ff0000008100c */
        /* <DEDUP_REMOVED lines=12> */
[----:B------:R1:W-:Y:S02]  /*b9e00*/  STL.64 [R1+0x948], R6 ;  /* 0x0009480601007387 */ /* 0x0003e40000100a00 */
[C---:B-1----:R-:W-:Y:S08]  /*b9e10*/  HMMA.1688.F32.TF32 R24, R132.reuse, R48, R164 ;  /* 0x000000308418723c */ /* 0x042ff000000810a4 */
[C---:B------:R-:W-:Y:S08]  /*b9e20*/  HMMA.1688.F32.TF32 R12, R132.reuse, R16, R168 ;  /* 0x00000010840c723c */ /* 0x040ff000000810a8 */
[C---:B------:R-:W-:Y:S03]  /*b9e30*/  HMMA.1688.F32.TF32 R4, R132.reuse, R8, R176 ;  /* 0x000000088404723c */ /* 0x040fe600000810b0 */
        /* <DEDUP_REMOVED lines=14> */
[----:B------:R4:W-:Y:S01]  /*b9f20*/  STL.64 [R1+0x8e8], R6 ;  /* 0x0008e80601007387 */ /* 0x0009e20000100a00 */
[C---:B-1----:R-:W-:Y:S08]  /*b9f30*/  HMMA.1688.F32.TF32 R24, R132.reuse, R88, R212 ;  /* 0x000000588418723c */ /* 0x042ff000000810d4 */
[C---:B---3--:R-:W-:Y:S08]  /*b9f40*/  HMMA.1688.F32.TF32 R12, R132.reuse, R96, R204 ;  /* 0x00000060840c723c */ /* 0x048ff000000810cc */
[----:B----4-:R-:W-:Y:S03]  /*b9f50*/  HMMA.1688.F32.TF32 R4, R132, R104, R236 ;  /* 0x000000688404723c */ /* 0x010fe600000810ec */
        /* <DEDUP_REMOVED lines=20> */
[----:B----4-:R-:W4:Y:S04]  /*ba0a0*/  LDL.LU R14, [R1+0x25b8] ;  /* 0x0025b800010e7983 */ /* 0x010f280000300800 */
        /* <DEDUP_REMOVED lines=74> */
[----:B------:R-:W-:Y:S01]  /*ba550*/  IMAD.MOV.U32 R137, RZ, RZ, R22 ;  /* 0x000000ffff897224 */ /* 0x000fe200078e0016 */
[----:B--2---:R-:W-:Y:S04]  /*ba560*/  LDS R229, [R231+UR10+0x8180] ;  /* 0x0081800ae7e57984 */ /* 0x004fe80008000800 */
[----:B------:R-:W1:Y:S01]  /*ba570*/  LDS R231, [R231+UR10+0x9180] ;  /* 0x0091800ae7e77984 */ /* 0x000e620008000800 */
[C---:B---3--:R-:W-:Y:S08]  /*ba580*/  HMMA.1688.F32.TF32 R164, R132.reuse, R180, R164 ;  /* 0x000000b484a4723c */ /* 0x048ff000000810a4 */
[C---:B----4-:R-:W-:Y:S08]  /*ba590*/  HMMA.1688.F32.TF32 R160, R132.reuse, R28, R160 ;  /* 0x0000001c84a0723c */ /* 0x050ff000000810a0 */
[C---:B------:R-:W-:Y:S11]  /*ba5a0*/  HMMA.1688.F32.TF32 R236, R132.reuse, R184, R236 ;  /* 0x000000b884ec723c */ /* 0x040ff600000810ec */
[----:B------:R2:W-:Y:S04]  /*ba5b0*/  STL.64 [R1+0x8a0], R160 ;  /* 0x0008a0a001007387 */ /* 0x0005e80000100a00 */
[----:B------:R-:W-:Y:S04]  /*ba5c0*/  STL.64 [R1+0x8a8], R162 ;  /* 0x0008a8a201007387 */ /* 0x000fe80000100a00 */
[----:B--2---:R-:W2:Y:S04]  /*ba5d0*/  LDL.LU.64 R160, [R1+0x9188] ;  /* 0x0091880001a07983 */ /* 0x004ea80000300a00 */
[----:B------:R3:W-:Y:S04]  /*ba5e0*/  STL.64 [R1+0x890], R164 ;  /* 0x000890a401007387 */ /* 0x0007e80000100a00 */
[----:B------:R-:W-:Y:S04]  /*ba5f0*/  STL.64 [R1+0x898], R166 ;  /* 0x000898a601007387 */ /* 0x000fe80000100a00 */
[----:B---3--:R-:W3:Y:S04]  /*ba600*/  LDL.LU.64 R164, [R1+0x9180] ;  /* 0x0091800001a47983 */ /* 0x008ee80000300a00 */
[----:B------:R4:W-:Y:S04]  /*ba610*/  STL.64 [R1+0x880], R236 ;  /* 0x000880ec01007387 */ /* 0x0009e80000100a00 */
[----:B------:R1:W-:Y:S04]  /*ba620*/  STL.64 [R1+0x888], R238 ;  /* 0x000888ee01007387 */ /* 0x0003e80000100a00 */
[----:B----4-:R-:W4:Y:S04]  /*ba630*/  LDL.LU R236, [R1+0x2550] ;  /* 0x0025500001ec7983 */ /* 0x010f280000300800 */
[----:B------:R-:W4:Y:S04]  /*ba640*/  LDL.LU R237, [R1+0x2554] ;  /* 0x0025540001ed7983 */ /* 0x000f280000300800 */
[----:B-1----:R-:W4:Y:S04]  /*ba650*/  LDL.LU R238, [R1+0x2558] ;  /* 0x0025580001ee7983 */ /* 0x002f280000300800 */
[----:B------:R-:W4:Y:S01]  /*ba660*/  LDL.LU R239, [R1+0x255c] ;  /* 0x00255c0001ef7983 */ /* 0x000f220000300800 */
[C---:B------:R-:W-:Y:S08]  /*ba670*/  HMMA.1688.F32.TF32 R172, R132.reuse, R172, R168 ;  /* 0x000000ac84ac723c */ /* 0x040ff000000810a8 */
[C---:B------:R-:W-:Y:S08]  /*ba680*/  HMMA.1688.F32.TF32 R188, R132.reuse, R188, R176 ;  /* 0x000000bc84bc723c */ /* 0x040ff000000810b0 */
[C---:B------:R-:W-:Y:S01]  /*ba690*/  HMMA.1688.F32.TF32 R136, R132.reuse, R136, R192 ;  /* 0x000000888488723c */ /* 0x040fe200000810c0 */
[----:B------:R-:W2:Y:S04]  /*ba6a0*/  LDL.LU.64 R168, [R1+0x9178] ;  /* 0x0091780001a87983 */ /* 0x000ea80000300a00 */
[----:B------:R1:W-:Y:S04]  /*ba6b0*/  STL.64 [R1+0x870], R172 ;  /* 0x000870ac01007387 */ /* 0x0003e80000100a00 */
[----:B------:R-:W-:Y:S04]  /*ba6c0*/  STL.64 [R1+0x878], R174 ;  /* 0x000878ae01007387 */ /* 0x000fe80000100a00 */
[----:B-1----:R-:W2:Y:S04]  /*ba6d0*/  LDL.LU.64 R172, [R1+0x9170] ;  /* 0x0091700001ac7983 */ /* 0x002ea80000300a00 */
[----:B------:R-:W2:Y:S04]  /*ba6e0*/  LDL.LU.64 R176, [R1+0x9168] ;  /* 0x0091680001b07983 */ /* 0x000ea80000300a00 */
[----:B------:R1:W-:Y:S04]  /*ba6f0*/  STL.64 [R1+0x860], R188 ;  /* 0x000860bc01007387 */ /* 0x0003e80000100a00 */
[----:B------:R-:W-:Y:S04]  /*ba700*/  STL.64 [R1+0x868], R190 ;  /* 0x000868be01007387 */ /* 0x000fe80000100a00 */
        /* <DEDUP_REMOVED lines=22> */
[----:B------:R-:W-:Y:S01]  /*ba870*/  STL.64 [R1+0x7f8], R58 ;  /* 0x0007f83a01007387 */ /* 0x000fe20000100a00 */
[C---:B------:R-:W-:Y:S08]  /*ba880*/  HMMA.1688.F32.TF32 R44, R228.reuse, R44, R100 ;  /* 0x0000002ce42c723c */ /* 0x040ff00000081064 */
[C---:B------:R-:W-:Y:S08]  /*ba890*/  HMMA.1688.F32.TF32 R20, R228.reuse, R20, R24 ;  /* 0x00000014e414723c */ /* 0x040ff00000081018 */
[----:B------:R-:W-:Y:S01]  /*ba8a0*/  HMMA.1688.F32.TF32 R12, R228, R248, R12 ;  /* 0x000000f8e40c723c */ /* 0x000fe2000008100c */
[----:B------:R-:W-:Y:S04]  /*ba8b0*/  STL.64 [R1+0x7e0], R52 ;  /* 0x0007e03401007387 */ /* 0x000fe80000100a00 */
[----:B------:R1:W-:Y:S03]  /*ba8c0*/  STL.64 [R1+0x7e8], R54 ;  /* 0x0007e83601007387 */ /* 0x0003e60000100a00 */
[----:B-1----:R-:W-:Y:S01]  /*ba8d0*/  HMMA.1688.F32.TF32 R52, R132, R200, R92 ;  /* 0x000000c88434723c */ /* 0x002fe2000008105c */
[----:B------:R-:W-:Y:S01]  /*ba8e0*/  MOV R5, R196 ;  /* 0x000000c400057202 */ /* 0x000fe20000000f00 */
[----:B------:R-:W-:-:S02]  /*ba8f0*/  IMAD.MOV.U32 R4, RZ, RZ, R197 ;  /* 0x000000ffff047224 */ /* 0x000fc400078e00c5 */
[----:B------:R-:W2:Y:S01]  /*ba900*/  LDL.LU.64 R196, [R1+0x9150] ;  /* 0x0091500001c47983 */ /* 0x000ea20000300a00 */
[----:B------:R-:W-:Y:S02]  /*ba910*/  IMAD.MOV.U32 R7, RZ, RZ, R200 ;  /* 0x000000ffff077224 */ /* 0x000fe400078e00c8 */
[----:B------:R-:W-:Y:S01]  /*ba920*/  IMAD.MOV.U32 R6, RZ, RZ, R201 ;  /* 0x000000ffff067224 */ /* 0x000fe200078e00c9 */
[C---:B------:R-:W-:Y:S11]  /*ba930*/  HMMA.1688.F32.TF32 R24, R228.reuse, R240, R244 ;  /* 0x000000f0e418723c */ /* 0x040ff600000810f4 */
[----:B------:R-:W-:Y:S04]  /*ba940*/  STL.64 [R1+0x5c0], R52 ;  /* 0x0005c03401007387 */ /* 0x000fe80000100a00 */
[----:B------:R-:W-:Y:S04]  /*ba950*/  STL.64 [R1+0x5c8], R54 ;  /* 0x0005c83601007387 */ /* 0x000fe80000100a00 */
[----:B------:R-:W2:Y:S04]  /*ba960*/  LDL.LU.64 R200, [R1+0x9148] ;  /* 0x0091480001c87983 */ /* 0x000ea80000300a00 */
[----:B------:R-:W-:Y:S04]  /*ba970*/  STL.64 [R1+0x5b0], R44 ;  /* 0x0005b02c01007387 */ /* 0x000fe80000100a00 */
[----:B------:R-:W-:Y:S04]  /*ba980*/  STL.64 [R1+0x5b8], R46 ;  /* 0x0005b82e01007387 */ /* 0x000fe80000100a00 */
[----:B------:R-:W-:Y:S04]  /*ba990*/  STL.64 [R1+0x5a0], R20 ;  /* 0x0005a01401007387 */ /* 0x000fe80000100a00 */
[----:B------:R1:W-:Y:S04]  /*ba9a0*/  STL.64 [R1+0x5a8], R22 ;  /* 0x0005a81601007387 */ /* 0x0003e80000100a00 */
[----:B------:R-:W-:Y:S04]  /*ba9b0*/  STL.64 [R1+0x590], R12 ;  /* 0x0005900c01007387 */ /* 0x000fe80000100a00 */
[----:B------:R3:W-:Y:S01]  /*ba9c0*/  STL.64 [R1+0x598], R14 ;  /* 0x0005980e01007387 */ /* 0x0007e20000100a00 */
[C---:B-1----:R-:W-:Y:S08]  /*ba9d0*/  HMMA.1688.F32.TF32 R20, R228.reuse, R224, R232 ;  /* 0x000000e0e414723c */ /* 0x042ff000000810e8 */
[C---:B---3--:R-:W-:Y:S01]  /*ba9e0*/  HMMA.1688.F32.TF32 R12, R228.reuse, R216, R220 ;  /* 0x000000d8e40c723c */ /* 0x048fe200000810dc */
[----:B------:R-:W-:Y:S04]  /*ba9f0*/  STL.64 [R1+0x580], R24 ;  /* 0x0005801801007387 */ /* 0x000fe80000100a00 */
[----:B------:R-:W-:Y:S03]  /*baa00*/  STL.64 [R1+0x588], R26 ;  /* 0x0005881a01007387 */ /* 0x000fe60000100a00 */
[----:B------:R-:W-:Y:S01]  /*baa10*/  HMMA.1688.F32.TF32 R132, R228, R36, R204 ;  /* 0x00000024e484723c */ /* 0x000fe200000810cc */
[----:B------:R-:W-:Y:S04]  /*baa20*/  LDS R232, [R122+UR10+0x8180] ;  /* 0x0081800a7ae87984 */ /* 0x000fe80008000800 */
[----:B------:R-:W-:Y:S04]  /*baa30*/  LDS R234, [R122+UR10+0x9180] ;  /* 0x0091800a7aea7984 */ /* 0x000fe80008000800 */
[----:B------:R-:W-:Y:S04]  /*baa40*/  LDS R233, [R123+UR10+0x8180] ;  /* 0x0081800a7be97984 */ /* 0x000fe80008000800 */
[----:B------:R-:W1:Y:S04]  /*baa50*/  LDS R235, [R123+UR10+0x9180] ;  /* 0x0091800a7beb7984 */ /* 0x000e680008000800 */
[----:B------:R-:W-:Y:S04]  /*baa60*/  STL.64 [R1+0x560], R12 ;  /* 0x0005600c01007387 */ /* 0x000fe80000100a00 */
[----:B------:R-:W-:Y:S04]  /*baa70*/  STL.64 [R1+0x570], R20 ;  /* 0x0005701401007387 */ /* 0x000fe80000100a00 */
[----:B------:R-:W-:Y:S04]  /*baa80*/  STL.64 [R1+0x578], R22 ;  /* 0x0005781601007387 */ /* 0x000fe80000100a00 */
[----:B------:R3:W-:Y:S01]  /*baa90*/  STL [R1+0x568], R14 ;  /* 0x0005680e01007387 */ /* 0x0007e20000100800 */
[----:B------:R-:W-:-:S02]  /*baaa0*/  IMAD.MOV.U32 R252, RZ, RZ, R15 ;  /* 0x000000fffffc7224 */ /* 0x000fc400078e000f */
[----:B---3--:R-:W-:-:S15]  /*baab0*/  HMMA.1688.F32.TF32 R12, R228, R32, R212 ;  /* 0x00000020e40c723c */ /* 0x008fde00000810d4 */
[----:B------:R-:W-:-:S04]  /*baac0*/  NOP ;  /* 0x0000000000007918 */ /* 0x000fc80000000000 */
[----:B------:R-:W-:Y:S04]  /*baad0*/  STL.64 [R1+0x550], R12 ;  /* 0x0005500c01007387 */ /* 0x000fe80000100a00 */
[----:B------:R-:W-:Y:S04]  /*baae0*/  STL.64 [R1+0x558], R14 ;  /* 0x0005580e01007387 */ /* 0x000fe80000100a00 */
[----:B------:R-:W3:Y:S04]  /*baaf0*/  LDL.LU R158, [R1+0x2aa8] ;  /* 0x002aa800019e7983 */ /* 0x000ee80000300800 */
[----:B------:R-:W3:Y:S04]  /*bab00*/  LDL.LU R159, [R1+0x2aac] ;  /* 0x002aac00019f7983 */ /* 0x000ee80000300800 */
        /* <DEDUP_REMOVED lines=14> */
[----:B----4-:R-:W-:Y:S03]  /*babf0*/  HMMA.1688.F32.TF32 R136, R228, R40, R236 ;  /* 0x00000028e488723c */ /* 0x010fe600000810ec */
[----:B------:R-:W4:Y:S04]  /*bac00*/  LDL.LU R236, [R1+0x2a60] ;  /* 0x002a600001ec7983 */ /* 0x000f280000300800 */
[----:B------:R-:W4:Y:S04]  /*bac10*/  LDL.LU R237, [R1+0x2a64] ;  /* 0x002a640001ed7983 */ /* 0x000f280000300800 */
[----:B------:R-:W4:Y:S04]  /*bac20*/  LDL.LU R238, [R1+0x2a68] ;  /* 0x002a680001ee7983 */ /* 0x000f280000300800 */
[----:B------:R-:W4:Y:S01]  /*bac30*/  LDL.LU R239, [R1+0x2a6c] ;  /* 0x002a6c0001ef7983 */ /* 0x000f220000300800 */
[----:B------:R-:W-:-:S02]  /*bac40*/  IMAD.MOV.U32 R214, RZ, RZ, R141 ;  /* 0x000000ffffd67224 */ /* 0x000fc400078e008d */
[----:B------:R-:W-:Y:S02]  /*bac50*/  IMAD.MOV.U32 R215, RZ, RZ, R140 ;  /* 0x000000ffffd77224 */ /* 0x000fe400078e008c */
[----:B------:R-:W-:Y:S01]  /*bac60*/  IMAD.MOV.U32 R212, RZ, RZ, R145 ;  /* 0x000000ffffd47224 */ /* 0x000fe200078e0091 */
[----:B------:R-:W-:Y:S01]  /*bac70*/  MOV R213, R144 ;  /* 0x0000009000d57202 */ /* 0x000fe20000000f00 */
[----:B------:R-:W-:Y:S02]  /*bac80*/  IMAD.MOV.U32 R206, RZ, RZ, R149 ;  /* 0x000000ffffce7224 */ /* 0x000fe400078e0095 */
[----:B------:R-:W-:Y:S01]  /*bac90*/  IMAD.MOV.U32 R207, RZ, RZ, R148 ;  /* 0x000000ffffcf7224 */ /* 0x000fe200078e0094 */
[----:B------:R-:W-:Y:S01]  /*baca0*/  MOV R204, R153 ;  /* 0x0000009900cc7202 */ /* 0x000fe20000000f00 */
[----:B------:R-:W-:Y:S01]  /*bacb0*/  IMAD.MOV.U32 R205, RZ, RZ, R152 ;  /* 0x000000ffffcd7224 */ /* 0x000fe200078e0098 */
[----:B------:R-:W-:Y:S04]  /*bacc0*/  STL.64 [R1+0x8a38], R138 ;  /* 0x008a388a01007387 */ /* 0x000fe80000100a00 */
[----:B------:R-:W-:Y:S01]  /*bacd0*/  STL.64 [R1+0x8a30], R136 ;  /* 0x008a308801007387 */ /* 0x000fe20000100a00 */
[C---:B---3--:R-:W-:Y:S08]  /*bace0*/  HMMA.1688.F32.TF32 R140, R228.reuse, R48, R156 ;  /* 0x00000030e48c723c */ /* 0x048ff0000008109c */
[C---:B--2---:R-:W-:Y:S08]  /*bacf0*/  HMMA.1688.F32.TF32 R144, R228.reuse, R16, R224 ;  /* 0x00000010e490723c */ /* 0x044ff000000810e0 */
[C---:B------:R-:W-:Y:S08]  /*bad00*/  HMMA.1688.F32.TF32 R148, R228.reuse, R8, R220 ;  /* 0x00000008e494723c */ /* 0x040ff000000810dc */
[C---:B------:R-:W-:Y:S01]  /*bad10*/  HMMA.1688.F32.TF32 R152, R228.reuse, R128, R216 ;  /* 0x00000080e498723c */ /* 0x040fe200000810d8 */
[----:B------:R-:W-:Y:S04]  /*bad20*/  STL.64 [R1+0x8a48], R142 ;  /* 0x008a488e01007387 */ /* 0x000fe80000100a00 */
[----:B------:R2:W-:Y:S04]  /*bad30*/  STL.64 [R1+0x8a40], R140 ;  /* 0x008a408c01007387 */ /* 0x0005e80000100a00 */
[----:B--2---:R-:W2:Y:S04]  /*bad40*/  LDL.LU.64 R140, [R1+0x13c0] ;  /* 0x0013c000018c7983 */ /* 0x004ea80000300a00 */
[----:B------:R-:W3:Y:S04]  /*bad50*/  LDL.64 R142, [R1+0x13c8] ;  /* 0x0013c800018e7983 */ /* 0x000ee80000100a00 */
[----:B------:R-:W-:Y:S04]  /*bad60*/  STL.64 [R1+0x8a58], R146 ;  /* 0x008a589201007387 */ /* 0x000fe80000100a00 */
[----:B------:R-:W-:Y:S04]  /*bad70*/  STL.64 [R1+0x8a50], R144 ;  /* 0x008a509001007387 */ /* 0x000fe80000100a00 */
[----:B------:R-:W-:Y:S04]  /*bad80*/  STL.64 [R1+0x8a68], R150 ;  /* 0x008a689601007387 */ /* 0x000fe80000100a00 */
[----:B------:R1:W-:Y:S04]  /*bad90*/  STL.64 [R1+0x8a60], R148 ;  /* 0x008a609401007387 */ /* 0x0003e80000100a00 */
[----:B-1----:R-:W2:Y:S04]  /*bada0*/  LDL.LU.64 R148, [R1+0x13d0] ;  /* 0x0013d00001947983 */ /* 0x002ea80000300a00 */
[----:B------:R-:W2:Y:S04]  /*badb0*/  LDL.64 R150, [R1+0x13d8] ;  /* 0x0013d80001967983 */ /* 0x000ea80000100a00 */
[----:B------:R-:W-:Y:S04]  /*badc0*/  STL.64 [R1+0x8a78], R154 ;  /* 0x008a789a01007387 */ /* 0x000fe80000100a00 */
[----:B------:R-:W-:Y:S01]  /*badd0*/  STL.64 [R1+0x8a70], R152 ;  /* 0x008a709801007387 */ /* 0x000fe20000100a00 */
[----:B----4-:R-:W-:Y:S01]  /*bade0*/  HMMA.1688.F32.TF32 R156, R228, R72, R236 ;  /* 0x00000048e49c723c */ /* 0x010fe200000810ec */
[----:B------:R-:W-:Y:S01]  /*badf0*/  MOV R238, R161 ;  /* 0x000000a100ee7202 */ /* 0x000fe20000000f00 */
[----:B------:R-:W-:-:S06]  /*bae00*/  IMAD.MOV.U32 R239, RZ, RZ, R160 ;  /* 0x000000ffffef7224 */ /* 0x000fcc00078e00a0 */
[----:B------:R-:W-:Y:S01]  /*bae10*/  HMMA.1688.F32.TF32 R160, R228, R80, R212 ;  /* 0x00000050e4a0723c */ /* 0x000fe200000810d4 */
[----:B------:R-:W-:Y:S02]  /*bae20*/  IMAD.MOV.U32 R236, RZ, RZ, R165 ;  /* 0x000000ffffec7224 */ /* 0x000fe400078e00a5 */
[----:B------:R-:W-:-:S05]  /*bae30*/  IMAD.MOV.U32 R237, RZ, RZ, R164 ;  /* 0x000000ffffed7224 */ /* 0x000fca00078e00a4 */
[C---:B------:R-:W-:Y:S03]  /*bae40*/  HMMA.1688.F32.TF32 R164, R228.reuse, R88, R204 ;  /* 0x00000058e4a4723c */ /* 0x040fe600000810cc */
[----:B------:R-:W-:Y:S04]  /*bae50*/  STL.64 [R1+0x8a88], R158 ;  /* 0x008a889e01007387 */ /* 0x000fe80000100a00 */
[----:B------:R1:W-:Y:S04]  /*bae60*/  STL.64 [R1+0x8a80], R156 ;  /* 0x008a809c01007387 */ /* 0x0003e80000100a00 */
[----:B-1----:R-:W4:Y:S04]  /*bae70*/  LDL.LU.64 R156, [R1+0x1380] ;  /* 0x00138000019c7983 */ /* 0x002f280000300a00 */
[----:B------:R-:W2:Y:S04]  /*bae80*/  LDL.64 R158, [R1+0x1388] ;  /* 0x00138800019e7983 */ /* 0x000ea80000100a00 */
[----:B------:R-:W-:Y:S04]  /*bae90*/  STL.64 [R1+0x8a98], R162 ;  /* 0x008a98a201007387 */ /* 0x000fe80000100a00 */
        /* <DEDUP_REMOVED lines=17> */
[----:B------:R-:W-:Y:S01]  /*bafb0*/  IMAD.MOV.U32 R214, RZ, RZ, R169 ;  /* 0x000000ffffd67224 */ /* 0x000fe200078e00a9 */
[----:B------:R-:W-:Y:S01]  /*bafc0*/  MOV R215, R168 ;  /* 0x000000a800d77202 */ /* 0x000fe20000000f00 */
[----:B------:R-:W-:Y:S01]  /*bafd0*/  IMAD.MOV.U32 R212, RZ, RZ, R189 ;  /* 0x000000ffffd47224 */ /* 0x000fe200078e00bd */
[----:B------:R-:W-:Y:S01]  /*bafe0*/  HMMA.1688.F32.TF32 R168, R228, R96, R236 ;  /* 0x00000060e4a8723c */ /* 0x000fe200000810ec */
[----:B------:R-:W-:-:S02]  /*baff0*/  IMAD.MOV.U32 R238, RZ, RZ, R173 ;  /* 0x000000ffffee7224 */ /* 0x000fc400078e00ad */
[----:B------:R-:W-:Y:S02]  /*bb000*/  IMAD.MOV.U32 R239, RZ, RZ, R172 ;  /* 0x000000ffffef7224 */ /* 0x000fe400078e00ac */
[----:B------:R-:W-:Y:S02]  /*bb010*/  IMAD.MOV.U32 R213, RZ, RZ, R188 ;  /* 0x000000ffffd57224 */ /* 0x000fe400078e00bc */
[----:B------:R-:W-:Y:S02]  /*bb020*/  IMAD.MOV.U32 R236, RZ, RZ, R177 ;  /* 0x000000ffffec7224 */ /* 0x000fe400078e00b1 */
[----:B------:R-:W-:Y:S01]  /*bb030*/  IMAD.MOV.U32 R237, RZ, RZ, R176 ;  /* 0x000000ffffed7224 */ /* 0x000fe200078e00b0 */
[----:B-1----:R-:W4:Y:S04]  /*bb040*/  LDL.LU.64 R160, [R1+0x14e0] ;  /* 0x0014e00001a07983 */ /* 0x002f280000300a00 */
[----:B------:R-:W4:Y:S04]  /*bb050*/  LDL.64 R162, [R1+0x14e8] ;  /* 0x0014e80001a27983 */ /* 0x000f280000100a00 */
[----:B------:R-:W-:Y:S04]  /*bb060*/  STL.64 [R1+0x8aa8], R166 ;  /* 0x008aa8a601007387 */ /* 0x000fe80000100a00 */
[----:B------:R1:W-:Y:S01]  /*bb070*/  STL.64 [R1+0x8aa0], R164 ;  /* 0x008aa0a401007387 */ /* 0x0003e20000100a00 */
[C---:B------:R-:W-:Y:S03]  /*bb080*/  HMMA.1688.F32.TF32 R184, R228.reuse, R184, R212 ;  /* 0x000000b8e4b8723c */ /* 0x040fe600000810d4 */
[----:B-1----:R-:W4:Y:S04]  /*bb090*/  LDL.LU.64 R164, [R1+0x1390] ;  /* 0x0013900001a47983 */ /* 0x002f280000300a00 */
[----:B------:R-:W4:Y:S04]  /*bb0a0*/  LDL.64 R166, [R1+0x1398] ;  /* 0x0013980001a67983 */ /* 0x000f280000100a00 */
[----:B------:R-:W4:Y:S04]  /*bb0b0*/  LDL.LU.64 R144, [R1+0x14f0] ;  /* 0x0014f00001907983 */ /* 0x000f280000300a00 */
[----:B------:R-:W4:Y:S04]  /*bb0c0*/  LDL.64 R146, [R1+0x14f8] ;  /* 0x0014f80001927983 */ /* 0x000f280000100a00 */
[----:B------:R-:W4:Y:S04]  /*bb0d0*/  LDL.LU.64 R132, [R1+0x1500] ;  /* 0x0015000001847983 */ /* 0x000f280000300a00 */
[----:B------:R-:W4:Y:S04]  /*bb0e0*/  LDL.64 R134, [R1+0x1508] ;  /* 0x0015080001867983 */ /* 0x000f280000100a00 */
[----:B------:R-:W-:Y:S04]  /*bb0f0*/  STL.64 [R1+0x8ab8], R170 ;  /* 0x008ab8aa01007387 */ /* 0x000fe80000100a00 */
[----:B------:R-:W-:Y:S01]  /*bb100*/  STL.64 [R1+0x8ab0], R168 ;  /* 0x008ab0a801007387 */ /* 0x000fe20000100a00 */
[C---:B--2---:R-:W-:Y:S08]  /*bb110*/  HMMA.1688.F32.TF32 R172, R228.reuse, R104, R224 ;  /* 0x00000068e4ac723c */ /* 0x044ff000000810e0 */
[C---:B---3--:R-:W-:Y:S08]  /*bb120*/  HMMA.1688.F32.TF32 R176, R228.reuse, R28, R220 ;  /* 0x0000001ce4b0723c */ /* 0x048ff000000810dc */
[C---:B----4-:R-:W-:Y:S03]  /*bb130*/  HMMA.1688.F32.TF32 R180, R228.reuse, R180, R216 ;  /* 0x000000b4e4b4723c */ /* 0x050fe600000810d8 */
[----:B------:R-:W-:Y:S04]  /*bb140*/  STL.64 [R1+0x8ac8], R174 ;  /* 0x008ac8ae01007387 */ /* 0x000fe80000100a00 */
[----:B------:R1:W-:Y:S04]  /*bb150*/  STL.64 [R1+0x8ac0], R172 ;  /* 0x008ac0ac01007387 */ /* 0x0003e80000100a00 */
[----:B-1----:R-:W2:Y:S04]  /*bb160*/  LDL.LU.64 R172, [R1+0x13a0] ;  /* 0x0013a00001ac7983 */ /* 0x002ea80000300a00 */
[----:B------:R-:W3:Y:S04]  /*bb170*/  LDL.64 R174, [R1+0x13a8] ;  /* 0x0013a80001ae7983 */ /* 0x000ee80000100a00 */
[----:B------:R-:W-:Y:S04]  /*bb180*/  STL.64 [R1+0x8ad8], R178 ;  /* 0x008ad8b201007387 */ /* 0x000fe80000100a00 */
[----:B------:R1:W-:Y:S04]  /*bb190*/  STL.64 [R1+0x8ad0], R176 ;  /* 0x008ad0b001007387 */ /* 0x0003e80000100a00 */
[----:B-1----:R-:W4:Y:S04]  /*bb1a0*/  LDL.LU.64 R176, [R1+0x14d0] ;  /* 0x0014d00001b07983 */ /* 0x002f280000300a00 */
[----:B------:R-:W2:Y:S04]  /*bb1b0*/  LDL.64 R178, [R1+0x14d8] ;  /* 0x0014d80001b27983 */ /* 0x000ea80000100a00 */
[----:B------:R-:W-:Y:S04]  /*bb1c0*/  STL.64 [R1+0x8ae8], R182 ;  /* 0x008ae8b601007387 */ /* 0x000fe80000100a00 */
[----:B------:R-:W-:Y:S04]  /*bb1d0*/  STL.64 [R1+0x8ae0], R180 ;  /* 0x008ae0b401007387 */ /* 0x000fe80000100a00 */
[----:B------:R-:W-:Y:S04]  /*bb1e0*/  STL.64 [R1+0x8af8], R186 ;  /* 0x008af8ba01007387 */ /* 0x000fe80000100a00 */
[----:B------:R1:W-:Y:S04]  /*bb1f0*/  STL.64 [R1+0x8af0], R184 ;  /* 0x008af0b801007387 */ /* 0x0003e80000100a00 */
[----:B-1----:R-:W2:Y:S04]  /*bb200*/  LDL.LU.64 R184, [R1+0x14c0] ;  /* 0x0014c00001b87983 */ /* 0x002ea80000300a00 */
[----:B------:R-:W3:Y:S01]  /*bb210*/  LDL.64 R186, [R1+0x14c8] ;  /* 0x0014c80001ba7983 */ /* 0x000ee20000100a00 */
[----:B--2---:R-:W-:-:S15]  /*bb220*/  HMMA.1688.F32.TF32 R188, R228, R184, R204 ;  /* 0x000000b8e4bc723c */ /* 0x004fde00000810cc */
[----:B------:R-:W-:-:S04]  /*bb230*/  NOP ;  /* 0x0000000000007918 */ /* 0x000fc80000000000 */
[----:B------:R-:W-:Y:S04]  /*bb240*/  STL.64 [R1+0x8b08], R190 ;  /* 0x008b08be01007387 */ /* 0x000fe80000100a00 */
[----:B------:R1:W-:Y:S04]  /*bb250*/  STL.64 [R1+0x8b00], R188 ;  /* 0x008b00bc01007387 */ /* 0x0003e80000100a00 */
[----:B-1----:R-:W2:Y:S04]  /*bb260*/  LDL.LU.64 R188, [R1+0x1540] ;  /* 0x0015400001bc7983 */ /* 0x002ea80000300a00 */
[----:B------:R-:W2:Y:S04]  /*bb270*/  LDL.64 R190, [R1+0x1548] ;  /* 0x0015480001be7983 */ /* 0x000ea80000100a00 */
        /* <DEDUP_REMOVED lines=8> */
[----:B------:R-:W-:Y:S01]  /*bb300*/  MOV R202, R193 ;  /* 0x000000c100ca7202 */ /* 0x000fe20000000f00 */
[----:B------:R-:W-:-:S02]  /*bb310*/  IMAD.MOV.U32 R203, RZ, RZ, R192 ;  /* 0x000000ffffcb7224 */ /* 0x000fc400078e00c0 */
[----:B------:R-:W3:Y:S01]  /*bb320*/  LDL.LU R220, [R1+0x2990] ;  /* 0x0029900001dc7983 */ /* 0x000ee20000300800 */
[----:B----4-:R-:W-:Y:S01]  /*bb330*/  HMMA.1688.F32.TF32 R192, R228, R176, R236 ;  /* 0x000000b0e4c0723c */ /* 0x010fe200000810ec */
[----:B------:R-:W-:Y:S02]  /*bb340*/  IMAD.MOV.U32 R238, RZ, RZ, R197 ;  /* 0x000000ffffee7224 */ /* 0x000fe400078e00c5 */
[----:B------:R-:W-:-:S05]  /*bb350*/  IMAD.MOV.U32 R239, RZ, RZ, R196 ;  /* 0x000000ffffef7224 */ /* 0x000fca00078e00c4 */
[C---:B------:R-:W-:Y:S01]  /*bb360*/  HMMA.1688.F32.TF32 R196, R228.reuse, R160, R200 ;  /* 0x000000a0e4c4723c */ /* 0x040fe200000810c8 */
        /* <DEDUP_REMOVED lines=16> */
[----:B------:R1:W-:Y:S04]  /*bb470*/  STL.64 [R1+0x8b20], R196 ;  /* 0x008b20c401007387 */ /* 0x0003e80000100a00 */
[----:B-1----:R-:W4:Y:S04]  /*bb480*/  LDL.LU.64 R196, [R1+0x1530] ;  /* 0x0015300001c47983 */ /* 0x002f280000300a00 */
[----:B------:R-:W4:Y:S01]  /*bb490*/  LDL.64 R198, [R1+0x1538] ;  /* 0x0015380001c67983 */ /* 0x000f220000100a00 */
[C---:B--2---:R-:W-:Y:S08]  /*bb4a0*/  HMMA.1688.F32.TF32 R200, R228.reuse, R144, R224 ;  /* 0x00000090e4c8723c */ /* 0x044ff000000810e0 */
[C---:B---3--:R-:W-:Y:S11]  /*bb4b0*/  HMMA.1688.F32.TF32 R204, R228.reuse, R132, R204 ;  /* 0x00000084e4cc723c */ /* 0x048ff600000810cc */
[----:B------:R-:W-:Y:S04]  /*bb4c0*/  STL.64 [R1+0x8b38], R202 ;  /* 0x008b38ca01007387 */ /* 0x000fe80000100a00 */
[----:B------:R-:W-:Y:S04]  /*bb4d0*/  STL.64 [R1+0x8b30], R200 ;  /* 0x008b30c801007387 */ /* 0x000fe80000100a00 */
[----:B------:R-:W-:Y:S04]  /*bb4e0*/  STL.64 [R1+0x8b48], R206 ;  /* 0x008b48ce01007387 */ /* 0x000fe80000100a00 */
[----:B------:R1:W-:Y:S04]  /*bb4f0*/  STL.64 [R1+0x8b40], R204 ;  /* 0x008b40cc01007387 */ /* 0x0003e80000100a00 */
[----:B-1----:R-:W2:Y:S01]  /*bb500*/  LDL.LU.64 R204, [R1+0x1520] ;  /* 0x0015200001cc7983 */ /* 0x002ea20000300a00 */
[C---:B----4-:R-:W-:Y:S03]  /*bb510*/  HMMA.1688.F32.TF32 R208, R228.reuse, R208, R220 ;  /* 0x000000d0e4d0723c */ /* 0x050fe600000810dc */
[----:B------:R-:W3:Y:S04]  /*bb520*/  LDL.64 R206, [R1+0x1528] ;  /* 0x0015280001ce7983 */ /* 0x000ee80000100a00 */
[----:B------:R-:W4:Y:S04]  /*bb530*/  LDL.LU.64 R152, [R1+0x1370] ;  /* 0x0013700001987983 */ /* 0x000f280000300a00 */
[----:B------:R-:W3:Y:S01]  /*bb540*/  LDL.64 R154, [R1+0x1378] ;  /* 0x00137800019a7983 */ /* 0x000ee20000100a00 */
[----:B------:R-:W-:Y:S07]  /*bb550*/  HMMA.1688.F32.TF32 R216, R228, R196, R216 ;  /* 0x000000c4e4d8723c */ /* 0x000fee00000810d8 */
[----:B------:R-:W-:Y:S04]  /*bb560*/  STL.64 [R1+0x8b58], R210 ;  /* 0x008b58d201007387 */ /* 0x000fe80000100a00 */
[----:B------:R-:W-:Y:S01]  /*bb570*/  STL.64 [R1+0x8b50], R208 ;  /* 0x008b50d001007387 */ /* 0x000fe20000100a00 */
[----:B------:R-:W-:-:S02]  /*bb580*/  IMAD.MOV.U32 R193, RZ, RZ, R4 ;  /* 0x000000ffffc17224 */ /* 0x000fc400078e0004 */
[----:B------:R-:W-:Y:S01]  /*bb590*/  IMAD.MOV.U32 R192, RZ, RZ, R5 ;  /* 0x000000ffffc07224 */ /* 0x000fe200078e0005 */
[----:B------:R-:W-:Y:S01]  /*bb5a0*/  MOV R169, R6 ;  /* 0x0000000600a97202 */ /* 0x000fe20000000f00 */
[----:B------:R-:W-:Y:S01]  /*bb5b0*/  IMAD.MOV.U32 R168, RZ, RZ, R7 ;  /* 0x000000ffffa87224 */ /* 0x000fe200078e0007 */
[C---:B------:R-:W-:Y:S08]  /*bb5c0*/  HMMA.1688.F32.TF32 R220, R228.reuse, R188, R236 ;  /* 0x000000bce4dc723c */ /* 0x040ff000000810ec */
[----:B--2---:R-:W-:-:S15]  /*bb5d0*/  HMMA.1688.F32.TF32 R212, R228, R204, R212 ;  /* 0x000000cce4d4723c */ /* 0x004fde00000810d4 */
[----:B------:R-:W-:-:S04]  /*bb5e0*/  NOP ;  /* 0x0000000000007918 */ /* 0x000fc80000000000 */
[----:B------:R-:W-:Y:S04]  /*bb5f0*/  STL.64 [R1+0x8b68], R214 ;  /* 0x008b68d601007387 */ /* 0x000fe80000100a00 */
[----:B------:R-:W-:Y:S04]  /*bb600*/  STL.64 [R1+0x8b60], R212 ;  /* 0x008b60d401007387 */ /* 0x000fe80000100a00 */
        /* <DEDUP_REMOVED lines=68> */
[----:B-1----:R-:W4:Y:S04]  /*bba50*/  LDL.LU.64 R216, [R1+0x14a0] ;  /* 0x0014a00001d87983 */ /* 0x002f280000300a00 */
[----:B------:R-:W4:Y:S04]  /*bba60*/  LDL.64 R218, [R1+0x14a8] ;  /* 0x0014a80001da7983 */ /* 0x000f280000100a00 */
[----:B------:R-:W4:Y:S04]  /*bba70*/  LDL.LU.64 R200, [R1+0x14b0] ;  /* 0x0014b00001c87983 */ /* 0x000f280000300a00 */
[----:B------:R-:W4:Y:S01]  /*bba80*/  LDL.64 R202, [R1+0x14b8] ;  /* 0x0014b80001ca7983 */ /* 0x000f220000100a00 */
[C---:B--2---:R-:W-:Y:S08]  /*bba90*/  HMMA.1688.F32.TF32 R224, R228.reuse, R192, R224 ;  /* 0x000000c0e4e0723c */ /* 0x044ff000000810e0 */
[----:B------:R-:W-:Y:S08]  /*bbaa0*/  HMMA.1688.F32.TF32 R228, R228, R168, R236 ;  /* 0x000000a8e4e4723c */ /* 0x000ff000000810ec */
[C---:B---3--:R-:W-:Y:S08]  /*bbab0*/  HMMA.1688.F32.TF32 R60, R232.reuse, R164, R68 ;  /* 0x000000a4e83c723c */ /* 0x048ff00000081044 */
[C---:B------:R-:W-:Y:S01]  /*bbac0*/  HMMA.1688.F32.TF32 R56, R232.reuse, R156, R76 ;  /* 0x0000009ce838723c */ /* 0x040fe2000008104c */
[----:B------:R-:W-:Y:S04]  /*bbad0*/  LDS R236, [R0+UR10+0x8200] ;  /* 0x0082000a00ec7984 */ /* 0x000fe80008000800 */
[----:B------:R-:W-:Y:S03]  /*bbae0*/  LDS R238, [R0+UR10+0x9200] ;  /* 0x0092000a00ee7984 */ /* 0x000fe60008000800 */
[C---:B----4-:R-:W-:Y:S01]  /*bbaf0*/  HMMA.1688.F32.TF32 R52, R232.reuse, R172, R64 ;  /* 0x000000ace834723c */ /* 0x050fe20000081040 */
[----:B------:R-:W-:Y:S04]  /*bbb00*/  STL.64 [R1+0x8ba0], R226 ;  /* 0x008ba0e201007387 */ /* 0x000fe80000100a00 */
[----:B------:R-:W-:Y:S04]  /*bbb10*/  STL.64 [R1+0x8b98], R224 ;  /* 0x008b98e001007387 */ /* 0x000fe80000100a00 */
[----:B------:R-:W-:Y:S04]  /*bbb20*/  STL.64 [R1+0x8bb0], R230 ;  /* 0x008bb0e601007387 */ /* 0x000fe80000100a00 */
[----:B------:R-:W-:Y:S04]  /*bbb30*/  STL.64 [R1+0x8ba8], R228 ;  /* 0x008ba8e401007387 */ /* 0x000fe80000100a00 */
[----:B------:R-:W2:Y:S04]  /*bbb40*/  LDL.LU.64 R212, [R1+0x1510] ;  /* 0x0015100001d47983 */ /* 0x000ea80000300a00 */
[----:B------:R-:W3:Y:S04]  /*bbb50*/  LDL.64 R214, [R1+0x1518] ;  /* 0x0015180001d67983 */ /* 0x000ee80000100a00 */
[----:B------:R-:W-:Y:S04]  /*bbb60*/  STL.64 [R1+0x1570], R52 ;  /* 0x0015703401007387 */ /* 0x000fe80000100a00 */
[----:B------:R1:W-:Y:S02]  /*bbb70*/  STL.64 [R1+0x1578], R54 ;  /* 0x0015783601007387 */ /* 0x0003e40000100a00 */
[C---:B-1----:R-:W-:Y:S02]  /*bbb80*/  HMMA.1688.F32.TF32 R52, R232.reuse, R148, R84 ;  /* 0x00000094e834723c */ /* 0x042fe40000081054 */
[----:B------:R-:W-:Y:S04]  /*bbb90*/  STL.64 [R1+0x1590], R60 ;  /* 0x0015903c01007387 */ /* 0x000fe80000100a00 */
[----:B------:R1:W-:Y:S04]  /*bbba0*/  STL.64 [R1+0x1598], R62 ;  /* 0x0015983e01007387 */ /* 0x0003e80000100a00 */
[----:B------:R-:W-:Y:S04]  /*bbbb0*/  STL.64 [R1+0x15b0], R56 ;  /* 0x0015b03801007387 */ /* 0x000fe80000100a00 */
[----:B------:R4:W-:Y:S01]  /*bbbc0*/  STL.64 [R1+0x15b8], R58 ;  /* 0x0015b83a01007387 */ /* 0x0009e20000100a00 */
[C---:B-1----:R-:W-:Y:S08]  /*bbbd0*/  HMMA.1688.F32.TF32 R60, R232.reuse, R140, R92 ;  /* 0x0000008ce83c723c */ /* 0x042ff0000008105c */
[C---:B----4-:R-:W-:Y:S01]  /*bbbe0*/  HMMA.1688.F32.TF32 R56, R232.reuse, R152, R100 ;  /* 0x00000098e838723c */ /* 0x050fe20000081064 */
[----:B------:R-:W-:Y:S04]  /*bbbf0*/  STL.64 [R1+0x1690], R52 ;  /* 0x0016903401007387 */ /* 0x000fe80000100a00 */
[----:B------:R1:W-:Y:S03]  /*bbc00*/  STL.64 [R1+0x1698], R54 ;  /* 0x0016983601007387 */ /* 0x0003e60000100a00 */
[C---:B-1----:R-:W-:Y:S08]  /*bbc10*/  HMMA.1688.F32.TF32 R52, R232.reuse, R32, R44 ;  /* 0x00000020e834723c */ /* 0x042ff0000008102c */
[C---:B------:R-:W-:Y:S08]  /*bbc20*/  HMMA.1688.F32.TF32 R44, R232.reuse, R36, R24 ;  /* 0x00000024e82c723c */ /* 0x040ff00000081018 */
[C---:B------:R-:W-:Y:S08]  /*bbc30*/  HMMA.1688.F32.TF32 R24, R232.reuse, R40, R20 ;  /* 0x00000028e818723c */ /* 0x040ff00000081014 */
[C---:B------:R-:W-:Y:S08]  /*bbc40*/  HMMA.1688.F32.TF32 R20, R232.reuse, R48, R12 ;  /* 0x00000030e814723c */ /* 0x040ff0000008100c */
        /* <DEDUP_REMOVED lines=17> */
[----:B----4-:R-:W-:Y:S01]  /*bbd60*/  HMMA.1688.F32.TF32 R12, R232, R72, R240 ;  /* 0x00000048e80c723c */ /* 0x010fe200000810f0 */
[----:B------:R1:W-:Y:S04]  /*bbd70*/  STL.64 [R1+0x1870], R4 ;  /* 0x0018700401007387 */ /* 0x0003e80000100a00 */
[----:B------:R4:W-:Y:S04]  /*bbd80*/  STL.64 [R1+0x1878], R6 ;  /* 0x0018780601007387 */ /* 0x0009e80000100a00 */
[----:B-1----:R-:W2:Y:S04]  /*bbd90*/  LDL.LU R4, [R1+0x2500] ;  /* 0x0025000001047983 */ /* 0x002ea80000300800 */
[----:B------:R-:W-:Y:S04]  /*bbda0*/  STL.64 [R1+0x1a30], R20 ;  /* 0x001a301401007387 */ /* 0x000fe80000100a00 */
[----:B------:R-:W-:Y:S04]  /*bbdb0*/  STL.64 [R1+0x1a38], R22 ;  /* 0x001a381601007387 */ /* 0x000fe80000100a00 */
[----:B------:R1:W-:Y:S04]  /*bbdc0*/  STL.64 [R1+0x1a90], R12 ;  /* 0x001a900c01007387 */ /* 0x0003e80000100a00 */
[----:B------:R1:W-:Y:S04]  /*bbdd0*/  STL.64 [R1+0x1a98], R14 ;  /* 0x001a980e01007387 */ /* 0x0003e80000100a00 */
[----:B------:R-:W2:Y:S04]  /*bbde0*/  LDL.LU R5, [R1+0x2504] ;  /* 0x0025040001057983 */ /* 0x000ea80000300800 */
[----:B----4-:R-:W4:Y:S04]  /*bbdf0*/  LDL.LU R6, [R1+0x2508] ;  /* 0x0025080001067983 */ /* 0x010f280000300800 */
        /* <DEDUP_REMOVED lines=89> */
[----:B------:R-:W-:-:S05]  /*bc390*/  LOP3.LUT R231, R0, 0x20, RZ, 0x3c, !PT ;  /* 0x0000002000e77812 */ /* 0x000fca00078e3cff */
[----:B------:R-:W-:Y:S04]  /*bc3a0*/  LDS R237, [R231+UR10+0x8200] ;  /* 0x0082000ae7ed7984 */ /* 0x000fe80008000800 */
[----:B------:R-:W1:Y:S01]  /*bc3b0*/  LDS R239, [R231+UR10+0x9200] ;  /* 0x0092000ae7ef7984 */ /* 0x000e620008000800 */
[C---:B--2---:R-:W-:Y:S08]  /*bc3c0*/  HMMA.1688.F32.TF32 R112, R232.reuse, R104, R112 ;  /* 0x00000068e870723c */ /* 0x044ff00000081070 */
[C---:B---3--:R-:W-:Y:S08]  /*bc3d0*/  HMMA.1688.F32.TF32 R208, R232.reuse, R80, R180 ;  /* 0x00000050e8d0723c */ /* 0x048ff000000810b4 */
[C---:B------:R-:W-:Y:S08]  /*bc3e0*/  HMMA.1688.F32.TF32 R180, R232.reuse, R88, R136 ;  /* 0x00000058e8b4723c */ /* 0x040ff00000081088 */
        /* <DEDUP_REMOVED lines=11> */
[----:B------:R-:W-:-:S03]  /*bc4a0*/  MOV R3, R110 ;  /* 0x0000006e00037202 */ /* 0x000fc60000000f00 */
[----:B------:R3:W-:Y:S01]  /*bc4b0*/  STL.64 [R1+0x1be0], R108 ;  /* 0x001be06c01007387 */ /* 0x0007e20000100a00 */
[----:B------:R-:W-:Y:S01]  /*bc4c0*/  IMAD.MOV.U32 R2, RZ, RZ, R111 ;  /* 0x000000ffff027224 */ /* 0x000fe200078e006f */
[C---:B--2---:R-:W-:Y:S08]  /*bc4d0*/  HMMA.1688.F32.TF32 R112, R232.reuse, R216, R124 ;  /* 0x000000d8e870723c */ /* 0x044ff0000008107c */
[C---:B---3--:R-:W-:Y:S08]  /*bc4e0*/  HMMA.1688.F32.TF32 R108, R232.reuse, R200, R52 ;  /* 0x000000c8e86c723c */ /* 0x048ff00000081034 */
        /* <DEDUP_REMOVED lines=11> */
[C---:B---3--:R-:W-:Y:S01]  /*bc5a0*/  HMMA.1688.F32.TF32 R52, R232.reuse, R132, R76 ;  /* 0x00000084e834723c */ /* 0x048fe2000008104c */
[----:B------:R-:W-:Y:S04]  /*bc5b0*/  STL.64 [R1+0x1c70], R60 ;  /* 0x001c703c01007387 */ /* 0x000fe80000100a00 */
[----:B------:R2:W-:Y:S03]  /*bc5c0*/  STL.64 [R1+0x1c78], R62 ;  /* 0x001c783e01007387 */ /* 0x0005e60000100a00 */
[C---:B------:R-:W-:Y:S08]  /*bc5d0*/  HMMA.1688.F32.TF32 R44, R232.reuse, R188, R44 ;  /* 0x000000bce82c723c */ /* 0x040ff0000008102c */
[C---:B------:R-:W-:Y:S08]  /*bc5e0*/  HMMA.1688.F32.TF32 R24, R232.reuse, R192, R24 ;  /* 0x000000c0e818723c */ /* 0x040ff00000081018 */
[C---:B--2---:R-:W-:Y:S01]  /*bc5f0*/  HMMA.1688.F32.TF32 R60, R232.reuse, R212, R84 ;  /* 0x000000d4e83c723c */ /* 0x044fe20000081054 */
[----:B------:R-:W-:Y:S04]  /*bc600*/  STL.64 [R1+0x1c60], R56 ;  /* 0x001c603801007387 */ /* 0x000fe80000100a00 */
[----:B------:R2:W-:Y:S04]  /*bc610*/  STL.64 [R1+0x1c68], R58 ;  /* 0x001c683a01007387 */ /* 0x0005e80000100a00 */
[----:B------:R-:W-:Y:S04]  /*bc620*/  STL.64 [R1+0x1c50], R52 ;  /* 0x001c503401007387 */ /* 0x000fe80000100a00 */
[----:B------:R3:W-:Y:S01]  /*bc630*/  STL.64 [R1+0x1c58], R54 ;  /* 0x001c583601007387 */ /* 0x0007e20000100a00 */
[C---:B------:R-:W-:Y:S08]  /*bc640*/  HMMA.1688.F32.TF32 R20, R232.reuse, R168, R20 ;  /* 0x000000a8e814723c */ /* 0x040ff00000081014 */
[C---:B--2---:R-:W-:Y:S08]  /*bc650*/  HMMA.1688.F32.TF32 R56, R232.reuse, R204, R92 ;  /* 0x000000cce838723c */ /* 0x044ff0000008105c */
[----:B---3--:R-:W-:Y:S08]  /*bc660*/  HMMA.1688.F32.TF32 R52, R232, R196, R100 ;  /* 0x000000c4e834723c */ /* 0x008ff00000081064 */
        /* <DEDUP_REMOVED lines=29> */
[----:B------:R1:W-:Y:S04]  /*bc840*/  STL.64 [R1+0x27f8], R6 ;  /* 0x0027f80601007387 */ /* 0x0003e80000100a00 */
[----:B------:R-:W2:Y:S01]  /*bc850*/  LDL.LU R244, [R1+0x2320] ;  /* 0x0023200001f47983 */ /* 0x000ea20000300800 */
[----:B-1----:R-:W-:-:S15]  /*bc860*/  HMMA.1688.F32.TF32 R4, R236, R140, R240 ;  /* 0x0000008cec04723c */ /* 0x002fde00000810f0 */
[----:B------:R-:W-:-:S04]  /*bc870*/  NOP ;  /* 0x0000000000007918 */ /* 0x000fc80000000000 */
        /* <DEDUP_REMOVED lines=111> */
[C---:B---3--:R-:W-:Y:S08]  /*bcf70*/  HMMA.1688.F32.TF32 R156, R236.reuse, R36, R220 ;  /* 0x00000024ec9c723c */ /* 0x048ff000000810dc */
[C---:B------:R-:W-:Y:S08]  /*bcf80*/  HMMA.1688.F32.TF32 R116, R236.reuse, R72, R116 ;  /* 0x00000048ec74723c */ /* 0x040ff00000081074 */
[C---:B------:R-:W-:Y:S08]  /*bcf90*/  HMMA.1688.F32.TF32 R56, R236.reuse, R96, R56 ;  /* 0x00000060ec38723c */ /* 0x040ff00000081038 */
[C---:B------:R-:W-:Y:S08]  /*bcfa0*/  HMMA.1688.F32.TF32 R44, R236.reuse, R144, R44 ;  /* 0x00000090ec2c723c */ /* 0x040ff0000008102c */
[C---:B------:R-:W-:Y:S08]  /*bcfb0*/  HMMA.1688.F32.TF32 R24, R236.reuse, R132, R24 ;  /* 0x00000084ec18723c */ /* 0x040ff00000081018 */
[C---:B------:R-:W-:Y:S08]  /*bcfc0*/  HMMA.1688.F32.TF32 R20, R236.reuse, R212, R20 ;  /* 0x000000d4ec14723c */ /* 0x040ff00000081014 */
[C---:B------:R-:W-:Y:S01]  /*bcfd0*/  HMMA.1688.F32.TF32 R4, R236.reuse, R196, R4 ;  /* 0x000000c4ec04723c */ /* 0x040fe20000081004 */
[----:B------:R-:W-:Y:S04]  /*bcfe0*/  LDS R232, [R122+UR10+0x8200] ;  /* 0x0082000a7ae87984 */ /* 0x000fe80008000800 */
[----:B------:R-:W-:Y:S04]  /*bcff0*/  LDS R234, [R122+UR10+0x9200] ;  /* 0x0092000a7aea7984 */ /* 0x000fe80008000800 */
[----:B------:R-:W-:Y:S04]  /*bd000*/  LDS R233, [R123+UR10+0x8200] ;  /* 0x0082000a7be97984 */ /* 0x000fe80008000800 */
[----:B------:R-:W1:Y:S04]  /*bd010*/  LDS R235, [R123+UR10+0x9200] ;  /* 0x0092000a7beb7984 */ /* 0x000e680008000800 */
[----:B------:R-:W-:Y:S04]  /*bd020*/  STL.64 [R1+0x27d0], R148 ;  /* 0x0027d09401007387 */ /* 0x000fe80000100a00 */
[----:B------:R2:W-:Y:S02]  /*bd030*/  STL.64 [R1+0x27d8], R150 ;  /* 0x0027d89601007387 */ /* 0x0005e40000100a00 */
[C---:B--2---:R-:W-:Y:S02]  /*bd040*/  HMMA.1688.F32.TF32 R148, R236.reuse, R40, R208 ;  /* 0x00000028ec94723c */ /* 0x044fe400000810d0 */
[----:B------:R-:W-:Y:S04]  /*bd050*/  STL.64 [R1+0x27c0], R164 ;  /* 0x0027c0a401007387 */ /* 0x000fe80000100a00 */
[----:B------:R-:W-:Y:S04]  /*bd060*/  STL.64 [R1+0x27c8], R166 ;  /* 0x0027c8a601007387 */ /* 0x000fe80000100a00 */
[----:B------:R-:W-:Y:S04]  /*bd070*/  STL.64 [R1+0x27b0], R156 ;  /* 0x0027b09c01007387 */ /* 0x000fe80000100a00 */
[----:B------:R4:W-:Y:S02]  /*bd080*/  STL.64 [R1+0x27b8], R158 ;  /* 0x0027b89e01007387 */ /* 0x0009e40000100a00 */
[C---:B----4-:R-:W-:Y:S03]  /*bd090*/  HMMA.1688.F32.TF32 R156, R236.reuse, R48, R180 ;  /* 0x00000030ec9c723c */ /* 0x050fe600000810b4 */
[----:B------:R-:W-:Y:S04]  /*bd0a0*/  STL.64 [R1+0x27a0], R148 ;  /* 0x0027a09401007387 */ /* 0x000fe80000100a00 */
[----:B------:R2:W-:Y:S02]  /*bd0b0*/  STL.64 [R1+0x27a8], R150 ;  /* 0x0027a89601007387 */ /* 0x0005e40000100a00 */
[C---:B--2---:R-:W-:Y:S08]  /*bd0c0*/  HMMA.1688.F32.TF32 R148, R236.reuse, R16, R136 ;  /* 0x00000010ec94723c */ /* 0x044ff00000081088 */
[C---:B------:R-:W-:Y:S08]  /*bd0d0*/  HMMA.1688.F32.TF32 R136, R236.reuse, R8, R108 ;  /* 0x00000008ec88723c */ /* 0x040ff0000008106c */
        /* <DEDUP_REMOVED lines=9> */
[----:B------:R2:W-:Y:S02]  /*bd170*/  STL.64 [R1+0x2768], R110 ;  /* 0x0027686e01007387 */ /* 0x0005e40000100a00 */
[C---:B--2---:R-:W-:Y:S08]  /*bd180*/  HMMA.1688.F32.TF32 R108, R236.reuse, R88, R52 ;  /* 0x00000058ec6c723c */ /* 0x044ff00000081034 */
        /* <DEDUP_REMOVED lines=16> */
[C---:B--2---:R-:W-:Y:S03]  /*bd290*/  HMMA.1688.F32.TF32 R60, R236.reuse, R184, R84 ;  /* 0x000000b8ec3c723c */ /* 0x044fe60000081054 */
        /* <DEDUP_REMOVED lines=23> */
[C---:B--2---:R-:W-:Y:S08]  /*bd410*/  HMMA.1688.F32.TF32 R20, R236.reuse, R188, R248 ;  /* 0x000000bcec14723c */ /* 0x044ff000000810f8 */
[C---:B---3--:R-:W-:Y:S08]  /*bd420*/  HMMA.1688.F32.TF32 R12, R236.reuse, R192, R244 ;  /* 0x000000c0ec0c723c */ /* 0x048ff000000810f4 */
[----:B----4-:R-:W-:Y:S01]  /*bd430*/  HMMA.1688.F32.TF32 R4, R236, R168, R240 ;  /* 0x000000a8ec04723c */ /* 0x010fe200000810f0 */
[----:B------:R-:W-:Y:S04]  /*bd440*/  LDS R237, [R231+UR10+0x8280] ;  /* 0x0082800ae7ed7984 */ /* 0x000fe80008000800 */
[----:B------:R-:W-:Y:S04]  /*bd450*/  LDS R239, [R231+UR10+0x9280] ;  /* 0x0092800ae7ef7984 */ /* 0x000fe80008000800 */
[----:B------:R-:W-:Y:S04]  /*bd460*/  LDS R236, [R0+UR10+0x8280] ;  /* 0x0082800a00ec7984 */ /* 0x000fe80008000800 */
[----:B------:R-:W2:Y:S04]  /*bd470*/  LDS R238, [R0+UR10+0x9280] ;  /* 0x0092800a00ee7984 */ /* 0x000ea80008000800 */
        /* <DEDUP_REMOVED lines=18> */
[----:B----4-:R-:W4:Y:S04]  /*bd5a0*/  LDL.LU R4, [R1+0x19c0] ;  /* 0x0019c00001047983 */ /* 0x010f280000300800 */
[----:B------:R-:W4:Y:S04]  /*bd5b0*/  LDL.LU R5, [R1+0x19c4] ;  /* 0x0019c40001057983 */ /* 0x000f280000300800 */
[----:B-1----:R-:W4:Y:S04]  /*bd5c0*/  LDL.LU R6, [R1+0x19c8] ;  /* 0x0019c80001067983 */ /* 0x002f280000300800 */
        /* <DEDUP_REMOVED lines=101> */
[----:B------:R1:W-:Y:S04]  /*bdc20*/  STL [R1+0x9110], R231 ;  /* 0x009110e701007387 */ /* 0x0003e80000100800 */
[----:B------:R-:W3:Y:S04]  /*bdc30*/  LDL.LU R228, [R1+0x1b50] ;  /* 0x001b500001e47983 */ /* 0x000ee80000300800 */
[----:B------:R-:W3:Y:S04]  /*bdc40*/  LDL.LU R229, [R1+0x1b54] ;  /* 0x001b540001e57983 */ /* 0x000ee80000300800 */
[----:B------:R-:W3:Y:S04]  /*bdc50*/  LDL.LU R230, [R1+0x1b58] ;  /* 0x001b580001e67983 */ /* 0x000ee80000300800 */
[----:B-1----:R-:W3:Y:S01]  /*bdc60*/  LDL.LU R231, [R1+0x1b5c] ;  /* 0x001b5c0001e77983 */ /* 0x002ee20000300800 */
[----:B--2---:R-:W-:-:S15]  /*bdc70*/  HMMA.1688.F32.TF32 R164, R232, R172, R164 ;  /* 0x000000ace8a4723c */ /* 0x004fde00000810a4 */
[----:B------:R-:W-:-:S04]  /*bdc80*/  NOP ;  /* 0x0000000000007918 */ /* 0x000fc80000000000 */
[----:B------:R-:W-:Y:S04]  /*bdc90*/  STL.64 [R1+0x1b80], R164 ;  /* 0x001b80a401007387 */ /* 0x000fe80000100a00 */
[----:B------:R1:W-:Y:S04]  /*bdca0*/  STL.64 [R1+0x1b88], R166 ;  /* 0x001b88a601007387 */ /* 0x0003e80000100a00 */
[----:B-1----:R-:W2:Y:S04]  /*bdcb0*/  LDL.LU.64 R166, [R1+0x9140] ;  /* 0x0091400001a67983 */ /* 0x002ea80000300a00 */
[----:B------:R-:W3:Y:S02]  /*bdcc0*/  LDL.LU.64 R164, [R1+0x9138] ;  /* 0x0091380001a47983 */ /* 0x000ee40000300a00 */
[----:B---3--:R-:W-:-:S15]  /*bdcd0*/  HMMA.1688.F32.TF32 R156, R232, R164, R156 ;  /* 0x000000a4e89c723c */ /* 0x008fde000008109c */
[----:B------:R-:W-:-:S04]  /*bdce0*/  NOP ;  /* 0x0000000000007918 */ /* 0x000fc80000000000 */
[----:B------:R-:W-:Y:S04]  /*bdcf0*/  STL.64 [R1+0x1b70], R156 ;  /* 0x001b709c01007387 */ /* 0x000fe80000100a00 */
[----:B------:R1:W-:Y:S04]  /*bdd00*/  STL.64 [R1+0x1b78], R158 ;  /* 0x001b789e01007387 */ /* 0x0003e80000100a00 */
[----:B-1----:R-:W3:Y:S04]  /*bdd10*/  LDL.LU.64 R158, [R1+0x9130] ;  /* 0x00913000019e7983 */ /* 0x002ee80000300a00 */
        /* <DEDUP_REMOVED lines=10> */
[C---:B------:R-:W-:Y:S08]  /*bddc0*/  HMMA.1688.F32.TF32 R24, R232.reuse, R160, R24 ;  /* 0x000000a0e818723c */ /* 0x040ff00000081018 */
[C---:B------:R-:W-:Y:S08]  /*bddd0*/  HMMA.1688.F32.TF32 R20, R232.reuse, R144, R20 ;  /* 0x00000090e814723c */ /* 0x040ff00000081014 */
        /* <DEDUP_REMOVED lines=188> */
[----:B------:R1:W-:Y:S01]  /*be9a0*/  STL.64 [R1+0x1988], R230 ;  /* 0x001988e601007387 */ /* 0x0003e20000100a00 */
[----:B---3--:R-:W-:Y:S08]  /*be9b0*/  HMMA.1688.F32.TF32 R108, R236, R140, R108 ;  /* 0x0000008cec6c723c */ /* 0x008ff0000008106c */
[----:B-1----:R-:W-:Y:S08]  /*be9c0*/  HMMA.1688.F32.TF32 R228, R232, R168, R224 ;  /* 0x000000a8e8e4723c */ /* 0x002ff000000810e0 */
[C---:B------:R-:W-:Y:S08]  /*be9d0*/  HMMA.1688.F32.TF32 R224, R236.reuse, R172, R220 ;  /* 0x000000acece0723c */ /* 0x040ff000000810dc */
[C---:B------:R-:W-:Y:S08]  /*be9e0*/  HMMA.1688.F32.TF32 R220, R236.reuse, R164, R208 ;  /* 0x000000a4ecdc723c */ /* 0x040ff000000810d0 */
[C---:B------:R-:W-:Y:S08]  /*be9f0*/  HMMA.1688.F32.TF32 R208, R236.reuse, R156, R180 ;  /* 0x0000009cecd0723c */ /* 0x040ff000000810b4 */
[C---:B------:R-:W-:Y:S08]  /*bea00*/  HMMA.1688.F32.TF32 R180, R236.reuse, R148, R136 ;  /* 0x00000094ecb4723c */ /* 0x040ff00000081088 */
[C---:B------:R-:W-:Y:S08]  /*bea10*/  HMMA.1688.F32.TF32 R136, R236.reuse, R152, R112 ;  /* 0x00000098ec88723c */ /* 0x040ff00000081070 */
[C---:B------:R-:W-:Y:S08]  /*bea20*/  HMMA.1688.F32.TF32 R112, R236.reuse, R32, R116 ;  /* 0x00000020ec70723c */ /* 0x040ff00000081074 */
[C---:B----4-:R-:W-:Y:S08]  /*bea30*/  HMMA.1688.F32.TF32 R52, R236.reuse, R40, R52 ;  /* 0x00000028ec34723c */ /* 0x050ff00000081034 */
        /* <DEDUP_REMOVED lines=21> */
[----:B------:R-:W2:Y:S01]  /*beb90*/  LDS R235, [R123+UR10+0x9280] ;  /* 0x0092800a7beb7984 */ /* 0x000ea20008000800 */
[C---:B-1----:R-:W-:Y:S03]  /*beba0*/  HMMA.1688.F32.TF32 R108, R236.reuse, R36, R124 ;  /* 0x00000024ec6c723c */ /* 0x042fe6000008107c */
        /* <DEDUP_REMOVED lines=8> */
[C---:B-1----:R-:W-:Y:S02]  /*bec30*/  HMMA.1688.F32.TF32 R52, R236.reuse, R16, R60 ;  /* 0x00000010ec34723c */ /* 0x042fe4000008103c */
[----:B------:R-:W-:Y:S06]  /*bec40*/  STL.64 [R1+0x2ed0], R56 ;  /* 0x002ed03801007387 */ /* 0x000fec0000100a00 */
[C---:B------:R-:W-:Y:S01]  /*bec50*/  HMMA.1688.F32.TF32 R60, R236.reuse, R8, R64 ;  /* 0x00000008ec3c723c */ /* 0x040fe20000081040 */
[----:B------:R1:W-:Y:S07]  /*bec60*/  STL.64 [R1+0x2ed8], R58 ;  /* 0x002ed83a01007387 */ /* 0x0003ee0000100a00 */
[C---:B-1----:R-:W-:Y:S03]  /*bec70*/  HMMA.1688.F32.TF32 R56, R236.reuse, R128, R68 ;  /* 0x00000080ec38723c */ /* 0x042fe60000081044 */
        /* <DEDUP_REMOVED lines=8> */
[C---:B---3--:R-:W-:Y:S01]  /*bed00*/  HMMA.1688.F32.TF32 R56, R236.reuse, R88, R92 ;  /* 0x00000058ec38723c */ /* 0x048fe2000008105c */
[----:B------:R-:W-:Y:S04]  /*bed10*/  STL.64 [R1+0x2e90], R52 ;  /* 0x002e903401007387 */ /* 0x000fe80000100a00 */
[----:B------:R1:W-:Y:S03]  /*bed20*/  STL.64 [R1+0x2e98], R54 ;  /* 0x002e983601007387 */ /* 0x0003e60000100a00 */
        /* <DEDUP_REMOVED lines=19> */
[C---:B----4-:R-:W-:Y:S03]  /*bee60*/  HMMA.1688.F32.TF32 R4, R236.reuse, R144, R240 ;  /* 0x00000090ec04723c */ /* 0x050fe600000810f0 */
        /* <DEDUP_REMOVED lines=120> */
[----:B------:R-:W-:Y:S01]  /*bf5f0*/  HMMA.1688.F32.TF32 R108, R236, R168, R108 ;  /* 0x000000a8ec6c723c */ /* 0x000fe2000008106c */
[----:B------:R-:W-:Y:S04]  /*bf600*/  LDS R236, [R0+UR10+0x8300] ;  /* 0x0083000a00ec7984 */ /* 0x000fe80008000800 */
[----:B------:R-:W-:Y:S04]  /*bf610*/  LDS R238, [R0+UR10+0x9300] ;  /* 0x0093000a00ee7984 */ /* 0x000fe80008000800 */
[----:B------:R-:W-:Y:S04]  /*bf620*/  STL.64 [R1+0x2dd0], R228 ;  /* 0x002dd0e401007387 */ /* 0x000fe80000100a00 */
[----:B------:R1:W-:Y:S04]  /*bf630*/  STL.64 [R1+0x2dd8], R230 ;  /* 0x002dd8e601007387 */ /* 0x0003e80000100a00 */
[----:B-1----:R-:W2:Y:S04]  /*bf640*/  LDL.LU R231, [R1+0x9110] ;  /* 0x0091100001e77983 */ /* 0x002ea80000300800 */
        /* <DEDUP_REMOVED lines=12> */
[C---:B------:R-:W-:Y:S08]  /*bf710*/  HMMA.1688.F32.TF32 R52, R232.reuse, R148, R52 ;  /* 0x00000094e834723c */ /* 0x040ff00000081034 */
[C---:B-1----:R-:W-:Y:S08]  /*bf720*/  HMMA.1688.F32.TF32 R136, R232.reuse, R172, R112 ;  /* 0x000000ace888723c */ /* 0x042ff00000081070 */
[C---:B---3--:R-:W-:Y:S08]  /*bf730*/  HMMA.1688.F32.TF32 R108, R232.reuse, R164, R116 ;  /* 0x000000a4e86c723c */ /* 0x048ff00000081074 */
[C---:B------:R-:W-:Y:S03]  /*bf740*/  HMMA.1688.F32.TF32 R112, R232.reuse, R156, R124 ;  /* 0x0000009ce870723c */ /* 0x040fe6000008107c */
[----:B------:R-:W-:Y:S04]  /*bf750*/  STL.64 [R1+0x1ce0], R136 ;  /* 0x001ce08801007387 */ /* 0x000fe80000100a00 */
[----:B------:R-:W-:Y:S04]  /*bf760*/  STL.64 [R1+0x1ce8], R138 ;  /* 0x001ce88a01007387 */ /* 0x000fe80000100a00 */
[----:B------:R-:W-:Y:S04]  /*bf770*/  STL.64 [R1+0x1cd0], R108 ;  /* 0x001cd06c01007387 */ /* 0x000fe80000100a00 */
[----:B------:R1:W-:Y:S04]  /*bf780*/  STL.64 [R1+0x1cd8], R110 ;  /* 0x001cd86e01007387 */ /* 0x0003e80000100a00 */
[----:B------:R-:W-:Y:S04]  /*bf790*/  STL.64 [R1+0x1cc0], R112 ;  /* 0x001cc07001007387 */ /* 0x000fe80000100a00 */
[----:B------:R-:W-:Y:S04]  /*bf7a0*/  STL.64 [R1+0x1cc8], R114 ;  /* 0x001cc87201007387 */ /* 0x000fe80000100a00 */
[----:B------:R-:W-:Y:S04]  /*bf7b0*/  STL.64 [R1+0x1b90], R52 ;  /* 0x001b903401007387 */ /* 0x000fe80000100a00 */
[----:B------:R3:W-:Y:S01]  /*bf7c0*/  STL.64 [R1+0x1b98], R54 ;  /* 0x001b983601007387 */ /* 0x0007e20000100a00 */
[C---:B-1----:R-:W-:Y:S08]  /*bf7d0*/  HMMA.1688.F32.TF32 R108, R232.reuse, R140, R56 ;  /* 0x0000008ce86c723c */ /* 0x042ff00000081038 */
        /* <DEDUP_REMOVED lines=19> */
[C---:B---3--:R-:W-:Y:S08]  /*bf910*/  HMMA.1688.F32.TF32 R52, R232.reuse, R128, R44 ;  /* 0x00000080e834723c */ /* 0x048ff0000008102c */
[C---:B------:R-:W-:Y:S08]  /*bf920*/  HMMA.1688.F32.TF32 R44, R232.reuse, R72, R24 ;  /* 0x00000048e82c723c */ /* 0x040ff00000081018 */
[C---:B------:R-:W-:Y:S08]  /*bf930*/  HMMA.1688.F32.TF32 R24, R232.reuse, R80, R20 ;  /* 0x00000050e818723c */ /* 0x040ff00000081014 */
        /* <DEDUP_REMOVED lines=19> */
[----:B------:R1:W-:Y:S04]  /*bfa70*/  STL.64 [R1+0x1890], R4 ;  /* 0x0018900401007387 */ /* 0x0003e80000100a00 */
[----:B------:R3:W-:Y:S04]  /*bfa80*/  STL.64 [R1+0x1898], R6 ;  /* 0x0018980601007387 */ /* 0x0007e80000100a00 */
[----:B-1----:R-:W4:Y:S04]  /*bfa90*/  LDL.LU R4, [R1+0x3d0] ;  /* 0x0003d00001047983 */ /* 0x002f280000300800 */
[----:B------:R1:W-:Y:S04]  /*bfaa0*/  STL.64 [R1+0x1880], R20 ;  /* 0x0018801401007387 */ /* 0x0003e80000100a00 */
[----:B------:R1:W-:Y:S04]  /*bfab0*/  STL.64 [R1+0x1888], R22 ;  /* 0x0018881601007387 */ /* 0x0003e80000100a00 */
[----:B------:R1:W-:Y:S04]  /*bfac0*/  STL.64 [R1+0x1860], R12 ;  /* 0x0018600c01007387 */ /* 0x0003e80000100a00 */
[----:B------:R1:W-:Y:S04]  /*bfad0*/  STL.64 [R1+0x1868], R14 ;  /* 0x0018680e01007387 */ /* 0x0003e80000100a00 */
[----:B------:R-:W4:Y:S04]  /*bfae0*/  LDL.LU R5, [R1+0x3d4] ;  /* 0x0003d40001057983 */ /* 0x000f280000300800 */
[----:B---3--:R-:W4:Y:S04]  /*bfaf0*/  LDL.LU R6, [R1+0x3d8] ;  /* 0x0003d80001067983 */ /* 0x008f280000300800 */
[----:B------:R-:W4:Y:S04]  /*bfb00*/  LDL.LU R7, [R1+0x3dc] ;  /* 0x0003dc0001077983 */ /* 0x000f280000300800 */
[----:B-1----:R-:W3:Y:S04]  /*bfb10*/  LDL.LU R20, [R1+0x3f0] ;  /* 0x0003f00001147983 */ /* 0x002ee80000300800 */
[----:B------:R-:W3:Y:S04]  /*bfb20*/  LDL.LU R21, [R1+0x3f4] ;  /* 0x0003f40001157983 */ /* 0x000ee80000300800 */
[----:B------:R-:W3:Y:S04]  /*bfb30*/  LDL.LU R22, [R1+0x3f8] ;  /* 0x0003f80001167983 */ /* 0x000ee80000300800 */
[----:B------:R-:W3:Y:S04]  /*bfb40*/  LDL.LU R23, [R1+0x3fc] ;  /* 0x0003fc0001177983 */ /* 0x000ee80000300800 */
        /* <DEDUP_REMOVED lines=77> */
[----:B------:R-:W1:Y:S01]  /*c0020*/  LDS R239, [R231+UR10+0x9300] ;  /* 0x0093000ae7ef7984 */ /* 0x000e620008000800 */
[C---:B---3--:R-:W-:Y:S08]  /*c0030*/  HMMA.1688.F32.TF32 R136, R232.reuse, R200, R108 ;  /* 0x000000c8e888723c */ /* 0x048ff0000008106c */
[C---:B------:R-:W-:Y:S08]  /*c0040*/  HMMA.1688.F32.TF32 R108, R232.reuse, R184, R112 ;  /* 0x000000b8e86c723c */ /* 0x040ff00000081070 */
[C---:B----4-:R-:W-:Y:S08]  /*c0050*/  HMMA.1688.F32.TF32 R116, R232.reuse, R176, R116 ;  /* 0x000000b0e874723c */ /* 0x050ff00000081074 */
[C---:B------:R-:W-:Y:S08]  /*c0060*/  HMMA.1688.F32.TF32 R112, R232.reuse, R160, R124 ;  /* 0x000000a0e870723c */ /* 0x040ff0000008107c */
[C---:B------:R-:W-:Y:S01]  /*c0070*/  HMMA.1688.F32.TF32 R56, R232.reuse, R132, R56 ;  /* 0x00000084e838723c */ /* 0x040fe20000081038 */
        /* <DEDUP_REMOVED lines=18> */
[----:B---3--:R-:W-:Y:S01]  /*c01a0*/  HMMA.1688.F32.TF32 R52, R232, R188, R76 ;  /* 0x000000bce834723c */ /* 0x008fe2000008104c */
[----:B------:R-:W-:Y:S04]  /*c01b0*/  STL.64 [R1+0x17c0], R60 ;  /* 0x0017c03c01007387 */ /* 0x000fe80000100a00 */
[----:B------:R2:W-:Y:S03]  /*c01c0*/  STL.64 [R1+0x17c8], R62 ;  /* 0x0017c83e01007387 */ /* 0x0005e60000100a00 */
[C---:B-1----:R-:W-:Y:S08]  /*c01d0*/  HMMA.1688.F32.TF32 R44, R236.reuse, R164, R44 ;  /* 0x000000a4ec2c723c */ /* 0x042ff0000008102c */
[----:B------:R-:W-:Y:S08]  /*c01e0*/  HMMA.1688.F32.TF32 R24, R236, R156, R24 ;  /* 0x0000009cec18723c */ /* 0x000ff00000081018 */
[C---:B--2---:R-:W-:Y:S01]  /*c01f0*/  HMMA.1688.F32.TF32 R60, R232.reuse, R192, R84 ;  /* 0x000000c0e83c723c */ /* 0x044fe20000081054 */
[----:B------:R-:W-:Y:S04]  /*c0200*/  STL.64 [R1+0x17b0], R56 ;  /* 0x0017b03801007387 */ /* 0x000fe80000100a00 */
[----:B------:R1:W-:Y:S04]  /*c0210*/  STL.64 [R1+0x17b8], R58 ;  /* 0x0017b83a01007387 */ /* 0x0003e80000100a00 */
[----:B------:R-:W-:Y:S04]  /*c0220*/  STL.64 [R1+0x17a0], R52 ;  /* 0x0017a03401007387 */ /* 0x000fe80000100a00 */
[----:B------:R2:W-:Y:S01]  /*c0230*/  STL.64 [R1+0x17a8], R54 ;  /* 0x0017a83601007387 */ /* 0x0005e20000100a00 */
[----:B-1----:R-:W-:Y:S08]  /*c0240*/  HMMA.1688.F32.TF32 R56, R232, R168, R92 ;  /* 0x000000a8e838723c */ /* 0x002ff0000008105c */
[C---:B--2---:R-:W-:Y:S08]  /*c0250*/  HMMA.1688.F32.TF32 R52, R236.reuse, R172, R100 ;  /* 0x000000acec34723c */ /* 0x044ff00000081064 */
[C---:B------:R-:W-:Y:S08]  /*c0260*/  HMMA.1688.F32.TF32 R20, R236.reuse, R148, R20 ;  /* 0x00000094ec14723c */ /* 0x040ff00000081014 */
[C---:B------:R-:W-:Y:S01]  /*c0270*/  HMMA.1688.F32.TF32 R12, R236.reuse, R140, R12 ;  /* 0x0000008cec0c723c */ /* 0x040fe2000008100c */
[----:B------:R-:W-:Y:S04]  /*c0280*/  STL.64 [R1+0x1790], R60 ;  /* 0x0017903c01007387 */ /* 0x000fe80000100a00 */
[----:B------:R-:W-:Y:S03]  /*c0290*/  STL.64 [R1+0x1798], R62 ;  /* 0x0017983e01007387 */ /* 0x000fe60000100a00 */
[C---:B------:R-:W-:Y:S01]  /*c02a0*/  HMMA.1688.F32.TF32 R4, R236.reuse, R152, R4 ;  /* 0x00000098ec04723c */ /* 0x040fe20000081004 */
[----:B------:R-:W-:Y:S04]  /*c02b0*/  LDS R232, [R122+UR10+0x8300] ;  /* 0x0083000a7ae87984 */ /* 0x000fe80008000800 */
[----:B------:R-:W-:Y:S04]  /*c02c0*/  LDS R234, [R122+UR10+0x9300] ;  /* 0x0093000a7aea7984 */ /* 0x000fe80008000800 */
[----:B------:R-:W-:Y:S04]  /*c02d0*/  LDS R233, [R123+UR10+0x8300] ;  /* 0x0083000a7be97984 */ /* 0x000fe80008000800 */
[----:B------:R-:W1:Y:S04]  /*c02e0*/  LDS R235, [R123+UR10+0x9300] ;  /* 0x0093000a7beb7984 */ /* 0x000e680008000800 */
        /* <DEDUP_REMOVED lines=20> */
[----:B--2---:R-:W-:Y:S02]  /*c0430*/  HMMA.1688.F32.TF32 R4, R236, R32, R248 ;  /* 0x00000020ec04723c */ /* 0x004fe400000810f8 */
[----:B------:R-:W-:Y:S04]  /*c0440*/  STL.64 [R1+0x90d8], R34 ;  /* 0x0090d82201007387 */ /* 0x000fe80000100a00 */
[----:B------:R-:W-:-:S13]  /*c0450*/  STL.64 [R1+0x90d0], R32 ;  /* 0x0090d02001007387 */ /* 0x000fda0000100a00 */
        /* <DEDUP_REMOVED lines=8> */
[----:B------:R-:W2:-:S15]  /*c04e0*/  LDL.LU R240, [R1+0x1140] ;  /* 0x0011400001f07983 */ /* 0x000e9e0000300800 */
[----:B------:R-:W-:Y:S02]  /*c04f0*/  NOP ;  /* 0x0000000000007918 */ /* 0x000fe40000000000 */
        /* <DEDUP_REMOVED lines=100> */
[----:B------:R-:W1:Y:S01]  /*c0b40*/  LDL.LU R247, [R1+0x115c] ;  /* 0x00115c0001f77983 */ /* 0x000e620000300800 */
[C---:B--2---:R-:W-:Y:S08]  /*c0b50*/  HMMA.1688.F32.TF32 R32, R236.reuse, R48, R220 ;  /* 0x00000030ec20723c */ /* 0x044ff000000810dc */
[C---:B------:R-:W-:Y:S08]  /*c0b60*/  HMMA.1688.F32.TF32 R140, R236.reuse, R16, R208 ;  /* 0x00000010ec8c723c */ /* 0x040ff000000810d0 */
[C---:B---3--:R-:W-:Y:S03]  /*c0b70*/  HMMA.1688.F32.TF32 R36, R236.reuse, R8, R180 ;  /* 0x00000008ec24723c */ /* 0x048fe600000810b4 */
[----:B------:R-:W-:Y:S04]  /*c0b80*/  STL.64 [R1+0x32d0], R32 ;  /* 0x0032d02001007387 */ /* 0x000fe80000100a00 */
[----:B------:R2:W-:Y:S02]  /*c0b90*/  STL.64 [R1+0x32d8], R34 ;  /* 0x0032d82201007387 */ /* 0x0005e40000100a00 */
[C---:B--2---:R-:W-:Y:S02]  /*c0ba0*/  HMMA.1688.F32.TF32 R32, R236.reuse, R128, R136 ;  /* 0x00000080ec20723c */ /* 0x044fe40000081088 */
[----:B------:R-:W-:Y:S04]  /*c0bb0*/  STL.64 [R1+0x32c0], R140 ;  /* 0x0032c08c01007387 */ /* 0x000fe80000100a00 */
[----:B------:R-:W-:Y:S02]  /*c0bc0*/  STL.64 [R1+0x32c8], R142 ;  /* 0x0032c88e01007387 */ /* 0x000fe40000100a00 */
[C---:B------:R-:W-:Y:S02]  /*c0bd0*/  HMMA.1688.F32.TF32 R108, R236.reuse, R72, R108 ;  /* 0x00000048ec6c723c */ /* 0x040fe4000008106c */
[----:B------:R-:W-:Y:S04]  /*c0be0*/  STL.64 [R1+0x32b0], R36 ;  /* 0x0032b02401007387 */ /* 0x000fe80000100a00 */
[----:B------:R2:W-:Y:S02]  /*c0bf0*/  STL.64 [R1+0x32b8], R38 ;  /* 0x0032b82601007387 */ /* 0x0005e40000100a00 */
[C---:B--2---:R-:W-:Y:S03]  /*c0c00*/  HMMA.1688.F32.TF32 R36, R236.reuse, R80, R112 ;  /* 0x00000050ec24723c */ /* 0x044fe60000081070 */
[----:B------:R-:W-:Y:S04]  /*c0c10*/  STL.64 [R1+0x32a0], R32 ;  /* 0x0032a02001007387 */ /* 0x000fe80000100a00 */
[----:B------:R4:W-:Y:S02]  /*c0c20*/  STL.64 [R1+0x32a8], R34 ;  /* 0x0032a82201007387 */ /* 0x0009e40000100a00 */
[C---:B----4-:R-:W-:Y:S02]  /*c0c30*/  HMMA.1688.F32.TF32 R32, R236.reuse, R88, R116 ;  /* 0x00000058ec20723c */ /* 0x050fe40000081074 */
        /* <DEDUP_REMOVED lines=10> */
[----:B------:R-:W-:Y:S01]  /*c0ce0*/  STL.64 [R1+0x3268], R110 ;  /* 0x0032686e01007387 */ /* 0x000fe20000100a00 */
[C---:B------:R-:W-:Y:S03]  /*c0cf0*/  HMMA.1688.F32.TF32 R52, R236.reuse, R216, R60 ;  /* 0x000000d8ec34723c */ /* 0x040fe6000008103c */
[----:B------:R-:W-:Y:S04]  /*c0d00*/  STL.64 [R1+0x3250], R36 ;  /* 0x0032502401007387 */ /* 0x000fe80000100a00 */
[----:B------:R2:W-:Y:S02]  /*c0d10*/  STL.64 [R1+0x3258], R38 ;  /* 0x0032582601007387 */ /* 0x0005e40000100a00 */
[C---:B--2---:R-:W-:Y:S02]  /*c0d20*/  HMMA.1688.F32.TF32 R36, R236.reuse, R200, R64 ;  /* 0x000000c8ec24723c */ /* 0x044fe40000081040 */
[----:B------:R-:W-:Y:S04]  /*c0d30*/  STL.64 [R1+0x3240], R32 ;  /* 0x0032402001007387 */ /* 0x000fe80000100a00 */
[----:B------:R2:W-:Y:S02]  /*c0d40*/  STL.64 [R1+0x3248], R34 ;  /* 0x0032482201007387 */ /* 0x0005e40000100a00 */
[C---:B--2---:R-:W-:Y:S02]  /*c0d50*/  HMMA.1688.F32.TF32 R32, R236.reuse, R184, R68 ;  /* 0x000000b8ec20723c */ /* 0x044fe40000081044 */
[----:B------:R-:W-:Y:S04]  /*c0d60*/  STL.64 [R1+0x3230], R52 ;  /* 0x0032303401007387 */ /* 0x000fe80000100a00 */
[----:B------:R2:W-:Y:S05]  /*c0d70*/  STL.64 [R1+0x3238], R54 ;  /* 0x0032383601007387 */ /* 0x0005ea0000100a00 */
        /* <DEDUP_REMOVED lines=15> */
[C---:B--2---:R-:W-:Y:S08]  /*c0e70*/  HMMA.1688.F32.TF32 R32, R236.reuse, R204, R24 ;  /* 0x000000ccec20723c */ /* 0x044ff00000081018 */
        /* <DEDUP_REMOVED lines=8> */
[----:B------:R-:W-:Y:S04]  /*c0f00*/  LDS R236, [R0+UR10+0x8380] ;  /* 0x0083800a00ec7984 */ /* 0x000fe80008000800 */
[----:B------:R-:W-:Y:S04]  /*c0f10*/  LDS R238, [R0+UR10+0x9380] ;  /* 0x0093800a00ee7984 */ /* 0x000fe80008000800 */
[----:B------:R-:W-:Y:S04]  /*c0f20*/  LDS R237, [R231+UR10+0x8380] ;  /* 0x0083800ae7ed7984 */ /* 0x000fe80008000800 */
[----:B------:R-:W2:Y:S04]  /*c0f30*/  LDS R239, [R231+UR10+0x9380] ;  /* 0x0093800ae7ef7984 */ /* 0x000ea80008000800 */
        /* <DEDUP_REMOVED lines=12> */
[----:B------:R-:W3:Y:S10]  /*c1000*/  LDL.LU R244, [R1+0x760] ;  /* 0x0007600001f47983 */ /* 0x000ef40000300800 */
        /* <DEDUP_REMOVED lines=161> */
[C---:B----4-:R-:W-:Y:S08]  /*c1a20*/  HMMA.1688.F32.TF32 R20, R232.reuse, R204, R20 ;  /* 0x000000cce814723c */ /* 0x050ff00000081014 */
[C---:B------:R-:W-:Y:S08]  /*c1a30*/  HMMA.1688.F32.TF32 R12, R232.reuse, R196, R12 ;  /* 0x000000c4e80c723c */ /* 0x040ff0000008100c */
[C---:B------:R-:W-:Y:S08]  /*c1a40*/  HMMA.1688.F32.TF32 R4, R232.reuse, R188, R4 ;  /* 0x000000bce804723c */ /* 0x040ff00000081004 */
        /* <DEDUP_REMOVED lines=64> */
[----:B--2---:R-:W-:Y:S08]  /*c1e50*/  HMMA.1688.F32.TF32 R12, R232, R168, R244 ;  /* 0x000000a8e80c723c */ /* 0x004ff000000810f4 */
        /* <DEDUP_REMOVED lines=120> */
[C---:B---3--:R-:W-:Y:S08]  /*c25e0*/  HMMA.1688.F32.TF32 R224, R236.reuse, R148, R220 ;  /* 0x00000094ece0723c */ /* 0x048ff000000810dc */
        /* <DEDUP_REMOVED lines=19> */
[C---:B------:R-:W-:Y:S08]  /*c2720*/  HMMA.1688.F32.TF32 R112, R236.reuse, R16, R124 ;  /* 0x00000010ec70723c */ /* 0x040ff0000008107c */
[C---:B----4-:R-:W-:Y:S01]  /*c2730*/  HMMA.1688.F32.TF32 R52, R236.reuse, R8, R52 ;  /* 0x00000008ec34723c */ /* 0x050fe20000081034 */
[----:B------:R-:W-:Y:S04]  /*c2740*/  LDS R232, [R122+UR10+0x8380] ;  /* 0x0083800a7ae87984 */ /* 0x000fe80008000800 */
[----:B------:R-:W-:Y:S04]  /*c2750*/  LDS R234, [R122+UR10+0x9380] ;  /* 0x0093800a7aea7984 */ /* 0x000fe80008000800 */
[----:B------:R-:W-:Y:S04]  /*c2760*/  LDS R233, [R123+UR10+0x8380] ;  /* 0x0083800a7be97984 */ /* 0x000fe80008000800 */
[----:B------:R-:W2:Y:S01]  /*c2770*/  LDS R235, [R123+UR10+0x9380] ;  /* 0x0093800a7beb7984 */ /* 0x000ea20008000800 */
[----:B-1----:R-:W-:-:S15]  /*c2780*/  HMMA.1688.F32.TF32 R108, R236, R48, R116 ;  /* 0x00000030ec6c723c */ /* 0x002fde0000081074 */
[----:B------:R-:W-:-:S04]  /*c2790*/  NOP ;  /* 0x0000000000007918 */ /* 0x000fc80000000000 */
        /* <DEDUP_REMOVED lines=168> */
[C---:B------:R-:W-:Y:S01]  /*c3220*/  HMMA.1688.F32.TF32 R56, R232.reuse, R156, R56 ;  /* 0x0000009ce838723c */ /* 0x040fe20000081038 */
[----:B------:R-:W-:Y:S04]  /*c3230*/  STL.64 [R1+0x35a0], R108 ;  /* 0x0035a06c01007387 */ /* 0x000fe80000100a00 */
[----:B------:R1:W-:Y:S03]  /*c3240*/  STL.64 [R1+0x35a8], R110 ;  /* 0x0035a86e01007387 */ /* 0x0003e60000100a00 */
[C---:B------:R-:W-:Y:S01]  /*c3250*/  HMMA.1688.F32.TF32 R60, R232.reuse, R148, R60 ;  /* 0x00000094e83c723c */ /* 0x040fe2000008103c */
[----:B-1----:R-:W2:Y:S04]  /*c3260*/  LDL.LU.64 R110, [R1+0x90b8] ;  /* 0x0090b800016e7983 */ /* 0x002ea80000300a00 */
[----:B------:R-:W3:Y:S04]  /*c3270*/  LDL.LU.64 R108, [R1+0x90b0] ;  /* 0x0090b000016c7983 */ /* 0x000ee80000300a00 */
[----:B------:R-:W-:Y:S04]  /*c3280*/  STL.64 [R1+0x3590], R112 ;  /* 0x0035907001007387 */ /* 0x000fe80000100a00 */
[----:B------:R1:W-:Y:S01]  /*c3290*/  STL.64 [R1+0x3598], R114 ;  /* 0x0035987201007387 */ /* 0x0003e20000100a00 */
[C---:B------:R-:W-:Y:S03]  /*c32a0*/  HMMA.1688.F32.TF32 R64, R232.reuse, R140, R64 ;  /* 0x0000008ce840723c */ /* 0x040fe60000081040 */
        /* <DEDUP_REMOVED lines=13> */
[C---:B------:R-:W-:Y:S08]  /*c3380*/  HMMA.1688.F32.TF32 R248, R232.reuse, R32, R248 ;  /* 0x00000020e8f8723c */ /* 0x040ff000000810f8 */
[C---:B------:R-:W-:Y:S08]  /*c3390*/  HMMA.1688.F32.TF32 R244, R232.reuse, R36, R244 ;  /* 0x00000024e8f4723c */ /* 0x040ff000000810f4 */
[C---:B------:R-:W-:Y:S08]  /*c33a0*/  HMMA.1688.F32.TF32 R224, R232.reuse, R40, R224 ;  /* 0x00000028e8e0723c */ /* 0x040ff000000810e0 */
[C---:B------:R-:W-:Y:S01]  /*c33b0*/  HMMA.1688.F32.TF32 R92, R232.reuse, R88, R92 ;  /* 0x00000058e85c723c */ /* 0x040fe2000008105c */
[----:B------:R-:W-:Y:S04]  /*c33c0*/  LDS R236, [R0+UR10+0xa000] ;  /* 0x00a0000a00ec7984 */ /* 0x000fe80008000800 */
[----:B------:R-:W-:Y:S04]  /*c33d0*/  LDS R238, [R0+UR10+0xb000] ;  /* 0x00b0000a00ee7984 */ /* 0x000fe80008000800 */
        /* <DEDUP_REMOVED lines=135> */
[----:B--2---:R-:W-:-:S15]  /*c3c50*/  HMMA.1688.F32.TF32 R240, R232, R160, R240 ;  /* 0x000000a0e8f0723c */ /* 0x004fde00000810f0 */
[----:B------:R-:W-:-:S04]  /*c3c60*/  NOP ;  /* 0x0000000000007918 */ /* 0x000fc80000000000 */
[----:B------:R-:W-:Y:S04]  /*c3c70*/  STL.64 [R1+0xf00], R240 ;  /* 0x000f00f001007387 */ /* 0x000fe80000100a00 */
[----:B------:R1:W-:Y:S04]  /*c3c80*/  STL.64 [R1+0xf08], R242 ;  /* 0x000f08f201007387 */ /* 0x0003e80000100a00 */
[----:B-1----:R-:W2:Y:S04]  /*c3c90*/  LDL.LU.64 R242, [R1+0x8ff8] ;  /* 0x008ff80001f27983 */ /* 0x002ea80000300a00 */
[----:B------:R-:W2:Y:S01]  /*c3ca0*/  LDL.LU.64 R240, [R1+0x8ff0] ;  /* 0x008ff00001f07983 */ /* 0x000ea20000300a00 */
[C---:B------:R-:W-:Y:S08]  /*c3cb0*/  HMMA.1688.F32.TF32 R24, R232.reuse, R144, R24 ;  /* 0x00000090e818723c */ /* 0x040ff00000081018 */
[C---:B---3--:R-:W-:Y:S08]  /*c3cc0*/  HMMA.1688.F32.TF32 R20, R232.reuse, R132, R20 ;  /* 0x00000084e814723c */ /* 0x048ff00000081014 */
[C---:B------:R-:W-:Y:S08]  /*c3cd0*/  HMMA.1688.F32.TF32 R12, R232.reuse, R212, R12 ;  /* 0x000000d4e80c723c */ /* 0x040ff0000008100c */
[----:B------:R-:W-:Y:S01]  /*c3ce0*/  HMMA.1688.F32.TF32 R4, R232, R204, R4 ;  /* 0x000000cce804723c */ /* 0x000fe20000081004 */
[----:B------:R-:W-:Y:S04]  /*c3cf0*/  STL.64 [R1+0xef0], R24 ;  /* 0x000ef01801007387 */ /* 0x000fe80000100a00 */
[----:B------:R-:W-:Y:S04]  /*c3d00*/  STL.64 [R1+0xef8], R26 ;  /* 0x000ef81a01007387 */ /* 0x000fe80000100a00 */
[----:B------:R-:W-:Y:S04]  /*c3d10*/  STL.64 [R1+0xee0], R20 ;  /* 0x000ee01401007387 */ /* 0x000fe80000100a00 */
[----:B------:R-:W-:Y:S04]  /*c3d20*/  STL.64 [R1+0xee8], R22 ;  /* 0x000ee81601007387 */ /* 0x000fe80000100a00 */
[----:B------:R1:W-:Y:S04]  /*c3d30*/  STL.64 [R1+0xed0], R12 ;  /* 0x000ed00c01007387 */ /* 0x0003e80000100a00 */
[----:B------:R3:W-:Y:S01]  /*c3d40*/  STL.64 [R1+0xed8], R14 ;  /* 0x000ed80e01007387 */ /* 0x0007e20000100a00 */
[----:B-1----:R-:W-:-:S02]  /*c3d50*/  IMAD.MOV.U32 R12, RZ, RZ, R244 ;  /* 0x000000ffff0c7224 */ /* 0x002fc400078e00f4 */
[----:B------:R-:W-:Y:S02]  /*c3d60*/  IMAD.MOV.U32 R13, RZ, RZ, R245 ;  /* 0x000000ffff0d7224 */ /* 0x000fe400078e00f5 */
[----:B---3--:R-:W-:Y:S02]  /*c3d70*/  IMAD.MOV.U32 R14, RZ, RZ, R246 ;  /* 0x000000ffff0e7224 */ /* 0x008fe400078e00f6 */
[----:B------:R-:W-:Y:S02]  /*c3d80*/  IMAD.MOV.U32 R15, RZ, RZ, R247 ;  /* 0x000000ffff0f7224 */ /* 0x000fe400078e00f7 */
[----:B--2---:R-:W-:Y:S02]  /*c3d90*/  IMAD.MOV.U32 R20, RZ, RZ, R240 ;  /* 0x000000ffff147224 */ /* 0x004fe400078e00f0 */
[----:B------:R-:W2:Y:S04]  /*c3da0*/  LDL.LU R240, [R1+0x8fec] ;  /* 0x008fec0001f07983 */ /* 0x000ea80000300800 */
[----:B------:R1:W-:Y:S04]  /*c3db0*/  STL.64 [R1+0xec0], R4 ;  /* 0x000ec00401007387 */ /* 0x0003e80000100a00 */
[----:B------:R3:W-:Y:S01]  /*c3dc0*/  STL.64 [R1+0xec8], R6 ;  /* 0x000ec80601007387 */ /* 0x0007e20000100a00 */
[----:B------:R-:W-:-:S02]  /*c3dd0*/  IMAD.MOV.U32 R21, RZ, RZ, R241 ;  /* 0x000000ffff157224 */ /* 0x000fc400078e00f1 */
[----:B------:R-:W-:Y:S01]  /*c3de0*/  IMAD.MOV.U32 R22, RZ, RZ, R242 ;  /* 0x000000ffff167224 */ /* 0x000fe200078e00f2 */
[----:B------:R-:W2:Y:S04]  /*c3df0*/  LDL.LU R241, [R1+0x8fe8] ;  /* 0x008fe80001f17983 */ /* 0x000ea80000300800 */
        /* <DEDUP_REMOVED lines=11> */
[----:B-1----:R-:W-:-:S03]  /*c3eb0*/  MOV R4, R248 ;  /* 0x000000f800047202 */ /* 0x002fc60000000f00 */
[----:B------:R-:W2:Y:S01]  /*c3ec0*/  LDL.LU R248, [R1+0x8fcc] ;  /* 0x008fcc0001f87983 */ /* 0x000ea20000300800 */
[----:B------:R-:W-:Y:S02]  /*c3ed0*/  IMAD.MOV.U32 R5, RZ, RZ, R249 ;  /* 0x000000ffff057224 */ /* 0x000fe400078e00f9 */
[----:B---3--:R-:W-:Y:S01]  /*c3ee0*/  IMAD.MOV.U32 R6, RZ, RZ, R250 ;  /* 0x000000ffff067224 */ /* 0x008fe200078e00fa */
[----:B------:R-:W3:Y:S04]  /*c3ef0*/  LDL.LU R249, [R1+0x8fc8] ;  /* 0x008fc80001f97983 */ /* 0x000ee80000300800 */
[----:B------:R-:W3:Y:S01]  /*c3f00*/  LDL.LU R250, [R1+0x8fc4] ;  /* 0x008fc40001fa7983 */ /* 0x000ee20000300800 */
[----:B------:R-:W-:-:S03]  /*c3f10*/  IMAD.MOV.U32 R7, RZ, RZ, R251 ;  /* 0x000000ffff077224 */ /* 0x000fc600078e00fb */
[----:B------:R-:W3:Y:S01]  /*c3f20*/  LDL.LU R251, [R1+0x8fc0] ;  /* 0x008fc00001fb7983 */ /* 0x000ee20000300800 */
[C---:B----4-:R-:W-:Y:S08]  /*c3f30*/  HMMA.1688.F32.TF32 R224, R232.reuse, R196, R224 ;  /* 0x000000c4e8e0723c */ /* 0x050ff000000810e0 */
[C---:B------:R-:W-:Y:S08]  /*c3f40*/  HMMA.1688.F32.TF32 R220, R232.reuse, R188, R220 ;  /* 0x000000bce8dc723c */ /* 0x040ff000000810dc */
[C---:B------:R-:W-:Y:S08]  /*c3f50*/  HMMA.1688.F32.TF32 R208, R232.reuse, R192, R208 ;  /* 0x000000c0e8d0723c */ /* 0x040ff000000810d0 */
[----:B------:R-:W-:Y:S08]  /*c3f60*/  HMMA.1688.F32.TF32 R192, R232, R168, R180 ;  /* 0x000000a8e8c0723c */ /* 0x000ff000000810b4 */
        /* <DEDUP_REMOVED lines=27> */
[C---:B------:R-:W-:Y:S08]  /*c4120*/  HMMA.1688.F32.TF32 R12, R236.reuse, R10, R12 ;  /* 0x0000000aec0c723c */ /* 0x040ff0000008100c */
[----:B------:R-:W-:Y:S01]  /*c4130*/  HMMA.1688.F32.TF32 R4, R236, R130, R4 ;  /* 0x00000082ec04723c */ /* 0x000fe20000081004 */
[----:B------:R-:W-:-:S02]  /*c4140*/  IMAD.MOV.U32 R41, RZ, RZ, R130 ;  /* 0x000000ffff297224 */ /* 0x000fc400078e0082 */
[----:B------:R-:W-:Y:S02]  /*c4150*/  IMAD.MOV.U32 R40, RZ, RZ, R131 ;  /* 0x000000ffff287224 */ /* 0x000fe400078e0083 */
[----:B------:R-:W-:Y:S01]  /*c4160*/  IMAD.MOV.U32 R33, RZ, RZ, R18 ;  /* 0x000000ffff217224 */ /* 0x000fe200078e0012 */
[----:B------:R-:W-:Y:S01]  /*c4170*/  MOV R32, R19 ;  /* 0x0000001300207202 */ /* 0x000fe20000000f00 */
[----:B------:R-:W-:Y:S02]  /*c4180*/  IMAD.MOV.U32 R49, RZ, RZ, R10 ;  /* 0x000000ffff317224 */ /* 0x000fe400078e000a */
[----:B------:R-:W-:Y:S01]  /*c4190*/  IMAD.MOV.U32 R48, RZ, RZ, R11 ;  /* 0x000000ffff307224 */ /* 0x000fe200078e000b */
[C---:B--2---:R-:W-:Y:S08]  /*c41a0*/  HMMA.1688.F32.TF32 R44, R236.reuse, R38, R244 ;  /* 0x00000026ec2c723c */ /* 0x044ff000000810f4 */
[C---:B---3--:R-:W-:Y:S08]  /*c41b0*/  HMMA.1688.F32.TF32 R76, R236.reuse, R34, R248 ;  /* 0x00000022ec4c723c */ /* 0x048ff000000810f8 */
[C---:B------:R-:W-:Y:S11]  /*c41c0*/  HMMA.1688.F32.TF32 R24, R236.reuse, R50, R24 ;  /* 0x00000032ec18723c */ /* 0x040ff60000081018 */
[----:B------:R-:W-:Y:S04]  /*c41d0*/  STL.64 [R1+0x1f80], R76 ;  /* 0x001f804c01007387 */ /* 0x000fe80000100a00 */
[----:B------:R-:W-:Y:S04]  /*c41e0*/  STL.64 [R1+0x1f88], R78 ;  /* 0x001f884e01007387 */ /* 0x000fe80000100a00 */
[----:B------:R-:W2:Y:S04]  /*c41f0*/  LDL R246, [R1+0x1568] ;  /* 0x0015680001f67983 */ /* 0x000ea80000100800 */
[----:B------:R-:W-:Y:S04]  /*c4200*/  STL.64 [R1+0x1f70], R44 ;  /* 0x001f702c01007387 */ /* 0x000fe80000100a00 */
[----:B------:R1:W-:Y:S04]  /*c4210*/  STL.64 [R1+0x1f78], R46 ;  /* 0x001f782e01007387 */ /* 0x0003e80000100a00 */
[----:B------:R-:W2:Y:S01]  /*c4220*/  LDL R247, [R1+0x156c] ;  /* 0x00156c0001f77983 */ /* 0x000ea20000100800 */
[----:B-1----:R-:W-:Y:S03]  /*c4230*/  HMMA.1688.F32.TF32 R44, R236, R42, R240 ;  /* 0x0000002aec2c723c */ /* 0x002fe600000810f0 */
[----:B------:R-:W3:-:S15]  /*c4240*/  LDL R242, [R1+0x1558] ;  /* 0x0015580001f27983 */ /* 0x000ede0000100800 */
[----:B------:R-:W-:Y:S01]  /*c4250*/  NOP ;  /* 0x0000000000007918 */ /* 0x000fe20000000000 */
[----:B------:R-:W-:Y:S04]  /*c4260*/  STL.64 [R1+0x1f60], R44 ;  /* 0x001f602c01007387 */ /* 0x000fe80000100a00 */
[----:B------:R-:W-:Y:S04]  /*c4270*/  STL.64 [R1+0x1f68], R46 ;  /* 0x001f682e01007387 */ /* 0x000fe80000100a00 */
[----:B------:R-:W3:Y:S04]  /*c4280*/  LDL R243, [R1+0x155c] ;  /* 0x00155c0001f37983 */ /* 0x000ee80000100800 */
        /* <DEDUP_REMOVED lines=92> */
[C---:B--2---:R-:W-:Y:S08]  /*c4850*/  HMMA.1688.F32.TF32 R136, R236.reuse, R74, R136 ;  /* 0x0000004aec88723c */ /* 0x044ff00000081088 */
[C---:B---3--:R-:W-:Y:S08]  /*c4860*/  HMMA.1688.F32.TF32 R76, R236.reuse, R82, R76 ;  /* 0x00000052ec4c723c */ /* 0x048ff0000008104c */
[C---:B----4-:R-:W-:Y:S08]  /*c4870*/  HMMA.1688.F32.TF32 R84, R236.reuse, R90, R84 ;  /* 0x0000005aec54723c */ /* 0x050ff00000081054 */
[C---:B------:R-:W-:Y:S08]  /*c4880*/  HMMA.1688.F32.TF32 R92, R236.reuse, R98, R92 ;  /* 0x00000062ec5c723c */ /* 0x040ff0000008105c */
[C---:B------:R-:W-:Y:S01]  /*c4890*/  HMMA.1688.F32.TF32 R100, R236.reuse, R106, R100 ;  /* 0x0000006aec64723c */ /* 0x040fe20000081064 */
[----:B------:R1:W-:Y:S04]  /*c48a0*/  STL.64 [R1+0x1f10], R136 ;  /* 0x001f108801007387 */ /* 0x0003e80000100a00 */
[----:B------:R-:W-:Y:S03]  /*c48b0*/  STL.64 [R1+0x1f18], R138 ;  /* 0x001f188a01007387 */ /* 0x000fe60000100a00 */
[----:B------:R-:W-:Y:S01]  /*c48c0*/  HMMA.1688.F32.TF32 R44, R236, R30, R44 ;  /* 0x0000001eec2c723c */ /* 0x000fe2000008102c */
[----:B-1----:R-:W-:Y:S01]  /*c48d0*/  MOV R137, R74 ;  /* 0x0000004a00897202 */ /* 0x002fe20000000f00 */
[----:B------:R-:W-:-:S02]  /*c48e0*/  IMAD.MOV.U32 R136, RZ, RZ, R75 ;  /* 0x000000ffff887224 */ /* 0x000fc400078e004b */
[----:B------:R-:W2:Y:S04]  /*c48f0*/  LDL.LU.64 R74, [R1+0x8fb8] ;  /* 0x008fb800014a7983 */ /* 0x000ea80000300a00 */
[----:B------:R-:W3:Y:S04]  /*c4900*/  LDL.LU.64 R72, [R1+0x8fb0] ;  /* 0x008fb00001487983 */ /* 0x000ee80000300a00 */
[----:B------:R-:W-:Y:S04]  /*c4910*/  STL.64 [R1+0x1f00], R76 ;  /* 0x001f004c01007387 */ /* 0x000fe80000100a00 */
[----:B------:R1:W-:Y:S01]  /*c4920*/  STL.64 [R1+0x1f08], R78 ;  /* 0x001f084e01007387 */ /* 0x0003e20000100a00 */
[C---:B------:R-:W-:Y:S03]  /*c4930*/  HMMA.1688.F32.TF32 R24, R236.reuse, R218, R24 ;  /* 0x000000daec18723c */ /* 0x040fe60000081018 */
[----:B-1----:R-:W4:Y:S04]  /*c4940*/  LDL.LU.64 R78, [R1+0x8fa8] ;  /* 0x008fa800014e7983 */ /* 0x002f280000300a00 */
[----:B------:R-:W2:Y:S04]  /*c4950*/  LDL.LU.64 R76, [R1+0x8fa0] ;  /* 0x008fa000014c7983 */ /* 0x000ea80000300a00 */
[----:B------:R-:W2:Y:S04]  /*c4960*/  LDL.LU.64 R82, [R1+0x8f98] ;  /* 0x008f980001527983 */ /* 0x000ea80000300a00 */
        /* <DEDUP_REMOVED lines=9> */
[----:B------:R1:W-:Y:S01]  /*c4a00*/  STL.64 [R1+0x1ee8], R94 ;  /* 0x001ee85e01007387 */ /* 0x0003e20000100a00 */
[----:B------:R-:W-:Y:S01]  /*c4a10*/  HMMA.1688.F32.TF32 R16, R236, R186, R16 ;  /* 0x000000baec10723c */ /* 0x000fe20000081010 */
[----:B------:R-:W-:-:S02]  /*c4a20*/  IMAD.MOV.U32 R139, RZ, RZ, R106 ;  /* 0x000000ffff8b7224 */ /* 0x000fc400078e006a */
[----:B------:R-:W-:Y:S01]  /*c4a30*/  IMAD.MOV.U32 R138, RZ, RZ, R107 ;  /* 0x000000ffff8a7224 */ /* 0x000fe200078e006b */
[----:B-1----:R-:W2:Y:S04]  /*c4a40*/  LDL.LU.64 R94, [R1+0x8f68] ;  /* 0x008f6800015e7983 */ /* 0x002ea80000300a00 */
[----:B------:R-:W2:Y:S04]  /*c4a50*/  LDL.LU.64 R92, [R1+0x8f60] ;  /* 0x008f6000015c7983 */ /* 0x000ea80000300a00 */
[----:B------:R-:W2:Y:S04]  /*c4a60*/  LDL.LU.64 R98, [R1+0x8f58] ;  /* 0x008f580001627983 */ /* 0x000ea80000300a00 */
[----:B------:R-:W2:Y:S04]  /*c4a70*/  LDL.LU.64 R96, [R1+0x8f50] ;  /* 0x008f500001607983 */ /* 0x000ea80000300a00 */
[----:B------:R-:W-:Y:S04]  /*c4a80*/  STL.64 [R1+0x1ed0], R100 ;  /* 0x001ed06401007387 */ /* 0x000fe80000100a00 */
[----:B------:R1:W-:Y:S01]  /*c4a90*/  STL.64 [R1+0x1ed8], R102 ;  /* 0x001ed86601007387 */ /* 0x0003e20000100a00 */
[C---:B------:R-:W-:Y:S08]  /*c4aa0*/  HMMA.1688.F32.TF32 R12, R236.reuse, R178, R12 ;  /* 0x000000b2ec0c723c */ /* 0x040ff0000008100c */
[C---:B------:R-:W-:Y:S01]  /*c4ab0*/  HMMA.1688.F32.TF32 R8, R236.reuse, R162, R8 ;  /* 0x000000a2ec08723c */ /* 0x040fe20000081008 */
[----:B-1----:R-:W2:Y:S04]  /*c4ac0*/  LDL.LU.64 R102, [R1+0x8f48] ;  /* 0x008f480001667983 */ /* 0x002ea80000300a00 */
[----:B------:R-:W2:Y:S04]  /*c4ad0*/  LDL.LU.64 R100, [R1+0x8f40] ;  /* 0x008f400001647983 */ /* 0x000ea80000300a00 */
[----:B------:R-:W2:Y:S04]  /*c4ae0*/  LDL.LU.64 R106, [R1+0x8f38] ;  /* 0x008f3800016a7983 */ /* 0x000ea80000300a00 */
[----:B------:R-:W2:Y:S04]  /*c4af0*/  LDL.LU.64 R104, [R1+0x8f30] ;  /* 0x008f300001687983 */ /* 0x000ea80000300a00 */
[----:B------:R-:W-:Y:S04]  /*c4b00*/  STL.64 [R1+0x1ec0], R44 ;  /* 0x001ec02c01007387 */ /* 0x000fe80000100a00 */
[----:B------:R1:W-:Y:S01]  /*c4b10*/  STL.64 [R1+0x1ec8], R46 ;  /* 0x001ec82e01007387 */ /* 0x0003e20000100a00 */
[C---:B------:R-:W-:Y:S08]  /*c4b20*/  HMMA.1688.F32.TF32 R4, R236.reuse, R146, R4 ;  /* 0x00000092ec04723c */ /* 0x040ff00000081004 */
[----:B------:R-:W-:Y:S01]  /*c4b30*/  HMMA.1688.F32.TF32 R128, R236, R134, R128 ;  /* 0x00000086ec80723c */ /* 0x000fe20000081080 */
[----:B-1----:R-:W2:Y:S04]  /*c4b40*/  LDL.LU.64 R46, [R1+0x8f28] ;  /* 0x008f2800012e7983 */ /* 0x002ea80000300a00 */
[----:B------:R-:W2:Y:S04]  /*c4b50*/  LDL.LU.64 R44, [R1+0x8f20] ;  /* 0x008f2000012c7983 */ /* 0x000ea80000300a00 */
[----:B------:R-:W2:Y:S04]  /*c4b60*/  LDL.LU.64 R30, [R1+0x8f18] ;  /* 0x008f1800011e7983 */ /* 0x000ea80000300a00 */
        /* <DEDUP_REMOVED lines=29> */
[----:B------:R-:W-:-:S02]  /*c4d40*/  LOP3.LUT R250, R0, 0x40, RZ, 0x3c, !PT ;  /* 0x0000004000fa7812 */ /* 0x000fc400078e3cff */
[----:B------:R-:W-:-:S03]  /*c4d50*/  LOP3.LUT R251, R0, 0x60, RZ, 0x3c, !PT ;  /* 0x0000006000fb7812 */ /* 0x000fc600078e3cff */
[----:B------:R-:W-:Y:S04]  /*c4d60*/  LDS R232, [R250+UR10+0xa000] ;  /* 0x00a0000afae87984 */ /* 0x000fe80008000800 */
[----:B------:R-:W-:Y:S04]  /*c4d70*/  LDS R234, [R250+UR10+0xb000] ;  /* 0x00b0000afaea7984 */ /* 0x000fe80008000800 */
[----:B------:R-:W-:Y:S04]  /*c4d80*/  LDS R233, [R251+UR10+0xa000] ;  /* 0x00a0000afbe97984 */ /* 0x000fe80008000800 */
[----:B------:R-:W2:Y:S01]  /*c4d90*/  LDS R235, [R251+UR10+0xb000] ;  /* 0x00b0000afbeb7984 */ /* 0x000ea20008000800 */
[C---:B------:R-:W-:Y:S08]  /*c4da0*/  HMMA.1688.F32.TF32 R224, R236.reuse, R214, R224 ;  /* 0x000000d6ece0723c */ /* 0x040ff000000810e0 */
[C---:B------:R-:W-:Y:S08]  /*c4db0*/  HMMA.1688.F32.TF32 R220, R236.reuse, R206, R220 ;  /* 0x000000ceecdc723c */ /* 0x040ff000000810dc */
[C---:B------:R-:W-:Y:S08]  /*c4dc0*/  HMMA.1688.F32.TF32 R208, R236.reuse, R198, R208 ;  /* 0x000000c6ecd0723c */ /* 0x040ff000000810d0 */
[C---:B------:R-:W-:Y:S08]  /*c4dd0*/  HMMA.1688.F32.TF32 R192, R236.reuse, R190, R192 ;  /* 0x000000beecc0723c */ /* 0x040ff000000810c0 */
[C---:B------:R-:W-:Y:S08]  /*c4de0*/  HMMA.1688.F32.TF32 R180, R236.reuse, R242, R180 ;  /* 0x000000f2ecb4723c */ /* 0x040ff000000810b4 */
        /* <DEDUP_REMOVED lines=17> */
[C---:B--2---:R-:W-:Y:S08]  /*c4f00*/  HMMA.1688.F32.TF32 R20, R232.reuse, R154, R20 ;  /* 0x0000009ae814723c */ /* 0x044ff00000081014 */
[C---:B---3--:R-:W-:Y:S08]  /*c4f10*/  HMMA.1688.F32.TF32 R16, R232.reuse, R142, R16 ;  /* 0x0000008ee810723c */ /* 0x048ff00000081010 */
[C---:B----4-:R-:W-:Y:S08]  /*c4f20*/  HMMA.1688.F32.TF32 R12, R232.reuse, R150, R12 ;  /* 0x00000096e80c723c */ /* 0x050ff0000008100c */
[C---:B------:R-:W-:Y:S08]  /*c4f30*/  HMMA.1688.F32.TF32 R8, R232.reuse, R158, R8 ;  /* 0x0000009ee808723c */ /* 0x040ff00000081008 */
[C---:B------:R-:W-:Y:S08]  /*c4f40*/  HMMA.1688.F32.TF32 R4, R232.reuse, R166, R4 ;  /* 0x000000a6e804723c */ /* 0x040ff00000081004 */
[C---:B------:R-:W-:Y:S08]  /*c4f50*/  HMMA.1688.F32.TF32 R128, R232.reuse, R174, R128 ;  /* 0x000000aee880723c */ /* 0x040ff00000081080 */
[----:B------:R-:W-:Y:S11]  /*c4f60*/  HMMA.1688.F32.TF32 R24, R232, R34, R24 ;  /* 0x00000022e818723c */ /* 0x000ff60000081018 */
        /* <DEDUP_REMOVED lines=10> */
[----:B------:R3:W-:Y:S04]  /*c5010*/  STL.64 [R1+0x89a0], R22 ;  /* 0x0089a01601007387 */ /* 0x0007e80000100a00 */
[----:B------:R-:W-:Y:S01]  /*c5020*/  STL.64 [R1+0x8998], R20 ;  /* 0x0089981401007387 */ /* 0x000fe20000100a00 */
[----:B--2---:R-:W-:Y:S01]  /*c5030*/  IMAD.MOV.U32 R5, RZ, RZ, R34 ;  /* 0x000000ffff057224 */ /* 0x004fe200078e0022 */
[----:B------:R-:W-:-:S02]  /*c5040*/  MOV R4, R35 ;  /* 0x0000002300047202 */ /* 0x000fc40000000f00 */
[----:B------:R-:W2:Y:S01]  /*c5050*/  LDL.LU.64 R34, [R1+0x8e98] ;  /* 0x008e980001227983 */ /* 0x000ea20000300a00 */
[----:B---3--:R-:W-:Y:S02]  /*c5060*/  IMAD.MOV.U32 R22, RZ, RZ, R33 ;  /* 0x000000ffff167224 */ /* 0x008fe400078e0021 */
[----:B------:R-:W-:Y:S02]  /*c5070*/  IMAD.MOV.U32 R23, RZ, RZ, R32 ;  /* 0x000000ffff177224 */ /* 0x000fe400078e0020 */
[----:B------:R-:W2:Y:S04]  /*c5080*/  LDL.LU.64 R32, [R1+0x8e90] ;  /* 0x008e900001207983 */ /* 0x000ea80000300a00 */
[----:B------:R3:W-:Y:S04]  /*c5090*/  STL.64 [R1+0x89b0], R26 ;  /* 0x0089b01a01007387 */ /* 0x0007e80000100a00 */
[----:B------:R-:W-:Y:S01]  /*c50a0*/  STL.64 [R1+0x89a8], R24 ;  /* 0x0089a81801007387 */ /* 0x000fe20000100a00 */
[----:B------:R-:W-:Y:S01]  /*c50b0*/  HMMA.1688.F32.TF32 R28, R232, R38, R28 ;  /* 0x00000026e81c723c */ /* 0x000fe2000008101c */
[----:B------:R-:W-:-:S02]  /*c50c0*/  IMAD.MOV.U32 R9, RZ, RZ, R38 ;  /* 0x000000ffff097224 */ /* 0x000fc400078e0026 */
[----:B------:R-:W-:Y:S02]  /*c50d0*/  IMAD.MOV.U32 R8, RZ, RZ, R39 ;  /* 0x000000ffff087224 */ /* 0x000fe400078e0027 */
[----:B------:R-:W4:Y:S01]  /*c50e0*/  LDL.LU.64 R38, [R1+0x8e88] ;  /* 0x008e880001267983 */ /* 0x000f220000300a00 */
[----:B---3--:R-:W-:Y:S02]  /*c50f0*/  IMAD.MOV.U32 R26, RZ, RZ, R37 ;  /* 0x000000ffff1a7224 */ /* 0x008fe400078e0025 */
[----:B------:R-:W-:Y:S02]  /*c5100*/  IMAD.MOV.U32 R27, RZ, RZ, R36 ;  /* 0x000000ffff1b7224 */ /* 0x000fe400078e0024 */
[----:B------:R-:W4:Y:S01]  /*c5110*/  LDL.LU.64 R36, [R1+0x8e80] ;  /* 0x008e800001247983 */ /* 0x000f220000300a00 */
[----:B------:R-:W-:Y:S02]  /*c5120*/  IMAD.MOV.U32 R13, RZ, RZ, R42 ;  /* 0x000000ffff0d7224 */ /* 0x000fe400078e002a */
[----:B------:R-:W-:-:S06]  /*c5130*/  IMAD.MOV.U32 R12, RZ, RZ, R43 ;  /* 0x000000ffff0c7224 */ /* 0x000fcc00078e002b */
[----:B------:R3:W-:Y:S04]  /*c5140*/  STL.64 [R1+0x89c0], R30 ;  /* 0x0089c01e01007387 */ /* 0x0007e80000100a00 */
[----:B------:R-:W-:Y:S01]  /*c5150*/  STL.64 [R1+0x89b8], R28 ;  /* 0x0089b81c01007387 */ /* 0x000fe20000100a00 */
[----:B------:R-:W-:Y:S02]  /*c5160*/  IMAD.MOV.U32 R17, RZ, RZ, R50 ;  /* 0x000000ffff117224 */ /* 0x000fe400078e0032 */
[----:B------:R-:W-:Y:S01]  /*c5170*/  IMAD.MOV.U32 R16, RZ, RZ, R51 ;  /* 0x000000ffff107224 */ /* 0x000fe200078e0033 */
[----:B---3--:R-:W-:Y:S01]  /*c5180*/  MOV R30, R41 ;  /* 0x00000029001e7202 */ /* 0x008fe20000000f00 */
[----:B------:R-:W-:Y:S01]  /*c5190*/  IMAD.MOV.U32 R31, RZ, RZ, R40 ;  /* 0x000000ffff1f7224 */ /* 0x000fe200078e0028 */
[C---:B--2---:R-:W-:Y:S01]  /*c51a0*/  HMMA.1688.F32.TF32 R32, R232.reuse, R42, R32 ;  /* 0x0000002ae820723c */ /* 0x044fe20000081020 */
[----:B------:R-:W2:Y:S04]  /*c51b0*/  LDL.LU.64 R42, [R1+0x8e78] ;  /* 0x008e7800012a7983 */ /* 0x000ea80000300a00 */
[----:B------:R-:W2:Y:S03]  /*c51c0*/  LDL.LU.64 R40, [R1+0x8e70] ;  /* 0x008e700001287983 */ /* 0x000ea60000300a00 */
[----:B----4-:R-:W-:Y:S11]  /*c51d0*/  HMMA.1688.F32.TF32 R36, R232, R50, R36 ;  /* 0x00000032e824723c */ /* 0x010ff60000081024 */
[----:B------:R3:W-:Y:S04]  /*c51e0*/  STL.64 [R1+0x89d0], R34 ;  /* 0x0089d02201007387 */ /* 0x0007e80000100a00 */
[----:B------:R-:W-:Y:S04]  /*c51f0*/  STL.64 [R1+0x89c8], R32 ;  /* 0x0089c82001007387 */ /* 0x000fe80000100a00 */
[----:B------:R-:W4:Y:S01]  /*c5200*/  LDL.LU.64 R50, [R1+0x8e68] ;  /* 0x008e680001327983 */ /* 0x000f220000300a00 */
[----:B---3--:R-:W-:Y:S01]  /*c5210*/  IMAD.MOV.U32 R34, RZ, RZ, R49 ;  /* 0x000000ffff227224 */ /* 0x008fe200078e0031 */
[----:B------:R-:W-:-:S02]  /*c5220*/  MOV R35, R48 ;  /* 0x0000003000237202 */ /* 0x000fc40000000f00 */
[----:B------:R-:W4:Y:S05]  /*c5230*/  LDL.LU.64 R48, [R1+0x8e60] ;  /* 0x008e600001307983 */ /* 0x000f2a0000300a00 */
[----:B------:R-:W-:Y:S01]  /*c5240*/  HMMA.1688.F32.TF32 R44, R232, R34, R44 ;  /* 0x00000022e82c723c */ /* 0x000fe2000008102c */
[----:B------:R-:W-:Y:S04]  /*c5250*/  STL.64 [R1+0x89e8], R38 ;  /* 0x0089e82601007387 */ /* 0x000fe80000100a00 */
[----:B------:R-:W-:Y:S01]  /*c5260*/  STL.64 [R1+0x89e0], R36 ;  /* 0x0089e02401007387 */ /* 0x000fe20000100a00 */
[----:B------:R-:W-:-:S02]  /*c5270*/  IMAD.MOV.U32 R15, RZ, RZ, R136 ;  /* 0x000000ffff0f7224 */ /* 0x000fc400078e0088 */
[----:B------:R-:W-:Y:S02]  /*c5280*/  IMAD.MOV.U32 R14, RZ, RZ, R137 ;  /* 0x000000ffff0e7224 */ /* 0x000fe400078e0089 */
[----:B------:R-:W-:Y:S02]  /*c5290*/  IMAD.MOV.U32 R136, RZ, RZ, R111 ;  /* 0x000000ffff887224 */ /* 0x000fe400078e006f */
[----:B------:R-:W-:Y:S02]  /*c52a0*/  IMAD.MOV.U32 R11, RZ, RZ, R138 ;  /* 0x000000ffff0b7224 */ /* 0x000fe400078e008a */
        /* <DEDUP_REMOVED lines=22> */
[----:B------:R-:W-:Y:S01]  /*c5410*/  IMAD.MOV.U32 R222, RZ, RZ, R55 ;  /* 0x000000ffffde7224 */ /* 0x000fe200078e0037 */
[C---:B--2---:R-:W-:Y:S08]  /*c5420*/  HMMA.1688.F32.TF32 R40, R232.reuse, R22, R40 ;  /* 0x00000016e828723c */ /* 0x044ff00000081028 */
[----:B----4-:R-:W-:Y:S11]  /*c5430*/  HMMA.1688.F32.TF32 R48, R232, R30, R48 ;  /* 0x0000001ee830723c */ /* 0x010ff60000081030 */
[----:B------:R-:W-:Y:S04]  /*c5440*/  STL.64 [R1+0x89f8], R42 ;  /* 0x0089f82a01007387 */ /* 0x000fe80000100a00 */
[----:B------:R-:W-:Y:S04]  /*c5450*/  STL.64 [R1+0x89f0], R40 ;  /* 0x0089f02801007387 */ /* 0x000fe80000100a00 */
[----:B------:R-:W-:Y:S04]  /*c5460*/  STL.64 [R1+0x8a08], R46 ;  /* 0x008a082e01007387 */ /* 0x000fe80000100a00 */
[----:B------:R-:W-:Y:S04]  /*c5470*/  STL.64 [R1+0x8a00], R44 ;  /* 0x008a002c01007387 */ /* 0x000fe80000100a00 */
[----:B------:R-:W-:Y:S04]  /*c5480*/  STL.64 [R1+0x8a18], R50 ;  /* 0x008a183201007387 */ /* 0x000fe80000100a00 */
[----:B------:R-:W-:Y:S04]  /*c5490*/  STL.64 [R1+0x8a10], R48 ;  /* 0x008a103001007387 */ /* 0x000fe80000100a00 */
[----:B------:R-:W2:Y:S04]  /*c54a0*/  LDL.LU R111, [R1+0x8e5c] ;  /* 0x008e5c00016f7983 */ /* 0x000ea80000300800 */
[----:B------:R-:W3:Y:S04]  /*c54b0*/  LDL.LU R110, [R1+0x8e58] ;  /* 0x008e5800016e7983 */ /* 0x000ee80000300800 */
        /* <DEDUP_REMOVED lines=22> */
[----:B------:R-:W3:Y:S01]  /*c5620*/  LDL.LU R127, [R1+0x8e00] ;  /* 0x008e0000017f7983 */ /* 0x000ee20000300800 */
[----:B------:R-:W-:Y:S01]  /*c5630*/  MOV R224, R56 ;  /* 0x0000003800e07202 */ /* 0x000fe20000000f00 */
[----:B------:R-:W-:Y:S02]  /*c5640*/  IMAD.MOV.U32 R225, RZ, RZ, R57 ;  /* 0x000000ffffe17224 */ /* 0x000fe400078e0039 */
[----:B------:R-:W3:Y:S04]  /*c5650*/  LDL.LU R56, [R1+0x8dfc] ;  /* 0x008dfc0001387983 */ /* 0x000ee80000300800 */
[----:B------:R-:W3:Y:S01]  /*c5660*/  LDL.LU R57, [R1+0x8df8] ;  /* 0x008df80001397983 */ /* 0x000ee20000300800 */
[----:B------:R-:W-:Y:S02]  /*c5670*/  IMAD.MOV.U32 R226, RZ, RZ, R58 ;  /* 0x000000ffffe27224 */ /* 0x000fe400078e003a */
[----:B------:R-:W-:Y:S01]  /*c5680*/  IMAD.MOV.U32 R227, RZ, RZ, R59 ;  /* 0x000000ffffe37224 */ /* 0x000fe200078e003b */
[----:B------:R-:W3:Y:S04]  /*c5690*/  LDL.LU R58, [R1+0x8df4] ;  /* 0x008df400013a7983 */ /* 0x000ee80000300800 */
[----:B------:R-:W3:Y:S01]  /*c56a0*/  LDL.LU R59, [R1+0x8df0] ;  /* 0x008df000013b7983 */ /* 0x000ee20000300800 */
[----:B--2---:R-:W-:-:S15]  /*c56b0*/  HMMA.1688.F32.TF32 R52, R232, R14, R52 ;  /* 0x0000000ee834723c */ /* 0x004fde0000081034 */
[----:B------:R-:W-:-:S04]  /*c56c0*/  NOP ;  /* 0x0000000000007918 */ /* 0x000fc80000000000 */
[----:B------:R-:W-:Y:S04]  /*c56d0*/  STL.64 [R1+0x8bc0], R54 ;  /* 0x008bc03601007387 */ /* 0x000fe80000100a00 */
[----:B------:R2:W-:Y:S02]  /*c56e0*/  STL.64 [R1+0x8bb8], R52 ;  /* 0x008bb83401007387 */ /* 0x0005e40000100a00 */
[----:B--2---:R-:W-:Y:S01]  /*c56f0*/  IMAD.MOV.U32 R52, RZ, RZ, R60 ;  /* 0x000000ffff347224 */ /* 0x004fe200078e003c */
[----:B------:R-:W-:Y:S01]  /*c5700*/  MOV R53, R61 ;  /* 0x0000003d00357202 */ /* 0x000fe20000000f00 */
[----:B------:R-:W2:Y:S04]  /*c5710*/  LDL.LU R60, [R1+0x8dec] ;  /* 0x008dec00013c7983 */ /* 0x000ea80000300800 */
[----:B------:R-:W2:Y:S01]  /*c5720*/  LDL.LU R61, [R1+0x8de8] ;  /* 0x008de800013d7983 */ /* 0x000ea20000300800 */
[----:B------:R-:W-:-:S02]  /*c5730*/  IMAD.MOV.U32 R54, RZ, RZ, R62 ;  /* 0x000000ffff367224 */ /* 0x000fc400078e003e */
[----:B------:R-:W-:Y:S01]  /*c5740*/  IMAD.MOV.U32 R55, RZ, RZ, R63 ;  /* 0x000000ffff377224 */ /* 0x000fe200078e003f */
[----:B------:R-:W2:Y:S04]  /*c5750*/  LDL.LU R62, [R1+0x8de4] ;  /* 0x008de400013e7983 */ /* 0x000ea80000300800 */
[----:B------:R-:W2:Y:S01]  /*c5760*/  LDL.LU R63, [R1+0x8de0] ;  /* 0x008de000013f7983 */ /* 0x000ea20000300800 */
[----:B------:R-:W-:Y:S01]  /*c5770*/  IMAD.MOV.U32 R6, RZ, RZ, R141 ;  /* 0x000000ffff067224 */ /* 0x000fe200078e008d */
[----:B------:R-:W-:-:S07]  /*c5780*/  MOV R7, R140 ;  /* 0x0000008c00077202 */ /* 0x000fce0000000f00 */
[----:B---3--:R-:W-:-:S15]  /*c5790*/  HMMA.1688.F32.TF32 R56, R232, R6, R56 ;  /* 0x00000006e838723c */ /* 0x008fde0000081038 */
[----:B------:R-:W-:-:S04]  /*c57a0*/  NOP ;  /* 0x0000000000007918 */ /* 0x000fc80000000000 */
[----:B------:R-:W-:Y:S04]  /*c57b0*/  STL.64 [R1+0x8bd0], R58 ;  /* 0x008bd03a01007387 */ /* 0x000fe80000100a00 */
[----:B------:R3:W-:Y:S02]  /*c57c0*/  STL.64 [R1+0x8bc8], R56 ;  /* 0x008bc83801007387 */ /* 0x0007e40000100a00 */
[----:B---3--:R-:W-:Y:S02]  /*c57d0*/  IMAD.MOV.U32 R56, RZ, RZ, R64 ;  /* 0x000000ffff387224 */ /* 0x008fe400078e0040 */
[----:B------:R-:W-:Y:S01]  /*c57e0*/  IMAD.MOV.U32 R57, RZ, RZ, R65 ;  /* 0x000000ffff397224 */ /* 0x000fe200078e0041 */
[----:B------:R-:W3:Y:S04]  /*c57f0*/  LDL.LU R64, [R1+0x8ddc] ;  /* 0x008ddc0001407983 */ /* 0x000ee80000300800 */
[----:B------:R-:W3:Y:S01]  /*c5800*/  LDL.LU R65, [R1+0x8dd8] ;  /* 0x008dd80001417983 */ /* 0x000ee20000300800 */
[----:B------:R-:W-:Y:S01]  /*c5810*/  MOV R58, R66 ;  /* 0x00000042003a7202 */ /* 0x000fe20000000f00 */
[----:B------:R-:W-:-:S02]  /*c5820*/  IMAD.MOV.U32 R59, RZ, RZ, R67 ;  /* 0x000000ffff3b7224 */ /* 0x000fc400078e0043 */
[----:B------:R-:W3:Y:S04]  /*c5830*/  LDL.LU R66, [R1+0x8dd4] ;  /* 0x008dd40001427983 */ /* 0x000ee80000300800 */
[----:B------:R-:W3:Y:S01]  /*c5840*/  LDL.LU R67, [R1+0x8dd0] ;  /* 0x008dd00001437983 */ /* 0x000ee20000300800 */
[----:B--2---:R-:W-:-:S15]  /*c5850*/  HMMA.1688.F32.TF32 R60, R232, R26, R60 ;  /* 0x0000001ae83c723c */ /* 0x004fde000008103c */
[----:B------:R-:W-:-:S04]  /*c5860*/  NOP ;  /* 0x0000000000007918 */ /* 0x000fc80000000000 */
[----:B------:R-:W-:Y:S04]  /*c5870*/  STL.64 [R1+0x8be0], R62 ;  /* 0x008be03e01007387 */ /* 0x000fe80000100a00 */
[----:B------:R2:W-:Y:S02]  /*c5880*/  STL.64 [R1+0x8bd8], R60 ;  /* 0x008bd83c01007387 */ /* 0x0005e40000100a00 */
[----:B--2---:R-:W-:Y:S02]  /*c5890*/  IMAD.MOV.U32 R60, RZ, RZ, R68 ;  /* 0x000000ffff3c7224 */ /* 0x004fe400078e0044 */
[----:B------:R-:W-:Y:S01]  /*c58a0*/  IMAD.MOV.U32 R61, RZ, RZ, R69 ;  /* 0x000000ffff3d7224 */ /* 0x000fe200078e0045 */
[----:B------:R-:W2:Y:S04]  /*c58b0*/  LDL.LU R68, [R1+0x8dcc] ;  /* 0x008dcc0001447983 */ /* 0x000ea80000300800 */
[----:B------:R-:W2:Y:S01]  /*c58c0*/  LDL.LU R69, [R1+0x8dc8] ;  /* 0x008dc80001457983 */ /* 0x000ea20000300800 */
[----:B------:R-:W-:Y:S01]  /*c58d0*/  IMAD.MOV.U32 R62, RZ, RZ, R70 ;  /* 0x000000ffff3e7224 */ /* 0x000fe200078e0046 */
[----:B------:R-:W-:-:S02]  /*c58e0*/  MOV R63, R71 ;  /* 0x00000047003f7202 */ /* 0x000fc40000000f00 */
[----:B------:R-:W2:Y:S04]  /*c58f0*/  LDL.LU R70, [R1+0x8dc4] ;  /* 0x008dc40001467983 */ /* 0x000ea80000300800 */
[----:B------:R-:W2:Y:S01]  /*c5900*/  LDL.LU R71, [R1+0x8dc0] ;  /* 0x008dc00001477983 */ /* 0x000ea20000300800 */
[----:B------:R-:W-:Y:S01]  /*c5910*/  MOV R18, R133 ;  /* 0x0000008500127202 */ /* 0x000fe20000000f00 */
[----:B------:R-:W-:-:S07]  /*c5920*/  IMAD.MOV.U32 R19, RZ, RZ, R132 ;  /* 0x000000ffff137224 */ /* 0x000fce00078e0084 */
        /* <DEDUP_REMOVED lines=8> */
[----:B------:R-:W-:-:S02]  /*c59b0*/  IMAD.MOV.U32 R66, RZ, RZ, R74 ;  /* 0x000000ffff427224 */ /* 0x000fc400078e004a */
[----:B------:R-:W-:Y:S01]  /*c59c0*/  IMAD.MOV.U32 R67, RZ, RZ, R75 ;  /* 0x000000ffff437224 */ /* 0x000fe200078e004b */
[----:B------:R-:W3:Y:S04]  /*c59d0*/  LDL.LU R74, [R1+0x8db4] ;  /* 0x008db400014a7983 */ /* 0x000ee80000300800 */
[----:B------:R-:W3:Y:S01]  /*c59e0*/  LDL.LU R75, [R1+0x8db0] ;  /* 0x008db000014b7983 */ /* 0x000ee20000300800 */
[----:B--2---:R-:W-:-:S15]  /*c59f0*/  HMMA.1688.F32.TF32 R68, R232, R10, R68 ;  /* 0x0000000ae844723c */ /* 0x004fde0000081044 */
[----:B------:R-:W-:-:S04]  /*c5a00*/  NOP ;  /* 0x0000000000007918 */ /* 0x000fc80000000000 */
[----:B------:R-:W-:Y:S04]  /*c5a10*/  STL.64 [R1+0x8c00], R70 ;  /* 0x008c004601007387 */ /* 0x000fe80000100a00 */
[----:B------:R2:W-:Y:S02]  /*c5a20*/  STL.64 [R1+0x8bf8], R68 ;  /* 0x008bf84401007387 */ /* 0x0005e40000100a00 */
[----:B--2---:R-:W-:Y:S01]  /*c5a30*/  MOV R68, R76 ;  /* 0x0000004c00447202 */ /* 0x004fe20000000f00 */
[----:B------:R-:W-:Y:S01]  /*c5a40*/  IMAD.MOV.U32 R69, RZ, RZ, R77 ;  /* 0x000000ffff457224 */ /* 0x000fe200078e004d */
[----:B------:R-:W2:Y:S04]  /*c5a50*/  LDL.LU R76, [R1+0x8dac] ;  /* 0x008dac00014c7983 */ /* 0x000ea80000300800 */
[----:B------:R-:W2:Y:S01]  /*c5a60*/  LDL.LU R77, [R1+0x8da8] ;  /* 0x008da800014d7983 */ /* 0x000ea20000300800 */
[----:B------:R-:W-:-:S02]  /*c5a70*/  IMAD.MOV.U32 R70, RZ, RZ, R78 ;  /* 0x000000ffff467224 */ /* 0x000fc400078e004e */
[----:B------:R-:W-:Y:S01]  /*c5a80*/  IMAD.MOV.U32 R71, RZ, RZ, R79 ;  /* 0x000000ffff477224 */ /* 0x000fe200078e004f */
[----:B------:R-:W2:Y:S04]  /*c5a90*/  LDL.LU R78, [R1+0x8da4] ;  /* 0x008da400014e7983 */ /* 0x000ea80000300800 */
[----:B------:R-:W2:Y:S01]  /*c5aa0*/  LDL.LU R79, [R1+0x8da0] ;  /* 0x008da000014f7983 */ /* 0x000ea20000300800 */
[----:B------:R-:W-:Y:S02]  /*c5ab0*/  IMAD.MOV.U32 R130, RZ, RZ, R145 ;  /* 0x000000ffff827224 */ /* 0x000fe400078e0091 */
[----:B------:R-:W-:-:S07]  /*c5ac0*/  IMAD.MOV.U32 R131, RZ, RZ, R144 ;  /* 0x000000ffff837224 */ /* 0x000fce00078e0090 */
[----:B---3--:R-:W-:-:S15]  /*c5ad0*/  HMMA.1688.F32.TF32 R72, R232, R130, R72 ;  /* 0x00000082e848723c */ /* 0x008fde0000081048 */
[----:B------:R-:W-:-:S04]  /*c5ae0*/  NOP ;  /* 0x0000000000007918 */ /* 0x000fc80000000000 */
[----:B------:R-:W-:Y:S04]  /*c5af0*/  STL.64 [R1+0x8c10], R74 ;  /* 0x008c104a01007387 */ /* 0x000fe80000100a00 */
[----:B------:R3:W-:Y:S02]  /*c5b00*/  STL.64 [R1+0x8c08], R72 ;  /* 0x008c084801007387 */ /* 0x0007e40000100a00 */
[----:B---3--:R-:W-:Y:S01]  /*c5b10*/  IMAD.MOV.U32 R72, RZ, RZ, R80 ;  /* 0x000000ffff487224 */ /* 0x008fe200078e0050 */
[----:B------:R-:W-:Y:S01]  /*c5b20*/  MOV R73, R81 ;  /* 0x0000005100497202 */ /* 0x000fe20000000f00 */
        /* <DEDUP_REMOVED lines=14> */
[----:B------:R-:W-:Y:S01]  /*c5c10*/  MOV R78, R86 ;  /* 0x00000056004e7202 */ /* 0x000fe20000000f00 */
[----:B------:R-:W-:-:S02]  /*c5c20*/  IMAD.MOV.U32 R79, RZ, RZ, R87 ;  /* 0x000000ffff4f7224 */ /* 0x000fc400078e0057 */
[----:B------:R-:W2:Y:S04]  /*c5c30*/  LDL.LU R86, [R1+0x8d84] ;  /* 0x008d840001567983 */ /* 0x000ea80000300800 */
[----:B------:R-:W2:Y:S01]  /*c5c40*/  LDL.LU R87, [R1+0x8d80] ;  /* 0x008d800001577983 */ /* 0x000ea20000300800 */
        /* <DEDUP_REMOVED lines=8> */
[----:B------:R-:W-:Y:S01]  /*c5cd0*/  IMAD.MOV.U32 R82, RZ, RZ, R90 ;  /* 0x000000ffff527224 */ /* 0x000fe200078e005a */
[----:B------:R-:W-:-:S02]  /*c5ce0*/  MOV R83, R91 ;  /* 0x0000005b00537202 */ /* 0x000fc40000000f00 */
        /* <DEDUP_REMOVED lines=10> */
[----:B------:R-:W-:-:S02]  /*c5d90*/  IMAD.MOV.U32 R86, RZ, RZ, R94 ;  /* 0x000000ffff567224 */ /* 0x000fc400078e005e */
[----:B------:R-:W-:Y:S01]  /*c5da0*/  IMAD.MOV.U32 R87, RZ, RZ, R95 ;  /* 0x000000ffff577224 */ /* 0x000fe200078e005f */
[----:B------:R-:W2:Y:S04]  /*c5db0*/  LDL.LU R94, [R1+0x8d64] ;  /* 0x008d6400015e7983 */ /* 0x000ea80000300800 */
[----:B------:R-:W2:Y:S01]  /*c5dc0*/  LDL.LU R95, [R1+0x8d60] ;  /* 0x008d6000015f7983 */ /* 0x000ea20000300800 */
[----:B---3--:R-:W-:-:S15]  /*c5dd0*/  HMMA.1688.F32.TF32 R88, R232, R178, R88 ;  /* 0x000000b2e858723c */ /* 0x008fde0000081058 */
[----:B------:R-:W-:-:S04]  /*c5de0*/  NOP ;  /* 0x0000000000007918 */ /* 0x000fc80000000000 */
[----:B------:R-:W-:Y:S04]  /*c5df0*/  STL.64 [R1+0x8c50], R90 ;  /* 0x008c505a01007387 */ /* 0x000fe80000100a00 */
[----:B------:R3:W-:Y:S02]  /*c5e00*/  STL.64 [R1+0x8c48], R88 ;  /* 0x008c485801007387 */ /* 0x0007e40000100a00 */
[----:B---3--:R-:W-:Y:S01]  /*c5e10*/  MOV R88, R96 ;  /* 0x0000006000587202 */ /* 0x008fe20000000f00 */
        /* <DEDUP_REMOVED lines=36> */
[----:B----4-:R-:W-:Y:S01]  /*c6060*/  IMAD.MOV.U32 R101, RZ, RZ, R109 ;  /* 0x000000ffff657224 */ /* 0x010fe200078e006d */
[----:B------:R-:W2:Y:S04]  /*c6070*/  LDL.LU R108, [R1+0x8d2c] ;  /* 0x008d2c00016c7983 */ /* 0x000ea80000300800 */
[----:B------:R-:W2:Y:S01]  /*c6080*/  LDL.LU R109, [R1+0x8d28] ;  /* 0x008d2800016d7983 */ /* 0x000ea20000300800 */
[----:B------:R-:W-:Y:S01]  /*c6090*/  IMAD.MOV.U32 R102, RZ, RZ, R110 ;  /* 0x000000ffff667224 */ /* 0x000fe200078e006e */
[----:B------:R-:W-:-:S02]  /*c60a0*/  MOV R103, R111 ;  /* 0x0000006f00677202 */ /* 0x000fc40000000f00 */
        /* <DEDUP_REMOVED lines=41> */
[----:B------:R2:W-:Y:S04]  /*c6340*/  STL.64 [R1+0x8cb8], R116 ;  /* 0x008cb87401007387 */ /* 0x0005e80000100a00 */
[----:B--2---:R-:W2:Y:S04]  /*c6350*/  LDL.LU R116, [R1+0x710] ;  /* 0x0007100001747983 */ /* 0x004ea80000300800 */
[----:B------:R-:W2:Y:S04]  /*c6360*/  LDL.LU R117, [R1+0x714] ;  /* 0x0007140001757983 */ /* 0x000ea80000300800 */
[----:B------:R-:W2:Y:S04]  /*c6370*/  LDL.LU R118, [R1+0x718] ;  /* 0x0007180001767983 */ /* 0x000ea80000300800 */
[----:B------:R-:W2:Y:S01]  /*c6380*/  LDL.LU R119, [R1+0x71c] ;  /* 0x00071c0001777983 */ /* 0x000ea20000300800 */
[----:B------:R-:W-:Y:S08]  /*c6390*/  HMMA.1688.F32.TF32 R124, R232, R246, R124 ;  /* 0x000000f6e87c723c */ /* 0x000ff0000008107c */
[C---:B-1----:R-:W-:Y:S08]  /*c63a0*/  HMMA.1688.F32.TF32 R112, R236.reuse, R166, R112 ;  /* 0x000000a6ec70723c */ /* 0x042ff00000081070 */
[----:B------:R-:W-:Y:S01]  /*c63b0*/  HMMA.1688.F32.TF32 R108, R236, R158, R108 ;  /* 0x0000009eec6c723c */ /* 0x000fe2000008106c */
[----:B------:R-:W-:-:S07]  /*c63c0*/  IMAD.MOV.U32 R50, RZ, RZ, R5 ;  /* 0x000000ffff327224 */ /* 0x000fce00078e0005 */
[----:B---3--:R-:W-:Y:S01]  /*c63d0*/  HMMA.1688.F32.TF32 R120, R232, R242, R120 ;  /* 0x000000f2e878723c */ /* 0x008fe20000081078 */
[----:B------:R-:W-:-:S07]  /*c63e0*/  MOV R51, R4 ;  /* 0x0000000400337202 */ /* 0x000fce0000000f00 */
[----:B------:R-:W-:Y:S01]  /*c63f0*/  HMMA.1688.F32.TF32 R104, R236, R150, R104 ;  /* 0x00000096ec68723c */ /* 0x000fe20000081068 */
[----:B------:R-:W-:Y:S02]  /*c6400*/  IMAD.MOV.U32 R46, RZ, RZ, R9 ;  /* 0x000000ffff2e7224 */ /* 0x000fe400078e0009 */
[----:B------:R-:W-:-:S05]  /*c6410*/  IMAD.MOV.U32 R47, RZ, RZ, R8 ;  /* 0x000000ffff2f7224 */ /* 0x000fca00078e0008 */
[----:B------:R-:W-:Y:S01]  /*c6420*/  HMMA.1688.F32.TF32 R100, R236, R142, R100 ;  /* 0x0000008eec64723c */ /* 0x000fe20000081064 */
[----:B------:R-:W-:Y:S01]  /*c6430*/  MOV R42, R13 ;  /* 0x0000000d002a7202 */ /* 0x000fe20000000f00 */
[----:B------:R-:W-:-:S06]  /*c6440*/  IMAD.MOV.U32 R43, RZ, RZ, R12 ;  /* 0x000000ffff2b7224 */ /* 0x000fcc00078e000c */
[----:B------:R-:W-:Y:S01]  /*c6450*/  HMMA.1688.F32.TF32 R96, R236, R154, R96 ;  /* 0x0000009aec60723c */ /* 0x000fe20000081060 */
[----:B------:R-:W-:Y:S02]  /*c6460*/  IMAD.MOV.U32 R38, RZ, RZ, R17 ;  /* 0x000000ffff267224 */ /* 0x000fe400078e0011 */
[----:B------:R-:W-:-:S05]  /*c6470*/  IMAD.MOV.U32 R39, RZ, RZ, R16 ;  /* 0x000000ffff277224 */ /* 0x000fca00078e0010 */
[C---:B------:R-:W-:Y:S08]  /*c6480*/  HMMA.1688.F32.TF32 R92, R236.reuse, R50, R92 ;  /* 0x00000032ec5c723c */ /* 0x040ff0000008105c */
[C---:B------:R-:W-:Y:S08]  /*c6490*/  HMMA.1688.F32.TF32 R88, R236.reuse, R46, R88 ;  /* 0x0000002eec58723c */ /* 0x040ff00000081058 */
[C---:B------:R-:W-:Y:S08]  /*c64a0*/  HMMA.1688.F32.TF32 R84, R236.reuse, R42, R84 ;  /* 0x0000002aec54723c */ /* 0x040ff00000081054 */
[C---:B------:R-:W-:Y:S01]  /*c64b0*/  HMMA.1688.F32.TF32 R80, R236.reuse, R38, R80 ;  /* 0x00000026ec50723c */ /* 0x040fe20000081050 */
[----:B------:R-:W-:Y:S04]  /*c64c0*/  LDS R232, [R250+UR10+0xa080] ;  /* 0x00a0800afae87984 */ /* 0x000fe80008000800 */
[----:B------:R-:W-:Y:S04]  /*c64d0*/  LDS R234, [R250+UR10+0xb080] ;  /* 0x00b0800afaea7984 */ /* 0x000fe80008000800 */
[----:B------:R-:W-:Y:S04]  /*c64e0*/  STL.64 [R1+0x8cd0], R122 ;  /* 0x008cd07a01007387 */ /* 0x000fe80000100a00 */
[----:B------:R-:W-:Y:S04]  /*c64f0*/  STL.64 [R1+0x8cc8], R120 ;  /* 0x008cc87801007387 */ /* 0x000fe80000100a00 */
[----:B------:R-:W-:Y:S04]  /*c6500*/  STL.64 [R1+0x8ce0], R126 ;  /* 0x008ce07e01007387 */ /* 0x000fe80000100a00 */
[----:B------:R-:W-:Y:S04]  /*c6510*/  STL.64 [R1+0x8cd8], R124 ;  /* 0x008cd87c01007387 */ /* 0x000fe80000100a00 */
[----:B------:R-:W-:Y:S04]  /*c6520*/  LDS R233, [R251+UR10+0xa080] ;  /* 0x00a0800afbe97984 */ /* 0x000fe80008000800 */
[----:B------:R-:W1:Y:S01]  /*c6530*/  LDS R235, [R251+UR10+0xb080] ;  /* 0x00b0800afbeb7984 */ /* 0x000e620008000800 */
[----:B--2---:R-:W-:-:S15]  /*c6540*/  HMMA.1688.F32.TF32 R116, R236, R174, R116 ;  /* 0x000000aeec74723c */ /* 0x004fde0000081074 */
[----:B------:R-:W-:-:S04]  /*c6550*/  NOP ;  /* 0x0000000000007918 */ /* 0x000fc80000000000 */
        /* <DEDUP_REMOVED lines=47> */
[C---:B----4-:R-:W-:Y:S03]  /*c6850*/  HMMA.1688.F32.TF32 R52, R236.reuse, R202, R192 ;  /* 0x000000caec34723c */ /* 0x050fe600000810c0 */
        /* <DEDUP_REMOVED lines=319> */
[C---:B------:R-:W-:Y:S03]  /*c7c50*/  HMMA.1688.F32.TF32 R116, R232.reuse, R178, R116 ;  /* 0x000000b2e874723c */ /* 0x040fe60000081074 */
[----:B------:R-:W-:Y:S04]  /*c7c60*/  STL.64 [R1+0x6c0], R248 ;  /* 0x0006c0f801007387 */ /* 0x000fe80000100a00 */
[----:B------:R1:W-:Y:S04]  /*c7c70*/  STL.64 [R1+0x6c8], R250 ;  /* 0x0006c8fa01007387 */ /* 0x0003e80000100a00 */
[----:B-1----:R-:W2:Y:S04]  /*c7c80*/  LDL.LU.64 R250, [R1+0x8ce8] ;  /* 0x008ce80001fa7983 */ /* 0x002ea80000300a00 */
[----:B------:R-:W-:Y:S04]  /*c7c90*/  STL.64 [R1+0x6b0], R124 ;  /* 0x0006b07c01007387 */ /* 0x000fe80000100a00 */
[----:B------:R1:W-:Y:S04]  /*c7ca0*/  STL.64 [R1+0x6b8], R126 ;  /* 0x0006b87e01007387 */ /* 0x0003e80000100a00 */
[----:B-1----:R-:W3:Y:S04]  /*c7cb0*/  LDL.LU.64 R126, [R1+0x8ce0] ;  /* 0x008ce000017e7983 */ /* 0x002ee80000300a00 */
[----:B------:R-:W4:Y:S04]  /*c7cc0*/  LDL.LU.64 R124, [R1+0x8cd8] ;  /* 0x008cd800017c7983 */ /* 0x000f280000300a00 */
[----:B------:R-:W-:Y:S04]  /*c7cd0*/  STL.64 [R1+0x6a0], R120 ;  /* 0x0006a07801007387 */ /* 0x000fe80000100a00 */
[----:B------:R1:W-:Y:S04]  /*c7ce0*/  STL.64 [R1+0x6a8], R122 ;  /* 0x0006a87a01007387 */ /* 0x0003e80000100a00 */
        /* <DEDUP_REMOVED lines=10> */
[----:B------:R-:W-:Y:S08]  /*c7d90*/  HMMA.1688.F32.TF32 R88, R232, R246, R80 ;  /* 0x000000f6e858723c */ /* 0x000ff00000081050 */
        /* <DEDUP_REMOVED lines=161> */
[----:B------:R-:W-:Y:S04]  /*c87b0*/  LDS R234, [R250+UR10+0xb100] ;  /* 0x00b1000afaea7984 */ /* 0x000fe80008000800 */
[----:B------:R-:W-:Y:S04]  /*c87c0*/  LDS R233, [R251+UR10+0xa100] ;  /* 0x00a1000afbe97984 */ /* 0x000fe80008000800 */
[----:B------:R-:W1:Y:S01]  /*c87d0*/  LDS R235, [R251+UR10+0xb100] ;  /* 0x00b1000afbeb7984 */ /* 0x000e620008000800 */
[C---:B--2---:R-:W-:Y:S08]  /*c87e0*/  HMMA.1688.F32.TF32 R52, R236.reuse, R246, R52 ;  /* 0x000000f6ec34723c */ /* 0x044ff00000081034 */
[C---:B------:R-:W-:Y:S08]  /*c87f0*/  HMMA.1688.F32.TF32 R56, R236.reuse, R242, R56 ;  /* 0x000000f2ec38723c */ /* 0x040ff00000081038 */
[C---:B------:R-:W-:Y:S08]  /*c8800*/  HMMA.1688.F32.TF32 R60, R236.reuse, R190, R60 ;  /* 0x000000beec3c723c */ /* 0x040ff0000008103c */
[C---:B---3--:R-:W-:Y:S08]  /*c8810*/  HMMA.1688.F32.TF32 R116, R236.reuse, R26, R116 ;  /* 0x0000001aec74723c */ /* 0x048ff00000081074 */
[C---:B----4-:R-:W-:Y:S08]  /*c8820*/  HMMA.1688.F32.TF32 R120, R236.reuse, R6, R120 ;  /* 0x00000006ec78723c */ /* 0x050ff00000081078 */
[C---:B------:R-:W-:Y:S08]  /*c8830*/  HMMA.1688.F32.TF32 R112, R236.reuse, R18, R112 ;  /* 0x00000012ec70723c */ /* 0x040ff00000081070 */
[C---:B------:R-:W-:Y:S08]  /*c8840*/  HMMA.1688.F32.TF32 R108, R236.reuse, R10, R108 ;  /* 0x0000000aec6c723c */ /* 0x040ff0000008106c */
[C---:B------:R-:W-:Y:S08]  /*c8850*/  HMMA.1688.F32.TF32 R104, R236.reuse, R130, R104 ;  /* 0x00000082ec68723c */ /* 0x040ff00000081068 */
[C---:B------:R-:W-:Y:S08]  /*c8860*/  HMMA.1688.F32.TF32 R100, R236.reuse, R218, R100 ;  /* 0x000000daec64723c */ /* 0x040ff00000081064 */
[C---:B------:R-:W-:Y:S08]  /*c8870*/  HMMA.1688.F32.TF32 R96, R236.reuse, R202, R96 ;  /* 0x000000caec60723c */ /* 0x040ff00000081060 */
[C---:B------:R-:W-:Y:S01]  /*c8880*/  HMMA.1688.F32.TF32 R92, R236.reuse, R186, R92 ;  /* 0x000000baec5c723c */ /* 0x040fe2000008105c */
[----:B------:R-:W-:Y:S04]  /*c8890*/  STL.64 [R1+0xb50], R120 ;  /* 0x000b507801007387 */ /* 0x000fe80000100a00 */
[----:B------:R2:W-:Y:S03]  /*c88a0*/  STL.64 [R1+0xb58], R122 ;  /* 0x000b587a01007387 */ /* 0x0005e60000100a00 */
[C---:B------:R-:W-:Y:S01]  /*c88b0*/  HMMA.1688.F32.TF32 R88, R236.reuse, R178, R88 ;  /* 0x000000b2ec58723c */ /* 0x040fe20000081058 */
[----:B--2---:R-:W2:Y:S04]  /*c88c0*/  LDL.LU.64 R122, [R1+0x8cd0] ;  /* 0x008cd000017a7983 */ /* 0x004ea80000300a00 */
[----:B------:R-:W3:Y:S04]  /*c88d0*/  LDL.LU.64 R120, [R1+0x8cc8] ;  /* 0x008cc80001787983 */ /* 0x000ee80000300a00 */
[----:B------:R-:W-:Y:S04]  /*c88e0*/  STL.64 [R1+0xb40], R116 ;  /* 0x000b407401007387 */ /* 0x000fe80000100a00 */
[----:B------:R4:W-:Y:S01]  /*c88f0*/  STL.64 [R1+0xb48], R118 ;  /* 0x000b487601007387 */ /* 0x0009e20000100a00 */
[C---:B------:R-:W-:Y:S03]  /*c8900*/  HMMA.1688.F32.TF32 R84, R236.reuse, R162, R84 ;  /* 0x000000a2ec54723c */ /* 0x040fe60000081054 */
[----:B----4-:R-:W4:Y:S04]  /*c8910*/  LDL.LU.64 R118, [R1+0x8cc0] ;  /* 0x008cc00001767983 */ /* 0x010f280000300a00 */
[----:B------:R-:W2:Y:S04]  /*c8920*/  LDL.LU.64 R116, [R1+0x8cb8] ;  /* 0x008cb80001747983 */ /* 0x000ea80000300a00 */
[----:B------:R-:W-:Y:S04]  /*c8930*/  STL.64 [R1+0xb30], R112 ;  /* 0x000b307001007387 */ /* 0x000fe80000100a00 */
[----:B------:R1:W-:Y:S01]  /*c8940*/  STL.64 [R1+0xb38], R114 ;  /* 0x000b387201007387 */ /* 0x0003e20000100a00 */
[C---:B------:R-:W-:Y:S08]  /*c8950*/  HMMA.1688.F32.TF32 R80, R236.reuse, R146, R80 ;  /* 0x00000092ec50723c */ /* 0x040ff00000081050 */
[C---:B------:R-:W-:Y:S01]  /*c8960*/  HMMA.1688.F32.TF32 R76, R236.reuse, R134, R76 ;  /* 0x00000086ec4c723c */ /* 0x040fe2000008104c */
[----:B-1----:R-:W2:Y:S04]  /*c8970*/  LDL.LU.64 R114, [R1+0x8cb0] ;  /* 0x008cb00001727983 */ /* 0x002ea80000300a00 */
        /* <DEDUP_REMOVED lines=9> */
[----:B------:R-:W-:Y:S03]  /*c8a10*/  HMMA.1688.F32.TF32 R64, R236, R198, R64 ;  /* 0x000000c6ec40723c */ /* 0x000fe60000081040 */
[----:B------:R-:W-:Y:S04]  /*c8a20*/  LDS R237, [R231+UR10+0xa180] ;  /* 0x00a1800ae7ed7984 */ /* 0x000fe80008000800 */
[----:B------:R-:W-:Y:S01]  /*c8a30*/  LDS R239, [R231+UR10+0xb180] ;  /* 0x00b1800ae7ef7984 */ /* 0x000fe20008000800 */
[----:B------:R-:W-:-:S02]  /*c8a40*/  IMAD.MOV.U32 R5, RZ, RZ, R154 ;  /* 0x000000ffff057224 */ /* 0x000fc400078e009a */
[----:B------:R-:W-:Y:S02]  /*c8a50*/  IMAD.MOV.U32 R4, RZ, RZ, R155 ;  /* 0x000000ffff047224 */ /* 0x000fe400078e009b */
[----:B------:R-:W-:Y:S02]  /*c8a60*/  IMAD.MOV.U32 R49, RZ, RZ, R134 ;  /* 0x000000ffff317224 */ /* 0x000fe400078e0086 */
[----:B------:R-:W-:Y:S01]  /*c8a70*/  IMAD.MOV.U32 R48, RZ, RZ, R135 ;  /* 0x000000ffff307224 */ /* 0x000fe200078e0087 */
[----:B------:R-:W-:Y:S01]  /*c8a80*/  MOV R25, R218 ;  /* 0x000000da00197202 */ /* 0x000fe20000000f00 */
[----:B------:R-:W-:Y:S02]  /*c8a90*/  IMAD.MOV.U32 R24, RZ, RZ, R219 ;  /* 0x000000ffff187224 */ /* 0x000fe400078e00db */
[----:B------:R-:W-:Y:S02]  /*c8aa0*/  IMAD.MOV.U32 R29, RZ, RZ, R202 ;  /* 0x000000ffff1d7224 */ /* 0x000fe400078e00ca */
[----:B------:R-:W-:Y:S01]  /*c8ab0*/  IMAD.MOV.U32 R28, RZ, RZ, R203 ;  /* 0x000000ffff1c7224 */ /* 0x000fe200078e00cb */
[----:B-1----:R-:W2:Y:S04]  /*c8ac0*/  LDL.LU.64 R106, [R1+0x8c90] ;  /* 0x008c9000016a7983 */ /* 0x002ea80000300a00 */
[----:B------:R-:W2:Y:S04]  /*c8ad0*/  LDL.LU.64 R104, [R1+0x8c88] ;  /* 0x008c880001687983 */ /* 0x000ea80000300a00 */
[----:B------:R-:W-:Y:S04]  /*c8ae0*/  STL.64 [R1+0xb00], R100 ;  /* 0x000b006401007387 */ /* 0x000fe80000100a00 */
[----:B------:R1:W-:Y:S01]  /*c8af0*/  STL.64 [R1+0xb08], R102 ;  /* 0x000b086601007387 */ /* 0x0003e20000100a00 */
        /* <DEDUP_REMOVED lines=8> */
[----:B------:R-:W-:Y:S04]  /*c8b80*/  LDS R236, [R0+UR10+0xa180] ;  /* 0x00a1800a00ec7984 */ /* 0x000fe80008000800 */
[----:B-1----:R-:W2:Y:S04]  /*c8b90*/  LDL.LU.64 R102, [R1+0x8c80] ;  /* 0x008c800001667983 */ /* 0x002ea80000300a00 */
[----:B------:R-:W2:Y:S04]  /*c8ba0*/  LDL.LU.64 R100, [R1+0x8c78] ;  /* 0x008c780001647983 */ /* 0x000ea80000300a00 */
[----:B------:R-:W-:Y:S04]  /*c8bb0*/  STL.64 [R1+0xaf0], R96 ;  /* 0x000af06001007387 */ /* 0x000fe80000100a00 */
[----:B------:R1:W-:Y:S04]  /*c8bc0*/  STL.64 [R1+0xaf8], R98 ;  /* 0x000af86201007387 */ /* 0x0003e80000100a00 */
        /* <DEDUP_REMOVED lines=41> */
[----:B------:R-:W-:Y:S04]  /*c8e60*/  STL.64 [R1+0x610], R56 ;  /* 0x0006103801007387 */ /* 0x000fe80000100a00 */
[----:B------:R-:W-:Y:S04]  /*c8e70*/  STL.64 [R1+0x618], R58 ;  /* 0x0006183a01007387 */ /* 0x000fe80000100a00 */
[----:B------:R-:W-:Y:S04]  /*c8e80*/  STL.64 [R1+0x600], R52 ;  /* 0x0006003401007387 */ /* 0x000fe80000100a00 */
[----:B------:R1:W-:Y:S04]  /*c8e90*/  STL.64 [R1+0x608], R54 ;  /* 0x0006083601007387 */ /* 0x0003e80000100a00 */
[----:B------:R-:W3:Y:S01]  /*c8ea0*/  LDL.LU R180, [R1+0x860] ;  /* 0x0008600001b47983 */ /* 0x000ee20000300800 */
[----:B-1----:R-:W-:-:S15]  /*c8eb0*/  HMMA.1688.F32.TF32 R52, R232, R50, R136 ;  /* 0x00000032e834723c */ /* 0x002fde0000081088 */
[----:B------:R-:W-:-:S04]  /*c8ec0*/  NOP ;  /* 0x0000000000007918 */ /* 0x000fc80000000000 */
        /* <DEDUP_REMOVED lines=88> */
[----:B-1----:R-:W2:Y:S04]  /*c9450*/  LDL.LU.64 R90, [R1+0x8c50] ;  /* 0x008c5000015a7983 */ /* 0x002ea80000300a00 */
[----:B------:R-:W2:Y:S04]  /*c9460*/  LDL.LU.64 R88, [R1+0x8c48] ;  /* 0x008c480001587983 */ /* 0x000ea80000300a00 */
[----:B------:R-:W-:Y:S04]  /*c9470*/  STL.64 [R1+0x5d0], R84 ;  /* 0x0005d05401007387 */ /* 0x000fe80000100a00 */
[----:B------:R1:W-:Y:S01]  /*c9480*/  STL.64 [R1+0x5d8], R86 ;  /* 0x0005d85601007387 */ /* 0x0003e20000100a00 */
[C---:B------:R-:W-:Y:S03]  /*c9490*/  HMMA.1688.F32.TF32 R52, R232.reuse, R18, R52 ;  /* 0x00000012e834723c */ /* 0x040fe60000081034 */
[----:B-1----:R-:W3:Y:S04]  /*c94a0*/  LDL.LU.64 R86, [R1+0x8c40] ;  /* 0x008c400001567983 */ /* 0x002ee80000300a00 */
[----:B------:R-:W3:Y:S04]  /*c94b0*/  LDL.LU.64 R84, [R1+0x8c38] ;  /* 0x008c380001547983 */ /* 0x000ee80000300a00 */
        /* <DEDUP_REMOVED lines=34> */
[----:B------:R-:W-:Y:S01]  /*c96e0*/  HMMA.1688.F32.TF32 R136, R232, R134, R136 ;  /* 0x00000086e888723c */ /* 0x000fe20000081088 */
        /* <DEDUP_REMOVED lines=81> */
[----:B------:R-:W-:-:S03]  /*c9c00*/  IMAD.MOV.U32 R139, RZ, RZ, R252 ;  /* 0x000000ffff8b7224 */ /* 0x000fc600078e00fc */
[----:B------:R-:W4:Y:S01]  /*c9c10*/  LDL.LU R252, [R1+0x8b80] ;  /* 0x008b800001fc7983 */ /* 0x000f220000300800 */
[----:B------:R-:W-:Y:S01]  /*c9c20*/  MOV R129, R214 ;  /* 0x000000d600817202 */ /* 0x000fe20000000f00 */
[----:B------:R-:W-:Y:S02]  /*c9c30*/  IMAD.MOV.U32 R128, RZ, RZ, R215 ;  /* 0x000000ffff807224 */ /* 0x000fe400078e00d7 */
[----:B------:R-:W-:Y:S02]  /*c9c40*/  IMAD.MOV.U32 R241, RZ, RZ, R206 ;  /* 0x000000fffff17224 */ /* 0x000fe400078e00ce */
[----:B------:R-:W-:Y:S02]  /*c9c50*/  IMAD.MOV.U32 R240, RZ, RZ, R207 ;  /* 0x000000fffff07224 */ /* 0x000fe400078e00cf */
[----:B------:R-:W-:Y:S01]  /*c9c60*/  IMAD.MOV.U32 R245, RZ, RZ, R198 ;  /* 0x000000fffff57224 */ /* 0x000fe200078e00c6 */
[----:B------:R-:W-:Y:S01]  /*c9c70*/  MOV R244, R199 ;  /* 0x000000c700f47202 */ /* 0x000fe20000000f00 */
        /* <DEDUP_REMOVED lines=10> */
[C---:B--2---:R-:W-:Y:S08]  /*c9d20*/  HMMA.1688.F32.TF32 R216, R232.reuse, R214, R216 ;  /* 0x000000d6e8d8723c */ /* 0x044ff000000810d8 */
[C---:B---3--:R-:W-:Y:S08]  /*c9d30*/  HMMA.1688.F32.TF32 R208, R232.reuse, R206, R208 ;  /* 0x000000cee8d0723c */ /* 0x048ff000000810d0 */
[C---:B----4-:R-:W-:Y:S08]  /*c9d40*/  HMMA.1688.F32.TF32 R200, R232.reuse, R198, R200 ;  /* 0x000000c6e8c8723c */ /* 0x050ff000000810c8 */
[C---:B------:R-:W-:Y:S08]  /*c9d50*/  HMMA.1688.F32.TF32 R192, R232.reuse, R190, R192 ;  /* 0x000000bee8c0723c */ /* 0x040ff000000810c0 */
[C---:B------:R-:W-:Y:S01]  /*c9d60*/  HMMA.1688.F32.TF32 R184, R232.reuse, R242, R184 ;  /* 0x000000f2e8b8723c */ /* 0x040fe200000810b8 */
[----:B------:R-:W-:Y:S04]  /*c9d70*/  STL.64 [R1+0x790], R216 ;  /* 0x000790d801007387 */ /* 0x000fe80000100a00 */
[----:B------:R1:W-:Y:S03]  /*c9d80*/  STL.64 [R1+0x798], R218 ;  /* 0x000798da01007387 */ /* 0x0003e60000100a00 */
[----:B------:R-:W-:Y:S01]  /*c9d90*/  HMMA.1688.F32.TF32 R232, R232, R246, R180 ;  /* 0x000000f6e8e8723c */ /* 0x000fe200000810b4 */
[----:B-1----:R-:W2:Y:S04]  /*c9da0*/  LDL.LU.64 R218, [R1+0x8b78] ;  /* 0x008b780001da7983 */ /* 0x002ea80000300a00 */
[----:B------:R-:W2:Y:S04]  /*c9db0*/  LDL.LU.64 R216, [R1+0x8b70] ;  /* 0x008b700001d87983 */ /* 0x000ea80000300a00 */
[----:B------:R-:W3:Y:S04]  /*c9dc0*/  LDL.LU.64 R214, [R1+0x8b68] ;  /* 0x008b680001d67983 */ /* 0x000ee80000300a00 */
[----:B------:R-:W3:Y:S04]  /*c9dd0*/  LDL.LU.64 R212, [R1+0x8b60] ;  /* 0x008b600001d47983 */ /* 0x000ee80000300a00 */
[----:B------:R-:W-:Y:S04]  /*c9de0*/  STL.64 [R1+0x780], R208 ;  /* 0x000780d001007387 */ /* 0x000fe80000100a00 */
[----:B------:R1:W-:Y:S01]  /*c9df0*/  STL.64 [R1+0x788], R210 ;  /* 0x000788d201007387 */ /* 0x0003e20000100a00 */
[C---:B------:R-:W-:Y:S03]  /*c9e00*/  HMMA.1688.F32.TF32 R176, R236.reuse, R174, R176 ;  /* 0x000000aeecb0723c */ /* 0x040fe600000810b0 */
[----:B-1----:R-:W4:Y:S04]  /*c9e10*/  LDL.LU.64 R210, [R1+0x8b58] ;  /* 0x008b580001d27983 */ /* 0x002f280000300a00 */
[----:B------:R-:W4:Y:S04]  /*c9e20*/  LDL.LU.64 R208, [R1+0x8b50] ;  /* 0x008b500001d07983 */ /* 0x000f280000300a00 */
        /* <DEDUP_REMOVED lines=24> */
[----:B------:R1:W-:Y:S04]  /*c9fb0*/  STL.64 [R1+0x5c8], R234 ;  /* 0x0005c8ea01007387 */ /* 0x0003e80000100a00 */
[----:B------:R-:W-:Y:S04]  /*c9fc0*/  STL.64 [R1+0x2560], R176 ;  /* 0x002560b001007387 */ /* 0x000fe80000100a00 */
[----:B------:R1:W-:Y:S01]  /*c9fd0*/  STL.64 [R1+0x2568], R178 ;  /* 0x002568b201007387 */ /* 0x0003e20000100a00 */
[----:B------:R-:W-:Y:S01]  /*c9fe0*/  HMMA.1688.F32.TF32 R144, R236, R142, R144 ;  /* 0x0000008eec90723c */ /* 0x000fe20000081090 */
[----:B-1----:R-:W-:-:S02]  /*c9ff0*/  IMAD.MOV.U32 R234, RZ, RZ, R5 ;  /* 0x000000ffffea7224 */ /* 0x002fc400078e0005 */
[----:B------:R-:W2:Y:S04]  /*ca000*/  LDL.LU.64 R178, [R1+0x8ad8] ;  /* 0x008ad80001b27983 */ /* 0x000ea80000300a00 */
[----:B------:R-:W2:Y:S01]  /*ca010*/  LDL.LU.64 R176, [R1+0x8ad0] ;  /* 0x008ad00001b07983 */ /* 0x000ea20000300a00 */
[----:B------:R-:W-:-:S03]  /*ca020*/  IMAD.MOV.U32 R235, RZ, RZ, R4 ;  /* 0x000000ffffeb7224 */ /* 0x000fc600078e0004 */
[----:B------:R-:W2:Y:S04]  /*ca030*/  LDL.LU.64 R174, [R1+0x8ac8] ;  /* 0x008ac80001ae7983 */ /* 0x000ea80000300a00 */
[----:B------:R-:W2:Y:S04]  /*ca040*/  LDL.LU.64 R172, [R1+0x8ac0] ;  /* 0x008ac00001ac7983 */ /* 0x000ea80000300a00 */
[----:B------:R-:W-:Y:S04]  /*ca050*/  STL.64 [R1+0x2550], R168 ;  /* 0x002550a801007387 */ /* 0x000fe80000100a00 */
[----:B------:R1:W-:Y:S01]  /*ca060*/  STL.64 [R1+0x2558], R170 ;  /* 0x002558aa01007387 */ /* 0x0003e20000100a00 */
[C---:B------:R-:W-:Y:S08]  /*ca070*/  HMMA.1688.F32.TF32 R136, R236.reuse, R234, R136 ;  /* 0x000000eaec88723c */ /* 0x040ff00000081088 */
[----:B------:R-:W-:Y:S01]  /*ca080*/  HMMA.1688.F32.TF32 R132, R236, R50, R132 ;  /* 0x00000032ec84723c */ /* 0x000fe20000081084 */
[----:B-1----:R-:W3:Y:S04]  /*ca090*/  LDL.LU.64 R170, [R1+0x8ab8] ;  /* 0x008ab80001aa7983 */ /* 0x002ee80000300a00 */
[----:B------:R-:W3:Y:S04]  /*ca0a0*/  LDL.LU.64 R168, [R1+0x8ab0] ;  /* 0x008ab00001a87983 */ /* 0x000ee80000300a00 */
[----:B------:R-:W4:Y:S04]  /*ca0b0*/  LDL.LU.64 R166, [R1+0x8aa8] ;  /* 0x008aa80001a67983 */ /* 0x000f280000300a00 */
        /* <DEDUP_REMOVED lines=8> */
[----:B------:R1:W-:Y:S01]  /*ca140*/  STL.64 [R1+0x2538], R154 ;  /* 0x0025389a01007387 */ /* 0x0003e20000100a00 */
[----:B------:R-:W-:-:S02]  /*ca150*/  IMAD.MOV.U32 R5, RZ, RZ, R142 ;  /* 0x000000ffff057224 */ /* 0x000fc400078e008e */
[----:B------:R-:W-:Y:S01]  /*ca160*/  IMAD.MOV.U32 R4, RZ, RZ, R143 ;  /* 0x000000ffff047224 */ /* 0x000fe200078e008f */
[----:B-1----:R-:W4:Y:S04]  /*ca170*/  LDL.LU.64 R154, [R1+0x8a78] ;  /* 0x008a7800019a7983 */ /* 0x002f280000300a00 */
[----:B------:R-:W4:Y:S04]  /*ca180*/  LDL.LU.64 R152, [R1+0x8a70] ;  /* 0x008a700001987983 */ /* 0x000f280000300a00 */
        /* <DEDUP_REMOVED lines=16> */
[C---:B--2---:R-:W-:Y:S08]  /*ca290*/  HMMA.1688.F32.TF32 R172, R236.reuse, R10, R172 ;  /* 0x0000000aecac723c */ /* 0x044ff000000810ac */
        /* <DEDUP_REMOVED lines=10> */
[----:B------:R-:W-:-:S15]  /*ca340*/  HMMA.1688.F32.TF32 R132, R236, R46, R132 ;  /* 0x0000002eec84723c */ /* 0x000fde0000081084 */
        /* <DEDUP_REMOVED lines=24> */
[----:B------:R4:W-:Y:S01]  /*ca4d0*/  STL.64 [R1+0x2448], R178 ;  /* 0x002448b201007387 */ /* 0x0009e20000100a00 */
[----:B-1----:R-:W-:-:S02]  /*ca4e0*/  IMAD.MOV.U32 R158, RZ, RZ, R41 ;  /* 0x000000ffff9e7224 */ /* 0x002fc400078e0029 */
[----:B------:R-:W-:Y:S01]  /*ca4f0*/  IMAD.MOV.U32 R159, RZ, RZ, R40 ;  /* 0x000000ffff9f7224 */ /* 0x000fe200078e0028 */
[----:B------:R-:W-:Y:S01]  /*ca500*/  LDS R132, [R250+UR10+0xa180] ;  /* 0x00a1800afa847984 */ /* 0x000fe20008000800 */
[----:B--2---:R-:W-:-:S03]  /*ca510*/  IMAD.MOV.U32 R162, RZ, RZ, R37 ;  /* 0x000000ffffa27224 */ /* 0x004fc600078e0025 */
[----:B------:R-:W-:Y:S01]  /*ca520*/  LDS R133, [R251+UR10+0xa180] ;  /* 0x00a1800afb857984 */ /* 0x000fe20008000800 */
[----:B---3--:R-:W-:Y:S02]  /*ca530*/  IMAD.MOV.U32 R166, RZ, RZ, R33 ;  /* 0x000000ffffa67224 */ /* 0x008fe400078e0021 */
[----:B----4-:R-:W-:Y:S01]  /*ca540*/  IMAD.MOV.U32 R170, RZ, RZ, R29 ;  /* 0x000000ffffaa7224 */ /* 0x010fe200078e001d */
[----:B------:R-:W-:Y:S01]  /*ca550*/  MOV R174, R25 ;  /* 0x0000001900ae7202 */ /* 0x000fe20000000f00 */
[----:B------:R-:W-:Y:S02]  /*ca560*/  IMAD.MOV.U32 R175, RZ, RZ, R24 ;  /* 0x000000ffffaf7224 */ /* 0x000fe400078e0018 */
[----:B------:R-:W-:Y:S02]  /*ca570*/  IMAD.MOV.U32 R171, RZ, RZ, R28 ;  /* 0x000000ffffab7224 */ /* 0x000fe400078e001c */
[----:B------:R-:W-:Y:S01]  /*ca580*/  IMAD.MOV.U32 R167, RZ, RZ, R32 ;  /* 0x000000ffffa77224 */ /* 0x000fe200078e0020 */
[----:B------:R-:W-:-:S02]  /*ca590*/  MOV R163, R36 ;  /* 0x0000002400a37202 */ /* 0x000fc40000000f00 */
[----:B------:R-:W-:Y:S01]  /*ca5a0*/  MOV R154, R45 ;  /* 0x0000002d009a7202 */ /* 0x000fe20000000f00 */
[C---:B------:R-:W-:Y:S08]  /*ca5b0*/  HMMA.1688.F32.TF32 R176, R236.reuse, R174, R180 ;  /* 0x000000aeecb0723c */ /* 0x040ff000000810b4 */
[----:B------:R-:W-:Y:S01]  /*ca5c0*/  HMMA.1688.F32.TF32 R172, R236, R170, R184 ;  /* 0x000000aaecac723c */ /* 0x000fe200000810b8 */
[----:B------:R-:W-:-:S07]  /*ca5d0*/  IMAD.MOV.U32 R155, RZ, RZ, R44 ;  /* 0x000000ffff9b7224 */ /* 0x000fce00078e002c */
[----:B------:R-:W-:Y:S01]  /*ca5e0*/  HMMA.1688.F32.TF32 R168, R236, R166, R188 ;  /* 0x000000a6eca8723c */ /* 0x000fe200000810bc */
[----:B------:R-:W-:Y:S02]  /*ca5f0*/  IMAD.MOV.U32 R150, RZ, RZ, R49 ;  /* 0x000000ffff967224 */ /* 0x000fe400078e0031 */
[----:B------:R-:W-:-:S05]  /*ca600*/  IMAD.MOV.U32 R151, RZ, RZ, R48 ;  /* 0x000000ffff977224 */ /* 0x000fca00078e0030 */
[----:B------:R-:W-:Y:S01]  /*ca610*/  HMMA.1688.F32.TF32 R164, R236, R162, R192 ;  /* 0x000000a2eca4723c */ /* 0x000fe200000810c0 */
[----:B------:R-:W-:Y:S02]  /*ca620*/  IMAD.MOV.U32 R146, RZ, RZ, R129 ;  /* 0x000000ffff927224 */ /* 0x000fe400078e0081 */
[----:B------:R-:W-:-:S05]  /*ca630*/  IMAD.MOV.U32 R147, RZ, RZ, R128 ;  /* 0x000000ffff937224 */ /* 0x000fca00078e0080 */
[----:B------:R-:W-:Y:S01]  /*ca640*/  HMMA.1688.F32.TF32 R160, R236, R158, R196 ;  /* 0x0000009eeca0723c */ /* 0x000fe200000810c4 */
[----:B------:R-:W-:Y:S01]  /*ca650*/  IMAD.MOV.U32 R142, RZ, RZ, R241 ;  /* 0x000000ffff8e7224 */ /* 0x000fe200078e00f1 */
[----:B------:R-:W-:-:S06]  /*ca660*/  MOV R143, R240 ;  /* 0x000000f0008f7202 */ /* 0x000fcc0000000f00 */
[----:B------:R-:W-:Y:S01]  /*ca670*/  HMMA.1688.F32.TF32 R156, R236, R154, R200 ;  /* 0x0000009aec9c723c */ /* 0x000fe200000810c8 */
[----:B------:R-:W-:Y:S02]  /*ca680*/  IMAD.MOV.U32 R138, RZ, RZ, R245 ;  /* 0x000000ffff8a7224 */ /* 0x000fe400078e00f5 */
[----:B------:R-:W-:-:S05]  /*ca690*/  IMAD.MOV.U32 R139, RZ, RZ, R244 ;  /* 0x000000ffff8b7224 */ /* 0x000fca00078e00f4 */
[----:B------:R-:W-:Y:S01]  /*ca6a0*/  HMMA.1688.F32.TF32 R152, R236, R150, R204 ;  /* 0x00000096ec98723c */ /* 0x000fe200000810cc */
[----:B------:R-:W-:Y:S01]  /*ca6b0*/  MOV R134, R249 ;  /* 0x000000f900867202 */ /* 0x000fe20000000f00 */
[----:B------:R-:W-:-:S06]  /*ca6c0*/  IMAD.MOV.U32 R135, RZ, RZ, R248 ;  /* 0x000000ffff877224 */ /* 0x000fcc00078e00f8 */
[C---:B------:R-:W-:Y:S08]  /*ca6d0*/  HMMA.1688.F32.TF32 R148, R236.reuse, R146, R208 ;  /* 0x00000092ec94723c */ /* 0x040ff000000810d0 */
[C---:B------:R-:W-:Y:S08]  /*ca6e0*/  HMMA.1688.F32.TF32 R144, R236.reuse, R142, R212 ;  /* 0x0000008eec90723c */ /* 0x040ff000000810d4 */
        /* <DEDUP_REMOVED lines=16> */
[----:B------:R-:W-:-:S03]  /*ca7f0*/  LOP3.LUT R129, R252, 0x40, RZ, 0x3c, !PT ;  /* 0x00000040fc817812 */ /* 0x000fc600078e3cff */
        /* <DEDUP_REMOVED lines=8> */
[----:B------:R-:W3:Y:S04]  /*ca880*/  LDSM.16.M88.4 R144, [R129+UR10+0x40100] ;  /* 0x0401000a8190783b */ /* 0x000ee80008000200 */
[----:B------:R-:W-:Y:S04]  /*ca890*/  LDSM.16.M88.4 R148, [R129+UR10+0x42100] ;  /* 0x0421000a8194783b */ /* 0x000fe80008000200 */
[----:B------:R-:W-:Y:S04]  /*ca8a0*/  LDSM.16.M88.4 R152, [R129+UR10+0x43100] ;  /* 0x0431000a8198783b */ /* 0x000fe80008000200 */
[----:B------:R-:W-:Y:S04]  /*ca8b0*/  LDSM.16.M88.4 R164, [R129+UR10+0x46080] ;  /* 0x0460800a81a4783b */ /* 0x000fe80008000200 */
[----:B------:R-:W-:Y:S04]  /*ca8c0*/  LDSM.16.M88.4 R160, [R129+UR10+0x46100] ;  /* 0x0461000a81a0783b */ /* 0x000fe80008000200 */
[----:B------:R-:W-:Y:S04]  /*ca8d0*/  LDS R134, [R250+UR10+0xb180] ;  /* 0x00b1800afa867984 */ /* 0x000fe80008000800 */
[----:B------:R-:W-:Y:S04]  /*ca8e0*/  LDS R135, [R251+UR10+0xb180] ;  /* 0x00b1800afb877984 */ /* 0x000fe80008000800 */
[----:B------:R-:W-:Y:S04]  /*ca8f0*/  LDSM.16.M88.4 R168, [R129+UR10+0x48180] ;  /* 0x0481800a81a8783b */ /* 0x000fe80008000200 */
[----:B------:R-:W-:Y:S01]  /*ca900*/  LDSM.16.M88.4 R172, [R129+UR10+0x4b080] ;  /* 0x04b0800a81ac783b */ /* 0x000fe20008000200 */
[C---:B-1----:R-:W-:Y:S08]  /*ca910*/  HMMA.1688.F32.TF32 R140, R236.reuse, R246, R228 ;  /* 0x000000f6ec8c723c */ /* 0x042ff000000810e4 */
[----:B--2---:R-:W-:Y:S01]  /*ca920*/  HMMA.1688.F32.TF32 R136, R236, R242, R224 ;  /* 0x000000f2ec88723c */ /* 0x004fe200000810e0 */
        /* <DEDUP_REMOVED lines=16> */
[----:B------:R-:W-:Y:S04]  /*caa30*/  STL.64 [R1+0xc80], R136 ;  /* 0x000c808801007387 */ /* 0x000fe80000100a00 */
[----:B------:R-:W-:Y:S04]  /*caa40*/  STL.64 [R1+0xc88], R138 ;  /* 0x000c888a01007387 */ /* 0x000fe80000100a00 */
[----:B------:R-:W-:Y:S04]  /*caa50*/  STL.64 [R1+0xc60], R140 ;  /* 0x000c608c01007387 */ /* 0x000fe80000100a00 */
[----:B------:R-:W-:Y:S04]  /*caa60*/  STL.64 [R1+0xc68], R142 ;  /* 0x000c688e01007387 */ /* 0x000fe80000100a00 */
[----:B------:R-:W1:Y:S04]  /*caa70*/  LDSM.16.M88.4 R140, [R129+UR10+0x40180] ;  /* 0x0401800a818c783b */ /* 0x000e680008000200 */
[----:B------:R-:W-:Y:S04]  /*caa80*/  LDS R136, [R250+UR10+0xc000] ;  /* 0x00c0000afa887984 */ /* 0x000fe80008000800 */
[----:B------:R-:W-:Y:S04]  /*caa90*/  LDS R138, [R250+UR10+0xd000] ;  /* 0x00d0000afa8a7984 */ /* 0x000fe80008000800 */
[----:B------:R-:W-:Y:S04]  /*caaa0*/  LDS R137, [R251+UR10+0xc000] ;  /* 0x00c0000afb897984 */ /* 0x000fe80008000800 */
[----:B------:R-:W-:Y:S04]  /*caab0*/  LDS R139, [R251+UR10+0xd000] ;  /* 0x00d0000afb8b7984 */ /* 0x000fe80008000800 */
[----:B------:R-:W-:Y:S04]  /*caac0*/  LDSM.16.M88.4 R248, [R129+UR10+0x42080] ;  /* 0x0420800a81f8783b */ /* 0x000fe80008000200 */
[----:B------:R-:W-:Y:S04]  /*caad0*/  LDSM.16.M88.4 R192, [R129+UR10+0x5f080] ;  /* 0x05f0800a81c0783b */ /* 0x000fe80008000200 */
[----:B---3--:R-:W-:Y:S04]  /*caae0*/  STL.64 [R1+0x3d0], R144 ;  /* 0x0003d09001007387 */ /* 0x008fe80000100a00 */
[----:B------:R-:W-:Y:S04]  /*caaf0*/  STL.64 [R1+0x3d8], R146 ;  /* 0x0003d89201007387 */ /* 0x000fe80000100a00 */
[----:B------:R-:W2:Y:S04]  /*cab00*/  LDSM.16.M88.4 R144, [R129+UR10+0x41100] ;  /* 0x0411000a8190783b */ /* 0x000ea80008000200 */
[----:B-1----:R-:W-:Y:S04]  /*cab10*/  STL.64 [R1+0x1580], R140 ;  /* 0x0015808c01007387 */ /* 0x002fe80000100a00 */
[----:B------:R-:W-:Y:S04]  /*cab20*/  STL.64 [R1+0x1588], R142 ;  /* 0x0015888e01007387 */ /* 0x000fe80000100a00 */
[----:B------:R-:W1:Y:S04]  /*cab30*/  LDSM.16.M88.4 R140, [R129+UR10+0x41180] ;  /* 0x0411800a818c783b */ /* 0x000e680008000200 */
[----:B--2---:R-:W-:Y:S04]  /*cab40*/  STL.64 [R1+0x3e0], R144 ;  /* 0x0003e09001007387 */ /* 0x004fe80000100a00 */
[----:B------:R-:W-:Y:S04]  /*cab50*/  STL.64 [R1+0x3e8], R146 ;  /* 0x0003e89201007387 */ /* 0x000fe80000100a00 */
[----:B------:R-:W2:Y:S04]  /*cab60*/  LDSM.16.M88.4 R144, [R129+UR10+0x42180] ;  /* 0x0421800a8190783b */ /* 0x000ea80008000200 */
[----:B-1----:R-:W-:Y:S04]  /*cab70*/  STL.64 [R1+0x15a0], R140 ;  /* 0x0015a08c01007387 */ /* 0x002fe80000100a00 */
[----:B------:R-:W-:Y:S04]  /*cab80*/  STL.64 [R1+0x15a8], R142 ;  /* 0x0015a88e01007387 */ /* 0x000fe80000100a00 */
[----:B------:R-:W1:Y:S04]  /*cab90*/  LDSM.16.M88.4 R140, [R129+UR10+0x43080] ;  /* 0x0430800a818c783b */ /* 0x000e680008000200 */
[----:B------:R-:W-:Y:S04]  /*caba0*/  STL.64 [R1+0x3f0], R148 ;  /* 0x0003f09401007387 */ /* 0x000fe80000100a00 */
[----:B------:R-:W-:Y:S04]  /*cabb0*/  STL.64 [R1+0x3f8], R150 ;  /* 0x0003f89601007387 */ /* 0x000fe80000100a00 */
[----:B--2---:R-:W-:Y:S04]  /*cabc0*/  STL.64 [R1+0x15c0], R144 ;  /* 0x0015c09001007387 */ /* 0x004fe80000100a00 */
[----:B------:R-:W-:Y:S04]  /*cabd0*/  STL.64 [R1+0x15c8], R146 ;  /* 0x0015c89201007387 */ /* 0x000fe80000100a00 */
[----:B------:R-:W-:Y:S04]  /*cabe0*/  LDSM.16.M88.4 R144, [R129+UR10+0x44080] ;  /* 0x0440800a8190783b */ /* 0x000fe80008000200 */
[----:B-1----:R-:W-:Y:S04]  /*cabf0*/  STL.64 [R1], R140 ;  /* 0x0000008c01007387 */ /* 0x002fe80000100a00 */
[----:B------:R-:W-:Y:S04]  /*cac00*/  STL.64 [R1+0x8], R142 ;  /* 0x0000088e01007387 */ /* 0x000fe80000100a00 */
[----:B------:R-:W2:Y:S04]  /*cac10*/  LDL.LU R156, [R1+0x1570] ;  /* 0x00157000019c7983 */ /* 0x000ea80000300800 */
[----:B------:R-:W2:Y:S04]  /*cac20*/  LDL.LU R157, [R1+0x1574] ;  /* 0x00157400019d7983 */ /* 0x000ea80000300800 */
[----:B------:R-:W2:Y:S04]  /*cac30*/  LDL.LU R158, [R1+0x1578] ;  /* 0x00157800019e7983 */ /* 0x000ea80000300800 */
[----:B------:R-:W2:Y:S04]  /*cac40*/  LDL.LU R159, [R1+0x157c] ;  /* 0x00157c00019f7983 */ /* 0x000ea80000300800 */
[----:B------:R-:W1:Y:S04]  /*cac50*/  LDSM.16.M88.4 R140, [R129+UR10+0x43180] ;  /* 0x0431800a818c783b */ /* 0x000e680008000200 */
[----:B------:R-:W-:Y:S04]  /*cac60*/  STL.64 [R1+0x400], R152 ;  /* 0x0004009801007387 */ /* 0x000fe80000100a00 */
[----:B------:R-:W-:Y:S04]  /*cac70*/  STL.64 [R1+0x408], R154 ;  /* 0x0004089a01007387 */ /* 0x000fe80000100a00 */
[----:B------:R-:W3:Y:S04]  /*cac80*/  LDSM.16.M88.4 R152, [R129+UR10+0x44100] ;  /* 0x0441000a8198783b */ /* 0x000ee80008000200 */
[----:B-1----:R-:W-:Y:S04]  /*cac90*/  STL.64 [R1+0x15d0], R140 ;  /* 0x0015d08c01007387 */ /* 0x002fe80000100a00 */
[----:B------:R-:W-:Y:S04]  /*caca0*/  STL.64 [R1+0x15d8], R142 ;  /* 0x0015d88e01007387 */ /* 0x000fe80000100a00 */
[----:B------:R-:W1:Y:S04]  /*cacb0*/  LDSM.16.M88.4 R140, [R129+UR10+0x44180] ;  /* 0x0441800a818c783b */ /* 0x000e680008000200 */
[----:B------:R-:W-:Y:S04]  /*cacc0*/  STL.64 [R1+0x10], R144 ;  /* 0x0000109001007387 */ /* 0x000fe80000100a00 */
[----:B------:R-:W-:Y:S04]  /*cacd0*/  STL.64 [R1+0x18], R146 ;  /* 0x0000189201007387 */ /* 0x000fe80000100a00 */
[----:B------:R-:W4:Y:S04]  /*cace0*/  LDSM.16.M88.4 R144, [R129+UR10+0x45080] ;  /* 0x0450800a8190783b */ /* 0x000f280008000200 */
[----:B---3--:R-:W-:Y:S04]  /*cacf0*/  STL.64 [R1+0x410], R152 ;  /* 0x0004109801007387 */ /* 0x008fe80000100a00 */
[----:B------:R-:W-:Y:S04]  /*cad00*/  STL.64 [R1+0x418], R154 ;  /* 0x0004189a01007387 */ /* 0x000fe80000100a00 */
[----:B------:R-:W3:Y:S04]  /*cad10*/  LDSM.16.M88.4 R152, [R129+UR10+0x45100] ;  /* 0x0451000a8198783b */ /* 0x000ee80008000200 */
[----:B-1----:R-:W-:Y:S04]  /*cad20*/  STL.64 [R1+0x15e0], R140 ;  /* 0x0015e08c01007387 */ /* 0x002fe80000100a00 */
[----:B------:R-:W-:Y:S04]  /*cad30*/  STL.64 [R1+0x15e8], R142 ;  /* 0x0015e88e01007387 */ /* 0x000fe80000100a00 */
[----:B------:R-:W1:Y:S04]  /*cad40*/  LDSM.16.M88.4 R140, [R129+UR10+0x45180] ;  /* 0x0451800a818c783b */ /* 0x000e680008000200 */
[----:B----4-:R-:W-:Y:S04]  /*cad50*/  STL.64 [R1+0x20], R144 ;  /* 0x0000209001007387 */ /* 0x010fe80000100a00 */
[----:B------:R-:W-:Y:S04]  /*cad60*/  STL.64 [R1+0x28], R146 ;  /* 0x0000289201007387 */ /* 0x000fe80000100a00 */
[----:B---3--:R3:W-:Y:S04]  /*cad70*/  STL.64 [R1+0x420], R152 ;  /* 0x0004209801007387 */ /* 0x0087e80000100a00 */
[----:B------:R4:W-:Y:S04]  /*cad80*/  STL.64 [R1+0x428], R154 ;  /* 0x0004289a01007387 */ /* 0x0009e80000100a00 */
[----:B-1----:R-:W-:Y:S04]  /*cad90*/  STL.64 [R1+0x15f0], R140 ;  /* 0x0015f08c01007387 */ /* 0x002fe80000100a00 */
[----:B------:R-:W-:Y:S04]  /*cada0*/  STL.64 [R1+0x15f8], R142 ;  /* 0x0015f88e01007387 */ /* 0x000fe80000100a00 */
[----:B---3--:R-:W3:Y:S04]  /*cadb0*/  LDL.LU R152, [R1+0x1590] ;  /* 0x0015900001987983 */ /* 0x008ee80000300800 */
[----:B------:R-:W3:Y:S04]  /*cadc0*/  LDL.LU R153, [R1+0x1594] ;  /* 0x0015940001997983 */ /* 0x000ee80000300800 */
[----:B----4-:R-:W3:Y:S04]  /*cadd0*/  LDL.LU R154, [R1+0x1598] ;  /* 0x00159800019a7983 */ /* 0x010ee80000300800 */
[----:B------:R-:W3:Y:S04]  /*cade0*/  LDL.LU R155, [R1+0x159c] ;  /* 0x00159c00019b7983 */ /* 0x000ee80000300800 */
[----:B------:R-:W1:Y:S04]  /*cadf0*/  LDSM.16.M88.4 R140, [R129+UR10+0x46180] ;  /* 0x0461800a818c783b */ /* 0x000e680008000200 */
[----:B------:R-:W-:Y:S04]  /*cae00*/  STL.64 [R1+0x30], R164 ;  /* 0x000030a401007387 */ /* 0x000fe80000100a00 */
[----:B------:R-:W-:Y:S04]  /*cae10*/  STL.64 [R1+0x38], R166 ;  /* 0x000038a601007387 */ /* 0x000fe80000100a00 */
[----:B------:R-:W4:Y:S04]  /*cae20*/  LDSM.16.M88.4 R164, [R129+UR10+0x47080] ;  /* 0x0470800a81a4783b */ /* 0x000f280008000200 */
[----:B------:R-:W-:Y:S04]  /*cae30*/  STL.64 [R1+0x430], R160 ;  /* 0x000430a001007387 */ /* 0x000fe80000100a00 */
[----:B------:R-:W-:Y:S04]  /*cae40*/  STL.64 [R1+0x438], R162 ;  /* 0x000438a201007387 */ /* 0x000fe80000100a00 */
[----:B------:R-:W4:Y:S04]  /*cae50*/  LDSM.16.M88.4 R160, [R129+UR10+0x47100] ;  /* 0x0471000a81a0783b */ /* 0x000f280008000200 */
[----:B-1----:R-:W-:Y:S04]  /*cae60*/  STL.64 [R1+0x1600], R140 ;  /* 0x0016008c01007387 */ /* 0x002fe80000100a00 */
[----:B------:R-:W-:Y:S04]  /*cae70*/  STL.64 [R1+0x1608], R142 ;  /* 0x0016088e01007387 */ /* 0x000fe80000100a00 */
[----:B------:R-:W1:Y:S04]  /*cae80*/  LDSM.16.M88.4 R140, [R129+UR10+0x47180] ;  /* 0x0471800a818c783b */ /* 0x000e680008000200 */
[----:B----4-:R-:W-:Y:S04]  /*cae90*/  STL.64 [R1+0x40], R164 ;  /* 0x000040a401007387 */ /* 0x010fe80000100a00 */
[----:B------:R-:W-:Y:S04]  /*caea0*/  STL.64 [R1+0x48], R166 ;  /* 0x000048a601007387 */ /* 0x000fe80000100a00 */
[----:B------:R-:W4:Y:S04]  /*caeb0*/  LDSM.16.M88.4 R164, [R129+UR10+0x48080] ;  /* 0x0480800a81a4783b */ /* 0x000f280008000200 */
[----:B------:R-:W-:Y:S04]  /*caec0*/  STL.64 [R1+0x1c0], R160 ;  /* 0x0001c0a001007387 */ /* 0x000fe80000100a00 */
[----:B------:R-:W-:Y:S04]  /*caed0*/  STL.64 [R1+0x1c8], R162 ;  /* 0x0001c8a201007387 */ /* 0x000fe80000100a00 */
[----:B------:R-:W4:Y:S04]  /*caee0*/  LDSM.16.M88.4 R160, [R129+UR10+0x48100] ;  /* 0x0481000a81a0783b */ /* 0x000f280008000200 */
[----:B-1----:R-:W-:Y:S04]  /*caef0*/  STL.64 [R1+0x1610], R140 ;  /* 0x0016108c01007387 */ /* 0x002fe80000100a00 */
[----:B------:R-:W-:Y:S04]  /*caf00*/  STL.64 [R1+0x1618], R142 ;  /* 0x0016188e01007387 */ /* 0x000fe80000100a00 */
[----:B----4-:R-:W-:Y:S04]  /*caf10*/  STL.64 [R1+0x50], R164 ;  /* 0x000050a401007387 */ /* 0x010fe80000100a00 */
[----:B------:R-:W-:Y:S04]  /*caf20*/  STL.64 [R1+0x58], R166 ;  /* 0x000058a601007387 */ /* 0x000fe80000100a00 */
[----:B------:R-:W1:Y:S04]  /*caf30*/  LDSM.16.M88.4 R164, [R129+UR10+0x49080] ;  /* 0x0490800a81a4783b */ /* 0x000e680008000200 */
[----:B------:R4:W-:Y:S04]  /*caf40*/  STL.64 [R1+0x1b0], R160 ;  /* 0x0001b0a001007387 */ /* 0x0009e80000100a00 */
[----:B------:R2:W-:Y:S04]  /*caf50*/  STL.64 [R1+0x1b8], R162 ;  /* 0x0001b8a201007387 */ /* 0x0005e80000100a00 */
[----:B----4-:R-:W4:Y:S04]  /*caf60*/  LDL.LU R160, [R1+0x15b0] ;  /* 0x0015b00001a07983 */ /* 0x010f280000300800 */
[----:B------:R-:W4:Y:S04]  /*caf70*/  LDL.LU R161, [R1+0x15b4] ;  /* 0x0015b40001a17983 */ /* 0x000f280000300800 */
[----:B--2---:R-:W4:Y:S04]  /*caf80*/  LDL.LU R162, [R1+0x15b8] ;  /* 0x0015b80001a27983 */ /* 0x004f280000300800 */
[----:B------:R-:W4:Y:S01]  /*caf90*/  LDL.LU R163, [R1+0x15bc] ;  /* 0x0015bc0001a37983 */ /* 0x000f220000300800 */
[----:B------:R-:W-:-:S02]  /*cafa0*/  IMAD.MOV.U32 R150, RZ, RZ, R21 ;  /* 0x000000ffff967224 */ /* 0x000fc400078e0015 */
[----:B------:R-:W-:Y:S01]  /*cafb0*/  IMAD.MOV.U32 R151, RZ, RZ, R20 ;  /* 0x000000ffff977224 */ /* 0x000fe200078e0014 */
[----:B------:R-:W-:Y:S04]  /*cafc0*/  STL.64 [R1+0x1630], R168 ;  /* 0x001630a801007387 */ /* 0x000fe80000100a00 */
[----:B------:R-:W-:Y:S04]  /*cafd0*/  STL.64 [R1+0x1638], R170 ;  /* 0x001638aa01007387 */ /* 0x000fe80000100a00 */
[----:B------:R-:W-:Y:S04]  /*cafe0*/  LDSM.16.M88.4 R168, [R129+UR10+0x4a100] ;  /* 0x04a1000a81a8783b */ /* 0x000fe80008000200 */
[----:B-1----:R-:W-:Y:S04]  /*caff0*/  STL.64 [R1+0x60], R164 ;  /* 0x000060a401007387 */ /* 0x002fe80000100a00 */
[----:B------:R-:W-:Y:S04]  /*cb000*/  STL.64 [R1+0x68], R166 ;  /* 0x000068a601007387 */ /* 0x000fe80000100a00 */
[----:B------:R-:W-:Y:S01]  /*cb010*/  LDSM.16.M88.4 R164, [R129+UR10+0x49180] ;  /* 0x0491800a81a4783b */ /* 0x000fe20008000200 */
[----:B------:R-:W-:Y:S03]  /*cb020*/  HMMA.1688.F32.TF32 R156, R132, R150, R156 ;  /* 0x00000096849c723c */ /* 0x000fe6000008109c */
[----:B------:R-:W1:-:S15]  /*cb030*/  LDSM.16.M88.4 R148, [R129+UR10+0x49100] ;  /* 0x0491000a8194783b */ /* 0x000e5e0008000200 */
[----:B------:R-:W-:Y:S01]  /*cb040*/  NOP ;  /* 0x0000000000007918 */ /* 0x000fe20000000000 */
[----:B------:R-:W-:Y:S04]  /*cb050*/  STL.64 [R1+0x800], R156 ;  /* 0x0008009c01007387 */ /* 0x000fe80000100a00 */
[----:B------:R-:W-:Y:S04]  /*cb060*/  STL.64 [R1+0x808], R158 ;  /* 0x0008089e01007387 */ /* 0x000fe80000100a00 */
[----:B------:R-:W2:Y:S04]  /*cb070*/  LDSM.16.M88.4 R156, [R129+UR10+0x4a080] ;  /* 0x04a0800a819c783b */ /* 0x000ea80008000200 */
[----:B-1----:R-:W-:Y:S04]  /*cb080*/  STL.64 [R1+0x1a0], R148 ;  /* 0x0001a09401007387 */ /* 0x002fe80000100a00 */
[----:B------:R-:W-:Y:S04]  /*cb090*/  STL.64 [R1+0x1a8], R150 ;  /* 0x0001a89601007387 */ /* 0x000fe80000100a00 */
[----:B------:R-:W-:Y:S04]  /*cb0a0*/  STL.64 [R1+0x1620], R164 ;  /* 0x001620a401007387 */ /* 0x000fe80000100a00 */
[----:B------:R-:W-:Y:S04]  /*cb0b0*/  STL.64 [R1+0x1628], R166 ;  /* 0x001628a601007387 */ /* 0x000fe80000100a00 */
[----:B------:R-:W1:Y:S04]  /*cb0c0*/  LDSM.16.M88.4 R164, [R129+UR10+0x4a180] ;  /* 0x04a1800a81a4783b */ /* 0x000e680008000200 */
[----:B--2---:R2:W-:Y:S04]  /*cb0d0*/  STL.64 [R1+0x70], R156 ;  /* 0x0000709c01007387 */ /* 0x0045e80000100a00 */
[----:B------:R2:W-:Y:S04]  /*cb0e0*/  STL.64 [R1+0x78], R158 ;  /* 0x0000789e01007387 */ /* 0x0005e80000100a00 */
[----:B--2---:R-:W2:Y:S04]  /*cb0f0*/  LDL.LU R156, [R1+0x1690] ;  /* 0x00169000019c7983 */ /* 0x004ea80000300800 */
[----:B------:R-:W2:Y:S04]  /*cb100*/  LDL.LU R157, [R1+0x1694] ;  /* 0x00169400019d7983 */ /* 0x000ea80000300800 */
[----:B------:R-:W2:Y:S04]  /*cb110*/  LDL.LU R158, [R1+0x1698] ;  /* 0x00169800019e7983 */ /* 0x000ea80000300800 */
[----:B------:R-:W2:Y:S04]  /*cb120*/  LDL.LU R159, [R1+0x169c] ;  /* 0x00169c00019f7983 */ /* 0x000ea80000300800 */
[----:B------:R-:W-:Y:S04]  /*cb130*/  STL.64 [R1+0x190], R168 ;  /* 0x000190a801007387 */ /* 0x000fe80000100a00 */
[----:B------:R-:W-:Y:S04]  /*cb140*/  STL.64 [R1+0x198], R170 ;  /* 0x000198aa01007387 */ /* 0x000fe80000100a00 */
[----:B------:R-:W3:Y:S01]  /*cb150*/  LDSM.16.M88.4 R168, [R129+UR10+0x4b100] ;  /* 0x04b1000a81a8783b */ /* 0x000ee20008000200 */
[----:B------:R-:W-:Y:S01]  /*cb160*/  IMAD.MOV.U32 R146, RZ, RZ, R17 ;  /* 0x000000ffff927224 */ /* 0x000fe200078e0011 */
[----:B------:R-:W-:-:S02]  /*cb170*/  MOV R147, R16 ;  /* 0x0000001000937202 */ /* 0x000fc40000000f00 */
[----:B-1----:R-:W-:Y:S04]  /*cb180*/  STL.64 [R1+0x1640], R164 ;  /* 0x001640a401007387 */ /* 0x002fe80000100a00 */
[----:B------:R3:W-:Y:S04]  /*cb190*/  STL.64 [R1+0x1648], R166 ;  /* 0x001648a601007387 */ /* 0x0007e80000100a00 */
[----:B------:R-:W-:Y:S04]  /*cb1a0*/  STL.64 [R1+0x80], R172 ;  /* 0x000080ac01007387 */ /* 0x000fe80000100a00 */
[----:B------:R-:W-:Y:S04]  /*cb1b0*/  STL.64 [R1+0x88], R174 ;  /* 0x000088ae01007387 */ /* 0x000fe80000100a00 */
[----:B------:R-:W-:Y:S01]  /*cb1c0*/  LDSM.16.M88.4 R172, [R129+UR10+0x4c100] ;  /* 0x04c1000a81ac783b */ /* 0x000fe20008000200 */
[----:B---3--:R-:W-:Y:S03]  /*cb1d0*/  HMMA.1688.F32.TF32 R164, R132, R146, R152 ;  /* 0x0000009284a4723c */ /* 0x008fe60000081098 */
[----:B------:R-:W1:Y:S04]  /*cb1e0*/  LDSM.16.M88.4 R152, [R129+UR10+0x4b180] ;  /* 0x04b1800a8198783b */ /* 0x000e680008000200 */
[----:B------:R-:W-:Y:S04]  /*cb1f0*/  STL.64 [R1+0x180], R168 ;  /* 0x000180a801007387 */ /* 0x000fe80000100a00 */
[----:B------:R-:W-:Y:S04]  /*cb200*/  STL.64 [R1+0x188], R170 ;  /* 0x000188aa01007387 */ /* 0x000fe80000100a00 */
[----:B------:R-:W-:Y:S04]  /*cb210*/  LDSM.16.M88.4 R168, [R129+UR10+0x4c180] ;  /* 0x04c1800a81a8783b */ /* 0x000fe80008000200 */
[----:B------:R-:W-:Y:S04]  /*cb220*/  STL.64 [R1+0x7f0], R164 ;  /* 0x0007f0a401007387 */ /* 0x000fe80000100a00 */
[----:B------:R-:W-:Y:S04]  /*cb230*/  STL.64 [R1+0x7f8], R166 ;  /* 0x0007f8a601007387 */ /* 0x000fe80000100a00 */
[----:B------:R-:W3:Y:S04]  /*cb240*/  LDSM.16.M88.4 R164, [R129+UR10+0x4c080] ;  /* 0x04c0800a81a4783b */ /* 0x000ee80008000200 */
[----:B-1----:R1:W-:Y:S04]  /*cb250*/  STL.64 [R1+0x1590], R152 ;  /* 0x0015909801007387 */ /* 0x0023e80000100a00 */
[----:B------:R1:W-:Y:S04]  /*cb260*/  STL.64 [R1+0x1598], R154 ;  /* 0x0015989a01007387 */ /* 0x0003e80000100a00 */
[----:B-1----:R-:W2:Y:S04]  /*cb270*/  LDL.LU R152, [R1+0x16b0] ;  /* 0x0016b00001987983 */ /* 0x002ea80000300800 */
[----:B------:R-:W2:Y:S04]  /*cb280*/  LDL.LU R153, [R1+0x16b4] ;  /* 0x0016b40001997983 */ /* 0x000ea80000300800 */
[----:B------:R-:W2:Y:S04]  /*cb290*/  LDL.LU R154, [R1+0x16b8] ;  /* 0x0016b800019a7983 */ /* 0x000ea80000300800 */
[----:B------:R-:W2:Y:S04]  /*cb2a0*/  LDL.LU R155, [R1+0x16bc] ;  /* 0x0016bc00019b7983 */ /* 0x000ea80000300800 */
[----:B---3--:R-:W-:Y:S04]  /*cb2b0*/  STL.64 [R1+0x90], R164 ;  /* 0x000090a401007387 */ /* 0x008fe80000100a00 */
[----:B------:R-:W-:Y:S04]  /*cb2c0*/  STL.64 [R1+0x98], R166 ;  /* 0x000098a601007387 */ /* 0x000fe80000100a00 */
[----:B------:R-:W1:Y:S04]  /*cb2d0*/  LDSM.16.M88.4 R164, [R129+UR10+0x4d080] ;  /* 0x04d0800a81a4783b */ /* 0x000e680008000200 */
[----:B------:R-:W-:Y:S01]  /*cb2e0*/  STL.64 [R1+0x170], R172 ;  /* 0x000170ac01007387 */ /* 0x000fe20000100a00 */
[----:B------:R-:W-:-:S02]  /*cb2f0*/  IMAD.MOV.U32 R142, RZ, RZ, R13 ;  /* 0x000000ffff8e7224 */ /* 0x000fc400078e000d */
[----:B------:R-:W-:Y:S01]  /*cb300*/  IMAD.MOV.U32 R143, RZ, RZ, R12 ;  /* 0x000000ffff8f7224 */ /* 0x000fe200078e000c */
[----:B------:R-:W-:Y:S04]  /*cb310*/  STL.64 [R1+0x178], R174 ;  /* 0x000178ae01007387 */ /* 0x000fe80000100a00 */
[----:B------:R-:W3:Y:S04]  /*cb320*/  LDSM.16.M88.4 R172, [R129+UR10+0x4d100] ;  /* 0x04d1000a81ac783b */ /* 0x000ee80008000200 */
[----:B------:R-:W-:Y:S04]  /*cb330*/  STL.64 [R1+0x1650], R168 ;  /* 0x001650a801007387 */ /* 0x000fe80000100a00 */
[----:B------:R-:W-:Y:S04]  /*cb340*/  STL.64 [R1+0x1658], R170 ;  /* 0x001658aa01007387 */ /* 0x000fe80000100a00 */
[----:B------:R-:W3:Y:S04]  /*cb350*/  LDSM.16.M88.4 R168, [R129+UR10+0x4d180] ;  /* 0x04d1800a81a8783b */ /* 0x000ee80008000200 */
[----:B-1----:R-:W-:Y:S04]  /*cb360*/  STL.64 [R1+0xa0], R164 ;  /* 0x0000a0a401007387 */ /* 0x002fe80000100a00 */
[----:B------:R4:W-:Y:S02]  /*cb370*/  STL.64 [R1+0xa8], R166 ;  /* 0x0000a8a601007387 */ /* 0x0009e40000100a00 */
[----:B----4-:R-:W-:Y:S02]  /*cb380*/  HMMA.1688.F32.TF32 R164, R132, R142, R160 ;  /* 0x0000008e84a4723c */ /* 0x010fe400000810a0 */
[----:B------:R-:W1:Y:S04]  /*cb390*/  LDSM.16.M88.4 R160, [R129+UR10+0x4e080] ;  /* 0x04e0800a81a0783b */ /* 0x000e680008000200 */
[----:B---3--:R-:W-:Y:S04]  /*cb3a0*/  STL.64 [R1+0x160], R172 ;  /* 0x000160ac01007387 */ /* 0x008fe80000100a00 */
[----:B------:R-:W-:Y:S04]  /*cb3b0*/  STL.64 [R1+0x168], R174 ;  /* 0x000168ae01007387 */ /* 0x000fe80000100a00 */
[----:B------:R-:W-:Y:S04]  /*cb3c0*/  STL.64 [R1+0x1660], R168 ;  /* 0x001660a801007387 */ /* 0x000fe80000100a00 */
[----:B------:R-:W-:Y:S04]  /*cb3d0*/  STL.64 [R1+0x1668], R170 ;  /* 0x001668aa01007387 */ /* 0x000fe80000100a00 */
[----:B------:R-:W3:Y:S04]  /*cb3e0*/  LDL.LU R140, [R1+0x16d0] ;  /* 0x0016d000018c7983 */ /* 0x000ee80000300800 */
[----:B------:R-:W-:Y:S01]  /*cb3f0*/  LDSM.16.M88.4 R168, [R129+UR10+0x4e180] ;  /* 0x04e1800a81a8783b */ /* 0x000fe20008000200 */
[----:B------:R-:W-:-:S02]  /*cb400*/  IMAD.MOV.U32 R150, RZ, RZ, R9 ;  /* 0x000000ffff967224 */ /* 0x000fc400078e0009 */
[----:B------:R-:W-:Y:S01]  /*cb410*/  IMAD.MOV.U32 R151, RZ, RZ, R8 ;  /* 0x000000ffff977224 */ /* 0x000fe200078e0008 */
[----:B------:R-:W-:Y:S01]  /*cb420*/  MOV R146, R5 ;  /* 0x0000000500927202 */ /* 0x000fe20000000f00 */
[----:B------:R-:W-:Y:S01]  /*cb430*/  IMAD.MOV.U32 R147, RZ, RZ, R4 ;  /* 0x000000ffff937224 */ /* 0x000fe200078e0004 */
[----:B------:R-:W-:Y:S04]  /*cb440*/  LDSM.16.M88.4 R172, [R129+UR10+0x57100] ;  /* 0x0571000a81ac783b */ /* 0x000fe80008000200 */
[----:B------:R-:W-:Y:S04]  /*cb450*/  STL.64 [R1+0x7e0], R164 ;  /* 0x0007e0a401007387 */ /* 0x000fe80000100a00 */
[----:B------:R-:W-:Y:S04]  /*cb460*/  STL.64 [R1+0x7e8], R166 ;  /* 0x0007e8a601007387 */ /* 0x000fe80000100a00 */
[----:B------:R-:W-:Y:S04]  /*cb470*/  LDSM.16.M88.4 R164, [R129+UR10+0x4f080] ;  /* 0x04f0800a81a4783b */ /* 0x000fe80008000200 */
[----:B-1----:R-:W-:Y:S04]  /*cb480*/  STL.64 [R1+0xb0], R160 ;  /* 0x0000b0a001007387 */ /* 0x002fe80000100a00 */
[----:B------:R-:W-:Y:S04]  /*cb490*/  STL.64 [R1+0xb8], R162 ;  /* 0x0000b8a201007387 */ /* 0x000fe80000100a00 */
[----:B------:R-:W1:Y:S04]  /*cb4a0*/  LDSM.16.M88.4 R160, [R129+UR10+0x4e100] ;  /* 0x04e1000a81a0783b */ /* 0x000e680008000200 */
[----:B------:R-:W3:Y:S04]  /*cb4b0*/  LDL.LU R141, [R1+0x16d4] ;  /* 0x0016d400018d7983 */ /* 0x000ee80000300800 */
[----:B------:R-:W3:Y:S04]  /*cb4c0*/  LDL.LU R142, [R1+0x16d8] ;  /* 0x0016d800018e7983 */ /* 0x000ee80000300800 */
[----:B------:R-:W3:Y:S04]  /*cb4d0*/  LDL.LU R143, [R1+0x16dc] ;  /* 0x0016dc00018f7983 */ /* 0x000ee80000300800 */
[----:B-1----:R-:W-:Y:S04]  /*cb4e0*/  STL.64 [R1+0x150], R160 ;  /* 0x000150a001007387 */ /* 0x002fe80000100a00 */
[----:B------:R-:W-:Y:S04]  /*cb4f0*/  STL.64 [R1+0x158], R162 ;  /* 0x000158a201007387 */ /* 0x000fe80000100a00 */
[----:B------:R-:W1:Y:S04]  /*cb500*/  LDSM.16.M88.4 R160, [R129+UR10+0x4f100] ;  /* 0x04f1000a81a0783b */ /* 0x000e680008000200 */
[----:B------:R-:W-:Y:S04]  /*cb510*/  STL.64 [R1+0x15b0], R168 ;  /* 0x0015b0a801007387 */ /* 0x000fe80000100a00 */
[----:B------:R-:W-:Y:S04]  /*cb520*/  STL.64 [R1+0x15b8], R170 ;  /* 0x0015b8aa01007387 */ /* 0x000fe80000100a00 */
[----:B------:R-:W4:Y:S04]  /*cb530*/  LDSM.16.M88.4 R168, [R129+UR10+0x4f180] ;  /* 0x04f1800a81a8783b */ /* 0x000f280008000200 */
[----:B------:R-:W-:Y:S04]  /*cb540*/  STL.64 [R1+0xc0], R164 ;  /* 0x0000c0a401007387 */ /* 0x000fe80000100a00 */
[----:B------:R-:W-:Y:S04]  /*cb550*/  STL.64 [R1+0xc8], R166 ;  /* 0x0000c8a601007387 */ /* 0x000fe80000100a00 */
[----:B------:R-:W2:Y:S04]  /*cb560*/  LDSM.16.M88.4 R164, [R129+UR10+0x50080] ;  /* 0x0500800a81a4783b */ /* 0x000ea80008000200 */
[----:B-1----:R-:W-:Y:S04]  /*cb570*/  STL.64 [R1+0x140], R160 ;  /* 0x000140a001007387 */ /* 0x002fe80000100a00 */
[----:B------:R2:W-:Y:S02]  /*cb580*/  STL.64 [R1+0x148], R162 ;  /* 0x000148a201007387 */ /* 0x0005e40000100a00 */
[C---:B--2---:R-:W-:Y:S02]  /*cb590*/  HMMA.1688.F32.TF32 R160, R132.reuse, R150, R156 ;  /* 0x0000009684a0723c */ /* 0x044fe4000008109c */
[----:B------:R-:W1:Y:S04]  /*cb5a0*/  LDSM.16.M88.4 R156, [R129+UR10+0x50100] ;  /* 0x0501000a819c783b */ /* 0x000e680008000200 */
[----:B----4-:R-:W-:Y:S04]  /*cb5b0*/  STL.64 [R1+0x1670], R168 ;  /* 0x001670a801007387 */ /* 0x010fe80000100a00 */
[----:B------:R-:W-:Y:S04]  /*cb5c0*/  STL.64 [R1+0x1678], R170 ;  /* 0x001678aa01007387 */ /* 0x000fe80000100a00 */
[----:B------:R-:W-:Y:S04]  /*cb5d0*/  STL.64 [R1+0xd0], R164 ;  /* 0x0000d0a401007387 */ /* 0x000fe80000100a00 */
[----:B------:R-:W-:Y:S04]  /*cb5e0*/  STL.64 [R1+0xd8], R166 ;  /* 0x0000d8a601007387 */ /* 0x000fe80000100a00 */
[----:B------:R-:W2:Y:S04]  /*cb5f0*/  LDL.LU R148, [R1+0x16f0] ;  /* 0x0016f00001947983 */ /* 0x000ea80000300800 */
[----:B------:R-:W-:Y:S04]  /*cb600*/  LDSM.16.M88.4 R164, [R129+UR10+0x51080] ;  /* 0x0510800a81a4783b */ /* 0x000fe80008000200 */
[----:B------:R-:W-:Y:S04]  /*cb610*/  LDSM.16.M88.4 R168, [R129+UR10+0x58100] ;  /* 0x0581000a81a8783b */ /* 0x000fe80008000200 */
[----:B------:R-:W-:Y:S04]  /*cb620*/  STL.64 [R1+0x5b0], R160 ;  /* 0x0005b0a001007387 */ /* 0x000fe80000100a00 */
[----:B------:R-:W-:Y:S04]  /*cb630*/  STL.64 [R1+0x5b8], R162 ;  /* 0x0005b8a201007387 */ /* 0x000fe80000100a00 */
[----:B------:R-:W-:Y:S04]  /*cb640*/  LDSM.16.M88.4 R160, [R129+UR10+0x51100] ;  /* 0x0511000a81a0783b */ /* 0x000fe80008000200 */
[----:B-1----:R-:W-:Y:S04]  /*cb650*/  STL.64 [R1+0x130], R156 ;  /* 0x0001309c01007387 */ /* 0x002fe80000100a00 */
[----:B------:R-:W-:Y:S04]  /*cb660*/  STL.64 [R1+0x138], R158 ;  /* 0x0001389e01007387 */ /* 0x000fe80000100a00 */
[----:B------:R-:W2:Y:S04]  /*cb670*/  LDL.LU R149, [R1+0x16f4] ;  /* 0x0016f40001957983 */ /* 0x000ea80000300800 */
[----:B------:R-:W2:Y:S04]  /*cb680*/  LDL.LU R150, [R1+0x16f8] ;  /* 0x0016f80001967983 */ /* 0x000ea80000300800 */
[----:B------:R-:W1:Y:S04]  /*cb690*/  LDSM.16.M88.4 R156, [R129+UR10+0x50180] ;  /* 0x0501800a819c783b */ /* 0x000e680008000200 */
[----:B------:R-:W2:Y:S04]  /*cb6a0*/  LDL.LU R151, [R1+0x16fc] ;  /* 0x0016fc0001977983 */ /* 0x000ea80000300800 */
        /* <DEDUP_REMOVED lines=10> */
[----:B------:R1:W-:Y:S02]  /*cb750*/  STL.64 [R1+0x1698], R158 ;  /* 0x0016989e01007387 */ /* 0x0003e40000100a00 */
[C---:B-1----:R-:W-:Y:S02]  /*cb760*/  HMMA.1688.F32.TF32 R156, R132.reuse, R146, R152 ;  /* 0x00000092849c723c */ /* 0x042fe40000081098 */
[----:B------:R-:W1:Y:S04]  /*cb770*/  LDSM.16.M88.4 R152, [R129+UR10+0x52180] ;  /* 0x0521800a8198783b */ /* 0x000e680008000200 */
[----:B----4-:R-:W-:Y:S04]  /*cb780*/  STL.64 [R1+0xf0], R164 ;  /* 0x0000f0a401007387 */ /* 0x010fe80000100a00 */
[----:B------:R-:W-:Y:S04]  /*cb790*/  STL.64 [R1+0xf8], R166 ;  /* 0x0000f8a601007387 */ /* 0x000fe80000100a00 */
[----:B------:R-:W-:Y:S04]  /*cb7a0*/  STL.64 [R1+0x110], R160 ;  /* 0x000110a001007387 */ /* 0x000fe80000100a00 */
[----:B------:R-:W-:Y:S04]  /*cb7b0*/  STL.64 [R1+0x118], R162 ;  /* 0x000118a201007387 */ /* 0x000fe80000100a00 */
[----:B------:R-:W4:Y:S04]  /*cb7c0*/  LDL.LU R144, [R1+0x1710] ;  /* 0x0017100001907983 */ /* 0x000f280000300800 */
[----:B------:R-:W-:Y:S04]  /*cb7d0*/  LDSM.16.M88.4 R164, [R129+UR10+0x59100] ;  /* 0x0591000a81a4783b */ /* 0x000fe80008000200 */
[----:B------:R-:W-:Y:S04]  /*cb7e0*/  LDSM.16.M88.4 R160, [R129+UR10+0x5a100] ;  /* 0x05a1000a81a0783b */ /* 0x000fe80008000200 */
[----:B------:R-:W-:Y:S04]  /*cb7f0*/  STL.64 [R1+0x5a0], R156 ;  /* 0x0005a09c01007387 */ /* 0x000fe80000100a00 */
[----:B------:R-:W-:Y:S04]  /*cb800*/  STL.64 [R1+0x5a8], R158 ;  /* 0x0005a89e01007387 */ /* 0x000fe80000100a00 */
[----:B------:R-:W3:Y:S04]  /*cb810*/  LDSM.16.M88.4 R156, [R129+UR10+0x53080] ;  /* 0x0530800a819c783b */ /* 0x000ee80008000200 */
[----:B-1----:R-:W-:Y:S04]  /*cb820*/  STL.64 [R1+0x16a0], R152 ;  /* 0x0016a09801007387 */ /* 0x002fe80000100a00 */
[----:B------:R-:W-:Y:S04]  /*cb830*/  STL.64 [R1+0x16a8], R154 ;  /* 0x0016a89a01007387 */ /* 0x000fe80000100a00 */
[----:B------:R-:W4:Y:S04]  /*cb840*/  LDL.LU R145, [R1+0x1714] ;  /* 0x0017140001917983 */ /* 0x000f280000300800 */
[----:B------:R-:W4:Y:S04]  /*cb850*/  LDL.LU R146, [R1+0x1718] ;  /* 0x0017180001927983 */ /* 0x000f280000300800 */
[----:B------:R-:W4:Y:S04]  /*cb860*/  LDL.LU R147, [R1+0x171c] ;  /* 0x00171c0001937983 */ /* 0x000f280000300800 */
[----:B------:R-:W1:Y:S04]  /*cb870*/  LDSM.16.M88.4 R152, [R129+UR10+0x53180] ;  /* 0x0531800a8198783b */ /* 0x000e680008000200 */
[----:B---3--:R-:W-:Y:S04]  /*cb880*/  STL.64 [R1+0x100], R156 ;  /* 0x0001009c01007387 */ /* 0x008fe80000100a00 */
[----:B------:R-:W-:Y:S04]  /*cb890*/  STL.64 [R1+0x108], R158 ;  /* 0x0001089e01007387 */ /* 0x000fe80000100a00 */
[----:B------:R-:W3:Y:S04]  /*cb8a0*/  LDSM.16.M88.4 R156, [R129+UR10+0x54180] ;  /* 0x0541800a819c783b */ /* 0x000ee80008000200 */
[----:B-1----:R-:W-:Y:S04]  /*cb8b0*/  STL.64 [R1+0x16b0], R152 ;  /* 0x0016b09801007387 */ /* 0x002fe80000100a00 */
[----:B------:R1:W-:Y:S02]  /*cb8c0*/  STL.64 [R1+0x16b8], R154 ;  /* 0x0016b89a01007387 */ /* 0x0003e40000100a00 */
[C---:B-1----:R-:W-:Y:S02]  /*cb8d0*/  HMMA.1688.F32.TF32 R152, R132.reuse, R234, R140 ;  /* 0x000000ea8498723c */ /* 0x042fe4000008108c */
[----:B------:R-:W4:Y:S04]  /*cb8e0*/  LDL.LU R140, [R1+0x1740] ;  /* 0x00174000018c7983 */ /* 0x000f280000300800 */
[----:B---3--:R-:W-:Y:S04]  /*cb8f0*/  STL.64 [R1+0x16c0], R156 ;  /* 0x0016c09c01007387 */ /* 0x008fe80000100a00 */
[----:B------:R-:W-:Y:S04]  /*cb900*/  STL.64 [R1+0x16c8], R158 ;  /* 0x0016c89e01007387 */ /* 0x000fe80000100a00 */
[----:B------:R-:W-:Y:S04]  /*cb910*/  LDSM.16.M88.4 R232, [R129+UR10+0x55080] ;  /* 0x0550800a81e8783b */ /* 0x000fe80008000200 */
[----:B------:R-:W-:Y:S04]  /*cb920*/  LDSM.16.M88.4 R156, [R129+UR10+0x5b100] ;  /* 0x05b1000a819c783b */ /* 0x000fe80008000200 */
[----:B------:R-:W-:Y:S04]  /*cb930*/  STL.64 [R1+0x590], R152 ;  /* 0x0005909801007387 */ /* 0x000fe80000100a00 */
[----:B------:R-:W-:Y:S04]  /*cb940*/  STL.64 [R1+0x598], R154 ;  /* 0x0005989a01007387 */ /* 0x000fe80000100a00 */
[----:B------:R-:W3:Y:S04]  /*cb950*/  LDL.LU R141, [R1+0x1744] ;  /* 0x00174400018d7983 */ /* 0x000ee80000300800 */
[----:B------:R-:W1:Y:S04]  /*cb960*/  LDSM.16.M88.4 R152, [R129+UR10+0x55180] ;  /* 0x0551800a8198783b */ /* 0x000e680008000200 */
[----:B------:R-:W3:Y:S04]  /*cb970*/  LDL.LU R142, [R1+0x1748] ;  /* 0x00174800018e7983 */ /* 0x000ee80000300800 */
[----:B------:R-:W3:Y:S04]  /*cb980*/  LDL.LU R143, [R1+0x174c] ;  /* 0x00174c00018f7983 */ /* 0x000ee80000300800 */
[----:B-1----:R-:W-:Y:S04]  /*cb990*/  STL.64 [R1+0x16d0], R152 ;  /* 0x0016d09801007387 */ /* 0x002fe80000100a00 */
[----:B------:R-:W-:Y:S04]  /*cb9a0*/  STL.64 [R1+0x16d8], R154 ;  /* 0x0016d89a01007387 */ /* 0x000fe80000100a00 */
[----:B------:R-:W1:Y:S01]  /*cb9b0*/  LDSM.16.M88.4 R152, [R129+UR10+0x56180] ;  /* 0x0561800a8198783b */ /* 0x000e620008000200 */
[C---:B--2---:R-:W-:Y:S03]  /*cb9c0*/  HMMA.1688.F32.TF32 R148, R132.reuse, R50, R148 ;  /* 0x000000328494723c */ /* 0x044fe60000081094 */
[----:B-1----:R-:W-:Y:S04]  /*cb9d0*/  STL.64 [R1+0x16e0], R152 ;  /* 0x0016e09801007387 */ /* 0x002fe80000100a00 */
[----:B------:R-:W-:Y:S04]  /*cb9e0*/  STL.64 [R1+0x16e8], R154 ;  /* 0x0016e89a01007387 */ /* 0x000fe80000100a00 */
[----:B------:R-:W2:Y:S04]  /*cb9f0*/  LDL.LU R48, [R1+0x1800] ;  /* 0x0018000001307983 */ /* 0x000ea80000300800 */
[----:B------:R-:W-:Y:S04]  /*cba00*/  LDSM.16.M88.4 R152, [R129+UR10+0x5c100] ;  /* 0x05c1000a8198783b */ /* 0x000fe80008000200 */
[----:B------:R-:W-:Y:S04]  /*cba10*/  STL.64 [R1+0x580], R148 ;  /* 0x0005809401007387 */ /* 0x000fe80000100a00 */
[----:B------:R-:W-:Y:S04]  /*cba20*/  STL.64 [R1+0x588], R150 ;  /* 0x0005889601007387 */ /* 0x000fe80000100a00 */
[----:B------:R-:W2:Y:S04]  /*cba30*/  LDL.LU R49, [R1+0x1804] ;  /* 0x0018040001317983 */ /* 0x000ea80000300800 */
[----:B------:R-:W2:Y:S04]  /*cba40*/  LDL.LU R50, [R1+0x1808] ;  /* 0x0018080001327983 */ /* 0x000ea80000300800 */
[----:B------:R-:W2:Y:S04]  /*cba50*/  LDL.LU R51, [R1+0x180c] ;  /* 0x00180c0001337983 */ /* 0x000ea80000300800 */
[----:B------:R-:W1:Y:S04]  /*cba60*/  LDSM.16.M88.4 R148, [R129+UR10+0x57180] ;  /* 0x0571800a8194783b */ /* 0x000e680008000200 */
[----:B-1----:R-:W-:Y:S04]  /*cba70*/  STL.64 [R1+0x16f0], R148 ;  /* 0x0016f09401007387 */ /* 0x002fe80000100a00 */
[----:B------:R-:W-:Y:S04]  /*cba80*/  STL.64 [R1+0x16f8], R150 ;  /* 0x0016f89601007387 */ /* 0x000fe80000100a00 */
[----:B------:R-:W1:Y:S04]  /*cba90*/  LDSM.16.M88.4 R148, [R129+UR10+0x58180] ;  /* 0x0581800a8194783b */ /* 0x000e680008000200 */
[----:B-1----:R-:W-:Y:S04]  /*cbaa0*/  STL.64 [R1+0x1700], R148 ;  /* 0x0017009401007387 */ /* 0x002fe80000100a00 */
[----:B------:R4:W-:Y:S04]  /*cbab0*/  STL.64 [R1+0x1708], R150 ;  /* 0x0017089601007387 */ /* 0x0009e80000100a00 */
[----:B------:R-:W2:Y:S01]  /*cbac0*/  LDL.LU R44, [R1+0x1840] ;  /* 0x00184000012c7983 */ /* 0x000ea20000300800 */
[----:B----4-:R-:W-:Y:S03]  /*cbad0*/  HMMA.1688.F32.TF32 R148, R132, R46, R144 ;  /* 0x0000002e8494723c */ /* 0x010fe60000081090 */
[----:B------:R-:W1:-:S15]  /*cbae0*/  LDSM.16.M88.4 R144, [R129+UR10+0x59180] ;  /* 0x0591800a8190783b */ /* 0x000e5e0008000200 */
[----:B------:R-:W-:Y:S01]  /*cbaf0*/  NOP ;  /* 0x0000000000007918 */ /* 0x000fe20000000000 */
[----:B------:R-:W-:Y:S04]  /*cbb00*/  STL.64 [R1+0x570], R148 ;  /* 0x0005709401007387 */ /* 0x000fe80000100a00 */
[----:B------:R-:W-:Y:S04]  /*cbb10*/  STL.64 [R1+0x578], R150 ;  /* 0x0005789601007387 */ /* 0x000fe80000100a00 */
[----:B------:R-:W-:Y:S04]  /*cbb20*/  LDSM.16.M88.4 R148, [R129+UR10+0x5d100] ;  /* 0x05d1000a8194783b */ /* 0x000fe80008000200 */
[----:B-1----:R-:W-:Y:S04]  /*cbb30*/  STL.64 [R1+0x1710], R144 ;  /* 0x0017109001007387 */ /* 0x002fe80000100a00 */
[----:B------:R-:W-:Y:S04]  /*cbb40*/  STL.64 [R1+0x1718], R146 ;  /* 0x0017189201007387 */ /* 0x000fe80000100a00 */
[----:B------:R-:W1:Y:S04]  /*cbb50*/  LDSM.16.M88.4 R144, [R129+UR10+0x5a180] ;  /* 0x05a1800a8190783b */ /* 0x000e680008000200 */
[----:B------:R-:W4:Y:S04]  /*cbb60*/  LDL.LU R45, [R1+0x1844] ;  /* 0x00184400012d7983 */ /* 0x000f280000300800 */
[----:B------:R-:W4:Y:S04]  /*cbb70*/  LDL.LU R46, [R1+0x1848] ;  /* 0x00184800012e7983 */ /* 0x000f280000300800 */
[----:B------:R-:W4:Y:S04]  /*cbb80*/  LDL.LU R47, [R1+0x184c] ;  /* 0x00184c00012f7983 */ /* 0x000f280000300800 */
[----:B-1----:R-:W-:Y:S04]  /*cbb90*/  STL.64 [R1+0x1720], R144 ;  /* 0x0017209001007387 */ /* 0x002fe80000100a00 */
[----:B------:R-:W-:Y:S04]  /*cbba0*/  STL.64 [R1+0x1728], R146 ;  /* 0x0017289201007387 */ /* 0x000fe80000100a00 */
[----:B------:R-:W1:Y:S01]  /*cbbb0*/  LDSM.16.M88.4 R144, [R129+UR10+0x5b180] ;  /* 0x05b1800a8190783b */ /* 0x000e620008000200 */
[C---:B---3--:R-:W-:Y:S03]  /*cbbc0*/  HMMA.1688.F32.TF32 R140, R132.reuse, R42, R140 ;  /* 0x0000002a848c723c */ /* 0x048fe6000008108c */
[----:B------:R-:W3:Y:S04]  /*cbbd0*/  LDL.LU R40, [R1+0x1870] ;  /* 0x0018700001287983 */ /* 0x000ee80000300800 */
[----:B-1----:R-:W-:Y:S04]  /*cbbe0*/  STL.64 [R1+0x1730], R144 ;  /* 0x0017309001007387 */ /* 0x002fe80000100a00 */
[----:B------:R-:W-:Y:S08]  /*cbbf0*/  STL.64 [R1+0x1738], R146 ;  /* 0x0017389201007387 */ /* 0x000ff00000100a00 */
[----:B------:R-:W-:Y:S04]  /*cbc00*/  STL.64 [R1+0x560], R140 ;  /* 0x0005608c01007387 */ /* 0x000fe80000100a00 */
[----:B------:R-:W-:Y:S04]  /*cbc10*/  STL.64 [R1+0x568], R142 ;  /* 0x0005688e01007387 */ /* 0x000fe80000100a00 */
[----:B------:R-:W1:Y:S04]  /*cbc20*/  LDSM.16.M88.4 R140, [R129+UR10+0x5c180] ;  /* 0x05c1800a818c783b */ /* 0x000e680008000200 */
[----:B------:R-:W3:Y:S04]  /*cbc30*/  LDL.LU R41, [R1+0x1874] ;  /* 0x0018740001297983 */ /* 0x000ee80000300800 */
[----:B------:R-:W3:Y:S04]  /*cbc40*/  LDL.LU R42, [R1+0x1878] ;  /* 0x00187800012a7983 */ /* 0x000ee80000300800 */
[----:B------:R-:W3:Y:S04]  /*cbc50*/  LDL.LU R43, [R1+0x187c] ;  /* 0x00187c00012b7983 */ /* 0x000ee80000300800 */
[----:B------:R-:W-:Y:S04]  /*cbc60*/  LDSM.16.M88.4 R144, [R129+UR10+0x5e100] ;  /* 0x05e1000a8190783b */ /* 0x000fe80008000200 */
[----:B-1----:R-:W-:Y:S04]  /*cbc70*/  STL.64 [R1+0x1740], R140 ;  /* 0x0017408c01007387 */ /* 0x002fe80000100a00 */
[----:B------:R-:W-:Y:S04]  /*cbc80*/  STL.64 [R1+0x1748], R142 ;  /* 0x0017488e01007387 */ /* 0x000fe80000100a00 */
[----:B------:R-:W1:Y:S01]  /*cbc90*/  LDSM.16.M88.4 R140, [R129+UR10+0x5d180] ;  /* 0x05d1800a818c783b */ /* 0x000e620008000200 */
[C---:B--2---:R-:W-:Y:S03]  /*cbca0*/  HMMA.1688.F32.TF32 R48, R132.reuse, R38, R48 ;  /* 0x000000268430723c */ /* 0x044fe60000081030 */
[----:B-1----:R-:W-:Y:S04]  /*cbcb0*/  STL.64 [R1+0x1750], R140 ;  /* 0x0017508c01007387 */ /* 0x002fe80000100a00 */
[----:B------:R-:W-:Y:S04]  /*cbcc0*/  STL.64 [R1+0x1758], R142 ;  /* 0x0017588e01007387 */ /* 0x000fe80000100a00 */
[----:B------:R-:W2:Y:S08]  /*cbcd0*/  LDL.LU R36, [R1+0x1a30] ;  /* 0x001a300001247983 */ /* 0x000eb00000300800 */
[----:B------:R-:W-:Y:S04]  /*cbce0*/  STL.64 [R1+0xa30], R48 ;  /* 0x000a303001007387 */ /* 0x000fe80000100a00 */
[----:B------:R-:W-:Y:S04]  /*cbcf0*/  STL.64 [R1+0xa38], R50 ;  /* 0x000a383201007387 */ /* 0x000fe80000100a00 */
[----:B------:R-:W1:Y:S04]  /*cbd00*/  LDSM.16.M88.4 R48, [R129+UR10+0x5e180] ;  /* 0x05e1800a8130783b */ /* 0x000e680008000200 */
[----:B------:R-:W2:Y:S04]  /*cbd10*/  LDL.LU R37, [R1+0x1a34] ;  /* 0x001a340001257983 */ /* 0x000ea80000300800 */
[----:B------:R-:W2:Y:S04]  /*cbd20*/  LDL.LU R38, [R1+0x1a38] ;  /* 0x001a380001267983 */ /* 0x000ea80000300800 */
[----:B------:R-:W2:Y:S04]  /*cbd30*/  LDL.LU R39, [R1+0x1a3c] ;  /* 0x001a3c0001277983 */ /* 0x000ea80000300800 */
[----:B------:R-:W-:Y:S04]  /*cbd40*/  LDSM.16.M88.4 R140, [R129+UR10+0x5f100] ;  /* 0x05f1000a818c783b */ /* 0x000fe80008000200 */
[----:B-1----:R-:W-:Y:S04]  /*cbd50*/  STL.64 [R1+0x1760], R48 ;  /* 0x0017603001007387 */ /* 0x002fe80000100a00 */
[----:B------:R-:W-:Y:S04]  /*cbd60*/  STL.64 [R1+0x1768], R50 ;  /* 0x0017683201007387 */ /* 0x000fe80000100a00 */
[----:B------:R-:W1:Y:S04]  /*cbd70*/  LDSM.16.M88.4 R48, [R129+UR10+0x5f180] ;  /* 0x05f1800a8130783b */ /* 0x000e680008000200 */
[----:B-1----:R-:W-:Y:S04]  /*cbd80*/  STL.64 [R1+0x1770], R48 ;  /* 0x0017703001007387 */ /* 0x002fe80000100a00 */
[----:B------:R-:W-:Y:S04]  /*cbd90*/  STL.64 [R1+0x1778], R50 ;  /* 0x0017783201007387 */ /* 0x000fe80000100a00 */
[----:B------:R-:W1:Y:S04]  /*cbda0*/  LDSM.16.M88.4 R48, [R252+UR10+0x40100] ;  /* 0x0401000afc30783b */ /* 0x000e680008000200 */
[----:B-1----:R-:W-:Y:S04]  /*cbdb0*/  STL.64 [R1+0x1d0], R48 ;  /* 0x0001d03001007387 */ /* 0x002fe80000100a00 */
[----:B------:R-:W-:Y:S04]  /*cbdc0*/  STL.64 [R1+0x1d8], R50 ;  /* 0x0001d83201007387 */ /* 0x000fe80000100a00 */
[----:B------:R-:W1:Y:S01]  /*cbdd0*/  LDSM.16.M88.4 R48, [R252+UR10+0x40180] ;  /* 0x0401800afc30783b */ /* 0x000e620008000200 */
[C---:B----4-:R-:W-:Y:S03]  /*cbde0*/  HMMA.1688.F32.TF32 R20, R132.reuse, R22, R44 ;  /* 0x000000168414723c */ /* 0x050fe6000008102c */
[----:B------:R-:W4:Y:S04]  /*cbdf0*/  LDSM.16.M88.4 R44, [R252+UR10+0x41100] ;  /* 0x0411000afc2c783b */ /* 0x000f280008000200 */
[----:B-1----:R-:W-:Y:S04]  /*cbe00*/  STL.64 [R1+0x1310], R48 ;  /* 0x0013103001007387 */ /* 0x002fe80000100a00 */
[----:B------:R1:W-:Y:S04]  /*cbe10*/  STL.64 [R1+0x1318], R50 ;  /* 0x0013183201007387 */ /* 0x0003e80000100a00 */
[----:B-1----:R-:W2:Y:S04]  /*cbe20*/  LDL.LU.64 R50, [R1+0x8a18] ;  /* 0x008a180001327983 */ /* 0x002ea80000300a00 */
[----:B------:R-:W2:Y:S04]  /*cbe30*/  LDL.LU.64 R48, [R1+0x8a10] ;  /* 0x008a100001307983 */ /* 0x000ea80000300a00 */
[----:B------:R1:W-:Y:S04]  /*cbe40*/  STL.64 [R1+0xa20], R20 ;  /* 0x000a201401007387 */ /* 0x0003e80000100a00 */
[----:B------:R3:W-:Y:S04]  /*cbe50*/  STL.64 [R1+0xa28], R22 ;  /* 0x000a281601007387 */ /* 0x0007e80000100a00 */
[----:B-1----:R-:W2:Y:S04]  /*cbe60*/  LDL.LU R20, [R1+0x1a90] ;  /* 0x001a900001147983 */ /* 0x002ea80000300800 */
[----:B----4-:R-:W-:Y:S04]  /*cbe70*/  STL.64 [R1+0x1e0], R44 ;  /* 0x0001e02c01007387 */ /* 0x010fe80000100a00 */
[----:B------:R-:W-:Y:S04]  /*cbe80*/  STL.64 [R1+0x1e8], R46 ;  /* 0x0001e82e01007387 */ /* 0x000fe80000100a00 */
[----:B------:R-:W1:Y:S04]  /*cbe90*/  LDSM.16.M88.4 R44, [R252+UR10+0x41180] ;  /* 0x0411800afc2c783b */ /* 0x000e680008000200 */
[----:B------:R-:W4:Y:S04]  /*cbea0*/  LDL.LU R21, [R1+0x1a94] ;  /* 0x001a940001157983 */ /* 0x000f280000300800 */
[----:B---3--:R-:W4:Y:S04]  /*cbeb0*/  LDL.LU R22, [R1+0x1a98] ;  /* 0x001a980001167983 */ /* 0x008f280000300800 */
[----:B------:R-:W4:Y:S04]  /*cbec0*/  LDL.LU R23, [R1+0x1a9c] ;  /* 0x001a9c0001177983 */ /* 0x000f280000300800 */
        /* <DEDUP_REMOVED lines=12> */
[C---:B------:R-:W-:Y:S03]  /*cbf90*/  HMMA.1688.F32.TF32 R32, R132.reuse, R34, R40 ;  /* 0x000000228420723c */ /* 0x040fe60000081028 */
[----:B------:R-:W-:Y:S04]  /*cbfa0*/  LDSM.16.M88.4 R40, [R252+UR10+0x44180] ;  /* 0x0441800afc28783b */ /* 0x000fe80008000200 */
[----:B-1----:R-:W-:Y:S04]  /*cbfb0*/  STL.64 [R1+0x12e0], R44 ;  /* 0x0012e02c01007387 */ /* 0x002fe80000100a00 */
[----:B------:R-:W-:Y:S04]  /*cbfc0*/  STL.64 [R1+0x12e8], R46 ;  /* 0x0012e82e01007387 */ /* 0x000fe80000100a00 */
[----:B------:R-:W1:Y:S04]  /*cbfd0*/  LDSM.16.M88.4 R44, [R252+UR10+0x44100] ;  /* 0x0441000afc2c783b */ /* 0x000e680008000200 */
[----:B-1----:R-:W-:Y:S04]  /*cbfe0*/  STL.64 [R1+0x210], R44 ;  /* 0x0002102c01007387 */ /* 0x002fe80000100a00 */
[----:B------:R1:W-:Y:S04]  /*cbff0*/  STL.64 [R1+0x218], R46 ;  /* 0x0002182e01007387 */ /* 0x0003e80000100a00 */
[----:B-1----:R-:W3:Y:S04]  /*cc000*/  LDL.LU.64 R46, [R1+0x8a08] ;  /* 0x008a0800012e7983 */ /* 0x002ee80000300a00 */
[----:B------:R-:W3:Y:S04]  /*cc010*/  LDL.LU.64 R44, [R1+0x8a00] ;  /* 0x008a0000012c7983 */ /* 0x000ee80000300a00 */
[----:B------:R-:W-:Y:S04]  /*cc020*/  STL.64 [R1+0xa10], R32 ;  /* 0x000a102001007387 */ /* 0x000fe80000100a00 */
[----:B------:R-:W-:Y:S04]  /*cc030*/  STL.64 [R1+0xa18], R34 ;  /* 0x000a182201007387 */ /* 0x000fe80000100a00 */
[----:B------:R-:W1:Y:S04]  /*cc040*/  LDSM.16.M88.4 R32, [R252+UR10+0x45100] ;  /* 0x0451000afc20783b */ /* 0x000e680008000200 */
[----:B------:R-:W-:Y:S04]  /*cc050*/  STL.64 [R1+0x12d0], R40 ;  /* 0x0012d02801007387 */ /* 0x000fe80000100a00 */
        /* <DEDUP_REMOVED lines=8> */
[----:B-1----:R1:W-:Y:S04]  /*cc0e0*/  STL.64 [R1+0x230], R32 ;  /* 0x0002302001007387 */ /* 0x0023e80000100a00 */
[----:B------:R2:W-:Y:S04]  /*cc0f0*/  STL.64 [R1+0x238], R34 ;  /* 0x0002382201007387 */ /* 0x0005e80000100a00 */
[----:B-1----:R-:W3:Y:S04]  /*cc100*/  LDL.LU R32, [R1+0x1ba0] ;  /* 0x001ba00001207983 */ /* 0x002ee80000300800 */
[----:B--2---:R-:W-:Y:S04]  /*cc110*/  STL.64 [R1+0x12b0], R40 ;  /* 0x0012b02801007387 */ /* 0x004fe80000100a00 */
[----:B------:R-:W-:Y:S04]  /*cc120*/  STL.64 [R1+0x12b8], R42 ;  /* 0x0012b82a01007387 */ /* 0x000fe80000100a00 */
[----:B------:R-:W1:Y:S04]  /*cc130*/  LDSM.16.M88.4 R40, [R252+UR10+0x47100] ;  /* 0x0471000afc28783b */ /* 0x000e680008000200 */
[----:B------:R-:W3:Y:S04]  /*cc140*/  LDL.LU R33, [R1+0x1ba4] ;  /* 0x001ba40001217983 */ /* 0x000ee80000300800 */
[----:B------:R-:W3:Y:S04]  /*cc150*/  LDL.LU R34, [R1+0x1ba8] ;  /* 0x001ba80001227983 */ /* 0x000ee80000300800 */
[----:B------:R-:W3:Y:S01]  /*cc160*/  LDL.LU R35, [R1+0x1bac] ;  /* 0x001bac0001237983 */ /* 0x000ee20000300800 */
[C---:B------:R-:W-:Y:S03]  /*cc170*/  HMMA.1688.F32.TF32 R28, R132.reuse, R30, R36 ;  /* 0x0000001e841c723c */ /* 0x040fe60000081024 */
[----:B------:R-:W-:Y:S04]  /*cc180*/  LDSM.16.M88.4 R36, [R252+UR10+0x48100] ;  /* 0x0481000afc24783b */ /* 0x000fe80008000200 */
[----:B-1----:R-:W-:Y:S04]  /*cc190*/  STL.64 [R1+0x240], R40 ;  /* 0x0002402801007387 */ /* 0x002fe80000100a00 */
[----:B------:R-:W-:Y:S04]  /*cc1a0*/  STL.64 [R1+0x248], R42 ;  /* 0x0002482a01007387 */ /* 0x000fe80000100a00 */
[----:B------:R-:W1:Y:S04]  /*cc1b0*/  LDSM.16.M88.4 R40, [R252+UR10+0x47180] ;  /* 0x0471800afc28783b */ /* 0x000e680008000200 */
[----:B-1----:R-:W-:Y:S04]  /*cc1c0*/  STL.64 [R1+0x12a0], R40 ;  /* 0x0012a02801007387 */ /* 0x002fe80000100a00 */
[----:B------:R1:W-:Y:S04]  /*cc1d0*/  STL.64 [R1+0x12a8], R42 ;  /* 0x0012a82a01007387 */ /* 0x0003e80000100a00 */
[----:B-1----:R-:W2:Y:S04]  /*cc1e0*/  LDL.LU.64 R42, [R1+0x89f8] ;  /* 0x0089f800012a7983 */ /* 0x002ea80000300a00 */
[----:B------:R-:W2:Y:S04]  /*cc1f0*/  LDL.LU.64 R40, [R1+0x89f0] ;  /* 0x0089f00001287983 */ /* 0x000ea80000300a00 */
[----:B------:R-:W-:Y:S04]  /*cc200*/  STL.64 [R1+0xa00], R28 ;  /* 0x000a001c01007387 */ /* 0x000fe80000100a00 */
[----:B------:R-:W-:Y:S04]  /*cc210*/  STL.64 [R1+0xa08], R30 ;  /* 0x000a081e01007387 */ /* 0x000fe80000100a00 */
[----:B------:R-:W1:Y:S04]  /*cc220*/  LDSM.16.M88.4 R28, [R252+UR10+0x48180] ;  /* 0x0481800afc1c783b */ /* 0x000e680008000200 */
        /* <DEDUP_REMOVED lines=9> */
[----:B-1----:R1:W-:Y:S04]  /*cc2c0*/  STL.64 [R1+0x1280], R28 ;  /* 0x0012801c01007387 */ /* 0x0023e80000100a00 */
[----:B------:R4:W-:Y:S04]  /*cc2d0*/  STL.64 [R1+0x1288], R30 ;  /* 0x0012881e01007387 */ /* 0x0009e80000100a00 */
[----:B-1----:R-:W2:Y:S04]  /*cc2e0*/  LDL.LU R28, [R1+0x1bb0] ;  /* 0x001bb000011c7983 */ /* 0x002ea80000300800 */
[----:B----4-:R-:W-:Y:S04]  /*cc2f0*/  STL.64 [R1+0x270], R36 ;  /* 0x0002702401007387 */ /* 0x010fe80000100a00 */
[----:B------:R-:W-:Y:S04]  /*cc300*/  STL.64 [R1+0x278], R38 ;  /* 0x0002782601007387 */ /* 0x000fe80000100a00 */
[----:B------:R-:W1:Y:S04]  /*cc310*/  LDSM.16.M88.4 R36, [R252+UR10+0x4a180] ;  /* 0x04a1800afc24783b */ /* 0x000e680008000200 */
[----:B------:R-:W2:Y:S04]  /*cc320*/  LDL.LU R29, [R1+0x1bb4] ;  /* 0x001bb400011d7983 */ /* 0x000ea80000300800 */
[----:B------:R-:W2:Y:S04]  /*cc330*/  LDL.LU R30, [R1+0x1bb8] ;  /* 0x001bb800011e7983 */ /* 0x000ea80000300800 */
[----:B------:R-:W2:Y:S04]  /*cc340*/  LDL.LU R31, [R1+0x1bbc] ;  /* 0x001bbc00011f7983 */ /* 0x000ea80000300800 */
[----:B-1----:R-:W-:Y:S04]  /*cc350*/  STL.64 [R1+0x1270], R36 ;  /* 0x0012702401007387 */ /* 0x002fe80000100a00 */
[----:B------:R-:W-:Y:S04]  /*cc360*/  STL.64 [R1+0x1278], R38 ;  /* 0x0012782601007387 */ /* 0x000fe80000100a00 */
[----:B------:R-:W1:Y:S04]  /*cc370*/  LDSM.16.M88.4 R36, [R252+UR10+0x4b100] ;  /* 0x04b1000afc24783b */ /* 0x000e680008000200 */
[----:B-1----:R-:W-:Y:S04]  /*cc380*/  STL.64 [R1+0x280], R36 ;  /* 0x0002802401007387 */ /* 0x002fe80000100a00 */
[----:B------:R1:W-:Y:S02]  /*cc390*/  STL.64 [R1+0x288], R38 ;  /* 0x0002882601007387 */ /* 0x0003e40000100a00 */
[----:B-1----:R-:W-:Y:S02]  /*cc3a0*/  HMMA.1688.F32.TF32 R36, R132, R14, R20 ;  /* 0x0000000e8424723c */ /* 0x002fe40000081014 */
[----:B------:R-:W1:Y:S04]  /*cc3b0*/  LDSM.16.M88.4 R12, [R252+UR10+0x4b180] ;  /* 0x04b1800afc0c783b */ /* 0x000e680008000200 */
[----:B------:R-:W4:-:S13]  /*cc3c0*/  LDL.LU R20, [R1+0x1bc0] ;  /* 0x001bc00001147983 */ /* 0x000f1a0000300800 */
        /* <DEDUP_REMOVED lines=11> */
[----:B------:R-:W1:Y:S04]  /*cc480*/  LDSM.16.M88.4 R12, [R252+UR10+0x4d100] ;  /* 0x04d1000afc0c783b */ /* 0x000e680008000200 */
[----:B------:R-:W-:Y:S04]  /*cc490*/  STL.64 [R1+0x1250], R36 ;  /* 0x0012502401007387 */ /* 0x000fe80000100a00 */
[----:B------:R-:W-:Y:S04]  /*cc4a0*/  STL.64 [R1+0x1258], R38 ;  /* 0x0012582601007387 */ /* 0x000fe80000100a00 */
[----:B------:R-:W3:Y:S04]  /*cc4b0*/  LDSM.16.M88.4 R36, [R252+UR10+0x4d180] ;  /* 0x04d1800afc24783b */ /* 0x000ee80008000200 */
[----:B-1----:R1:W-:Y:S04]  /*cc4c0*/  STL.64 [R1+0x2a0], R12 ;  /* 0x0002a00c01007387 */ /* 0x0023e80000100a00 */
[----:B------:R3:W-:Y:S04]  /*cc4d0*/  STL.64 [R1+0x2a8], R14 ;  /* 0x0002a80e01007387 */ /* 0x0007e80000100a00 */
[----:B-1----:R-:W2:Y:S04]  /*cc4e0*/  LDL.LU R12, [R1+0x1bd0] ;  /* 0x001bd000010c7983 */ /* 0x002ea80000300800 */
[----:B---3--:R-:W-:Y:S04]  /*cc4f0*/  STL.64 [R1+0x1240], R36 ;  /* 0x0012402401007387 */ /* 0x008fe80000100a00 */
[----:B------:R-:W-:Y:S04]  /*cc500*/  STL.64 [R1+0x1248], R38 ;  /* 0x0012482601007387 */ /* 0x000fe80000100a00 */
[----:B------:R-:W1:Y:S04]  /*cc510*/  LDSM.16.M88.4 R36, [R252+UR10+0x4e100] ;  /* 0x04e1000afc24783b */ /* 0x000e680008000200 */
[----:B------:R-:W3:Y:S04]  /*cc520*/  LDL.LU R13, [R1+0x1bd4] ;  /* 0x001bd400010d7983 */ /* 0x000ee80000300800 */
[----:B------:R-:W3:Y:S04]  /*cc530*/  LDL.LU R14, [R1+0x1bd8] ;  /* 0x001bd800010e7983 */ /* 0x000ee80000300800 */
[----:B------:R-:W3:Y:S01]  /*cc540*/  LDL.LU R15, [R1+0x1bdc] ;  /* 0x001bdc00010f7983 */ /* 0x000ee20000300800 */
[----:B------:R-:W-:Y:S03]  /*cc550*/  HMMA.1688.F32.TF32 R4, R132, R6, R32 ;  /* 0x000000068404723c */ /* 0x000fe60000081020 */
        /* <DEDUP_REMOVED lines=8> */
[----:B------:R1:W-:Y:S04]  /*cc5e0*/  STL.64 [R1+0x9e0], R4 ;  /* 0x0009e00401007387 */ /* 0x0003e80000100a00 */
[----:B------:R1:W-:Y:S04]  /*cc5f0*/  STL.64 [R1+0x9e8], R6 ;  /* 0x0009e80601007387 */ /* 0x0003e80000100a00 */
[----:B-1----:R-:W3:Y:S04]  /*cc600*/  LDL.LU R4, [R1+0x1be0] ;  /* 0x001be00001047983 */ /* 0x002ee80000300800 */
[----:B------:R-:W-:Y:S04]  /*cc610*/  STL.64 [R1+0x2c0], R32 ;  /* 0x0002c02001007387 */ /* 0x000fe80000100a00 */
[----:B------:R-:W-:Y:S04]  /*cc620*/  STL.64 [R1+0x2c8], R34 ;  /* 0x0002c82201007387 */ /* 0x000fe80000100a00 */
[----:B------:R-:W1:Y:S04]  /*cc630*/  LDSM.16.M88.4 R32, [R252+UR10+0x4f180] ;  /* 0x04f1800afc20783b */ /* 0x000e680008000200 */
[----:B------:R-:W3:Y:S01]  /*cc640*/  LDL.LU R5, [R1+0x1be4] ;  /* 0x001be40001057983 */ /* 0x000ee20000300800 */
[----:B------:R-:W-:-:S03]  /*cc650*/  IMAD.MOV.U32 R6, RZ, RZ, R3 ;  /* 0x000000ffff067224 */ /* 0x000fc600078e0003 */
[----:B------:R-:W3:Y:S01]  /*cc660*/  LDL.LU R3, [R1+0x89dc] ;  /* 0x0089dc0001037983 */ /* 0x000ee20000300800 */
[----:B------:R-:W-:-:S03]  /*cc670*/  IMAD.MOV.U32 R7, RZ, RZ, R2 ;  /* 0x000000ffff077224 */ /* 0x000fc600078e0002 */
[----:B------:R-:W3:Y:S04]  /*cc680*/  LDL.LU R2, [R1+0x89d8] ;  /* 0x0089d80001027983 */ /* 0x000ee80000300800 */
        /* <DEDUP_REMOVED lines=12> */
[C---:B--2---:R-:W-:Y:S03]  /*cc750*/  HMMA.1688.F32.TF32 R24, R132.reuse, R26, R28 ;  /* 0x0000001a8418723c */ /* 0x044fe6000008101c */
[----:B-1----:R-:W-:Y:S04]  /*cc760*/  STL.64 [R1+0x1200], R32 ;  /* 0x0012002001007387 */ /* 0x002fe80000100a00 */
[----:B------:R-:W-:Y:S04]  /*cc770*/  STL.64 [R1+0x1208], R34 ;  /* 0x0012082201007387 */ /* 0x000fe80000100a00 */
[----:B------:R-:W1:Y:S04]  /*cc780*/  LDSM.16.M88.4 R32, [R252+UR10+0x52100] ;  /* 0x0521000afc20783b */ /* 0x000e680008000200 */
[----:B-1----:R-:W-:Y:S04]  /*cc790*/  STL.64 [R1+0x2f0], R32 ;  /* 0x0002f02001007387 */ /* 0x002fe80000100a00 */
[----:B------:R1:W-:Y:S04]  /*cc7a0*/  STL.64 [R1+0x2f8], R34 ;  /* 0x0002f82201007387 */ /* 0x0003e80000100a00 */
[----:B-1----:R-:W2:Y:S04]  /*cc7b0*/  LDL.LU.64 R34, [R1+0x89d0] ;  /* 0x0089d00001227983 */ /* 0x002ea80000300a00 */
[----:B------:R-:W2:Y:S04]  /*cc7c0*/  LDL.LU.64 R32, [R1+0x89c8] ;  /* 0x0089c80001207983 */ /* 0x000ea80000300a00 */
[----:B------:R-:W2:Y:S04]  /*cc7d0*/  LDL.LU.64 R30, [R1+0x89c0] ;  /* 0x0089c000011e7983 */ /* 0x000ea80000300a00 */
[----:B------:R-:W2:Y:S04]  /*cc7e0*/  LDL.LU.64 R28, [R1+0x89b8] ;  /* 0x0089b800011c7983 */ /* 0x000ea80000300a00 */
[----:B------:R-:W-:Y:S04]  /*cc7f0*/  STL.64 [R1+0x9d0], R24 ;  /* 0x0009d01801007387 */ /* 0x000fe80000100a00 */
        /* <DEDUP_REMOVED lines=18> */
[----:B-1----:R-:W-:Y:S04]  /*cc920*/  STL.64 [R1+0x320], R24 ;  /* 0x0003201801007387 */ /* 0x002fe80000100a00 */
[----:B------:R-:W-:Y:S04]  /*cc930*/  STL.64 [R1+0x328], R26 ;  /* 0x0003281a01007387 */ /* 0x000fe80000100a00 */
[----:B------:R-:W1:Y:S04]  /*cc940*/  LDSM.16.M88.4 R24, [R252+UR10+0x55180] ;  /* 0x0551800afc18783b */ /* 0x000e680008000200 */
[----:B-1----:R-:W-:Y:S04]  /*cc950*/  STL.64 [R1+0x11c0], R24 ;  /* 0x0011c01801007387 */ /* 0x002fe80000100a00 */
[----:B------:R1:W-:Y:S04]  /*cc960*/  STL.64 [R1+0x11c8], R26 ;  /* 0x0011c81a01007387 */ /* 0x0003e80000100a00 */
[----:B-1----:R-:W4:Y:S04]  /*cc970*/  LDL.LU.64 R26, [R1+0x89b0] ;  /* 0x0089b000011a7983 */ /* 0x002f280000300a00 */
[----:B------:R-:W4:Y:S04]  /*cc980*/  LDL.LU.64 R24, [R1+0x89a8] ;  /* 0x0089a80001187983 */ /* 0x000f280000300a00 */
        /* <DEDUP_REMOVED lines=20> */
[C---:B---3--:R-:W-:Y:S03]  /*ccad0*/  HMMA.1688.F32.TF32 R8, R132.reuse, R10, R12 ;  /* 0x0000000a8408723c */ /* 0x048fe6000008100c */
[----:B-1----:R-:W-:Y:S04]  /*ccae0*/  STL.64 [R1+0x1190], R16 ;  /* 0x0011901001007387 */ /* 0x002fe80000100a00 */
[----:B------:R-:W-:Y:S04]  /*ccaf0*/  STL.64 [R1+0x1198], R18 ;  /* 0x0011981201007387 */ /* 0x000fe80000100a00 */
[----:B------:R-:W1:Y:S04]  /*ccb00*/  LDSM.16.M88.4 R16, [R252+UR10+0x59100] ;  /* 0x0591000afc10783b */ /* 0x000e680008000200 */
[----:B-1----:R-:W-:Y:S04]  /*ccb10*/  STL.64 [R1+0x360], R16 ;  /* 0x0003601001007387 */ /* 0x002fe80000100a00 */
[----:B------:R1:W-:Y:S04]  /*ccb20*/  STL.64 [R1+0x368], R18 ;  /* 0x0003681201007387 */ /* 0x0003e80000100a00 */
[----:B-1----:R-:W3:Y:S04]  /*ccb30*/  LDL.LU.64 R18, [R1+0x8990] ;  /* 0x0089900001127983 */ /* 0x002ee80000300a00 */
[----:B------:R-:W3:Y:S04]  /*ccb40*/  LDL.LU.64 R16, [R1+0x8988] ;  /* 0x0089880001107983 */ /* 0x000ee80000300a00 */
        /* <DEDUP_REMOVED lines=49> */
[----:B------:R1:W-:Y:S04]  /*cce60*/  STL.64 [R1+0x1578], R130 ;  /* 0x0015788201007387 */ /* 0x0003e80000100a00 */
[----:B-1----:R-:W2:Y:S04]  /*cce70*/  LDL.LU.64 R130, [R1+0x8950] ;  /* 0x0089500001827983 */ /* 0x002ea80000300a00 */
[----:B------:R-:W2:Y:S04]  /*cce80*/  LDL.LU.64 R128, [R1+0x8948] ;  /* 0x0089480001807983 */ /* 0x000ea80000300a00 */
[----:B------:R1:W-:Y:S04]  /*cce90*/  STL.64 [R1+0xbb58], R226 ;  /* 0x00bb58e201007387 */ /* 0x0003e80000100a00 */
[----:B------:R-:W-:Y:S04]  /*ccea0*/  STL.64 [R1+0xbb50], R224 ;  /* 0x00bb50e001007387 */ /* 0x000fe80000100a00 */
[----:B-1----:R-:W2:Y:S04]  /*cceb0*/  LDL R226, [R1+0x14f8] ;  /* 0x0014f80001e27983 */ /* 0x002ea80000100800 */
[----:B------:R-:W2:Y:S04]  /*ccec0*/  LDL R227, [R1+0x14fc] ;  /* 0x0014fc0001e37983 */ /* 0x000ea80000100800 */
[----:B------:R-:W-:Y:S04]  /*cced0*/  STL.64 [R1+0xbb48], R98 ;  /* 0x00bb486201007387 */ /* 0x000fe80000100a00 */
[----:B------:R1:W-:Y:S04]  /*ccee0*/  STL.64 [R1+0xbb40], R96 ;  /* 0x00bb406001007387 */ /* 0x0003e80000100a00 */
[----:B-1----:R-:W2:Y:S04]  /*ccef0*/  LDL.LU R96, [R1+0x1c60] ;  /* 0x001c600001607983 */ /* 0x002ea80000300800 */
[----:B------:R-:W2:Y:S04]  /*ccf00*/  LDL.LU R97, [R1+0x1c64] ;  /* 0x001c640001617983 */ /* 0x000ea80000300800 */
[----:B------:R-:W2:Y:S04]  /*ccf10*/  LDL.LU R98, [R1+0x1c68] ;  /* 0x001c680001627983 */ /* 0x000ea80000300800 */
[----:B------:R-:W2:Y:S04]  /*ccf20*/  LDL.LU R99, [R1+0x1c6c] ;  /* 0x001c6c0001637983 */ /* 0x000ea80000300800 */
        /* <DEDUP_REMOVED lines=16> */
[----:B-1----:R-:W3:Y:S04]  /*cd030*/  LDL.LU R104, [R1+0x1c80] ;  /* 0x001c800001687983 */ /* 0x002ee80000300800 */
[----:B------:R-:W3:Y:S04]  /*cd040*/  LDL.LU R105, [R1+0x1c84] ;  /* 0x001c840001697983 */ /* 0x000ee80000300800 */
[----:B------:R-:W3:Y:S04]  /*cd050*/  LDL.LU R106, [R1+0x1c88] ;  /* 0x001c8800016a7983 */ /* 0x000ee80000300800 */
[----:B------:R-:W3:Y:S04]  /*cd060*/  LDL.LU R107, [R1+0x1c8c] ;  /* 0x001c8c00016b7983 */ /* 0x000ee80000300800 */
[----:B------:R1:W-:Y:S04]  /*cd070*/  STL.64 [R1+0xbaf8], R214 ;  /* 0x00baf8d601007387 */ /* 0x0003e80000100a00 */
[----:B------:R-:W-:Y:S04]  /*cd080*/  STL.64 [R1+0xbaf0], R212 ;  /* 0x00baf0d401007387 */ /* 0x000fe80000100a00 */
[----:B-1----:R-:W4:Y:S04]  /*cd090*/  LDL R214, [R1+0x14c8] ;  /* 0x0014c80001d67983 */ /* 0x002f280000100800 */
[----:B------:R-:W4:Y:S04]  /*cd0a0*/  LDL R215, [R1+0x14cc] ;  /* 0x0014cc0001d77983 */ /* 0x000f280000100800 */
[----:B------:R-:W-:Y:S04]  /*cd0b0*/  STL.64 [R1+0xbae8], R110 ;  /* 0x00bae86e01007387 */ /* 0x000fe80000100a00 */
[----:B------:R1:W-:Y:S04]  /*cd0c0*/  STL.64 [R1+0xbae0], R108 ;  /* 0x00bae06c01007387 */ /* 0x0003e80000100a00 */
[----:B-1----:R-:W4:Y:S04]  /*cd0d0*/  LDL.LU R108, [R1+0x1c90] ;  /* 0x001c9000016c7983 */ /* 0x002f280000300800 */
[----:B------:R-:W4:Y:S04]  /*cd0e0*/  LDL.LU R109, [R1+0x1c94] ;  /* 0x001c9400016d7983 */ /* 0x000f280000300800 */
[----:B------:R-:W4:Y:S04]  /*cd0f0*/  LDL.LU R110, [R1+0x1c98] ;  /* 0x001c9800016e7983 */ /* 0x000f280000300800 */
[----:B------:R-:W4:Y:S04]  /*cd100*/  LDL.LU R111, [R1+0x1c9c] ;  /* 0x001c9c00016f7983 */ /* 0x000f280000300800 */
        /* <DEDUP_REMOVED lines=49> */
[C---:B--2---:R-:W-:Y:S03]  /*cd420*/  HMMA.1688.F32.TF32 R100, R132.reuse, R222, R100 ;  /* 0x000000de8464723c */ /* 0x044fe60000081064 */
[----:B------:R-:W-:Y:S04]  /*cd430*/  STL.64 [R1+0xb8f0], R152 ;  /* 0x00b8f09801007387 */ /* 0x000fe80000100a00 */
[----:B------:R-:W-:Y:S01]  /*cd440*/  STL.64 [R1+0xb8e8], R150 ;  /* 0x00b8e89601007387 */ /* 0x000fe20000100a00 */
[C---:B------:R-:W-:Y:S03]  /*cd450*/  HMMA.1688.F32.TF32 R96, R132.reuse, R226, R96 ;  /* 0x000000e28460723c */ /* 0x040fe60000081060 */
[----:B------:R-:W-:Y:S04]  /*cd460*/  STL.64 [R1+0xb8e0], R148 ;  /* 0x00b8e09401007387 */ /* 0x000fe80000100a00 */
[----:B------:R-:W-:Y:S04]  /*cd470*/  STL.64 [R1+0xb8d8], R146 ;  /* 0x00b8d89201007387 */ /* 0x000fe80000100a00 */
[----:B------:R-:W-:Y:S04]  /*cd480*/  STL.64 [R1+0xb8d0], R144 ;  /* 0x00b8d09001007387 */ /* 0x000fe80000100a00 */
[----:B------:R-:W-:Y:S01]  /*cd490*/  STL.64 [R1+0xb8c8], R142 ;  /* 0x00b8c88e01007387 */ /* 0x000fe20000100a00 */
[C---:B---3--:R-:W-:Y:S03]  /*cd4a0*/  HMMA.1688.F32.TF32 R104, R132.reuse, R218, R104 ;  /* 0x000000da8468723c */ /* 0x048fe60000081068 */
[----:B------:R-:W-:Y:S04]  /*cd4b0*/  STL.64 [R1+0xb8c0], R140 ;  /* 0x00b8c08c01007387 */ /* 0x000fe80000100a00 */
[----:B------:R-:W-:Y:S04]  /*cd4c0*/  STL [R1+0xa090], R0 ;  /* 0x00a0900001007387 */ /* 0x000fe80000100800 */
[----:B------:R1:W-:Y:S04]  /*cd4d0*/  STL [R1+0x894c], R252 ;  /* 0x00894cfc01007387 */ /* 0x0003e80000100800 */
[----:B-1----:R-:W2:Y:S04]  /*cd4e0*/  LDL R252, [R1+0x37a4] ;  /* 0x0037a40001fc7983 */ /* 0x002ea80000100800 */
[----:B------:R1:W-:Y:S04]  /*cd4f0*/  STL [R1+0x8948], R3 ;  /* 0x0089480301007387 */ /* 0x0003e80000100800 */
[----:B-1----:R-:W3:Y:S04]  /*cd500*/  LDL R3, [R1+0x37a0] ;  /* 0x0037a00001037983 */ /* 0x002ee80000100800 */
[----:B------:R-:W-:Y:S01]  /*cd510*/  STL [R1+0x8944], R2 ;  /* 0x0089440201007387 */ /* 0x000fe20000100800 */
[C---:B----4-:R-:W-:Y:S08]  /*cd520*/  HMMA.1688.F32.TF32 R108, R132.reuse, R214, R108 ;  /* 0x000000d6846c723c */ /* 0x050ff0000008106c */
[C---:B------:R-:W-:Y:S08]  /*cd530*/  HMMA.1688.F32.TF32 R112, R132.reuse, R210, R112 ;  /* 0x000000d28470723c */ /* 0x040ff00000081070 */
[----:B------:R-:W-:-:S15]  /*cd540*/  HMMA.1688.F32.TF32 R116, R132, R206, R116 ;  /* 0x000000ce8474723c */ /* 0x000fde0000081074 */
[----:B------:R-:W-:-:S04]  /*cd550*/  NOP ;  /* 0x0000000000007918 */ /* 0x000fc80000000000 */
        /* <DEDUP_REMOVED lines=8> */
[----:B------:R-:W2:Y:S04]  /*cd5e0*/  LDL R184, [R1+0xf0] ;  /* 0x0000f00001b87983 */ /* 0x000ea80000100800 */
[----:B------:R-:W-:Y:S04]  /*cd5f0*/  STL.64 [R1+0x950], R100 ;  /* 0x0009506401007387 */ /* 0x000fe80000100a00 */
[----:B------:R1:W-:Y:S04]  /*cd600*/  STL.64 [R1+0x958], R102 ;  /* 0x0009586601007387 */ /* 0x0003e80000100a00 */
[----:B------:R-:W-:Y:S04]  /*cd610*/  STL.64 [R1+0x940], R96 ;  /* 0x0009406001007387 */ /* 0x000fe80000100a00 */
[----:B------:R1:W-:Y:S04]  /*cd620*/  STL.64 [R1+0x948], R98 ;  /* 0x0009486201007387 */ /* 0x0003e80000100a00 */
[----:B------:R-:W2:Y:S04]  /*cd630*/  LDL R185, [R1+0xf4] ;  /* 0x0000f40001b97983 */ /* 0x000ea80000100800 */
        /* <DEDUP_REMOVED lines=18> */
[----:B-1----:R-:W2:Y:S04]  /*cd760*/  LDL R118, [R1+0x1558] ;  /* 0x0015580001767983 */ /* 0x002ea80000100800 */
[----:B------:R-:W2:Y:S04]  /*cd770*/  LDL R119, [R1+0x155c] ;  /* 0x00155c0001777983 */ /* 0x000ea80000100800 */
[----:B------:R-:W2:Y:S04]  /*cd780*/  LDL.LU R204, [R1+0x1c00] ;  /* 0x001c000001cc7983 */ /* 0x000ea80000300800 */
[----:B------:R-:W2:Y:S04]  /*cd790*/  LDL.LU R205, [R1+0x1c04] ;  /* 0x001c040001cd7983 */ /* 0x000ea80000300800 */
[----:B------:R-:W2:Y:S04]  /*cd7a0*/  LDL.LU R206, [R1+0x1c08] ;  /* 0x001c080001ce7983 */ /* 0x000ea80000300800 */
[----:B------:R-:W2:Y:S04]  /*cd7b0*/  LDL.LU R207, [R1+0x1c0c] ;  /* 0x001c0c0001cf7983 */ /* 0x000ea80000300800 */
[----:B----4-:R-:W4:Y:S04]  /*cd7c0*/  LDL R114, [R1+0x1548] ;  /* 0x0015480001727983 */ /* 0x010f280000100800 */
[----:B------:R-:W4:Y:S04]  /*cd7d0*/  LDL R115, [R1+0x154c] ;  /* 0x00154c0001737983 */ /* 0x000f280000100800 */
[----:B------:R-:W4:Y:S04]  /*cd7e0*/  LDL.LU R208, [R1+0x1c10] ;  /* 0x001c100001d07983 */ /* 0x000f280000300800 */
[----:B------:R-:W4:Y:S04]  /*cd7f0*/  LDL.LU R209, [R1+0x1c14] ;  /* 0x001c140001d17983 */ /* 0x000f280000300800 */
[----:B------:R-:W4:Y:S04]  /*cd800*/  LDL.LU R210, [R1+0x1c18] ;  /* 0x001c180001d27983 */ /* 0x000f280000300800 */
[----:B------:R-:W4:Y:S04]  /*cd810*/  LDL.LU R211, [R1+0x1c1c] ;  /* 0x001c1c0001d37983 */ /* 0x000f280000300800 */
[----:B------:R-:W3:Y:S04]  /*cd820*/  LDL R110, [R1+0x1538] ;  /* 0x00153800016e7983 */ /* 0x000ee80000100800 */
[----:B------:R-:W3:Y:S04]  /*cd830*/  LDL R111, [R1+0x153c] ;  /* 0x00153c00016f7983 */ /* 0x000ee80000100800 */
[----:B------:R-:W3:Y:S04]  /*cd840*/  LDL.LU R212, [R1+0x1c20] ;  /* 0x001c200001d47983 */ /* 0x000ee80000300800 */
[----:B------:R-:W3:Y:S04]  /*cd850*/  LDL.LU R213, [R1+0x1c24] ;  /* 0x001c240001d57983 */ /* 0x000ee80000300800 */
[----:B------:R-:W3:Y:S04]  /*cd860*/  LDL.LU R214, [R1+0x1c28] ;  /* 0x001c280001d67983 */ /* 0x000ee80000300800 */
[----:B------:R-:W3:Y:S04]  /*cd870*/  LDL.LU R215, [R1+0x1c2c] ;  /* 0x001c2c0001d77983 */ /* 0x000ee80000300800 */
[----:B------:R-:W3:Y:S04]  /*cd880*/  LDL R106, [R1+0x1528] ;  /* 0x00152800016a7983 */ /* 0x000ee80000100800 */
[----:B------:R-:W3:Y:S04]  /*cd890*/  LDL R107, [R1+0x152c] ;  /* 0x00152c00016b7983 */ /* 0x000ee80000100800 */
        /* <DEDUP_REMOVED lines=20> */
[----:B------:R-:W3:Y:S04]  /*cd9e0*/  LDL R192, [R1+0x10] ;  /* 0x0000100001c07983 */ /* 0x000ee80000100800 */
[----:B------:R-:W3:Y:S04]  /*cd9f0*/  LDL R193, [R1+0x14] ;  /* 0x0000140001c17983 */ /* 0x000ee80000100800 */
[----:B------:R-:W3:Y:S04]  /*cda00*/  LDL R196, [R1] ;  /* 0x0000000001c47983 */ /* 0x000ee80000100800 */
[----:B------:R-:W3:Y:S04]  /*cda10*/  LDL R197, [R1+0x4] ;  /* 0x0000040001c57983 */ /* 0x000ee80000100800 */
        /* <DEDUP_REMOVED lines=14> */
[----:B------:R-:W3:Y:S04]  /*cdb00*/  LDL R180, [R1+0xe0] ;  /* 0x0000e00001b47983 */ /* 0x000ee80000100800 */
[----:B------:R-:W3:Y:S04]  /*cdb10*/  LDL R181, [R1+0xe4] ;  /* 0x0000e40001b57983 */ /* 0x000ee80000100800 */
[----:B------:R-:W3:Y:S04]  /*cdb20*/  LDL R182, [R1+0xe8] ;  /* 0x0000e80001b67983 */ /* 0x000ee80000100800 */
[----:B------:R-:W3:Y:S04]  /*cdb30*/  LDL R183, [R1+0xec] ;  /* 0x0000ec0001b77983 */ /* 0x000ee80000100800 */
[----:B------:R-:W3:Y:S04]  /*cdb40*/  LDL.64 R188, [R1+0x100] ;  /* 0x0001000001bc7983 */ /* 0x000ee80000100a00 */
[----:B------:R-:W3:Y:S01]  /*cdb50*/  LDL.64 R190, [R1+0x108] ;  /* 0x0001080001be7983 */ /* 0x000ee20000100a00 */
[C---:B--2---:R-:W-:Y:S08]  /*cdb60*/  HMMA.1688.F32.TF32 R116, R132.reuse, R118, R204 ;  /* 0x000000768474723c */ /* 0x044ff000000810cc */
[C---:B----4-:R-:W-:Y:S08]  /*cdb70*/  HMMA.1688.F32.TF32 R112, R132.reuse, R114, R208 ;  /* 0x000000728470723c */ /* 0x050ff000000810d0 */
[C---:B---3--:R-:W-:Y:S08]  /*cdb80*/  HMMA.1688.F32.TF32 R108, R132.reuse, R110, R212 ;  /* 0x0000006e846c723c */ /* 0x048ff000000810d4 */
[C---:B------:R-:W-:Y:S08]  /*cdb90*/  HMMA.1688.F32.TF32 R100, R132.reuse, R102, R220 ;  /* 0x000000668464723c */ /* 0x040ff000000810dc */
[C---:B------:R-:W-:Y:S01]  /*cdba0*/  HMMA.1688.F32.TF32 R96, R132.reuse, R98, R224 ;  /* 0x000000628460723c */ /* 0x040fe200000810e0 */
[----:B------:R-:W2:Y:S04]  /*cdbb0*/  LDL.LU.64 R226, [R1+0xbb58] ;  /* 0x00bb580001e27983 */ /* 0x000ea80000300a00 */
[----:B------:R-:W3:Y:S03]  /*cdbc0*/  LDL.LU.64 R224, [R1+0xbb50] ;  /* 0x00bb500001e07983 */ /* 0x000ee60000300a00 */
[C---:B------:R-:W-:Y:S11]  /*cdbd0*/  HMMA.1688.F32.TF32 R104, R132.reuse, R106, R216 ;  /* 0x0000006a8468723c */ /* 0x040ff600000810d8 */
[----:B------:R-:W-:Y:S04]  /*cdbe0*/  STL.64 [R1+0x860], R96 ;  /* 0x0008606001007387 */ /* 0x000fe80000100a00 */
[----:B------:R1:W-:Y:S04]  /*cdbf0*/  STL.64 [R1+0x868], R98 ;  /* 0x0008686201007387 */ /* 0x0003e80000100a00 */
[----:B-1----:R-:W4:Y:S04]  /*cdc00*/  LDL.LU.64 R98, [R1+0xbb48] ;  /* 0x00bb480001627983 */ /* 0x002f280000300a00 */
[----:B------:R-:W4:Y:S04]  /*cdc10*/  LDL.LU.64 R96, [R1+0xbb40] ;  /* 0x00bb400001607983 */ /* 0x000f280000300a00 */
[----:B------:R-:W2:Y:S04]  /*cdc20*/  LDL.LU.64 R222, [R1+0xbb38] ;  /* 0x00bb380001de7983 */ /* 0x000ea80000300a00 */
[----:B------:R-:W2:Y:S04]  /*cdc30*/  LDL.LU.64 R220, [R1+0xbb30] ;  /* 0x00bb300001dc7983 */ /* 0x000ea80000300a00 */
[----:B------:R-:W-:Y:S04]  /*cdc40*/  STL.64 [R1+0x850], R100 ;  /* 0x0008506401007387 */ /* 0x000fe80000100a00 */
[----:B------:R1:W-:Y:S01]  /*cdc50*/  STL.64 [R1+0x858], R102 ;  /* 0x0008586601007387 */ /* 0x0003e20000100a00 */
[----:B------:R-:W-:Y:S03]  /*cdc60*/  HMMA.1688.F32.TF32 R132, R132, R122, R200 ;  /* 0x0000007a8484723c */ /* 0x000fe600000810c8 */
        /* <DEDUP_REMOVED lines=28> */
[----:B------:R-:W4:Y:S04]  /*cde30*/  LDL.LU.64 R122, [R1+0xba88] ;  /* 0x00ba8800017a7983 */ /* 0x000f280000300a00 */
[----:B------:R-:W4:Y:S04]  /*cde40*/  LDL.LU.64 R120, [R1+0xba80] ;  /* 0x00ba800001787983 */ /* 0x000f280000300a00 */
[----:B------:R1:W-:Y:S04]  /*cde50*/  STL.64 [R1+0x550], R132 ;  /* 0x0005508401007387 */ /* 0x0003e80000100a00 */
[----:B------:R-:W-:Y:S04]  /*cde60*/  STL.64 [R1+0x558], R134 ;  /* 0x0005588601007387 */ /* 0x000fe80000100a00 */
[----:B------:R-:W-:Y:S04]  /*cde70*/  LDS R134, [R3+UR10+0xf000] ;  /* 0x00f0000a03867984 */ /* 0x000fe80008000800 */
[----:B-1----:R-:W4:Y:S04]  /*cde80*/  LDL R132, [R1+0x30] ;  /* 0x0000300001847983 */ /* 0x002f280000100800 */
[----:B------:R-:W4:Y:S01]  /*cde90*/  LDL R133, [R1+0x34] ;  /* 0x0000340001857983 */ /* 0x000f220000100800 */
[C---:B------:R-:W-:Y:S03]  /*cdea0*/  HMMA.1688.F32.TF32 R4, R136.reuse, R244, R4 ;  /* 0x000000f48804723c */ /* 0x040fe60000081004 */
[----:B------:R-:W-:Y:S04]  /*cdeb0*/  LDS R135, [R252+UR10+0xf000] ;  /* 0x00f0000afc877984 */ /* 0x000fe80008000800 */
[----:B------:R-:W4:Y:S01]  /*cdec0*/  LDL.LU.64 R198, [R1+0xba78] ;  /* 0x00ba780001c67983 */ /* 0x000f220000300a00 */
[C---:B------:R-:W-:Y:S03]  /*cded0*/  HMMA.1688.F32.TF32 R12, R136.reuse, R196, R12 ;  /* 0x000000c4880c723c */ /* 0x040fe6000008100c */
[----:B------:R-:W4:Y:S04]  /*cdee0*/  LDL.LU.64 R196, [R1+0xba70] ;  /* 0x00ba700001c47983 */ /* 0x000f280000300a00 */
[----:B------:R-:W4:Y:S01]  /*cdef0*/  LDL.LU.64 R194, [R1+0xba68] ;  /* 0x00ba680001c27983 */ /* 0x000f220000300a00 */
[C---:B------:R-:W-:Y:S03]  /*cdf00*/  HMMA.1688.F32.TF32 R16, R136.reuse, R192, R16 ;  /* 0x000000c08810723c */ /* 0x040fe60000081010 */
[----:B------:R-:W4:Y:S04]  /*cdf10*/  LDL.LU.64 R192, [R1+0xba60] ;  /* 0x00ba600001c07983 */ /* 0x000f280000300a00 */
[----:B------:R-:W4:Y:S01]  /*cdf20*/  LDL.LU.64 R126, [R1+0xba58] ;  /* 0x00ba5800017e7983 */ /* 0x000f220000300a00 */
[C---:B------:R-:W-:Y:S08]  /*cdf30*/  HMMA.1688.F32.TF32 R128, R136.reuse, R240, R128 ;  /* 0x000000f08880723c */ /* 0x040ff00000081080 */
[C---:B------:R-:W-:Y:S01]  /*cdf40*/  HMMA.1688.F32.TF32 R20, R136.reuse, R124, R20 ;  /* 0x0000007c8814723c */ /* 0x040fe20000081014 */
[----:B------:R-:W4:Y:S04]  /*cdf50*/  LDL.LU.64 R124, [R1+0xba50] ;  /* 0x00ba5000017c7983 */ /* 0x000f280000300a00 */
[----:B------:R-:W-:Y:S03]  /*cdf60*/  STL [R1+0xb71c], R236 ;  /* 0x00b71cec01007387 */ /* 0x000fe60000100800 */
[C---:B------:R-:W-:Y:S01]  /*cdf70*/  HMMA.1688.F32.TF32 R8, R136.reuse, R248, R8 ;  /* 0x000000f88808723c */ /* 0x040fe20000081008 */
[----:B------:R-:W-:Y:S04]  /*cdf80*/  STL [R1+0xb718], R237 ;  /* 0x00b718ed01007387 */ /* 0x000fe80000100800 */
[----:B------:R-:W-:Y:S04]  /*cdf90*/  STL [R1+0xb724], R232 ;  /* 0x00b724e801007387 */ /* 0x000fe80000100800 */
[----:B------:R-:W-:Y:S04]  /*cdfa0*/  STL [R1+0xb720], R233 ;  /* 0x00b720e901007387 */ /* 0x000fe80000100800 */
[----:B------:R-:W-:Y:S04]  /*cdfb0*/  STL [R1+0xb72c], R228 ;  /* 0x00b72ce401007387 */ /* 0x000fe80000100800 */
[----:B------:R-:W-:Y:S04]  /*cdfc0*/  STL [R1+0xb728], R229 ;  /* 0x00b728e501007387 */ /* 0x000fe80000100800 */
[----:B---3--:R-:W-:Y:S04]  /*cdfd0*/  STL [R1+0xb734], R224 ;  /* 0x00b734e001007387 */ /* 0x008fe80000100800 */
[----:B------:R-:W-:Y:S04]  /*cdfe0*/  STL [R1+0xb730], R225 ;  /* 0x00b730e101007387 */ /* 0x000fe80000100800 */
[----:B--2---:R-:W-:Y:S04]  /*cdff0*/  STL [R1+0xb73c], R220 ;  /* 0x00b73cdc01007387 */ /* 0x004fe80000100800 */
[----:B------:R-:W-:Y:S04]  /*ce000*/  STL [R1+0xb738], R221 ;  /* 0x00b738dd01007387 */ /* 0x000fe80000100800 */
[----:B----4-:R-:W-:Y:S04]  /*ce010*/  STL [R1+0xb744], R216 ;  /* 0x00b744d801007387 */ /* 0x010fe80000100800 */
[----:B------:R-:W-:Y:S04]  /*ce020*/  STL [R1+0xb740], R217 ;  /* 0x00b740d901007387 */ /* 0x000fe80000100800 */
[----:B------:R-:W-:Y:S04]  /*ce030*/  STL [R1+0xb74c], R212 ;  /* 0x00b74cd401007387 */ /* 0x000fe80000100800 */
[----:B------:R-:W-:Y:S04]  /*ce040*/  STL [R1+0xb748], R213 ;  /* 0x00b748d501007387 */ /* 0x000fe80000100800 */
[----:B------:R-:W-:Y:S04]  /*ce050*/  STL [R1+0xb754], R208 ;  /* 0x00b754d001007387 */ /* 0x000fe80000100800 */
[----:B------:R-:W-:Y:S04]  /*ce060*/  STL [R1+0xb750], R209 ;  /* 0x00b750d101007387 */ /* 0x000fe80000100800 */
[----:B------:R-:W-:Y:S04]  /*ce070*/  STL.64 [R1+0xb760], R242 ;  /* 0x00b760f201007387 */ /* 0x000fe80000100a00 */
[----:B------:R-:W-:Y:S01]  /*ce080*/  STL.64 [R1+0xb758], R240 ;  /* 0x00b758f001007387 */ /* 0x000fe20000100a00 */
[----:B------:R-:W-:Y:S03]  /*ce090*/  HMMA.1688.F32.TF32 R24, R136, R132, R24 ;  /* 0x000000848818723c */ /* 0x000fe60000081018 */
[----:B------:R-:W-:Y:S04]  /*ce0a0*/  LDS R132, [R3+UR10+0xe000] ;  /* 0x00e0000a03847984 */ /* 0x000fe80008000800 */
[----:B------:R-:W1:Y:S02]  /*ce0b0*/  LDS R133, [R252+UR10+0xe000] ;  /* 0x00e0000afc857984 */ /* 0x000e640008000800 */
[C---:B-1----:R-:W-:Y:S08]  /*ce0c0*/  HMMA.1688.F32.TF32 R4, R132.reuse, R246, R4 ;  /* 0x000000f68404723c */ /* 0x042ff00000081004 */
[C---:B------:R-:W-:Y:S01]  /*ce0d0*/  HMMA.1688.F32.TF32 R128, R132.reuse, R242, R128 ;  /* 0x000000f28480723c */ /* 0x040fe20000081080 */
[----:B------:R-:W2:Y:S04]  /*ce0e0*/  LDL R242, [R1+0x38] ;  /* 0x0000380001f27983 */ /* 0x000ea80000100800 */
[----:B------:R-:W2:Y:S06]  /*ce0f0*/  LDL R243, [R1+0x3c] ;  /* 0x00003c0001f37983 */ /* 0x000eac0000100800 */
[----:B------:R1:W-:Y:S04]  /*ce100*/  STL.64 [R1+0xba48], R6 ;  /* 0x00ba480601007387 */ /* 0x0003e80000100a00 */
[----:B------:R-:W-:Y:S01]  /*ce110*/  STL.64 [R1+0xba40], R4 ;  /* 0x00ba400401007387 */ /* 0x000fe20000100a00 */
[----:B------:R-:W-:Y:S03]  /*ce120*/  HMMA.1688.F32.TF32 R8, R132, R250, R8 ;  /* 0x000000fa8408723c */ /* 0x000fe60000081008 */
[----:B-1----:R-:W3:Y:S04]  /*ce130*/  LDL R6, [R1+0x28] ;  /* 0x0000280001067983 */ /* 0x002ee80000100800 */
[----:B------:R-:W3:Y:S04]  /*ce140*/  LDL R7, [R1+0x2c] ;  /* 0x00002c0001077983 */ /* 0x000ee80000100800 */
[----:B------:R1:W-:Y:S04]  /*ce150*/  STL.64 [R1+0xb770], R246 ;  /* 0x00b770f601007387 */ /* 0x0003e80000100a00 */
[----:B------:R-:W-:Y:S04]  /*ce160*/  STL.64 [R1+0xb768], R244 ;  /* 0x00b768f401007387 */ /* 0x000fe80000100a00 */
[----:B-1----:R-:W4:Y:S04]  /*ce170*/  LDL R246, [R1+0x18] ;  /* 0x0000180001f67983 */ /* 0x002f280000100800 */
[----:B------:R-:W4:Y:S04]  /*ce180*/  LDL R247, [R1+0x1c] ;  /* 0x00001c0001f77983 */ /* 0x000f280000100800 */
[----:B------:R1:W-:Y:S04]  /*ce190*/  STL.64 [R1+0xb780], R250 ;  /* 0x00b780fa01007387 */ /* 0x0003e80000100a00 */
[----:B------:R1:W-:Y:S04]  /*ce1a0*/  STL.64 [R1+0xb778], R248 ;  /* 0x00b778f801007387 */ /* 0x0003e80000100a00 */
[----:B-1----:R-:W2:Y:S04]  /*ce1b0*/  LDL R250, [R1+0x8] ;  /* 0x0000080001fa7983 */ /* 0x002ea80000100800 */
[----:B------:R-:W2:Y:S04]  /*ce1c0*/  LDL R251, [R1+0xc] ;  /* 0x00000c0001fb7983 */ /* 0x000ea80000100800 */
[----:B------:R-:W3:Y:S01]  /*ce1d0*/  LDL.64 R248, [R1+0x360] ;  /* 0x0003600001f87983 */ /* 0x000ee20000100a00 */
[C---:B------:R-:W-:Y:S03]  /*ce1e0*/  HMMA.1688.F32.TF32 R44, R136.reuse, R156, R44 ;  /* 0x0000009c882c723c */ /* 0x040fe6000008102c */
[----:B------:R-:W3:Y:S05]  /*ce1f0*/  LDL.64 R156, [R1+0x330] ;  /* 0x00033000019c7983 */ /* 0x000eea0000100a00 */
[C---:B------:R-:W-:Y:S01]  /*ce200*/  HMMA.1688.F32.TF32 R48, R136.reuse, R160, R48 ;  /* 0x000000a08830723c */ /* 0x040fe20000081030 */
[----:B------:R-:W3:Y:S07]  /*ce210*/  LDL.64 R160, [R1+0x320] ;  /* 0x0003200001a07983 */ /* 0x000eee0000100a00 */
[----:B------:R-:W-:Y:S01]  /*ce220*/  HMMA.1688.F32.TF32 R52, R136, R164, R52 ;  /* 0x000000a48834723c */ /* 0x000fe20000081034 */
[----:B------:R-:W3:Y:S07]  /*ce230*/  LDL.64 R164, [R1+0x310] ;  /* 0x0003100001a47983 */ /* 0x000eee0000100a00 */
[----:B--2---:R-:W-:Y:S01]  /*ce240*/  HMMA.1688.F32.TF32 R12, R132, R250, R12 ;  /* 0x000000fa840c723c */ /* 0x004fe2000008100c */
[----:B------:R-:W2:Y:S07]  /*ce250*/  LDL.64 R250, [R1+0x368] ;  /* 0x0003680001fa7983 */ /* 0x000eae0000100a00 */
[C---:B------:R-:W-:Y:S01]  /*ce260*/  HMMA.1688.F32.TF32 R56, R136.reuse, R168, R56 ;  /* 0x000000a88838723c */ /* 0x040fe20000081038 */
[----:B------:R-:W3:Y:S07]  /*ce270*/  LDL.64 R168, [R1+0x300] ;  /* 0x0003000001a87983 */ /* 0x000eee0000100a00 */
        /* <DEDUP_REMOVED lines=10> */
[----:B------:R-:W-:Y:S01]  /*ce320*/  HMMA.1688.F32.TF32 R92, R136, R224, R92 ;  /* 0x000000e0885c723c */ /* 0x000fe2000008105c */
[----:B------:R-:W-:Y:S01]  /*ce330*/  MOV R224, R162 ;  /* 0x000000a200e07202 */ /* 0x000fe20000000f00 */
[----:B------:R-:W-:-:S06]  /*ce340*/  IMAD.MOV.U32 R225, RZ, RZ, R163 ;  /* 0x000000ffffe17224 */ /* 0x000fcc00078e00a3 */
        /* <DEDUP_REMOVED lines=10> */
[----:B------:R-:W-:Y:S02]  /*ce3f0*/  IMAD.MOV.U32 R208, RZ, RZ, R190 ;  /* 0x000000ffffd07224 */ /* 0x000fe400078e00be */
[----:B------:R-:W-:-:S05]  /*ce400*/  IMAD.MOV.U32 R209, RZ, RZ, R191 ;  /* 0x000000ffffd17224 */ /* 0x000fca00078e00bf */
        /* <DEDUP_REMOVED lines=18> */
[----:B----4-:R-:W-:Y:S01]  /*ce530*/  HMMA.1688.F32.TF32 R16, R132, R246, R16 ;  /* 0x000000f68410723c */ /* 0x010fe20000081010 */
[----:B--2---:R-:W-:Y:S04]  /*ce540*/  STL.64 [R1+0xba28], R250 ;  /* 0x00ba28fa01007387 */ /* 0x004fe80000100a00 */
[----:B---3--:R-:W-:Y:S04]  /*ce550*/  STL.64 [R1+0xba20], R248 ;  /* 0x00ba20f801007387 */ /* 0x008fe80000100a00 */
[----:B------:R-:W2:Y:S04]  /*ce560*/  LDL.64 R246, [R1+0x378] ;  /* 0x0003780001f67983 */ /* 0x000ea80000100a00 */
[----:B------:R-:W3:Y:S01]  /*ce570*/  LDL.64 R244, [R1+0x370] ;  /* 0x0003700001f47983 */ /* 0x000ee20000100a00 */
[C---:B------:R-:W-:Y:S08]  /*ce580*/  HMMA.1688.F32.TF32 R28, R136.reuse, R140, R28 ;  /* 0x0000008c881c723c */ /* 0x040ff0000008101c */
[C---:B------:R-:W-:Y:S08]  /*ce590*/  HMMA.1688.F32.TF32 R32, R136.reuse, R144, R32 ;  /* 0x000000908820723c */ /* 0x040ff00000081020 */
[C---:B------:R-:W-:Y:S08]  /*ce5a0*/  HMMA.1688.F32.TF32 R36, R136.reuse, R148, R36 ;  /* 0x000000948824723c */ /* 0x040ff00000081024 */
[C---:B------:R-:W-:Y:S08]  /*ce5b0*/  HMMA.1688.F32.TF32 R40, R136.reuse, R152, R40 ;  /* 0x000000988828723c */ /* 0x040ff00000081028 */
[C---:B------:R-:W-:Y:S08]  /*ce5c0*/  HMMA.1688.F32.TF32 R84, R136.reuse, R232, R84 ;  /* 0x000000e88854723c */ /* 0x040ff00000081054 */
[----:B------:R-:W-:Y:S01]  /*ce5d0*/  HMMA.1688.F32.TF32 R88, R136, R228, R88 ;  /* 0x000000e48858723c */ /* 0x000fe20000081058 */
[----:B------:R-:W-:Y:S01]  /*ce5e0*/  IMAD.MOV.U32 R232, RZ, RZ, R146 ;  /* 0x000000ffffe87224 */ /* 0x000fe200078e0092 */
[----:B------:R-:W-:Y:S01]  /*ce5f0*/  MOV R233, R147 ;  /* 0x0000009300e97202 */ /* 0x000fe20000000f00 */
[----:B------:R-:W-:-:S02]  /*ce600*/  IMAD.MOV.U32 R228, RZ, RZ, R154 ;  /* 0x000000ffffe47224 */ /* 0x000fc400078e009a */
[----:B------:R-:W-:-:S03]  /*ce610*/  IMAD.MOV.U32 R229, RZ, RZ, R155 ;  /* 0x000000ffffe57224 */ /* 0x000fc600078e009b */
[----:B------:R-:W-:Y:S01]  /*ce620*/  HMMA.1688.F32.TF32 R80, R136, R236, R80 ;  /* 0x000000ec8850723c */ /* 0x000fe20000081050 */
[----:B------:R-:W-:Y:S02]  /*ce630*/  IMAD.MOV.U32 R236, RZ, RZ, R150 ;  /* 0x000000ffffec7224 */ /* 0x000fe400078e0096 */
[----:B------:R-:W-:-:S05]  /*ce640*/  IMAD.MOV.U32 R237, RZ, RZ, R151 ;  /* 0x000000ffffed7224 */ /* 0x000fca00078e0097 */
        /* <DEDUP_REMOVED lines=10> */
[----:B--2---:R-:W-:Y:S04]  /*ce6f0*/  STL.64 [R1+0xba38], R246 ;  /* 0x00ba38f601007387 */ /* 0x004fe80000100a00 */
[----:B---3--:R-:W-:Y:S04]  /*ce700*/  STL.64 [R1+0xba30], R244 ;  /* 0x00ba30f401007387 */ /* 0x008fe80000100a00 */
[----:B------:R-:W2:Y:S04]  /*ce710*/  LDL.64 R240, [R1+0x380] ;  /* 0x0003800001f07983 */ /* 0x000ea80000100a00 */
[----:B------:R-:W3:Y:S04]  /*ce720*/  LDL.64 R242, [R1+0x388] ;  /* 0x0003880001f27983 */ /* 0x000ee80000100a00 */
[----:B------:R-:W4:Y:S04]  /*ce730*/  LDL.64 R140, [R1+0x390] ;  /* 0x00039000018c7983 */ /* 0x000f280000100a00 */
[----:B------:R-:W2:Y:S04]  /*ce740*/  LDL.64 R142, [R1+0x398] ;  /* 0x00039800018e7983 */ /* 0x000ea80000100a00 */
[----:B------:R-:W2:Y:S04]  /*ce750*/  LDL.64 R144, [R1+0x3a0] ;  /* 0x0003a00001907983 */ /* 0x000ea80000100a00 */
[----:B------:R-:W2:Y:S04]  /*ce760*/  LDL.64 R146, [R1+0x3a8] ;  /* 0x0003a80001927983 */ /* 0x000ea80000100a00 */
[----:B------:R-:W2:Y:S04]  /*ce770*/  LDL.64 R152, [R1+0x3b0] ;  /* 0x0003b00001987983 */ /* 0x000ea80000100a00 */
[----:B------:R-:W2:Y:S04]  /*ce780*/  LDL.64 R154, [R1+0x3b8] ;  /* 0x0003b800019a7983 */ /* 0x000ea80000100a00 */
[----:B------:R-:W2:Y:S04]  /*ce790*/  LDL.64 R148, [R1+0x3c0] ;  /* 0x0003c00001947983 */ /* 0x000ea80000100a00 */
[----:B------:R-:W2:Y:S04]  /*ce7a0*/  LDL.64 R150, [R1+0x3c8] ;  /* 0x0003c80001967983 */ /* 0x000ea80000100a00 */
[----:B------:R-:W-:Y:S04]  /*ce7b0*/  STL [R1+0xb698], R238 ;  /* 0x00b698ee01007387 */ /* 0x000fe80000100800 */
[----:B------:R-:W-:Y:S04]  /*ce7c0*/  STL [R1+0xb694], R239 ;  /* 0x00b694ef01007387 */ /* 0x000fe80000100800 */
[----:B------:R-:W-:Y:S04]  /*ce7d0*/  STL [R1+0xb68c], R234 ;  /* 0x00b68cea01007387 */ /* 0x000fe80000100800 */
[----:B------:R1:W-:Y:S04]  /*ce7e0*/  STL [R1+0xb688], R235 ;  /* 0x00b688eb01007387 */ /* 0x0003e80000100800 */
[----:B------:R1:W-:Y:S04]  /*ce7f0*/  STL.64 [R1+0xb990], R232 ;  /* 0x00b990e801007387 */ /* 0x0003e80000100a00 */
[----:B-1----:R-:W2:Y:S04]  /*ce800*/  LDL.64 R234, [R1+0x2a8] ;  /* 0x0002a80001ea7983 */ /* 0x002ea80000100a00 */
[----:B------:R-:W2:Y:S04]  /*ce810*/  LDL.64 R232, [R1+0x2a0] ;  /* 0x0002a00001e87983 */ /* 0x000ea80000100a00 */
        /* <DEDUP_REMOVED lines=21> */
[----:B------:R-:W-:Y:S04]  /*ce970*/  STL [R1+0xb660], R215 ;  /* 0x00b660d701007387 */ /* 0x000fe80000100800 */
[----:B------:R1:W-:Y:S04]  /*ce980*/  STL.64 [R1+0xb9b8], R212 ;  /* 0x00b9b8d401007387 */ /* 0x0003e80000100a00 */
[----:B------:R-:W2:Y:S04]  /*ce990*/  LDL R4, [R1+0x1d0] ;  /* 0x0001d00001047983 */ /* 0x000ea80000100800 */
[----:B------:R-:W2:Y:S01]  /*ce9a0*/  LDL R5, [R1+0x1d4] ;  /* 0x0001d40001057983 */ /* 0x000ea20000100800 */
[C---:B------:R-:W-:Y:S03]  /*ce9b0*/  HMMA.1688.F32.TF32 R112, R136.reuse, R204, R112 ;  /* 0x000000cc8870723c */ /* 0x040fe60000081070 */
[----:B-1----:R-:W3:Y:S04]  /*ce9c0*/  LDL R212, [R1+0x250] ;  /* 0x0002500001d47983 */ /* 0x002ee80000100800 */
[----:B------:R-:W3:Y:S01]  /*ce9d0*/  LDL R213, [R1+0x254] ;  /* 0x0002540001d57983 */ /* 0x000ee20000100800 */
[C---:B------:R-:W-:Y:S08]  /*ce9e0*/  HMMA.1688.F32.TF32 R116, R136.reuse, R200, R116 ;  /* 0x000000c88874723c */ /* 0x040ff00000081074 */
[C---:B------:R-:W-:Y:S08]  /*ce9f0*/  HMMA.1688.F32.TF32 R120, R136.reuse, R196, R120 ;  /* 0x000000c48878723c */ /* 0x040ff00000081078 */
[----:B------:R-:W-:Y:S01]  /*cea00*/  HMMA.1688.F32.TF32 R136, R136, R192, R124 ;  /* 0x000000c08888723c */ /* 0x000fe2000008107c */
[----:B------:R-:W-:Y:S04]  /*cea10*/  LDS R124, [R3+UR10+0x10000] ;  /* 0x0100000a037c7984 */ /* 0x000fe80008000800 */
[----:B------:R-:W-:Y:S04]  /*cea20*/  LDS R126, [R3+UR10+0x11000] ;  /* 0x0110000a037e7984 */ /* 0x000fe80008000800 */
[----:B------:R-:W-:Y:S04]  /*cea30*/  LDS R125, [R252+UR10+0x10000] ;  /* 0x0100000afc7d7984 */ /* 0x000fe80008000800 */
[----:B------:R-:W2:Y:S01]  /*cea40*/  LDS R127, [R252+UR10+0x11000] ;  /* 0x0110000afc7f7984 */ /* 0x000ea20008000800 */
[C---:B------:R-:W-:Y:S03]  /*cea50*/  HMMA.1688.F32.TF32 R104, R132.reuse, R214, R104 ;  /* 0x000000d68468723c */ /* 0x040fe60000081068 */
[----:B------:R-:W3:Y:S04]  /*cea60*/  LDL R214, [R1+0x258] ;  /* 0x0002580001d67983 */ /* 0x000ee80000100800 */
[----:B------:R-:W3:Y:S01]  /*cea70*/  LDL R215, [R1+0x25c] ;  /* 0x00025c0001d77983 */ /* 0x000ee20000100800 */
[C---:B------:R-:W-:Y:S03]  /*cea80*/  HMMA.1688.F32.TF32 R108, R132.reuse, R210, R108 ;  /* 0x000000d2846c723c */ /* 0x040fe6000008106c */
[----:B------:R1:W-:Y:S04]  /*cea90*/  STL [R1+0xb65c], R210 ;  /* 0x00b65cd201007387 */ /* 0x0003e80000100800 */
[----:B------:R1:W-:Y:S04]  /*ceaa0*/  STL [R1+0xb658], R211 ;  /* 0x00b658d301007387 */ /* 0x0003e80000100800 */
[----:B------:R1:W-:Y:S04]  /*ceab0*/  STL.64 [R1+0xb9c0], R208 ;  /* 0x00b9c0d001007387 */ /* 0x0003e80000100a00 */
[----:B-1----:R-:W3:Y:S04]  /*ceac0*/  LDL R210, [R1+0x248] ;  /* 0x0002480001d27983 */ /* 0x002ee80000100800 */
[----:B------:R-:W3:Y:S04]  /*cead0*/  LDL R211, [R1+0x24c] ;  /* 0x00024c0001d37983 */ /* 0x000ee80000100800 */
[----:B------:R-:W3:Y:S04]  /*ceae0*/  LDL R208, [R1+0x240] ;  /* 0x0002400001d07983 */ /* 0x000ee80000100800 */
[----:B------:R-:W3:Y:S04]  /*ceaf0*/  LDL R209, [R1+0x244] ;  /* 0x0002440001d17983 */ /* 0x000ee80000100800 */
[----:B------:R-:W3:Y:S04]  /*ceb00*/  LDL R244, [R1+0x1f0] ;  /* 0x0001f00001f47983 */ /* 0x000ee80000100800 */
[----:B------:R-:W3:Y:S04]  /*ceb10*/  LDL R245, [R1+0x1f4] ;  /* 0x0001f40001f57983 */ /* 0x000ee80000100800 */
[----:B------:R-:W3:Y:S04]  /*ceb20*/  LDL R248, [R1+0x200] ;  /* 0x0002000001f87983 */ /* 0x000ee80000100800 */
[----:B------:R-:W3:Y:S04]  /*ceb30*/  LDL R249, [R1+0x204] ;  /* 0x0002040001f97983 */ /* 0x000ee80000100800 */
[----:B------:R-:W-:Y:S04]  /*ceb40*/  STL [R1+0xb634], R206 ;  /* 0x00b634ce01007387 */ /* 0x000fe80000100800 */
[----:B------:R-:W-:Y:S04]  /*ceb50*/  STL [R1+0xb630], R207 ;  /* 0x00b630cf01007387 */ /* 0x000fe80000100800 */
[----:B------:R-:W-:Y:S01]  /*ceb60*/  STL [R1+0xb62c], R202 ;  /* 0x00b62cca01007387 */ /* 0x000fe20000100800 */
[C---:B------:R-:W-:Y:S03]  /*ceb70*/  HMMA.1688.F32.TF32 R20, R132.reuse, R6, R20 ;  /* 0x000000068414723c */ /* 0x040fe60000081014 */
[----:B------:R-:W-:Y:S04]  /*ceb80*/  STL [R1+0xb628], R203 ;  /* 0x00b628cb01007387 */ /* 0x000fe80000100800 */
[----:B------:R-:W-:Y:S01]  /*ceb90*/  STL [R1+0xb624], R198 ;  /* 0x00b624c601007387 */ /* 0x000fe20000100800 */
[C---:B------:R-:W-:Y:S03]  /*ceba0*/  HMMA.1688.F32.TF32 R80, R132.reuse, R238, R80 ;  /* 0x000000ee8450723c */ /* 0x040fe60000081050 */
[----:B------:R-:W-:Y:S04]  /*cebb0*/  STL [R1+0xb620], R199 ;  /* 0x00b620c701007387 */ /* 0x000fe80000100800 */
[----:B------:R1:W-:Y:S01]  /*cebc0*/  STL.64 [R1+0xb9c8], R196 ;  /* 0x00b9c8c401007387 */ /* 0x0003e20000100a00 */
[C---:B------:R-:W-:Y:S08]  /*cebd0*/  HMMA.1688.F32.TF32 R112, R132.reuse, R206, R112 ;  /* 0x000000ce8470723c */ /* 0x040ff00000081070 */
[C---:B------:R-:W-:Y:S01]  /*cebe0*/  HMMA.1688.F32.TF32 R116, R132.reuse, R202, R116 ;  /* 0x000000ca8474723c */ /* 0x040fe20000081074 */
[----:B-1----:R-:W3:Y:S07]  /*cebf0*/  LDL.64 R196, [R1+0x230] ;  /* 0x0002300001c47983 */ /* 0x002eee0000100a00 */
[C---:B------:R-:W-:Y:S01]  /*cec00*/  HMMA.1688.F32.TF32 R120, R132.reuse, R198, R120 ;  /* 0x000000c68478723c */ /* 0x040fe20000081078 */
[----:B------:R-:W3:Y:S07]  /*cec10*/  LDL.64 R198, [R1+0x238] ;  /* 0x0002380001c67983 */ /* 0x000eee0000100a00 */
[----:B------:R-:W-:Y:S01]  /*cec20*/  HMMA.1688.F32.TF32 R136, R132, R194, R136 ;  /* 0x000000c28488723c */ /* 0x000fe20000081088 */
[----:B------:R-:W3:Y:S04]  /*cec30*/  LDL.64 R132, [R1+0x1e0] ;  /* 0x0001e00001847983 */ /* 0x000ee80000100a00 */
[----:B------:R-:W-:Y:S04]  /*cec40*/  STL [R1+0xb61c], R194 ;  /* 0x00b61cc201007387 */ /* 0x000fe80000100800 */
[----:B------:R1:W-:Y:S04]  /*cec50*/  STL [R1+0xb618], R195 ;  /* 0x00b618c301007387 */ /* 0x0003e80000100800 */
[----:B------:R4:W-:Y:S04]  /*cec60*/  STL.64 [R1+0xb9d0], R192 ;  /* 0x00b9d0c001007387 */ /* 0x0009e80000100a00 */
[----:B------:R-:W-:Y:S04]  /*cec70*/  LDS R134, [R3+UR10+0x13000] ;  /* 0x0130000a03867984 */ /* 0x000fe80008000800 */
[----:B-1----:R-:W3:Y:S04]  /*cec80*/  LDL.64 R194, [R1+0x228] ;  /* 0x0002280001c27983 */ /* 0x002ee80000100a00 */
[----:B----4-:R-:W4:Y:S04]  /*cec90*/  LDL.64 R192, [R1+0x220] ;  /* 0x0002200001c07983 */ /* 0x010f280000100a00 */
[----:B------:R-:W4:Y:S04]  /*ceca0*/  LDL.LU.64 R6, [R1+0xba48] ;  /* 0x00ba480001067983 */ /* 0x000f280000300a00 */
[----:B------:R-:W-:Y:S01]  /*cecb0*/  LDS R135, [R252+UR10+0x13000] ;  /* 0x0130000afc877984 */ /* 0x000fe20008000800 */
[----:B--2---:R-:W-:Y:S03]  /*cecc0*/  HMMA.1688.F32.TF32 R128, R124, R4, R128 ;  /* 0x000000047c80723c */ /* 0x004fe60000081080 */
[----:B------:R-:W4:Y:S01]  /*cecd0*/  LDL.LU.64 R4, [R1+0xba40] ;  /* 0x00ba400001047983 */ /* 0x000f220000300a00 */
[----:B---3--:R-:W-:Y:S01]  /*cece0*/  MOV R202, R132 ;  /* 0x0000008400ca7202 */ /* 0x008fe20000000f00 */
[----:B------:R-:W-:-:S03]  /*cecf0*/  IMAD.MOV.U32 R203, RZ, RZ, R133 ;  /* 0x000000ffffcb7224 */ /* 0x000fc600078e0085 */
[----:B----4-:R-:W-:Y:S01]  /*ced00*/  HMMA.1688.F32.TF32 R4, R124, R132, R4 ;  /* 0x000000847c04723c */ /* 0x010fe20000081004 */
[----:B------:R-:W-:Y:S04]  /*ced10*/  LDS R132, [R3+UR10+0x12000] ;  /* 0x0120000a03847984 */ /* 0x000fe80008000800 */
[----:B------:R-:W1:-:S14]  /*ced20*/  LDS R133, [R252+UR10+0x12000] ;  /* 0x0120000afc857984 */ /* 0x000e5c0008000800 */
[----:B------:R-:W-:Y:S04]  /*ced30*/  STL.64 [R1+0xba18], R6 ;  /* 0x00ba180601007387 */ /* 0x000fe80000100a00 */
[----:B------:R-:W-:Y:S04]  /*ced40*/  STL.64 [R1+0xba10], R4 ;  /* 0x00ba100401007387 */ /* 0x000fe80000100a00 */
[----:B------:R-:W-:Y:S04]  /*ced50*/  STL [R1+0xb63c], R202 ;  /* 0x00b63cca01007387 */ /* 0x000fe80000100800 */
[----:B------:R2:W-:Y:S04]  /*ced60*/  STL [R1+0xb638], R203 ;  /* 0x00b638cb01007387 */ /* 0x0005e80000100800 */
[----:B------:R3:W-:Y:S01]  /*ced70*/  STL.64 [R1+0xb9d8], R200 ;  /* 0x00b9d8c801007387 */ /* 0x0007e20000100a00 */
[C---:B------:R-:W-:Y:S03]  /*ced80*/  HMMA.1688.F32.TF32 R8, R124.reuse, R244, R8 ;  /* 0x000000f47c08723c */ /* 0x040fe60000081008 */
[----:B--2---:R-:W2:Y:S04]  /*ced90*/  LDL.64 R202, [R1+0x218] ;  /* 0x0002180001ca7983 */ /* 0x004ea80000100a00 */
[----:B---3--:R-:W3:Y:S01]  /*ceda0*/  LDL.64 R200, [R1+0x210] ;  /* 0x0002100001c87983 */ /* 0x008ee20000100a00 */
[C---:B------:R-:W-:Y:S11]  /*cedb0*/  HMMA.1688.F32.TF32 R12, R124.reuse, R248, R12 ;  /* 0x000000f87c0c723c */ /* 0x040ff6000008100c */
[----:B------:R-:W-:Y:S04]  /*cedc0*/  STL.64 [R1+0xba08], R10 ;  /* 0x00ba080a01007387 */ /* 0x000fe80000100a00 */
[----:B------:R-:W-:Y:S04]  /*cedd0*/  STL.64 [R1+0xba00], R8 ;  /* 0x00ba000801007387 */ /* 0x000fe80000100a00 */
[----:B------:R-:W-:Y:S04]  /*cede0*/  STL.64 [R1+0xb9f8], R14 ;  /* 0x00b9f80e01007387 */ /* 0x000fe80000100a00 */
[----:B------:R-:W-:Y:S01]  /*cedf0*/  STL.64 [R1+0xb9f0], R12 ;  /* 0x00b9f00c01007387 */ /* 0x000fe20000100a00 */
[----:B---3--:R-:W-:-:S15]  /*cee00*/  HMMA.1688.F32.TF32 R16, R124, R200, R16 ;  /* 0x000000c87c10723c */ /* 0x008fde0000081010 */
[----:B------:R-:W-:-:S04]  /*cee10*/  NOP ;  /* 0x0000000000007918 */ /* 0x000fc80000000000 */
[----:B------:R3:W-:Y:S04]  /*cee20*/  STL.64 [R1+0xb9e8], R18 ;  /* 0x00b9e81201007387 */ /* 0x0007e80000100a00 */
[----:B------:R4:W-:Y:S04]  /*cee30*/  STL.64 [R1+0xb9e0], R16 ;  /* 0x00b9e01001007387 */ /* 0x0009e80000100a00 */
[----:B------:R-:W2:Y:S04]  /*cee40*/  LDL R244, [R1+0x340] ;  /* 0x0003400001f47983 */ /* 0x000ea80000100800 */
[----:B------:R-:W2:Y:S04]  /*cee50*/  LDL R245, [R1+0x344] ;  /* 0x0003440001f57983 */ /* 0x000ea80000100800 */
[----:B------:R-:W4:Y:S04]  /*cee60*/  LDL R248, [R1+0x350] ;  /* 0x0003500001f87983 */ /* 0x000f280000100800 */
[----:B------:R-:W4:Y:S04]  /*cee70*/  LDL R249, [R1+0x354] ;  /* 0x0003540001f97983 */ /* 0x000f280000100800 */
[----:B------:R-:W1:Y:S04]  /*cee80*/  LDL R6, [R1+0x1d8] ;  /* 0x0001d80001067983 */ /* 0x000e680000100800 */
[----:B------:R-:W1:Y:S01]  /*cee90*/  LDL R7, [R1+0x1dc] ;  /* 0x0001dc0001077983 */ /* 0x000e620000100800 */
[----:B------:R-:W-:-:S02]  /*ceea0*/  IMAD.MOV.U32 R206, RZ, RZ, R201 ;  /* 0x000000ffffce7224 */ /* 0x000fc400078e00c9 */
[----:B------:R-:W-:Y:S01]  /*ceeb0*/  IMAD.MOV.U32 R238, RZ, RZ, R165 ;  /* 0x000000ffffee7224 */ /* 0x000fe200078e00a5 */
[----:B---3--:R-:W3:Y:S04]  /*ceec0*/  LDL R18, [R1+0x208] ;  /* 0x0002080001127983 */ /* 0x008ee80000100800 */
[----:B------:R-:W3:Y:S04]  /*ceed0*/  LDL R19, [R1+0x20c] ;  /* 0x00020c0001137983 */ /* 0x000ee80000100800 */
[----:B------:R-:W3:Y:S04]  /*ceee0*/  LDL R14, [R1+0x1f8] ;  /* 0x0001f800010e7983 */ /* 0x000ee80000100800 */
[----:B------:R-:W3:Y:S04]  /*ceef0*/  LDL R15, [R1+0x1fc] ;  /* 0x0001fc00010f7983 */ /* 0x000ee80000100800 */
[----:B------:R-:W3:Y:S04]  /*cef00*/  LDL R10, [R1+0x1e8] ;  /* 0x0001e800010a7983 */ /* 0x000ee80000100800 */
[----:B------:R-:W3:Y:S04]  /*cef10*/  LDL R11, [R1+0x1ec] ;  /* 0x0001ec00010b7983 */ /* 0x000ee80000100800 */
[----:B------:R1:W-:Y:S04]  /*cef20*/  STL [R1+0xb640], R206 ;  /* 0x00b640ce01007387 */ /* 0x0003e80000100800 */
[----:B------:R-:W-:Y:S04]  /*cef30*/  STL [R1+0xb6a4], R238 ;  /* 0x00b6a4ee01007387 */ /* 0x000fe80000100800 */
[----:B------:R-:W3:Y:S01]  /*cef40*/  LDL.LU.64 R246, [R1+0xba38] ;  /* 0x00ba380001f67983 */ /* 0x000ee20000300a00 */
[C---:B--2---:R-:W-:Y:S03]  /*cef50*/  HMMA.1688.F32.TF32 R92, R124.reuse, R244, R92 ;  /* 0x000000f47c5c723c */ /* 0x044fe6000008105c */
[----:B------:R-:W2:Y:S04]  /*cef60*/  LDL.LU.64 R244, [R1+0xba30] ;  /* 0x00ba300001f47983 */ /* 0x000ea80000300a00 */
[----:B------:R-:W2:Y:S01]  /*cef70*/  LDL.LU.64 R250, [R1+0xba28] ;  /* 0x00ba280001fa7983 */ /* 0x000ea20000300a00 */
[----:B----4-:R-:W-:Y:S03]  /*cef80*/  HMMA.1688.F32.TF32 R96, R124, R248, R96 ;  /* 0x000000f87c60723c */ /* 0x010fe60000081060 */
[----:B------:R-:W4:Y:S05]  /*cef90*/  LDL.LU.64 R248, [R1+0xba20] ;  /* 0x00ba200001f87983 */ /* 0x000f2a0000300a00 */
[C---:B-1----:R-:W-:Y:S01]  /*cefa0*/  HMMA.1688.F32.TF32 R128, R132.reuse, R6, R128 ;  /* 0x000000068480723c */ /* 0x042fe20000081080 */
[----:B------:R-:W3:Y:S04]  /*cefb0*/  LDL.LU.64 R6, [R1+0xba18] ;  /* 0x00ba180001067983 */ /* 0x000ee80000300a00 */
[----:B------:R-:W3:Y:S03]  /*cefc0*/  LDL.LU.64 R4, [R1+0xba10] ;  /* 0x00ba100001047983 */ /* 0x000ee60000300a00 */
[C---:B---3--:R-:W-:Y:S01]  /*cefd0*/  HMMA.1688.F32.TF32 R4, R132.reuse, R10, R4 ;  /* 0x0000000a8404723c */ /* 0x048fe20000081004 */
[----:B------:R-:W3:Y:S04]  /*cefe0*/  LDL.LU.64 R10, [R1+0xba08] ;  /* 0x00ba0800010a7983 */ /* 0x000ee80000300a00 */
[----:B------:R-:W3:Y:S03]  /*ceff0*/  LDL.LU.64 R8, [R1+0xba00] ;  /* 0x00ba000001087983 */ /* 0x000ee60000300a00 */
[----:B---3--:R-:W-:Y:S01]  /*cf000*/  HMMA.1688.F32.TF32 R8, R132, R14, R8 ;  /* 0x0000000e8408723c */ /* 0x008fe20000081008 */
[----:B------:R-:W3:Y:S04]  /*cf010*/  LDL.LU.64 R14, [R1+0xb9f8] ;  /* 0x00b9f800010e7983 */ /* 0x000ee80000300a00 */
[----:B------:R-:W3:Y:S01]  /*cf020*/  LDL.LU.64 R12, [R1+0xb9f0] ;  /* 0x00b9f000010c7983 */ /* 0x000ee20000300a00 */
[----:B------:R-:W-:-:S02]  /*cf030*/  IMAD.MOV.U32 R207, RZ, RZ, R202 ;  /* 0x000000ffffcf7224 */ /* 0x000fc400078e00ca */
[----:B------:R-:W-:Y:S08]  /*cf040*/  HMMA.1688.F32.TF32 R20, R124, R192, R20 ;  /* 0x000000c07c14723c */ /* 0x000ff00000081014 */
[----:B---3--:R-:W-:Y:S01]  /*cf050*/  HMMA.1688.F32.TF32 R12, R132, R18, R12 ;  /* 0x00000012840c723c */ /* 0x008fe2000008100c */
[----:B------:R-:W3:Y:S04]  /*cf060*/  LDL.LU.64 R18, [R1+0xb9e8] ;  /* 0x00b9e80001127983 */ /* 0x000ee80000300a00 */
[----:B------:R-:W3:Y:S04]  /*cf070*/  LDL.LU.64 R16, [R1+0xb9e0] ;  /* 0x00b9e00001107983 */ /* 0x000ee80000300a00 */
[----:B------:R-:W2:Y:S04]  /*cf080*/  LDL.LU.64 R200, [R1+0xb9d8] ;  /* 0x00b9d80001c87983 */ /* 0x000ea80000300a00 */
[----:B------:R1:W-:Y:S04]  /*cf090*/  STL [R1+0xb644], R207 ;  /* 0x00b644cf01007387 */ /* 0x0003e80000100800 */
[----:B------:R-:W2:Y:S01]  /*cf0a0*/  LDL.LU.64 R192, [R1+0xb9d0] ;  /* 0x00b9d00001c07983 */ /* 0x000ea20000300a00 */
[----:B------:R-:W-:Y:S01]  /*cf0b0*/  HMMA.1688.F32.TF32 R24, R124, R196, R24 ;  /* 0x000000c47c18723c */ /* 0x000fe20000081018 */
[----:B------:R-:W-:-:S07]  /*cf0c0*/  IMAD.MOV.U32 R206, RZ, RZ, R199 ;  /* 0x000000ffffce7224 */ /* 0x000fce00078e00c7 */
[----:B------:R-:W-:Y:S01]  /*cf0d0*/  HMMA.1688.F32.TF32 R28, R124, R208, R28 ;  /* 0x000000d07c1c723c */ /* 0x000fe2000008101c */
[----:B-1----:R-:W-:-:S07]  /*cf0e0*/  IMAD.MOV.U32 R207, RZ, RZ, R198 ;  /* 0x000000ffffcf7224 */ /* 0x002fce00078e00c6 */
[C---:B------:R-:W-:Y:S08]  /*cf0f0*/  HMMA.1688.F32.TF32 R32, R124.reuse, R212, R32 ;  /* 0x000000d47c20723c */ /* 0x040ff00000081020 */
[C---:B------:R-:W-:Y:S08]  /*cf100*/  HMMA.1688.F32.TF32 R56, R124.reuse, R188, R56 ;  /* 0x000000bc7c38723c */ /* 0x040ff00000081038 */
[----:B------:R-:W-:Y:S08]  /*cf110*/  HMMA.1688.F32.TF32 R36, R124, R216, R36 ;  /* 0x000000d87c24723c */ /* 0x000ff00000081024 */
[----:B------:R-:W-:Y:S08]  /*cf120*/  HMMA.1688.F32.TF32 R20, R132, R194, R20 ;  /* 0x000000c28414723c */ /* 0x000ff00000081014 */
[----:B------:R-:W-:Y:S08]  /*cf130*/  HMMA.1688.F32.TF32 R60, R124, R184, R60 ;  /* 0x000000b87c3c723c */ /* 0x000ff0000008103c */
[----:B------:R-:W-:Y:S01]  /*cf140*/  HMMA.1688.F32.TF32 R24, R132, R198, R24 ;  /* 0x000000c68418723c */ /* 0x000fe20000081018 */
[----:B------:R-:W-:-:S02]  /*cf150*/  IMAD.MOV.U32 R199, RZ, RZ, R223 ;  /* 0x000000ffffc77224 */ /* 0x000fc400078e00df */
[----:B------:R-:W-:-:S05]  /*cf160*/  IMAD.MOV.U32 R198, RZ, RZ, R222 ;  /* 0x000000ffffc67224 */ /* 0x000fca00078e00de */
[C---:B------:R-:W-:Y:S08]  /*cf170*/  HMMA.1688.F32.TF32 R40, R124.reuse, R220, R40 ;  /* 0x000000dc7c28723c */ /* 0x040ff00000081028 */
[C---:B------:R-:W-:Y:S08]  /*cf180*/  HMMA.1688.F32.TF32 R64, R124.reuse, R180, R64 ;  /* 0x000000b47c40723c */ /* 0x040ff00000081040 */
[C---:B------:R-:W-:Y:S08]  /*cf190*/  HMMA.1688.F32.TF32 R44, R124.reuse, R224, R44 ;  /* 0x000000e07c2c723c */ /* 0x040ff0000008102c */
[C---:B------:R-:W-:Y:S08]  /*cf1a0*/  HMMA.1688.F32.TF32 R68, R124.reuse, R176, R68 ;  /* 0x000000b07c44723c */ /* 0x040ff00000081044 */
[----:B------:R-:W-:Y:S08]  /*cf1b0*/  HMMA.1688.F32.TF32 R48, R124, R228, R48 ;  /* 0x000000e47c30723c */ /* 0x000ff00000081030 */
[----:B------:R-:W-:Y:S01]  /*cf1c0*/  HMMA.1688.F32.TF32 R28, R132, R210, R28 ;  /* 0x000000d2841c723c */ /* 0x000fe2000008101c */
[----:B------:R-:W-:-:S02]  /*cf1d0*/  IMAD.MOV.U32 R211, RZ, RZ, R235 ;  /* 0x000000ffffd37224 */ /* 0x000fc400078e00eb */
[----:B------:R-:W-:-:S05]  /*cf1e0*/  IMAD.MOV.U32 R210, RZ, RZ, R234 ;  /* 0x000000ffffd27224 */ /* 0x000fca00078e00ea */
[C---:B------:R-:W-:Y:S08]  /*cf1f0*/  HMMA.1688.F32.TF32 R72, R124.reuse, R172, R72 ;  /* 0x000000ac7c48723c */ /* 0x040ff00000081048 */
[----:B------:R-:W-:Y:S08]  /*cf200*/  HMMA.1688.F32.TF32 R52, R124, R232, R52 ;  /* 0x000000e87c34723c */ /* 0x000ff00000081034 */
[----:B------:R-:W-:Y:S01]  /*cf210*/  HMMA.1688.F32.TF32 R32, R132, R214, R32 ;  /* 0x000000d68420723c */ /* 0x000fe20000081020 */
[----:B------:R-:W-:Y:S01]  /*cf220*/  MOV R215, R191 ;  /* 0x000000bf00d77202 */ /* 0x000fe20000000f00 */
[----:B------:R-:W-:-:S06]  /*cf230*/  IMAD.MOV.U32 R214, RZ, RZ, R190 ;  /* 0x000000ffffd67224 */ /* 0x000fcc00078e00be */
[----:B------:R-:W-:Y:S08]  /*cf240*/  HMMA.1688.F32.TF32 R76, R124, R168, R76 ;  /* 0x000000a87c4c723c */ /* 0x000ff0000008104c */
[C---:B------:R-:W-:Y:S08]  /*cf250*/  HMMA.1688.F32.TF32 R56, R132.reuse, R190, R56 ;  /* 0x000000be8438723c */ /* 0x040ff00000081038 */
[----:B------:R-:W-:Y:S08]  /*cf260*/  HMMA.1688.F32.TF32 R36, R132, R218, R36 ;  /* 0x000000da8424723c */ /* 0x000ff00000081024 */
[----:B------:R-:W-:Y:S08]  /*cf270*/  HMMA.1688.F32.TF32 R80, R124, R164, R80 ;  /* 0x000000a47c50723c */ /* 0x000ff00000081050 */
[C---:B------:R-:W-:Y:S08]  /*cf280*/  HMMA.1688.F32.TF32 R60, R132.reuse, R186, R60 ;  /* 0x000000ba843c723c */ /* 0x040ff0000008103c */
[----:B------:R-:W-:Y:S01]  /*cf290*/  HMMA.1688.F32.TF32 R40, R132, R222, R40 ;  /* 0x000000de8428723c */ /* 0x000fe20000081028 */
[----:B------:R-:W-:-:S02]  /*cf2a0*/  IMAD.MOV.U32 R223, RZ, RZ, R183 ;  /* 0x000000ffffdf7224 */ /* 0x000fc400078e00b7 */
[----:B------:R-:W-:-:S05]  /*cf2b0*/  IMAD.MOV.U32 R222, RZ, RZ, R182 ;  /* 0x000000ffffde7224 */ /* 0x000fca00078e00b6 */
[----:B------:R-:W-:Y:S08]  /*cf2c0*/  HMMA.1688.F32.TF32 R84, R124, R160, R84 ;  /* 0x000000a07c54723c */ /* 0x000ff00000081054 */
[C---:B------:R-:W-:Y:S08]  /*cf2d0*/  HMMA.1688.F32.TF32 R64, R132.reuse, R182, R64 ;  /* 0x000000b68440723c */ /* 0x040ff00000081040 */
[----:B------:R-:W-:Y:S08]  /*cf2e0*/  HMMA.1688.F32.TF32 R44, R132, R226, R44 ;  /* 0x000000e2842c723c */ /* 0x000ff0000008102c */
[----:B------:R-:W-:Y:S08]  /*cf2f0*/  HMMA.1688.F32.TF32 R88, R124, R156, R88 ;  /* 0x0000009c7c58723c */ /* 0x000ff00000081058 */
[C---:B------:R-:W-:Y:S08]  /*cf300*/  HMMA.1688.F32.TF32 R68, R132.reuse, R178, R68 ;  /* 0x000000b28444723c */ /* 0x040ff00000081044 */
[C---:B------:R-:W-:Y:S08]  /*cf310*/  HMMA.1688.F32.TF32 R48, R132.reuse, R230, R48 ;  /* 0x000000e68430723c */ /* 0x040ff00000081030 */
[----:B------:R-:W-:Y:S01]  /*cf320*/  HMMA.1688.F32.TF32 R72, R132, R174, R72 ;  /* 0x000000ae8448723c */ /* 0x000fe20000081048 */
[----:B------:R-:W-:-:S07]  /*cf330*/  IMAD.MOV.U32 R239, RZ, RZ, R166 ;  /* 0x000000ffffef7224 */ /* 0x000fce00078e00a6 */
[----:B------:R-:W-:Y:S01]  /*cf340*/  HMMA.1688.F32.TF32 R52, R132, R234, R52 ;  /* 0x000000ea8434723c */ /* 0x000fe20000081034 */
[----:B------:R-:W-:-:S07]  /*cf350*/  MOV R235, R171 ;  /* 0x000000ab00eb7202 */ /* 0x000fce0000000f00 */
[----:B---3--:R-:W-:Y:S01]  /*cf360*/  HMMA.1688.F32.TF32 R16, R132, R202, R16 ;  /* 0x000000ca8410723c */ /* 0x008fe20000081010 */
[----:B------:R-:W-:Y:S01]  /*cf370*/  IMAD.MOV.U32 R203, RZ, RZ, R195 ;  /* 0x000000ffffcb7224 */ /* 0x000fe200078e00c3 */
[----:B------:R-:W-:-:S04]  /*cf380*/  MOV R202, R194 ;  /* 0x000000c200ca7202 */ /* 0x000fc80000000f00 */
[----:B------:R-:W-:Y:S01]  /*cf390*/  STL [R1+0xb64c], R203 ;  /* 0x00b64ccb01007387 */ /* 0x000fe20000100800 */
[----:B------:R-:W-:-:S03]  /*cf3a0*/  MOV R195, R219 ;  /* 0x000000db00c37202 */ /* 0x000fc60000000f00 */
[----:B------:R1:W-:Y:S01]  /*cf3b0*/  STL [R1+0xb648], R202 ;  /* 0x00b648ca01007387 */ /* 0x0003e20000100800 */
[----:B------:R-:W-:-:S03]  /*cf3c0*/  IMAD.MOV.U32 R194, RZ, RZ, R218 ;  /* 0x000000ffffc27224 */ /* 0x000fc600078e00da */
[----:B------:R-:W3:Y:S04]  /*cf3d0*/  LDL.LU.64 R196, [R1+0xb9c8] ;  /* 0x00b9c80001c47983 */ /* 0x000ee80000300a00 */
[----:B------:R-:W-:Y:S04]  /*cf3e0*/  STL [R1+0xb654], R206 ;  /* 0x00b654ce01007387 */ /* 0x000fe80000100800 */
[----:B------:R2:W-:Y:S04]  /*cf3f0*/  STL [R1+0xb650], R207 ;  /* 0x00b650cf01007387 */ /* 0x0005e80000100800 */
[----:B------:R-:W4:Y:S01]  /*cf400*/  LDL.LU.64 R208, [R1+0xb9c0] ;  /* 0x00b9c00001d07983 */ /* 0x000f220000300a00 */
[----:B-1----:R-:W-:-:S03]  /*cf410*/  IMAD.MOV.U32 R202, RZ, RZ, R227 ;  /* 0x000000ffffca7224 */ /* 0x002fc600078e00e3 */
[----:B------:R-:W4:Y:S01]  /*cf420*/  LDL.LU.64 R212, [R1+0xb9b8] ;  /* 0x00b9b80001d47983 */ /* 0x000f220000300a00 */
[----:B------:R-:W-:-:S03]  /*cf430*/  IMAD.MOV.U32 R203, RZ, RZ, R226 ;  /* 0x000000ffffcb7224 */ /* 0x000fc600078e00e2 */
[----:B------:R-:W4:Y:S04]  /*cf440*/  LDL.LU.64 R216, [R1+0xb9b0] ;  /* 0x00b9b00001d87983 */ /* 0x000f280000300a00 */
[----:B------:R-:W-:Y:S01]  /*cf450*/  STL [R1+0xb69c], R195 ;  /* 0x00b69cc301007387 */ /* 0x000fe20000100800 */
[----:B--2---:R-:W-:-:S03]  /*cf460*/  IMAD.MOV.U32 R207, RZ, RZ, R231 ;  /* 0x000000ffffcf7224 */ /* 0x004fc600078e00e7 */
[----:B------:R1:W-:Y:S01]  /*cf470*/  STL [R1+0xb690], R194 ;  /* 0x00b690c201007387 */ /* 0x0003e20000100800 */
[----:B------:R-:W-:-:S03]  /*cf480*/  MOV R206, R230 ;  /* 0x000000e600ce7202 */ /* 0x000fc60000000f00 */
[----:B------:R-:W2:Y:S04]  /*cf490*/  LDL.LU.64 R220, [R1+0xb9a8] ;  /* 0x00b9a80001dc7983 */ /* 0x000ea80000300a00 */
[----:B------:R-:W-:Y:S04]  /*cf4a0*/  STL [R1+0xb6a8], R199 ;  /* 0x00b6a8c701007387 */ /* 0x000fe80000100800 */
[----:B------:R1:W-:Y:S04]  /*cf4b0*/  STL [R1+0xb6a0], R198 ;  /* 0x00b6a0c601007387 */ /* 0x0003e80000100800 */
[----:B------:R-:W2:Y:S04]  /*cf4c0*/  LDL.LU.64 R224, [R1+0xb9a0] ;  /* 0x00b9a00001e07983 */ /* 0x000ea80000300a00 */
[----:B------:R-:W-:Y:S04]  /*cf4d0*/  STL [R1+0xb6b0], R202 ;  /* 0x00b6b0ca01007387 */ /* 0x000fe80000100800 */
[----:B------:R-:W-:Y:S04]  /*cf4e0*/  STL [R1+0xb6ac], R203 ;  /* 0x00b6accb01007387 */ /* 0x000fe80000100800 */
[----:B------:R-:W2:Y:S04]  /*cf4f0*/  LDL.LU.64 R228, [R1+0xb998] ;  /* 0x00b9980001e47983 */ /* 0x000ea80000300a00 */
[----:B------:R-:W-:Y:S04]  /*cf500*/  STL [R1+0xb6b8], R207 ;  /* 0x00b6b8cf01007387 */ /* 0x000fe80000100800 */
[----:B------:R-:W-:Y:S04]  /*cf510*/  STL [R1+0xb6b4], R206 ;  /* 0x00b6b4ce01007387 */ /* 0x000fe80000100800 */
[----:B------:R-:W2:Y:S01]  /*cf520*/  LDL.LU.64 R232, [R1+0xb990] ;  /* 0x00b9900001e87983 */ /* 0x000ea20000300a00 */
[----:B------:R-:W-:-:S03]  /*cf530*/  IMAD.MOV.U32 R219, RZ, RZ, R187 ;  /* 0x000000ffffdb7224 */ /* 0x000fc600078e00bb */
[----:B------:R-:W-:Y:S01]  /*cf540*/  STL [R1+0xb6c0], R211 ;  /* 0x00b6c0d301007387 */ /* 0x000fe20000100800 */
[----:B------:R-:W-:-:S03]  /*cf550*/  IMAD.MOV.U32 R218, RZ, RZ, R186 ;  /* 0x000000ffffda7224 */ /* 0x000fc600078e00ba */
[----:B------:R-:W-:Y:S04]  /*cf560*/  STL [R1+0xb6bc], R210 ;  /* 0x00b6bcd201007387 */ /* 0x000fe80000100800 */
[----:B------:R-:W2:Y:S04]  /*cf570*/  LDL.LU.64 R190, [R1+0xb988] ;  /* 0x00b9880001be7983 */ /* 0x000ea80000300a00 */
[----:B------:R-:W2:Y:S04]  /*cf580*/  LDL.LU.64 R188, [R1+0xb980] ;  /* 0x00b9800001bc7983 */ /* 0x000ea80000300a00 */
[----:B------:R-:W-:Y:S04]  /*cf590*/  STL [R1+0xb6c8], R215 ;  /* 0x00b6c8d701007387 */ /* 0x000fe80000100800 */
[----:B------:R-:W-:Y:S04]  /*cf5a0*/  STL [R1+0xb6c4], R214 ;  /* 0x00b6c4d601007387 */ /* 0x000fe80000100800 */
[----:B------:R-:W2:Y:S04]  /*cf5b0*/  LDL.LU.64 R186, [R1+0xb978] ;  /* 0x00b9780001ba7983 */ /* 0x000ea80000300a00 */
[----:B------:R-:W2:Y:S01]  /*cf5c0*/  LDL.LU.64 R184, [R1+0xb970] ;  /* 0x00b9700001b87983 */ /* 0x000ea20000300a00 */
[----:B------:R-:W-:-:S03]  /*cf5d0*/  IMAD.MOV.U32 R227, RZ, RZ, R179 ;  /* 0x000000ffffe37224 */ /* 0x000fc600078e00b3 */
[----:B------:R-:W-:Y:S01]  /*cf5e0*/  STL [R1+0xb6d0], R219 ;  /* 0x00b6d0db01007387 */ /* 0x000fe20000100800 */
[----:B------:R-:W-:-:S03]  /*cf5f0*/  MOV R226, R178 ;  /* 0x000000b200e27202 */ /* 0x000fc60000000f00 */
[----:B------:R-:W-:Y:S04]  /*cf600*/  STL [R1+0xb6cc], R218 ;  /* 0x00b6ccda01007387 */ /* 0x000fe80000100800 */
[----:B------:R-:W2:Y:S04]  /*cf610*/  LDL.LU.64 R182, [R1+0xb968] ;  /* 0x00b9680001b67983 */ /* 0x000ea80000300a00 */
[----:B------:R-:W2:Y:S01]  /*cf620*/  LDL.LU.64 R180, [R1+0xb960] ;  /* 0x00b9600001b47983 */ /* 0x000ea20000300a00 */
[----:B------:R-:W-:-:S03]  /*cf630*/  IMAD.MOV.U32 R231, RZ, RZ, R175 ;  /* 0x000000ffffe77224 */ /* 0x000fc600078e00af */
[----:B------:R-:W-:Y:S01]  /*cf640*/  STL [R1+0xb6d8], R223 ;  /* 0x00b6d8df01007387 */ /* 0x000fe20000100800 */
[----:B------:R-:W-:-:S03]  /*cf650*/  IMAD.MOV.U32 R230, RZ, RZ, R174 ;  /* 0x000000ffffe67224 */ /* 0x000fc600078e00ae */
[----:B------:R-:W-:Y:S04]  /*cf660*/  STL [R1+0xb6d4], R222 ;  /* 0x00b6d4de01007387 */ /* 0x000fe80000100800 */
[----:B------:R-:W2:Y:S04]  /*cf670*/  LDL.LU.64 R178, [R1+0xb958] ;  /* 0x00b9580001b27983 */ /* 0x000ea80000300a00 */
[----:B------:R-:W2:Y:S04]  /*cf680*/  LDL.LU.64 R176, [R1+0xb950] ;  /* 0x00b9500001b07983 */ /* 0x000ea80000300a00 */
[----:B------:R-:W-:Y:S01]  /*cf690*/  STL [R1+0xb6e0], R227 ;  /* 0x00b6e0e301007387 */ /* 0x000fe20000100800 */
[----:B------:R-:W-:-:S03]  /*cf6a0*/  IMAD.MOV.U32 R234, RZ, RZ, R170 ;  /* 0x000000ffffea7224 */ /* 0x000fc600078e00aa */
[----:B------:R-:W-:Y:S01]  /*cf6b0*/  STL [R1+0xb6dc], R226 ;  /* 0x00b6dce201007387 */ /* 0x000fe20000100800 */
[C---:B------:R-:W-:Y:S03]  /*cf6c0*/  HMMA.1688.F32.TF32 R76, R132.reuse, R170, R76 ;  /* 0x000000aa844c723c */ /* 0x040fe6000008104c */
[----:B------:R-:W2:Y:S04]  /*cf6d0*/  LDL.LU.64 R174, [R1+0xb948] ;  /* 0x00b9480001ae7983 */ /* 0x000ea80000300a00 */
[----:B------:R-:W2:Y:S04]  /*cf6e0*/  LDL.LU.64 R172, [R1+0xb940] ;  /* 0x00b9400001ac7983 */ /* 0x000ea80000300a00 */
[----:B------:R-:W-:Y:S04]  /*cf6f0*/  STL [R1+0xb6e8], R231 ;  /* 0x00b6e8e701007387 */ /* 0x000fe80000100800 */
[----:B------:R-:W-:Y:S01]  /*cf700*/  STL [R1+0xb6e4], R230 ;  /* 0x00b6e4e601007387 */ /* 0x000fe20000100800 */
[----:B------:R-:W-:Y:S03]  /*cf710*/  HMMA.1688.F32.TF32 R80, R132, R166, R80 ;  /* 0x000000a68450723c */ /* 0x000fe60000081050 */
[----:B------:R-:W2:Y:S01]  /*cf720*/  LDL.LU.64 R170, [R1+0xb938] ;  /* 0x00b9380001aa7983 */ /* 0x000ea20000300a00 */
[----:B-1----:R-:W-:-:S03]  /*cf730*/  IMAD.MOV.U32 R194, RZ, RZ, R167 ;  /* 0x000000ffffc27224 */ /* 0x002fc600078e00a7 */
[----:B------:R-:W2:Y:S01]  /*cf740*/  LDL.LU.64 R168, [R1+0xb930] ;  /* 0x00b9300001a87983 */ /* 0x000ea20000300a00 */
[----:B------:R-:W-:-:S03]  /*cf750*/  IMAD.MOV.U32 R195, RZ, RZ, R163 ;  /* 0x000000ffffc37224 */ /* 0x000fc600078e00a3 */
[----:B------:R-:W-:Y:S01]  /*cf760*/  STL [R1+0xb6f0], R235 ;  /* 0x00b6f0eb01007387 */ /* 0x000fe20000100800 */
[----:B------:R-:W-:Y:S01]  /*cf770*/  HMMA.1688.F32.TF32 R84, R132, R162, R84 ;  /* 0x000000a28454723c */ /* 0x000fe20000081054 */
[----:B------:R-:W-:Y:S02]  /*cf780*/  IMAD.MOV.U32 R198, RZ, RZ, R162 ;  /* 0x000000ffffc67224 */ /* 0x000fe400078e00a2 */
[----:B------:R-:W-:Y:S04]  /*cf790*/  STL [R1+0xb6ec], R234 ;  /* 0x00b6ecea01007387 */ /* 0x000fe80000100800 */
[----:B------:R-:W2:Y:S01]  /*cf7a0*/  LDL.LU.64 R166, [R1+0xb928] ;  /* 0x00b9280001a67983 */ /* 0x000ea20000300a00 */
[----:B------:R-:W-:-:S03]  /*cf7b0*/  IMAD.MOV.U32 R238, RZ, RZ, R159 ;  /* 0x000000ffffee7224 */ /* 0x000fc600078e009f */
[----:B------:R-:W2:Y:S04]  /*cf7c0*/  LDL.LU.64 R164, [R1+0xb920] ;  /* 0x00b9200001a47983 */ /* 0x000ea80000300a00 */
[----:B------:R-:W2:Y:S01]  /*cf7d0*/  LDL.LU.64 R162, [R1+0xb918] ;  /* 0x00b9180001a27983 */ /* 0x000ea20000300a00 */
[----:B------:R-:W-:Y:S03]  /*cf7e0*/  HMMA.1688.F32.TF32 R88, R132, R158, R88 ;  /* 0x0000009e8458723c */ /* 0x000fe60000081058 */
[----:B------:R-:W2:Y:S01]  /*cf7f0*/  LDL.LU.64 R160, [R1+0xb910] ;  /* 0x00b9100001a07983 */ /* 0x000ea20000300a00 */
[----:B------:R-:W-:-:S03]  /*cf800*/  MOV R199, R158 ;  /* 0x0000009e00c77202 */ /* 0x000fc60000000f00 */
[----:B------:R1:W-:Y:S04]  /*cf810*/  STL.64 [R1+0xb790], R194 ;  /* 0x00b790c201007387 */ /* 0x0003e80000100a00 */
[----:B------:R-:W-:Y:S04]  /*cf820*/  STL.64 [R1+0xb788], R192 ;  /* 0x00b788c001007387 */ /* 0x000fe80000100a00 */
[----:B-1----:R-:W2:Y:S04]  /*cf830*/  LDL.64 R194, [R1+0x358] ;  /* 0x0003580001c27983 */ /* 0x002ea80000100a00 */
[----:B------:R-:W4:Y:S04]  /*cf840*/  LDL.LU.64 R158, [R1+0xb908] ;  /* 0x00b90800019e7983 */ /* 0x000f280000300a00 */
[----:B------:R-:W4:Y:S04]  /*cf850*/  LDL.LU.64 R156, [R1+0xb900] ;  /* 0x00b90000019c7983 */ /* 0x000f280000300a00 */
[----:B------:R1:W-:Y:S04]  /*cf860*/  STL.64 [R1+0xb7b0], R238 ;  /* 0x00b7b0ee01007387 */ /* 0x0003e80000100a00 */
[----:B------:R-:W-:Y:S04]  /*cf870*/  STL.64 [R1+0xb7a8], R236 ;  /* 0x00b7a8ec01007387 */ /* 0x000fe80000100a00 */
[----:B-1----:R-:W4:Y:S01]  /*cf880*/  LDL.64 R238, [R1+0x348] ;  /* 0x0003480001ee7983 */ /* 0x002f220000100a00 */
[----:B------:R-:W-:-:S02]  /*cf890*/  IMAD.MOV.U32 R211, RZ, RZ, R250 ;  /* 0x000000ffffd37224 */ /* 0x000fc400078e00fa */
[----:B------:R-:W-:Y:S01]  /*cf8a0*/  IMAD.MOV.U32 R210, RZ, RZ, R251 ;  /* 0x000000ffffd27224 */ /* 0x000fe200078e00fb */
[----:B------:R-:W-:Y:S01]  /*cf8b0*/  STL.64 [R1+0xb7a0], R198 ;  /* 0x00b7a0c601007387 */ /* 0x000fe20000100a00 */
[----:B------:R-:W-:Y:S02]  /*cf8c0*/  IMAD.MOV.U32 R215, RZ, RZ, R246 ;  /* 0x000000ffffd77224 */ /* 0x000fe400078e00f6 */
[----:B------:R-:W-:Y:S01]  /*cf8d0*/  IMAD.MOV.U32 R214, RZ, RZ, R247 ;  /* 0x000000ffffd67224 */ /* 0x000fe200078e00f7 */
[----:B------:R-:W-:Y:S01]  /*cf8e0*/  MOV R219, R242 ;  /* 0x000000f200db7202 */ /* 0x000fe20000000f00 */
[----:B------:R-:W-:Y:S02]  /*cf8f0*/  IMAD.MOV.U32 R218, RZ, RZ, R243 ;  /* 0x000000ffffda7224 */ /* 0x000fe400078e00f3 */
[----:B------:R-:W-:Y:S02]  /*cf900*/  IMAD.MOV.U32 R223, RZ, RZ, R142 ;  /* 0x000000ffffdf7224 */ /* 0x000fe400078e008e */
[----:B------:R-:W-:Y:S01]  /*cf910*/  IMAD.MOV.U32 R222, RZ, RZ, R143 ;  /* 0x000000ffffde7224 */ /* 0x000fe200078e008f */
[C---:B------:R-:W-:Y:S08]  /*cf920*/  HMMA.1688.F32.TF32 R112, R124.reuse, R140, R112 ;  /* 0x0000008c7c70723c */ /* 0x040ff00000081070 */
[----:B------:R-:W-:Y:S01]  /*cf930*/  HMMA.1688.F32.TF32 R116, R124, R144, R116 ;  /* 0x000000907c74723c */ /* 0x000fe20000081074 */
[----:B---3--:R1:W-:Y:S01]  /*cf940*/  STL.64 [R1+0xb798], R196 ;  /* 0x00b798c401007387 */ /* 0x0083e20000100a00 */
[----:B--2---:R-:W-:Y:S01]  /*cf950*/  IMAD.MOV.U32 R207, RZ, RZ, R194 ;  /* 0x000000ffffcf7224 */ /* 0x004fe200078e00c2 */
[----:B------:R-:W-:Y:S01]  /*cf960*/  MOV R206, R195 ;  /* 0x000000c300ce7202 */ /* 0x000fe20000000f00 */
[----:B----4-:R-:W-:-:S02]  /*cf970*/  IMAD.MOV.U32 R202, RZ, RZ, R238 ;  /* 0x000000ffffca7224 */ /* 0x010fc400078e00ee */
[----:B------:R-:W-:-:S05]  /*cf980*/  IMAD.MOV.U32 R203, RZ, RZ, R239 ;  /* 0x000000ffffcb7224 */ /* 0x000fca00078e00ef */
[----:B------:R-:W-:Y:S04]  /*cf990*/  STL.64 [R1+0xb7c0], R202 ;  /* 0x00b7c0ca01007387 */ /* 0x000fe80000100a00 */
[----:B------:R-:W-:Y:S04]  /*cf9a0*/  STL.64 [R1+0xb7b8], R200 ;  /* 0x00b7b8c801007387 */ /* 0x000fe80000100a00 */
[----:B------:R-:W-:Y:S04]  /*cf9b0*/  STL.64 [R1+0xb7d0], R206 ;  /* 0x00b7d0ce01007387 */ /* 0x000fe80000100a00 */
[----:B------:R2:W-:Y:S04]  /*cf9c0*/  STL.64 [R1+0xb7c8], R204 ;  /* 0x00b7c8cc01007387 */ /* 0x0005e80000100a00 */
        /* <DEDUP_REMOVED lines=8> */
[----:B------:R-:W4:Y:S04]  /*cfa50*/  LDL R140, [R1+0x3e0] ;  /* 0x0003e000018c7983 */ /* 0x000f280000100800 */
[----:B------:R-:W4:Y:S04]  /*cfa60*/  LDL R141, [R1+0x3e4] ;  /* 0x0003e400018d7983 */ /* 0x000f280000100800 */
[----:B------:R-:W4:Y:S04]  /*cfa70*/  LDL R144, [R1+0x3d0] ;  /* 0x0003d00001907983 */ /* 0x000f280000100800 */
[----:B------:R-:W4:Y:S01]  /*cfa80*/  LDL R145, [R1+0x3d4] ;  /* 0x0003d40001917983 */ /* 0x000f220000100800 */
        /* <DEDUP_REMOVED lines=8> */
[----:B------:R-:W4:Y:S01]  /*cfb10*/  LDS R127, [R252+UR10+0x15000] ;  /* 0x0150000afc7f7984 */ /* 0x000f220008000800 */
[----:B------:R-:W-:Y:S01]  /*cfb20*/  IMAD.MOV.U32 R227, RZ, RZ, R146 ;  /* 0x000000ffffe37224 */ /* 0x000fe200078e0092 */
[----:B------:R-:W-:Y:S01]  /*cfb30*/  MOV R226, R147 ;  /* 0x0000009300e27202 */ /* 0x000fe20000000f00 */
[----:B------:R-:W-:Y:S01]  /*cfb40*/  HMMA.1688.F32.TF32 R92, R132, R238, R92 ;  /* 0x000000ee845c723c */ /* 0x000fe2000008105c */
[----:B-1----:R-:W4:Y:S01]  /*cfb50*/  LDL R196, [R1+0x160] ;  /* 0x0001600001c47983 */ /* 0x002f220000100800 */
[----:B------:R-:W-:-:S02]  /*cfb60*/  IMAD.MOV.U32 R231, RZ, RZ, R154 ;  /* 0x000000ffffe77224 */ /* 0x000fc400078e009a */
[----:B------:R-:W-:Y:S01]  /*cfb70*/  IMAD.MOV.U32 R230, RZ, RZ, R155 ;  /* 0x000000ffffe67224 */ /* 0x000fe200078e009b */
[----:B------:R-:W4:Y:S03]  /*cfb80*/  LDL R197, [R1+0x164] ;  /* 0x0001640001c57983 */ /* 0x000f260000100800 */
[C---:B------:R-:W-:Y:S01]  /*cfb90*/  HMMA.1688.F32.TF32 R96, R132.reuse, R194, R96 ;  /* 0x000000c28460723c */ /* 0x040fe20000081060 */
[----:B------:R-:W4:Y:S04]  /*cfba0*/  LDL R198, [R1+0x168] ;  /* 0x0001680001c67983 */ /* 0x000f280000100800 */
[----:B------:R-:W4:Y:S03]  /*cfbb0*/  LDL R199, [R1+0x16c] ;  /* 0x00016c0001c77983 */ /* 0x000f260000100800 */
[C---:B------:R-:W-:Y:S01]  /*cfbc0*/  HMMA.1688.F32.TF32 R100, R132.reuse, R250, R100 ;  /* 0x000000fa8464723c */ /* 0x040fe20000081064 */
[----:B--2---:R-:W2:Y:S04]  /*cfbd0*/  LDL R204, [R1+0x180] ;  /* 0x0001800001cc7983 */ /* 0x004ea80000100800 */
[----:B------:R-:W2:Y:S03]  /*cfbe0*/  LDL R205, [R1+0x184] ;  /* 0x0001840001cd7983 */ /* 0x000ea60000100800 */
[C---:B------:R-:W-:Y:S01]  /*cfbf0*/  HMMA.1688.F32.TF32 R104, R132.reuse, R246, R104 ;  /* 0x000000f68468723c */ /* 0x040fe20000081068 */
[----:B------:R-:W2:Y:S04]  /*cfc00*/  LDL R206, [R1+0x188] ;  /* 0x0001880001ce7983 */ /* 0x000ea80000100800 */
[----:B------:R-:W2:Y:S03]  /*cfc10*/  LDL R207, [R1+0x18c] ;  /* 0x00018c0001cf7983 */ /* 0x000ea60000100800 */
[C---:B------:R-:W-:Y:S01]  /*cfc20*/  HMMA.1688.F32.TF32 R108, R132.reuse, R242, R108 ;  /* 0x000000f2846c723c */ /* 0x040fe2000008106c */
[----:B---3--:R-:W3:Y:S04]  /*cfc30*/  LDL R212, [R1+0x1a0] ;  /* 0x0001a00001d47983 */ /* 0x008ee80000100800 */
[----:B------:R-:W3:Y:S04]  /*cfc40*/  LDL R213, [R1+0x1a4] ;  /* 0x0001a40001d57983 */ /* 0x000ee80000100800 */
[----:B------:R-:W2:Y:S01]  /*cfc50*/  LDL R214, [R1+0x1a8] ;  /* 0x0001a80001d67983 */ /* 0x000ea20000100800 */
[C---:B------:R-:W-:Y:S03]  /*cfc60*/  HMMA.1688.F32.TF32 R120, R132.reuse, R154, R120 ;  /* 0x0000009a8478723c */ /* 0x040fe60000081078 */
[----:B------:R-:W2:Y:S04]  /*cfc70*/  LDL R215, [R1+0x1ac] ;  /* 0x0001ac0001d77983 */ /* 0x000ea80000100800 */
[----:B----4-:R-:W4:Y:S04]  /*cfc80*/  LDL R216, [R1+0x1b0] ;  /* 0x0001b00001d87983 */ /* 0x010f280000100800 */
[----:B------:R-:W4:Y:S04]  /*cfc90*/  LDL R217, [R1+0x1b4] ;  /* 0x0001b40001d97983 */ /* 0x000f280000100800 */
[----:B------:R-:W2:Y:S04]  /*cfca0*/  LDL R218, [R1+0x1b8] ;  /* 0x0001b80001da7983 */ /* 0x000ea80000100800 */
[----:B------:R-:W2:Y:S04]  /*cfcb0*/  LDL R219, [R1+0x1bc] ;  /* 0x0001bc0001db7983 */ /* 0x000ea80000100800 */
[----:B------:R-:W2:Y:S04]  /*cfcc0*/  LDL R220, [R1+0x1c0] ;  /* 0x0001c00001dc7983 */ /* 0x000ea80000100800 */
[----:B------:R-:W2:Y:S04]  /*cfcd0*/  LDL R221, [R1+0x1c4] ;  /* 0x0001c40001dd7983 */ /* 0x000ea80000100800 */
[----:B------:R-:W2:Y:S04]  /*cfce0*/  LDL R222, [R1+0x1c8] ;  /* 0x0001c80001de7983 */ /* 0x000ea80000100800 */
[----:B------:R-:W2:Y:S04]  /*cfcf0*/  LDL R223, [R1+0x1cc] ;  /* 0x0001cc0001df7983 */ /* 0x000ea80000100800 */
        /* <DEDUP_REMOVED lines=14> */
[----:B------:R1:W-:Y:S04]  /*cfde0*/  STL.64 [R1+0xb820], R226 ;  /* 0x00b820e201007387 */ /* 0x0003e80000100a00 */
[----:B------:R1:W-:Y:S01]  /*cfdf0*/  STL.64 [R1+0xb818], R224 ;  /* 0x00b818e001007387 */ /* 0x0003e20000100a00 */
[----:B------:R-:W-:Y:S01]  /*cfe00*/  IMAD.MOV.U32 R235, RZ, RZ, R150 ;  /* 0x000000ffffeb7224 */ /* 0x000fe200078e0096 */
[C---:B------:R-:W-:Y:S01]  /*cfe10*/  HMMA.1688.F32.TF32 R136, R132.reuse, R150, R136 ;  /* 0x000000968488723c */ /* 0x040fe20000081088 */
[----:B------:R-:W-:Y:S01]  /*cfe20*/  IMAD.MOV.U32 R234, RZ, RZ, R151 ;  /* 0x000000ffffea7224 */ /* 0x000fe200078e0097 */
[----:B-1----:R-:W2:Y:S04]  /*cfe30*/  LDL R226, [R1+0x438] ;  /* 0x0004380001e27983 */ /* 0x002ea80000100800 */
[----:B------:R-:W2:Y:S04]  /*cfe40*/  LDL R224, [R1+0x430] ;  /* 0x0004300001e07983 */ /* 0x000ea80000100800 */
[----:B------:R-:W2:Y:S04]  /*cfe50*/  LDL R225, [R1+0x434] ;  /* 0x0004340001e17983 */ /* 0x000ea80000100800 */
[----:B------:R-:W2:Y:S04]  /*cfe60*/  LDL R227, [R1+0x43c] ;  /* 0x00043c0001e37983 */ /* 0x000ea80000100800 */
[----:B------:R-:W2:Y:S04]  /*cfe70*/  LDL.LU.64 R154, [R1+0xb8f8] ;  /* 0x00b8f800019a7983 */ /* 0x000ea80000300a00 */
[----:B------:R-:W2:Y:S04]  /*cfe80*/  LDL.LU.64 R152, [R1+0xb8f0] ;  /* 0x00b8f00001987983 */ /* 0x000ea80000300a00 */
[----:B------:R1:W-:Y:S01]  /*cfe90*/  STL.64 [R1+0xb830], R230 ;  /* 0x00b830e601007387 */ /* 0x0003e20000100a00 */
[C---:B------:R-:W-:Y:S03]  /*cfea0*/  HMMA.1688.F32.TF32 R112, R132.reuse, R142, R112 ;  /* 0x0000008e8470723c */ /* 0x040fe60000081070 */
[----:B------:R1:W-:Y:S05]  /*cfeb0*/  STL.64 [R1+0xb828], R228 ;  /* 0x00b828e401007387 */ /* 0x0003ea0000100a00 */
[----:B------:R-:W-:Y:S01]  /*cfec0*/  HMMA.1688.F32.TF32 R116, R132, R146, R116 ;  /* 0x000000928474723c */ /* 0x000fe20000081074 */
[----:B------:R-:W-:Y:S04]  /*cfed0*/  LDS R134, [R3+UR10+0x17000] ;  /* 0x0170000a03867984 */ /* 0x000fe80008000800 */
[----:B-1----:R-:W2:Y:S04]  /*cfee0*/  LDL R230, [R1+0x428] ;  /* 0x0004280001e67983 */ /* 0x002ea80000100800 */
[----:B------:R-:W2:Y:S04]  /*cfef0*/  LDL R228, [R1+0x420] ;  /* 0x0004200001e47983 */ /* 0x000ea80000100800 */
[----:B------:R-:W2:Y:S04]  /*cff00*/  LDL R229, [R1+0x424] ;  /* 0x0004240001e57983 */ /* 0x000ea80000100800 */
[----:B------:R-:W2:Y:S04]  /*cff10*/  LDL R231, [R1+0x42c] ;  /* 0x00042c0001e77983 */ /* 0x000ea80000100800 */
[----:B------:R-:W2:Y:S04]  /*cff20*/  LDL.LU.64 R150, [R1+0xb8e8] ;  /* 0x00b8e80001967983 */ /* 0x000ea80000300a00 */
[----:B------:R-:W2:Y:S04]  /*cff30*/  LDL.LU.64 R148, [R1+0xb8e0] ;  /* 0x00b8e00001947983 */ /* 0x000ea80000300a00 */
[----:B------:R-:W2:Y:S04]  /*cff40*/  LDL R132, [R1+0x400] ;  /* 0x0004000001847983 */ /* 0x000ea80000100800 */
[----:B------:R-:W2:Y:S04]  /*cff50*/  LDL R133, [R1+0x404] ;  /* 0x0004040001857983 */ /* 0x000ea80000100800 */
[----:B------:R1:W-:Y:S04]  /*cff60*/  STL.64 [R1+0xb840], R234 ;  /* 0x00b840ea01007387 */ /* 0x0003e80000100a00 */
[----:B------:R1:W-:Y:S04]  /*cff70*/  STL.64 [R1+0xb838], R232 ;  /* 0x00b838e801007387 */ /* 0x0003e80000100a00 */
[----:B------:R-:W-:Y:S04]  /*cff80*/  LDS R135, [R252+UR10+0x17000] ;  /* 0x0170000afc877984 */ /* 0x000fe80008000800 */
[----:B-1----:R-:W2:Y:S04]  /*cff90*/  LDL R234, [R1+0x418] ;  /* 0x0004180001ea7983 */ /* 0x002ea80000100800 */
[----:B------:R-:W2:Y:S04]  /*cffa0*/  LDL R232, [R1+0x410] ;  /* 0x0004100001e87983 */ /* 0x000ea80000100800 */
[----:B------:R-:W2:Y:S01]  /*cffb0*/  LDL R233, [R1+0x414] ;  /* 0x0004140001e97983 */ /* 0x000ea20000100800 */
[C---:B------:R-:W-:Y:S03]  /*cffc0*/  HMMA.1688.F32.TF32 R4, R124.reuse, R140, R4 ;  /* 0x0000008c7c04723c */ /* 0x040fe60000081004 */
[----:B------:R-:W2:Y:S04]  /*cffd0*/  LDL R235, [R1+0x41c] ;  /* 0x00041c0001eb7983 */ /* 0x000ea80000100800 */
[----:B------:R-:W2:Y:S01]  /*cffe0*/  LDL.LU.64 R146, [R1+0xb8d8] ;  /* 0x00b8d80001927983 */ /* 0x000ea20000300a00 */
[C---:B------:R-:W-:Y:S03]  /*cfff0*/  HMMA.1688.F32.TF32 R128, R124.reuse, R144, R128 ;  /* 0x000000907c80723c */ /* 0x040fe60000081080 */
[----:B------:R-:W2:Y:S04]  /*d0000*/  LDL.LU.64 R144, [R1+0xb8d0] ;  /* 0x00b8d00001907983 */ /* 0x000ea80000300a00 */
[----:B------:R-:W2:Y:S04]  /*d0010*/  LDL.LU.64 R142, [R1+0xb8c8] ;  /* 0x00b8c800018e7983 */ /* 0x000ea80000300a00 */
[----:B------:R-:W2:Y:S04]  /*d0020*/  LDL.LU.64 R140, [R1+0xb8c0] ;  /* 0x00b8c000018c7983 */ /* 0x000ea80000300a00 */
[----:B------:R-:W-:Y:S04]  /*d0030*/  STL.64 [R1+0xb8b8], R6 ;  /* 0x00b8b80601007387 */ /* 0x000fe80000100a00 */
[----:B------:R1:W-:Y:S04]  /*d0040*/  STL.64 [R1+0xb8b0], R4 ;  /* 0x00b8b00401007387 */ /* 0x0003e80000100a00 */
[----:B-1----:R-:W2:Y:S04]  /*d0050*/  LDL R4, [R1+0x3f0] ;  /* 0x0003f00001047983 */ /* 0x002ea80000100800 */
[----:B------:R-:W2:Y:S02]  /*d0060*/  LDL R5, [R1+0x3f4] ;  /* 0x0003f40001057983 */ /* 0x000ea40000100800 */
[----:B--2---:R-:W-:-:S15]  /*d0070*/  HMMA.1688.F32.TF32 R8, R124, R4, R8 ;  /* 0x000000047c08723c */ /* 0x004fde0000081008 */
[----:B------:R-:W-:-:S04]  /*d0080*/  NOP ;  /* 0x0000000000007918 */ /* 0x000fc80000000000 */
[----:B------:R1:W-:Y:S04]  /*d0090*/  STL.64 [R1+0xb8a8], R10 ;  /* 0x00b8a80a01007387 */ /* 0x0003e80000100a00 */
[----:B------:R-:W-:Y:S04]  /*d00a0*/  STL.64 [R1+0xb8a0], R8 ;  /* 0x00b8a00801007387 */ /* 0x000fe80000100a00 */
[----:B------:R-:W2:Y:S04]  /*d00b0*/  LDL R6, [R1+0x3d8] ;  /* 0x0003d80001067983 */ /* 0x000ea80000100800 */
[----:B------:R-:W2:Y:S01]  /*d00c0*/  LDL R7, [R1+0x3dc] ;  /* 0x0003dc0001077983 */ /* 0x000ea20000100800 */
[----:B------:R-:W-:Y:S03]  /*d00d0*/  HMMA.1688.F32.TF32 R12, R124, R132, R12 ;  /* 0x000000847c0c723c */ /* 0x000fe6000008100c */
[----:B------:R-:W-:Y:S04]  /*d00e0*/  LDS R132, [R3+UR10+0x16000] ;  /* 0x0160000a03847984 */ /* 0x000fe80008000800 */
[----:B------:R-:W2:Y:S04]  /*d00f0*/  LDS R133, [R252+UR10+0x16000] ;  /* 0x0160000afc857984 */ /* 0x000ea80008000800 */
[----:B-1----:R-:W3:Y:S08]  /*d0100*/  LDL.64 R10, [R1+0x3e8] ;  /* 0x0003e800010a7983 */ /* 0x002ef00000100a00 */
[----:B------:R1:W-:Y:S04]  /*d0110*/  STL.64 [R1+0xb898], R14 ;  /* 0x00b8980e01007387 */ /* 0x0003e80000100a00 */
[----:B------:R-:W-:Y:S04]  /*d0120*/  STL.64 [R1+0xb890], R12 ;  /* 0x00b8900c01007387 */ /* 0x000fe80000100a00 */
[----:B-1----:R-:W4:Y:S04]  /*d0130*/  LDL.64 R14, [R1+0x3f8] ;  /* 0x0003f800010e7983 */ /* 0x002f280000100a00 */
[----:B------:R1:W-:Y:S04]  /*d0140*/  STL.64 [R1+0xb888], R234 ;  /* 0x00b888ea01007387 */ /* 0x0003e80000100a00 */
[----:B-1----:R-:W4:Y:S04]  /*d0150*/  LDL.64 R234, [R1+0x408] ;  /* 0x0004080001ea7983 */ /* 0x002f280000100a00 */
[----:B------:R3:W-:Y:S04]  /*d0160*/  STL [R1+0xb4a4], R188 ;  /* 0x00b4a4bc01007387 */ /* 0x0007e80000100800 */
[----:B------:R1:W-:Y:S04]  /*d0170*/  STL [R1+0xb4a0], R189 ;  /* 0x00b4a0bd01007387 */ /* 0x0003e80000100800 */
[----:B------:R4:W-:Y:S04]  /*d0180*/  STL [R1+0xb4ac], R184 ;  /* 0x00b4acb801007387 */ /* 0x0009e80000100800 */
[----:B------:R1:W-:Y:S04]  /*d0190*/  STL [R1+0xb4a8], R185 ;  /* 0x00b4a8b901007387 */ /* 0x0003e80000100800 */
[----:B------:R-:W-:Y:S04]  /*d01a0*/  STL [R1+0xb4b4], R180 ;  /* 0x00b4b4b401007387 */ /* 0x000fe80000100800 */
[----:B------:R-:W-:Y:S04]  /*d01b0*/  STL [R1+0xb4b0], R181 ;  /* 0x00b4b0b501007387 */ /* 0x000fe80000100800 */
[----:B------:R-:W-:Y:S04]  /*d01c0*/  STL [R1+0xb55c], R172 ;  /* 0x00b55cac01007387 */ /* 0x000fe80000100800 */
[----:B------:R-:W-:Y:S04]  /*d01d0*/  STL [R1+0xb558], R173 ;  /* 0x00b558ad01007387 */ /* 0x000fe80000100800 */
[----:B------:R-:W-:Y:S04]  /*d01e0*/  STL [R1+0xb564], R164 ;  /* 0x00b564a401007387 */ /* 0x000fe80000100800 */
[----:B------:R-:W-:Y:S04]  /*d01f0*/  STL [R1+0xb560], R165 ;  /* 0x00b560a501007387 */ /* 0x000fe80000100800 */
[----:B------:R-:W-:Y:S04]  /*d0200*/  STL [R1+0xb56c], R156 ;  /* 0x00b56c9c01007387 */ /* 0x000fe80000100800 */
[----:B------:R1:W-:Y:S01]  /*d0210*/  STL [R1+0xb568], R157 ;  /* 0x00b5689d01007387 */ /* 0x0003e20000100800 */
[----:B--2---:R-:W-:Y:S03]  /*d0220*/  HMMA.1688.F32.TF32 R128, R132, R6, R128 ;  /* 0x000000068480723c */ /* 0x004fe60000081080 */
[----:B------:R-:W2:Y:S04]  /*d0230*/  LDL.LU.64 R6, [R1+0xb8b8] ;  /* 0x00b8b80001067983 */ /* 0x000ea80000300a00 */
[----:B------:R-:W2:Y:S01]  /*d0240*/  LDL.LU.64 R4, [R1+0xb8b0] ;  /* 0x00b8b00001047983 */ /* 0x000ea20000300a00 */
[----:B------:R-:W-:Y:S01]  /*d0250*/  HMMA.1688.F32.TF32 R76, R124, R188, R76 ;  /* 0x000000bc7c4c723c */ /* 0x000fe2000008104c */
[----:B---3--:R-:W-:Y:S01]  /*d0260*/  MOV R188, R10 ;  /* 0x0000000a00bc7202 */ /* 0x008fe20000000f00 */
[----:B-1----:R-:W-:-:S06]  /*d0270*/  IMAD.MOV.U32 R189, RZ, RZ, R11 ;  /* 0x000000ffffbd7224 */ /* 0x002fcc00078e000b */
[----:B--2---:R-:W-:Y:S01]  /*d0280*/  HMMA.1688.F32.TF32 R4, R132, R10, R4 ;  /* 0x0000000a8404723c */ /* 0x004fe20000081004 */
[----:B------:R-:W2:Y:S04]  /*d0290*/  LDL.LU.64 R10, [R1+0xb8a8] ;  /* 0x00b8a800010a7983 */ /* 0x000ea80000300a00 */
[----:B------:R-:W2:Y:S03]  /*d02a0*/  LDL.LU.64 R8, [R1+0xb8a0] ;  /* 0x00b8a00001087983 */ /* 0x000ea60000300a00 */
[----:B------:R-:W-:Y:S01]  /*d02b0*/  HMMA.1688.F32.TF32 R80, R124, R184, R80 ;  /* 0x000000b87c50723c */ /* 0x000fe20000081050 */
[----:B----4-:R-:W-:Y:S02]  /*d02c0*/  IMAD.MOV.U32 R184, RZ, RZ, R14 ;  /* 0x000000ffffb87224 */ /* 0x010fe400078e000e */
[----:B------:R-:W-:-:S05]  /*d02d0*/  IMAD.MOV.U32 R185, RZ, RZ, R15 ;  /* 0x000000ffffb97224 */ /* 0x000fca00078e000f */
[C---:B------:R-:W-:Y:S08]  /*d02e0*/  HMMA.1688.F32.TF32 R52, R124.reuse, R196, R52 ;  /* 0x000000c47c34723c */ /* 0x040ff00000081034 */
[----:B------:R-:W-:Y:S08]  /*d02f0*/  HMMA.1688.F32.TF32 R56, R124, R236, R56 ;  /* 0x000000ec7c38723c */ /* 0x000ff00000081038 */
[----:B--2---:R-:W-:Y:S01]  /*d0300*/  HMMA.1688.F32.TF32 R8, R132, R14, R8 ;  /* 0x0000000e8408723c */ /* 0x004fe20000081008 */
[----:B------:R-:W2:Y:S04]  /*d0310*/  LDL.LU.64 R14, [R1+0xb898] ;  /* 0x00b89800010e7983 */ /* 0x000ea80000300a00 */
[----:B------:R-:W2:Y:S03]  /*d0320*/  LDL.LU.64 R12, [R1+0xb890] ;  /* 0x00b89000010c7983 */ /* 0x000ea60000300a00 */
[C---:B------:R-:W-:Y:S08]  /*d0330*/  HMMA.1688.F32.TF32 R60, R124.reuse, R192, R60 ;  /* 0x000000c07c3c723c */ /* 0x040ff0000008103c */
[----:B------:R-:W-:Y:S08]  /*d0340*/  HMMA.1688.F32.TF32 R64, R124, R248, R64 ;  /* 0x000000f87c40723c */ /* 0x000ff00000081040 */
[C---:B------:R-:W-:Y:S08]  /*d0350*/  HMMA.1688.F32.TF32 R52, R132.reuse, R198, R52 ;  /* 0x000000c68434723c */ /* 0x040ff00000081034 */
[----:B------:R-:W-:Y:S08]  /*d0360*/  HMMA.1688.F32.TF32 R56, R132, R238, R56 ;  /* 0x000000ee8438723c */ /* 0x000ff00000081038 */
[----:B------:R-:W-:Y:S01]  /*d0370*/  HMMA.1688.F32.TF32 R108, R124, R156, R108 ;  /* 0x0000009c7c6c723c */ /* 0x000fe2000008106c */
[----:B------:R-:W-:-:S02]  /*d0380*/  IMAD.MOV.U32 R157, RZ, RZ, R211 ;  /* 0x000000ffff9d7224 */ /* 0x000fc400078e00d3 */
[----:B------:R-:W-:-:S05]  /*d0390*/  IMAD.MOV.U32 R156, RZ, RZ, R210 ;  /* 0x000000ffff9c7224 */ /* 0x000fca00078e00d2 */
[----:B------:R-:W-:Y:S08]  /*d03a0*/  HMMA.1688.F32.TF32 R60, R132, R194, R60 ;  /* 0x000000c2843c723c */ /* 0x000ff0000008103c */
[----:B------:R-:W-:Y:S01]  /*d03b0*/  HMMA.1688.F32.TF32 R84, R124, R180, R84 ;  /* 0x000000b47c54723c */ /* 0x000fe20000081054 */
[----:B------:R-:W-:Y:S01]  /*d03c0*/  IMAD.MOV.U32 R180, RZ, RZ, R234 ;  /* 0x000000ffffb47224 */ /* 0x000fe200078e00ea */
[----:B------:R-:W-:-:S06]  /*d03d0*/  MOV R181, R235 ;  /* 0x000000eb00b57202 */ /* 0x000fcc0000000f00 */
[C---:B------:R-:W-:Y:S08]  /*d03e0*/  HMMA.1688.F32.TF32 R68, R124.reuse, R244, R68 ;  /* 0x000000f47c44723c */ /* 0x040ff00000081044 */
[----:B------:R-:W-:Y:S08]  /*d03f0*/  HMMA.1688.F32.TF32 R72, R124, R240, R72 ;  /* 0x000000f07c48723c */ /* 0x000ff00000081048 */
[----:B------:R-:W-:Y:S08]  /*d0400*/  HMMA.1688.F32.TF32 R64, R132, R250, R64 ;  /* 0x000000fa8440723c */ /* 0x000ff00000081040 */
[----:B------:R-:W-:Y:S01]  /*d0410*/  HMMA.1688.F32.TF32 R100, R124, R164, R100 ;  /* 0x000000a47c64723c */ /* 0x000fe20000081064 */
[----:B------:R-:W-:Y:S01]  /*d0420*/  IMAD.MOV.U32 R165, RZ, RZ, R239 ;  /* 0x000000ffffa57224 */ /* 0x000fe200078e00ef */
[----:B------:R-:W-:-:S06]  /*d0430*/  MOV R164, R238 ;  /* 0x000000ee00a47202 */ /* 0x000fcc0000000f00 */
[----:B------:R-:W-:Y:S01]  /*d0440*/  HMMA.1688.F32.TF32 R92, R124, R172, R92 ;  /* 0x000000ac7c5c723c */ /* 0x000fe2000008105c */
[----:B------:R-:W-:Y:S02]  /*d0450*/  IMAD.MOV.U32 R172, RZ, RZ, R242 ;  /* 0x000000ffffac7224 */ /* 0x000fe400078e00f2 */
[----:B------:R-:W-:-:S05]  /*d0460*/  IMAD.MOV.U32 R173, RZ, RZ, R243 ;  /* 0x000000ffffad7224 */ /* 0x000fca00078e00f3 */
[C---:B------:R-:W-:Y:S08]  /*d0470*/  HMMA.1688.F32.TF32 R44, R124.reuse, R204, R44 ;  /* 0x000000cc7c2c723c */ /* 0x040ff0000008102c */
[----:B------:R-:W-:Y:S08]  /*d0480*/  HMMA.1688.F32.TF32 R48, R124, R200, R48 ;  /* 0x000000c87c30723c */ /* 0x000ff00000081030 */
[C---:B------:R-:W-:Y:S08]  /*d0490*/  HMMA.1688.F32.TF32 R68, R132.reuse, R246, R68 ;  /* 0x000000f68444723c */ /* 0x040ff00000081044 */
[C---:B------:R-:W-:Y:S08]  /*d04a0*/  HMMA.1688.F32.TF32 R72, R132.reuse, R242, R72 ;  /* 0x000000f28448723c */ /* 0x040ff00000081048 */
[----:B--2---:R-:W-:Y:S01]  /*d04b0*/  HMMA.1688.F32.TF32 R12, R132, R234, R12 ;  /* 0x000000ea840c723c */ /* 0x004fe2000008100c */
[----:B------:R-:W2:Y:S04]  /*d04c0*/  LDL.LU.64 R234, [R1+0xb888] ;  /* 0x00b8880001ea7983 */ /* 0x000ea80000300a00 */
[----:B------:R1:W-:Y:S04]  /*d04d0*/  STL [R1+0xb574], R157 ;  /* 0x00b5749d01007387 */ /* 0x0003e80000100800 */
[----:B------:R3:W-:Y:S01]  /*d04e0*/  STL [R1+0xb570], R156 ;  /* 0x00b5709c01007387 */ /* 0x0007e20000100800 */
[----:B-1----:R-:W-:-:S02]  /*d04f0*/  IMAD.MOV.U32 R157, RZ, RZ, R202 ;  /* 0x000000ffff9d7224 */ /* 0x002fc400078e00ca */
[----:B---3--:R-:W-:-:S05]  /*d0500*/  IMAD.MOV.U32 R156, RZ, RZ, R203 ;  /* 0x000000ffff9c7224 */ /* 0x008fca00078e00cb */
[----:B------:R1:W-:Y:S04]  /*d0510*/  STL [R1+0xb57c], R156 ;  /* 0x00b57c9c01007387 */ /* 0x0003e80000100800 */
[----:B------:R3:W-:Y:S04]  /*d0520*/  STL [R1+0xb578], R157 ;  /* 0x00b5789d01007387 */ /* 0x0007e80000100800 */
[----:B------:R-:W-:Y:S04]  /*d0530*/  STL.64 [R1+0xb880], R54 ;  /* 0x00b8803601007387 */ /* 0x000fe80000100a00 */
[----:B------:R-:W-:Y:S01]  /*d0540*/  STL.64 [R1+0xb878], R52 ;  /* 0x00b8783401007387 */ /* 0x000fe20000100a00 */
[----:B-1----:R-:W-:-:S02]  /*d0550*/  IMAD.MOV.U32 R156, RZ, RZ, R194 ;  /* 0x000000ffff9c7224 */ /* 0x002fc400078e00c2 */
[----:B---3--:R-:W-:Y:S01]  /*d0560*/  IMAD.MOV.U32 R157, RZ, RZ, R195 ;  /* 0x000000ffff9d7224 */ /* 0x008fe200078e00c3 */
[----:B------:R-:W-:Y:S04]  /*d0570*/  STL.64 [R1+0xb870], R58 ;  /* 0x00b8703a01007387 */ /* 0x000fe80000100a00 */
[----:B------:R-:W-:Y:S04]  /*d0580*/  STL.64 [R1+0xb868], R56 ;  /* 0x00b8683801007387 */ /* 0x000fe80000100a00 */
[----:B------:R1:W-:Y:S04]  /*d0590*/  STL [R1+0xb584], R165 ;  /* 0x00b584a501007387 */ /* 0x0003e80000100800 */
[----:B------:R3:W-:Y:S04]  /*d05a0*/  STL [R1+0xb580], R164 ;  /* 0x00b580a401007387 */ /* 0x0007e80000100800 */
[----:B------:R-:W-:Y:S04]  /*d05b0*/  STL.64 [R1+0xb860], R62 ;  /* 0x00b8603e01007387 */ /* 0x000fe80000100a00 */
[----:B------:R-:W-:Y:S01]  /*d05c0*/  STL.64 [R1+0xb858], R60 ;  /* 0x00b8583c01007387 */ /* 0x000fe20000100a00 */
[----:B-1----:R-:W-:-:S03]  /*d05d0*/  IMAD.MOV.U32 R165, RZ, RZ, R250 ;  /* 0x000000ffffa57224 */ /* 0x002fc600078e00fa */
[----:B------:R1:W-:Y:S01]  /*d05e0*/  STL [R1+0xb58c], R157 ;  /* 0x00b58c9d01007387 */ /* 0x0003e20000100800 */
[----:B---3--:R-:W-:-:S03]  /*d05f0*/  MOV R164, R251 ;  /* 0x000000fb00a47202 */ /* 0x008fc60000000f00 */
[----:B------:R3:W-:Y:S04]  /*d0600*/  STL [R1+0xb588], R156 ;  /* 0x00b5889c01007387 */ /* 0x0007e80000100800 */
[----:B------:R-:W-:Y:S01]  /*d0610*/  STL.64 [R1+0xb850], R66 ;  /* 0x00b8504201007387 */ /* 0x000fe20000100a00 */
[----:B-1----:R-:W-:-:S03]  /*d0620*/  IMAD.MOV.U32 R157, RZ, RZ, R246 ;  /* 0x000000ffff9d7224 */ /* 0x002fc600078e00f6 */
[----:B------:R-:W-:Y:S01]  /*d0630*/  STL.64 [R1+0xb848], R64 ;  /* 0x00b8484001007387 */ /* 0x000fe20000100a00 */
[----:B---3--:R-:W-:-:S03]  /*d0640*/  IMAD.MOV.U32 R156, RZ, RZ, R247 ;  /* 0x000000ffff9c7224 */ /* 0x008fc600078e00f7 */
[----:B------:R-:W3:Y:S04]  /*d0650*/  LDL R240, [R1+0x12e0] ;  /* 0x0012e00001f07983 */ /* 0x000ee80000100800 */
[----:B------:R-:W3:Y:S04]  /*d0660*/  LDL R241, [R1+0x12e4] ;  /* 0x0012e40001f17983 */ /* 0x000ee80000100800 */
[----:B------:R-:W4:Y:S04]  /*d0670*/  LDL R242, [R1+0x12e8] ;  /* 0x0012e80001f27983 */ /* 0x000f280000100800 */
[----:B------:R-:W4:Y:S04]  /*d0680*/  LDL R243, [R1+0x12ec] ;  /* 0x0012ec0001f37983 */ /* 0x000f280000100800 */
[----:B------:R-:W2:Y:S04]  /*d0690*/  LDL R244, [R1+0x12f0] ;  /* 0x0012f00001f47983 */ /* 0x000ea80000100800 */
[----:B------:R-:W3:Y:S04]  /*d06a0*/  LDL R245, [R1+0x12f4] ;  /* 0x0012f40001f57983 */ /* 0x000ee80000100800 */
[----:B------:R-:W4:Y:S04]  /*d06b0*/  LDL R246, [R1+0x12f8] ;  /* 0x0012f80001f67983 */ /* 0x000f280000100800 */
        /* <DEDUP_REMOVED lines=9> */
[----:B------:R-:W4:Y:S04]  /*d0750*/  LDL.64 R196, [R1+0x12b0] ;  /* 0x0012b00001c47983 */ /* 0x000f280000100a00 */
[----:B------:R-:W4:Y:S04]  /*d0760*/  LDL.64 R192, [R1+0x1310] ;  /* 0x0013100001c07983 */ /* 0x000f280000100a00 */
[----:B------:R-:W4:Y:S04]  /*d0770*/  LDL.64 R194, [R1+0x1318] ;  /* 0x0013180001c27983 */ /* 0x000f280000100a00 */
[----:B------:R-:W-:Y:S04]  /*d0780*/  STL.64 [R1+0xb4c0], R190 ;  /* 0x00b4c0be01007387 */ /* 0x000fe80000100a00 */
[----:B------:R1:W-:Y:S04]  /*d0790*/  STL.64 [R1+0xb4b8], R188 ;  /* 0x00b4b8bc01007387 */ /* 0x0003e80000100a00 */
        /* <DEDUP_REMOVED lines=18> */
[----:B------:R-:W-:Y:S04]  /*d08c0*/  STL.64 [R1+0xb4d0], R150 ;  /* 0x00b4d09601007387 */ /* 0x000fe80000100a00 */
[----:B------:R1:W-:Y:S04]  /*d08d0*/  STL.64 [R1+0xb4c8], R148 ;  /* 0x00b4c89401007387 */ /* 0x0003e80000100a00 */
[----:B------:R-:W-:Y:S04]  /*d08e0*/  STL.64 [R1+0xb4e0], R146 ;  /* 0x00b4e09201007387 */ /* 0x000fe80000100a00 */
[----:B------:R-:W-:Y:S04]  /*d08f0*/  STL.64 [R1+0xb4d8], R144 ;  /* 0x00b4d89001007387 */ /* 0x000fe80000100a00 */
[----:B------:R-:W-:Y:S04]  /*d0900*/  STL.64 [R1+0xb4f0], R142 ;  /* 0x00b4f08e01007387 */ /* 0x000fe80000100a00 */
[----:B------:R1:W-:Y:S04]  /*d0910*/  STL.64 [R1+0xb4e8], R140 ;  /* 0x00b4e88c01007387 */ /* 0x0003e80000100a00 */
[----:B------:R-:W4:Y:S01]  /*d0920*/  LDL.64 R236, [R1+0x12a0] ;  /* 0x0012a00001ec7983 */ /* 0x000f220000100a00 */
[C---:B------:R-:W-:Y:S03]  /*d0930*/  HMMA.1688.F32.TF32 R116, R124.reuse, R148, R116 ;  /* 0x000000947c74723c */ /* 0x040fe60000081074 */
[----:B-1----:R-:W4:Y:S04]  /*d0940*/  LDL R188, [R1+0x1260] ;  /* 0x0012600001bc7983 */ /* 0x002f280000100800 */
[----:B------:R-:W4:Y:S01]  /*d0950*/  LDL R189, [R1+0x1264] ;  /* 0x0012640001bd7983 */ /* 0x000f220000100800 */
[C---:B------:R-:W-:Y:S03]  /*d0960*/  HMMA.1688.F32.TF32 R120, R124.reuse, R144, R120 ;  /* 0x000000907c78723c */ /* 0x040fe60000081078 */
[----:B------:R-:W4:Y:S04]  /*d0970*/  LDL R148, [R1+0x1270] ;  /* 0x0012700001947983 */ /* 0x000f280000100800 */
[----:B------:R-:W4:Y:S01]  /*d0980*/  LDL R149, [R1+0x1274] ;  /* 0x0012740001957983 */ /* 0x000f220000100800 */
[C---:B------:R-:W-:Y:S03]  /*d0990*/  HMMA.1688.F32.TF32 R136, R124.reuse, R140, R136 ;  /* 0x0000008c7c88723c */ /* 0x040fe60000081088 */
[----:B------:R-:W4:Y:S04]  /*d09a0*/  LDL R140, [R1+0x1570] ;  /* 0x00157000018c7983 */ /* 0x000f280000100800 */
[----:B------:R-:W4:Y:S01]  /*d09b0*/  LDL R141, [R1+0x1574] ;  /* 0x00157400018d7983 */ /* 0x000f220000100800 */
[C---:B------:R-:W-:Y:S03]  /*d09c0*/  HMMA.1688.F32.TF32 R96, R124.reuse, R168, R96 ;  /* 0x000000a87c60723c */ /* 0x040fe60000081060 */
[----:B------:R-:W4:Y:S04]  /*d09d0*/  LDL R144, [R1+0x1280] ;  /* 0x0012800001907983 */ /* 0x000f280000100800 */
[----:B------:R-:W4:Y:S01]  /*d09e0*/  LDL R145, [R1+0x1284] ;  /* 0x0012840001917983 */ /* 0x000f220000100800 */
        /* <DEDUP_REMOVED lines=10> */
[----:B------:R-:W-:Y:S04]  /*d0a90*/  LDS R124, [R3+UR10+0x18000] ;  /* 0x0180000a037c7984 */ /* 0x000fe80008000800 */
[----:B------:R-:W-:Y:S03]  /*d0aa0*/  LDS R126, [R3+UR10+0x19000] ;  /* 0x0190000a037e7984 */ /* 0x000fe60008000800 */
[C---:B------:R-:W-:Y:S01]  /*d0ab0*/  HMMA.1688.F32.TF32 R80, R132.reuse, R186, R80 ;  /* 0x000000ba8450723c */ /* 0x040fe20000081050 */
[----:B------:R-:W-:Y:S04]  /*d0ac0*/  LDS R125, [R252+UR10+0x18000] ;  /* 0x0180000afc7d7984 */ /* 0x000fe80008000800 */
[----:B------:R-:W1:Y:S03]  /*d0ad0*/  LDS R127, [R252+UR10+0x19000] ;  /* 0x0190000afc7f7984 */ /* 0x000e660008000800 */
[C---:B------:R-:W-:Y:S08]  /*d0ae0*/  HMMA.1688.F32.TF32 R84, R132.reuse, R182, R84 ;  /* 0x000000b68454723c */ /* 0x040ff00000081054 */
[----:B------:R-:W-:Y:S01]  /*d0af0*/  HMMA.1688.F32.TF32 R76, R132, R190, R76 ;  /* 0x000000be844c723c */ /* 0x000fe2000008104c */
[----:B------:R-:W4:Y:S04]  /*d0b00*/  LDL R190, [R1+0x1268] ;  /* 0x0012680001be7983 */ /* 0x000f280000100800 */
[----:B------:R-:W4:Y:S01]  /*d0b10*/  LDL R191, [R1+0x126c] ;  /* 0x00126c0001bf7983 */ /* 0x000f220000100800 */
[----:B--2---:R-:W-:-:S02]  /*d0b20*/  MOV R187, R244 ;  /* 0x000000f400bb7202 */ /* 0x004fc40000000f00 */
[----:B------:R-:W-:Y:S01]  /*d0b30*/  HMMA.1688.F32.TF32 R116, R132, R150, R116 ;  /* 0x000000968474723c */ /* 0x000fe20000081074 */
[----:B------:R-:W2:Y:S01]  /*d0b40*/  LDL R150, [R1+0x1278] ;  /* 0x0012780001967983 */ /* 0x000ea20000100800 */
[----:B---3--:R-:W-:-:S03]  /*d0b50*/  IMAD.MOV.U32 R183, RZ, RZ, R245 ;  /* 0x000000ffffb77224 */ /* 0x008fc600078e00f5 */
[----:B------:R-:W2:Y:S03]  /*d0b60*/  LDL R151, [R1+0x127c] ;  /* 0x00127c0001977983 */ /* 0x000ea60000100800 */
[C---:B------:R-:W-:Y:S01]  /*d0b70*/  HMMA.1688.F32.TF32 R120, R132.reuse, R146, R120 ;  /* 0x000000928478723c */ /* 0x040fe20000081078 */
[----:B------:R-:W3:Y:S04]  /*d0b80*/  LDL R146, [R1+0x1288] ;  /* 0x0012880001927983 */ /* 0x000ee80000100800 */
[----:B------:R-:W3:Y:S03]  /*d0b90*/  LDL R147, [R1+0x128c] ;  /* 0x00128c0001937983 */ /* 0x000ee60000100800 */
[C---:B------:R-:W-:Y:S01]  /*d0ba0*/  HMMA.1688.F32.TF32 R136, R132.reuse, R142, R136 ;  /* 0x0000008e8488723c */ /* 0x040fe20000081088 */
[----:B------:R-:W2:Y:S04]  /*d0bb0*/  LDL R142, [R1+0x1578] ;  /* 0x00157800018e7983 */ /* 0x000ea80000100800 */
[----:B------:R-:W2:Y:S03]  /*d0bc0*/  LDL R143, [R1+0x157c] ;  /* 0x00157c00018f7983 */ /* 0x000ea60000100800 */
[C---:B------:R-:W-:Y:S08]  /*d0bd0*/  HMMA.1688.F32.TF32 R96, R132.reuse, R170, R96 ;  /* 0x000000aa8460723c */ /* 0x040ff00000081060 */
[----:B------:R-:W-:Y:S01]  /*d0be0*/  HMMA.1688.F32.TF32 R16, R132, R234, R16 ;  /* 0x000000ea8410723c */ /* 0x000fe20000081010 */
[----:B----4-:R-:W-:-:S02]  /*d0bf0*/  IMAD.MOV.U32 R186, RZ, RZ, R197 ;  /* 0x000000ffffba7224 */ /* 0x010fc400078e00c5 */
[----:B------:R-:W-:-:S03]  /*d0c00*/  IMAD.MOV.U32 R182, RZ, RZ, R196 ;  /* 0x000000ffffb67224 */ /* 0x000fc600078e00c4 */
[----:B------:R4:W-:Y:S04]  /*d0c10*/  STL.64 [R1+0xb510], R186 ;  /* 0x00b510ba01007387 */ /* 0x0009e80000100a00 */
[----:B------:R1:W-:Y:S01]  /*d0c20*/  STL.64 [R1+0xb508], R184 ;  /* 0x00b508b801007387 */ /* 0x0003e20000100a00 */
[C---:B------:R-:W-:Y:S03]  /*d0c30*/  HMMA.1688.F32.TF32 R20, R132.reuse, R230, R20 ;  /* 0x000000e68414723c */ /* 0x040fe60000081014 */
[----:B----4-:R-:W4:Y:S04]  /*d0c40*/  LDL.64 R186, [R1+0x1368] ;  /* 0x0013680001ba7983 */ /* 0x010f280000100a00 */
[----:B-1----:R-:W2:Y:S04]  /*d0c50*/  LDL.64 R184, [R1+0x1360] ;  /* 0x0013600001b87983 */ /* 0x002ea80000100a00 */
[----:B------:R1:W-:Y:S01]  /*d0c60*/  STL.64 [R1+0xb500], R182 ;  /* 0x00b500b601007387 */ /* 0x0003e20000100a00 */
[C---:B------:R-:W-:Y:S03]  /*d0c70*/  HMMA.1688.F32.TF32 R24, R132.reuse, R226, R24 ;  /* 0x000000e28418723c */ /* 0x040fe60000081018 */
[----:B------:R1:W-:Y:S05]  /*d0c80*/  STL.64 [R1+0xb4f8], R180 ;  /* 0x00b4f8b401007387 */ /* 0x0003ea0000100a00 */
[C---:B------:R-:W-:Y:S01]  /*d0c90*/  HMMA.1688.F32.TF32 R28, R132.reuse, R222, R28 ;  /* 0x000000de841c723c */ /* 0x040fe2000008101c */
[----:B-1----:R-:W2:Y:S04]  /*d0ca0*/  LDL R182, [R1+0x1358] ;  /* 0x0013580001b67983 */ /* 0x002ea80000100800 */
[----:B------:R-:W2:Y:S03]  /*d0cb0*/  LDL R180, [R1+0x1350] ;  /* 0x0013500001b47983 */ /* 0x000ea60000100800 */
[C---:B------:R-:W-:Y:S01]  /*d0cc0*/  HMMA.1688.F32.TF32 R32, R132.reuse, R218, R32 ;  /* 0x000000da8420723c */ /* 0x040fe20000081020 */
[----:B------:R-:W2:Y:S04]  /*d0cd0*/  LDL R181, [R1+0x1354] ;  /* 0x0013540001b57983 */ /* 0x000ea80000100800 */
[----:B------:R-:W2:Y:S03]  /*d0ce0*/  LDL R183, [R1+0x135c] ;  /* 0x00135c0001b77983 */ /* 0x000ea60000100800 */
        /* <DEDUP_REMOVED lines=8> */
[----:B------:R-:W-:Y:S01]  /*d0d70*/  IMAD.MOV.U32 R170, RZ, RZ, R236 ;  /* 0x000000ffffaa7224 */ /* 0x000fe200078e00ec */
[----:B------:R-:W-:-:S06]  /*d0d80*/  MOV R171, R237 ;  /* 0x000000ed00ab7202 */ /* 0x000fcc0000000f00 */
[C---:B------:R-:W-:Y:S01]  /*d0d90*/  HMMA.1688.F32.TF32 R108, R132.reuse, R158, R108 ;  /* 0x0000009e846c723c */ /* 0x040fe2000008106c */
[----:B------:R-:W-:Y:S07]  /*d0da0*/  STL.64 [R1+0xb520], R170 ;  /* 0x00b520aa01007387 */ /* 0x000fee0000100a00 */
[----:B------:R-:W-:Y:S01]  /*d0db0*/  HMMA.1688.F32.TF32 R112, R132, R154, R112 ;  /* 0x0000009a8470723c */ /* 0x000fe20000081070 */
[----:B------:R1:W-:Y:S04]  /*d0dc0*/  STL.64 [R1+0xb518], R168 ;  /* 0x00b518a801007387 */ /* 0x0003e80000100a00 */
[----:B------:R-:W2:Y:S04]  /*d0dd0*/  LDL.64 R132, [R1+0x1290] ;  /* 0x0012900001847983 */ /* 0x000ea80000100a00 */
[----:B------:R-:W3:Y:S04]  /*d0de0*/  LDL R52, [R1+0x1250] ;  /* 0x0012500001347983 */ /* 0x000ee80000100800 */
[----:B------:R-:W3:Y:S01]  /*d0df0*/  LDL R53, [R1+0x1254] ;  /* 0x0012540001357983 */ /* 0x000ee20000100800 */
        /* <DEDUP_REMOVED lines=9> */
[----:B------:R-:W-:Y:S03]  /*d0e90*/  HMMA.1688.F32.TF32 R28, R124, R236, R28 ;  /* 0x000000ec7c1c723c */ /* 0x000fe6000008101c */
        /* <DEDUP_REMOVED lines=26> */
[----:B------:R-:W-:Y:S04]  /*d1040*/  LDS R134, [R3+UR10+0x1b000] ;  /* 0x01b0000a03867984 */ /* 0x000fe80008000800 */
[----:B------:R-:W-:Y:S01]  /*d1050*/  LDS R135, [R252+UR10+0x1b000] ;  /* 0x01b0000afc877984 */ /* 0x000fe20008000800 */
[----:B--2---:R-:W-:-:S02]  /*d1060*/  IMAD.MOV.U32 R162, RZ, RZ, R132 ;  /* 0x000000ffffa27224 */ /* 0x004fc400078e0084 */
[----:B------:R-:W-:-:S05]  /*d1070*/  IMAD.MOV.U32 R163, RZ, RZ, R133 ;  /* 0x000000ffffa37224 */ /* 0x000fca00078e0085 */
[----:B------:R1:W-:Y:S01]  /*d1080*/  STL.64 [R1+0xb530], R162 ;  /* 0x00b530a201007387 */ /* 0x0003e20000100a00 */
[C---:B---3--:R-:W-:Y:S03]  /*d1090*/  HMMA.1688.F32.TF32 R48, R124.reuse, R52, R48 ;  /* 0x000000347c30723c */ /* 0x048fe60000081030 */
[----:B------:R2:W-:Y:S04]  /*d10a0*/  STL.64 [R1+0xb528], R160 ;  /* 0x00b528a001007387 */ /* 0x0005e80000100a00 */
[----:B-1----:R-:W3:Y:S04]  /*d10b0*/  LDL R162, [R1+0x1338] ;  /* 0x0013380001a27983 */ /* 0x002ee80000100800 */
[----:B--2---:R-:W2:Y:S04]  /*d10c0*/  LDL R160, [R1+0x1330] ;  /* 0x0013300001a07983 */ /* 0x004ea80000100800 */
[----:B------:R-:W2:Y:S04]  /*d10d0*/  LDL R161, [R1+0x1334] ;  /* 0x0013340001a17983 */ /* 0x000ea80000100800 */
[----:B------:R-:W3:Y:S04]  /*d10e0*/  LDL R163, [R1+0x133c] ;  /* 0x00133c0001a37983 */ /* 0x000ee80000100800 */
[----:B------:R-:W4:Y:S04]  /*d10f0*/  LDL.LU.64 R54, [R1+0xb880] ;  /* 0x00b8800001367983 */ /* 0x000f280000300a00 */
[----:B------:R-:W4:Y:S04]  /*d1100*/  LDL.LU.64 R52, [R1+0xb878] ;  /* 0x00b8780001347983 */ /* 0x000f280000300a00 */
[----:B------:R-:W2:Y:S01]  /*d1110*/  LDL.LU.64 R58, [R1+0xb870] ;  /* 0x00b87000013a7983 */ /* 0x000ea20000300a00 */
[C---:B----4-:R-:W-:Y:S03]  /*d1120*/  HMMA.1688.F32.TF32 R52, R124.reuse, R56, R52 ;  /* 0x000000387c34723c */ /* 0x050fe60000081034 */
[----:B------:R-:W2:Y:S04]  /*d1130*/  LDL.LU.64 R56, [R1+0xb868] ;  /* 0x00b8680001387983 */ /* 0x000ea80000300a00 */
[----:B------:R-:W4:Y:S01]  /*d1140*/  LDL.LU.64 R62, [R1+0xb860] ;  /* 0x00b86000013e7983 */ /* 0x000f220000300a00 */
[C---:B--2---:R-:W-:Y:S03]  /*d1150*/  HMMA.1688.F32.TF32 R56, R124.reuse, R60, R56 ;  /* 0x0000003c7c38723c */ /* 0x044fe60000081038 */
[----:B------:R-:W4:Y:S04]  /*d1160*/  LDL.LU.64 R60, [R1+0xb858] ;  /* 0x00b85800013c7983 */ /* 0x000f280000300a00 */
[----:B------:R-:W2:Y:S01]  /*d1170*/  LDL.LU.64 R66, [R1+0xb850] ;  /* 0x00b8500001427983 */ /* 0x000ea20000300a00 */
[C---:B------:R-:W-:Y:S03]  /*d1180*/  HMMA.1688.F32.TF32 R32, R124.reuse, R132, R32 ;  /* 0x000000847c20723c */ /* 0x040fe60000081020 */
[----:B------:R-:W-:Y:S04]  /*d1190*/  LDS R132, [R3+UR10+0x1a000] ;  /* 0x01a0000a03847984 */ /* 0x000fe80008000800 */
[----:B------:R-:W1:Y:S01]  /*d11a0*/  LDS R133, [R252+UR10+0x1a000] ;  /* 0x01a0000afc857984 */ /* 0x000e620008000800 */
[C---:B----4-:R-:W-:Y:S03]  /*d11b0*/  HMMA.1688.F32.TF32 R60, R124.reuse, R64, R60 ;  /* 0x000000407c3c723c */ /* 0x050fe6000008103c */
[----:B------:R-:W2:Y:S04]  /*d11c0*/  LDL.LU.64 R64, [R1+0xb848] ;  /* 0x00b8480001407983 */ /* 0x000ea80000300a00 */
[----:B------:R-:W4:Y:S01]  /*d11d0*/  LDL.LU.64 R234, [R1+0xb840] ;  /* 0x00b8400001ea7983 */ /* 0x000f220000300a00 */
[C---:B------:R-:W-:Y:S08]  /*d11e0*/  HMMA.1688.F32.TF32 R128, R124.reuse, R192, R128 ;  /* 0x000000c07c80723c */ /* 0x040ff00000081080 */
[C---:B------:R-:W-:Y:S08]  /*d11f0*/  HMMA.1688.F32.TF32 R4, R124.reuse, R248, R4 ;  /* 0x000000f87c04723c */ /* 0x040ff00000081004 */
[C---:B------:R-:W-:Y:S08]  /*d1200*/  HMMA.1688.F32.TF32 R68, R124.reuse, R228, R68 ;  /* 0x000000e47c44723c */ /* 0x040ff00000081044 */
[C---:B------:R-:W-:Y:S08]  /*d1210*/  HMMA.1688.F32.TF32 R8, R124.reuse, R244, R8 ;  /* 0x000000f47c08723c */ /* 0x040ff00000081008 */
[C---:B------:R-:W-:Y:S08]  /*d1220*/  HMMA.1688.F32.TF32 R72, R124.reuse, R224, R72 ;  /* 0x000000e07c48723c */ /* 0x040ff00000081048 */
[C---:B------:R-:W-:Y:S08]  /*d1230*/  HMMA.1688.F32.TF32 R76, R124.reuse, R220, R76 ;  /* 0x000000dc7c4c723c */ /* 0x040ff0000008104c */
[----:B------:R-:W-:Y:S08]  /*d1240*/  HMMA.1688.F32.TF32 R80, R124, R216, R80 ;  /* 0x000000d87c50723c */ /* 0x000ff00000081050 */
[----:B-1----:R-:W-:Y:S01]  /*d1250*/  HMMA.1688.F32.TF32 R128, R132, R194, R128 ;  /* 0x000000c28480723c */ /* 0x002fe20000081080 */
[----:B------:R-:W-:-:S07]  /*d1260*/  IMAD.MOV.U32 R0, RZ, RZ, R181 ;  /* 0x000000ffff007224 */ /* 0x000fce00078e00b5 */
[----:B------:R-:W-:Y:S01]  /*d1270*/  HMMA.1688.F32.TF32 R84, R124, R212, R84 ;  /* 0x000000d47c54723c */ /* 0x000fe20000081054 */
[----:B------:R-:W-:-:S07]  /*d1280*/  IMAD.MOV.U32 R2, RZ, RZ, R180 ;  /* 0x000000ffff027224 */ /* 0x000fce00078e00b4 */
[----:B------:R-:W-:Y:S01]  /*d1290*/  HMMA.1688.F32.TF32 R88, R124, R208, R88 ;  /* 0x000000d07c58723c */ /* 0x000fe20000081058 */
[----:B------:R-:W-:Y:S01]  /*d12a0*/  MOV R154, R184 ;  /* 0x000000b8009a7202 */ /* 0x000fe20000000f00 */
[----:B------:R-:W-:-:S06]  /*d12b0*/  IMAD.MOV.U32 R155, RZ, RZ, R185 ;  /* 0x000000ffff9b7224 */ /* 0x000fcc00078e00b9 */
[C---:B------:R-:W-:Y:S08]  /*d12c0*/  HMMA.1688.F32.TF32 R92, R124.reuse, R204, R92 ;  /* 0x000000cc7c5c723c */ /* 0x040ff0000008105c */
[C---:B------:R-:W-:Y:S08]  /*d12d0*/  HMMA.1688.F32.TF32 R96, R124.reuse, R200, R96 ;  /* 0x000000c87c60723c */ /* 0x040ff00000081060 */
[----:B------:R-:W-:Y:S08]  /*d12e0*/  HMMA.1688.F32.TF32 R100, R124, R236, R100 ;  /* 0x000000ec7c64723c */ /* 0x000ff00000081064 */
[----:B------:R-:W-:Y:S01]  /*d12f0*/  HMMA.1688.F32.TF32 R4, R132, R250, R4 ;  /* 0x000000fa8404723c */ /* 0x000fe20000081004 */
[----:B------:R-:W-:-:S07]  /*d1300*/  IMAD.MOV.U32 R178, RZ, RZ, R194 ;  /* 0x000000ffffb27224 */ /* 0x000fce00078e00c2 */
[----:B------:R-:W-:Y:S01]  /*d1310*/  HMMA.1688.F32.TF32 R104, R124, R196, R104 ;  /* 0x000000c47c68723c */ /* 0x000fe20000081068 */
[----:B------:R-:W-:-:S07]  /*d1320*/  MOV R179, R195 ;  /* 0x000000c300b37202 */ /* 0x000fce0000000f00 */
[----:B------:R-:W-:Y:S08]  /*d1330*/  HMMA.1688.F32.TF32 R8, R132, R246, R8 ;  /* 0x000000f68408723c */ /* 0x000ff00000081008 */
[C---:B--2---:R-:W-:Y:S01]  /*d1340*/  HMMA.1688.F32.TF32 R64, R124.reuse, R232, R64 ;  /* 0x000000e87c40723c */ /* 0x044fe20000081040 */
        /* <DEDUP_REMOVED lines=21> */
[----:B------:R-:W-:Y:S04]  /*d14a0*/  STL [R1+0xb41c], R0 ;  /* 0x00b41c0001007387 */ /* 0x000fe80000100800 */
[----:B------:R-:W-:Y:S04]  /*d14b0*/  STL [R1+0xb418], R2 ;  /* 0x00b4180201007387 */ /* 0x000fe80000100800 */
[----:B------:R1:W-:Y:S04]  /*d14c0*/  STL.64 [R1+0xb540], R154 ;  /* 0x00b5409a01007387 */ /* 0x0003e80000100a00 */
[----:B------:R-:W-:Y:S04]  /*d14d0*/  STL.64 [R1+0xb538], R152 ;  /* 0x00b5389801007387 */ /* 0x000fe80000100a00 */
[----:B-1----:R-:W2:Y:S04]  /*d14e0*/  LDL.64 R154, [R1+0x1298] ;  /* 0x00129800019a7983 */ /* 0x002ea80000100a00 */
[----:B------:R-:W-:Y:S04]  /*d14f0*/  STL.64 [R1+0x3400], R128 ;  /* 0x0034008001007387 */ /* 0x000fe80000100a00 */
[----:B------:R1:W-:Y:S04]  /*d1500*/  STL.64 [R1+0x3408], R130 ;  /* 0x0034088201007387 */ /* 0x0003e80000100a00 */
[----:B------:R-:W3:Y:S04]  /*d1510*/  LDL.LU.64 R194, [R1+0xb790] ;  /* 0x00b7900001c27983 */ /* 0x000ee80000300a00 */
[----:B------:R-:W3:Y:S04]  /*d1520*/  LDL.LU.64 R192, [R1+0xb788] ;  /* 0x00b7880001c07983 */ /* 0x000ee80000300a00 */
[----:B-1----:R-:W3:Y:S04]  /*d1530*/  LDL.64 R130, [R1+0x12a8] ;  /* 0x0012a80001827983 */ /* 0x002ee80000100a00 */
[----:B------:R1:W-:Y:S04]  /*d1540*/  STL.64 [R1+0xb550], R178 ;  /* 0x00b550b201007387 */ /* 0x0003e80000100a00 */
[----:B------:R-:W-:Y:S04]  /*d1550*/  STL.64 [R1+0xb548], R176 ;  /* 0x00b548b001007387 */ /* 0x000fe80000100a00 */
[----:B-1----:R-:W4:Y:S04]  /*d1560*/  LDL R178, [R1+0x12b8] ;  /* 0x0012b80001b27983 */ /* 0x002f280000100800 */
[----:B------:R-:W4:Y:S04]  /*d1570*/  LDL R179, [R1+0x12bc] ;  /* 0x0012bc0001b37983 */ /* 0x000f280000100800 */
[----:B------:R-:W4:Y:S04]  /*d1580*/  LDL.LU.64 R250, [R1+0xb780] ;  /* 0x00b7800001fa7983 */ /* 0x000f280000300a00 */
[----:B------:R-:W4:Y:S04]  /*d1590*/  LDL.LU.64 R248, [R1+0xb778] ;  /* 0x00b7780001f87983 */ /* 0x000f280000300a00 */
[----:B------:R-:W-:Y:S04]  /*d15a0*/  STL.64 [R1+0x33f0], R4 ;  /* 0x0033f00401007387 */ /* 0x000fe80000100a00 */
[----:B------:R1:W-:Y:S04]  /*d15b0*/  STL.64 [R1+0x33f8], R6 ;  /* 0x0033f80601007387 */ /* 0x0003e80000100a00 */
[----:B-1----:R-:W4:Y:S04]  /*d15c0*/  LDL R6, [R1+0x12c8] ;  /* 0x0012c80001067983 */ /* 0x002f280000100800 */
[----:B------:R-:W4:Y:S04]  /*d15d0*/  LDL R7, [R1+0x12cc] ;  /* 0x0012cc0001077983 */ /* 0x000f280000100800 */
[----:B------:R-:W4:Y:S04]  /*d15e0*/  LDL.LU.64 R246, [R1+0xb770] ;  /* 0x00b7700001f67983 */ /* 0x000f280000300a00 */
[----:B------:R-:W4:Y:S04]  /*d15f0*/  LDL.LU.64 R244, [R1+0xb768] ;  /* 0x00b7680001f47983 */ /* 0x000f280000300a00 */
[----:B------:R-:W-:Y:S04]  /*d1600*/  STL.64 [R1+0x33e0], R8 ;  /* 0x0033e00801007387 */ /* 0x000fe80000100a00 */
[----:B------:R1:W-:Y:S04]  /*d1610*/  STL.64 [R1+0x33e8], R10 ;  /* 0x0033e80a01007387 */ /* 0x0003e80000100a00 */
[----:B-1----:R-:W4:Y:S04]  /*d1620*/  LDL R10, [R1+0x12d8] ;  /* 0x0012d800010a7983 */ /* 0x002f280000100800 */
[----:B------:R-:W4:Y:S01]  /*d1630*/  LDL R11, [R1+0x12dc] ;  /* 0x0012dc00010b7983 */ /* 0x000f220000100800 */
[----:B------:R-:W-:-:S15]  /*d1640*/  HMMA.1688.F32.TF32 R12, R124, R240, R12 ;  /* 0x000000f07c0c723c */ /* 0x000fde000008100c */
[----:B------:R-:W-:-:S05]  /*d1650*/  NOP ;  /* 0x0000000000007918 */ /* 0x000fca0000000000 */
[----:B------:R-:W-:Y:S01]  /*d1660*/  HMMA.1688.F32.TF32 R12, R132, R242, R12 ;  /* 0x000000f2840c723c */ /* 0x000fe2000008100c */
[----:B------:R-:W4:Y:S04]  /*d1670*/  LDL.LU.64 R242, [R1+0xb760] ;  /* 0x00b7600001f27983 */ /* 0x000f280000300a00 */
[----:B------:R-:W4:-:S14]  /*d1680*/  LDL.LU.64 R240, [R1+0xb758] ;  /* 0x00b7580001f07983 */ /* 0x000f1c0000300a00 */
[----:B------:R-:W-:Y:S04]  /*d1690*/  STL.64 [R1+0x33d0], R12 ;  /* 0x0033d00c01007387 */ /* 0x000fe80000100a00 */
[----:B------:R4:W-:Y:S01]  /*d16a0*/  STL.64 [R1+0x33d8], R14 ;  /* 0x0033d80e01007387 */ /* 0x0009e20000100a00 */
[C---:B------:R-:W-:Y:S08]  /*d16b0*/  HMMA.1688.F32.TF32 R36, R124.reuse, R144, R36 ;  /* 0x000000907c24723c */ /* 0x040ff00000081024 */
[----:B------:R-:W-:-:S12]  /*d16c0*/  HMMA.1688.F32.TF32 R40, R124, R148, R40 ;  /* 0x000000947c28723c */ /* 0x000fd80000081028 */
[----:B------:R-:W-:Y:S08]  /*d16d0*/  HMMA.1688.F32.TF32 R144, R132, R146, R36 ;  /* 0x000000928490723c */ /* 0x000ff00000081024 */
[----:B------:R-:W-:Y:S01]  /*d16e0*/  HMMA.1688.F32.TF32 R44, R124, R188, R44 ;  /* 0x000000bc7c2c723c */ /* 0x000fe2000008102c */
[----:B--2---:R-:W-:Y:S02]  /*d16f0*/  IMAD.MOV.U32 R166, RZ, RZ, R154 ;  /* 0x000000ffffa67224 */ /* 0x004fe400078e009a */
[----:B------:R-:W-:-:S02]  /*d1700*/  IMAD.MOV.U32 R167, RZ, RZ, R155 ;  /* 0x000000ffffa77224 */ /* 0x000fc400078e009b */
[----:B---3--:R-:W-:Y:S02]  /*d1710*/  IMAD.MOV.U32 R174, RZ, RZ, R130 ;  /* 0x000000ffffae7224 */ /* 0x008fe400078e0082 */
[----:B------:R-:W-:Y:S01]  /*d1720*/  IMAD.MOV.U32 R175, RZ, RZ, R131 ;  /* 0x000000ffffaf7224 */ /* 0x000fe200078e0083 */
        /* <DEDUP_REMOVED lines=13> */
[----:B------:R1:W-:Y:S04]  /*d1800*/  STL.64 [R1+0xb598], R174 ;  /* 0x00b598ae01007387 */ /* 0x0003e80000100a00 */
[----:B------:R-:W-:-:S13]  /*d1810*/  STL.64 [R1+0xb590], R172 ;  /* 0x00b590ac01007387 */ /* 0x000fda0000100a00 */
[----:B------:R-:W-:Y:S04]  /*d1820*/  STL.64 [R1+0x3380], R4 ;  /* 0x0033800401007387 */ /* 0x000fe80000100a00 */
[----:B------:R2:W-:Y:S04]  /*d1830*/  STL.64 [R1+0x3388], R6 ;  /* 0x0033880601007387 */ /* 0x0005e80000100a00 */
[----:B------:R-:W3:Y:S04]  /*d1840*/  LDL R154, [R1+0x1328] ;  /* 0x00132800019a7983 */ /* 0x000ee80000100800 */
[----:B------:R-:W3:Y:S04]  /*d1850*/  LDL R155, [R1+0x132c] ;  /* 0x00132c00019b7983 */ /* 0x000ee80000100800 */
[----:B------:R-:W4:Y:S04]  /*d1860*/  LDL R178, [R1+0x1198] ;  /* 0x0011980001b27983 */ /* 0x000f280000100800 */
[----:B------:R-:W4:Y:S04]  /*d1870*/  LDL R179, [R1+0x119c] ;  /* 0x00119c0001b37983 */ /* 0x000f280000100800 */
[----:B------:R-:W3:Y:S04]  /*d1880*/  LDL R10, [R1+0x11b8] ;  /* 0x0011b800010a7983 */ /* 0x000ee80000100800 */
[----:B------:R-:W3:Y:S04]  /*d1890*/  LDL R11, [R1+0x11bc] ;  /* 0x0011bc00010b7983 */ /* 0x000ee80000100800 */
[----:B------:R-:W3:Y:S04]  /*d18a0*/  LDL R18, [R1+0x11d8] ;  /* 0x0011d80001127983 */ /* 0x000ee80000100800 */
[----:B------:R-:W3:Y:S04]  /*d18b0*/  LDL R19, [R1+0x11dc] ;  /* 0x0011dc0001137983 */ /* 0x000ee80000100800 */
[----:B------:R-:W3:Y:S04]  /*d18c0*/  LDL R26, [R1+0x11f8] ;  /* 0x0011f800011a7983 */ /* 0x000ee80000100800 */
[----:B------:R-:W3:Y:S04]  /*d18d0*/  LDL R27, [R1+0x11fc] ;  /* 0x0011fc00011b7983 */ /* 0x000ee80000100800 */
        /* <DEDUP_REMOVED lines=10> */
[----:B--2---:R-:W2:Y:S04]  /*d1980*/  LDL R6, [R1+0x11a8] ;  /* 0x0011a80001067983 */ /* 0x004ea80000100800 */
[----:B------:R-:W2:Y:S04]  /*d1990*/  LDL R7, [R1+0x11ac] ;  /* 0x0011ac0001077983 */ /* 0x000ea80000100800 */
[----:B------:R-:W2:Y:S04]  /*d19a0*/  LDL R130, [R1+0x1188] ;  /* 0x0011880001827983 */ /* 0x000ea80000100800 */
[----:B------:R-:W2:Y:S04]  /*d19b0*/  LDL R131, [R1+0x118c] ;  /* 0x00118c0001837983 */ /* 0x000ea80000100800 */
[----:B------:R1:W-:Y:S04]  /*d19c0*/  STL.64 [R1+0xb5a8], R166 ;  /* 0x00b5a8a601007387 */ /* 0x0003e80000100a00 */
[----:B------:R-:W-:Y:S04]  /*d19d0*/  STL.64 [R1+0xb5a0], R164 ;  /* 0x00b5a0a401007387 */ /* 0x000fe80000100a00 */
[----:B------:R-:W2:Y:S04]  /*d19e0*/  LDL R38, [R1+0x1248] ;  /* 0x0012480001267983 */ /* 0x000ea80000100800 */
[----:B-1----:R-:W2:Y:S04]  /*d19f0*/  LDL R166, [R1+0x1238] ;  /* 0x0012380001a67983 */ /* 0x002ea80000100800 */
[----:B------:R-:W2:Y:S04]  /*d1a00*/  LDL R167, [R1+0x123c] ;  /* 0x00123c0001a77983 */ /* 0x000ea80000100800 */
[----:B------:R-:W-:Y:S04]  /*d1a10*/  STL.64 [R1+0x3570], R144 ;  /* 0x0035709001007387 */ /* 0x000fe80000100a00 */
[----:B------:R1:W-:Y:S04]  /*d1a20*/  STL.64 [R1+0x3578], R146 ;  /* 0x0035789201007387 */ /* 0x0003e80000100a00 */
[----:B------:R-:W2:Y:S01]  /*d1a30*/  LDL R39, [R1+0x124c] ;  /* 0x00124c0001277983 */ /* 0x000ea20000100800 */
[----:B-1----:R-:W-:Y:S03]  /*d1a40*/  HMMA.1688.F32.TF32 R144, R132, R150, R40 ;  /* 0x000000968490723c */ /* 0x002fe60000081028 */
[----:B------:R-:W3:-:S15]  /*d1a50*/  LDL R42, [R1+0x1258] ;  /* 0x00125800012a7983 */ /* 0x000ede0000100800 */
[----:B------:R-:W-:Y:S01]  /*d1a60*/  NOP ;  /* 0x0000000000007918 */ /* 0x000fe20000000000 */
[----:B------:R1:W-:Y:S04]  /*d1a70*/  STL.64 [R1+0x3560], R144 ;  /* 0x0035609001007387 */ /* 0x0003e80000100a00 */
[----:B------:R1:W-:Y:S04]  /*d1a80*/  STL.64 [R1+0x3568], R146 ;  /* 0x0035689201007387 */ /* 0x0003e80000100a00 */
[----:B------:R-:W3:Y:S01]  /*d1a90*/  LDL R43, [R1+0x125c] ;  /* 0x00125c00012b7983 */ /* 0x000ee20000100800 */
[----:B------:R-:W-:Y:S03]  /*d1aa0*/  HMMA.1688.F32.TF32 R44, R132, R190, R44 ;  /* 0x000000be842c723c */ /* 0x000fe6000008102c */
[----:B-1----:R-:W4:-:S15]  /*d1ab0*/  LDL.LU R144, [R1+0x4d0] ;  /* 0x0004d00001907983 */ /* 0x002f1e0000300800 */
[----:B------:R-:W-:Y:S01]  /*d1ac0*/  NOP ;  /* 0x0000000000007918 */ /* 0x000fe20000000000 */
        /* <DEDUP_REMOVED lines=21> */
[----:B------:R-:W1:Y:S01]  /*d1c20*/  LDS R127, [R252+UR10+0xd080] ;  /* 0x00d0800afc7f7984 */ /* 0x000e620008000800 */
[----:B------:R-:W-:Y:S01]  /*d1c30*/  MOV R158, R186 ;  /* 0x000000ba009e7202 */ /* 0x000fe20000000f00 */
[----:B------:R-:W-:-:S02]  /*d1c40*/  IMAD.MOV.U32 R159, RZ, RZ, R187 ;  /* 0x000000ffff9f7224 */ /* 0x000fc400078e00bb */
[----:B------:R-:W-:Y:S02]  /*d1c50*/  IMAD.MOV.U32 R0, RZ, RZ, R140 ;  /* 0x000000ffff007224 */ /* 0x000fe400078e008c */
[----:B------:R-:W-:Y:S01]  /*d1c60*/  IMAD.MOV.U32 R2, RZ, RZ, R141 ;  /* 0x000000ffff027224 */ /* 0x000fe200078e008d */
[C---:B--2---:R-:W-:Y:S08]  /*d1c70*/  HMMA.1688.F32.TF32 R36, R132.reuse, R38, R52 ;  /* 0x000000268424723c */ /* 0x044ff00000081034 */
[C---:B-1----:R-:W-:Y:S08]  /*d1c80*/  HMMA.1688.F32.TF32 R44, R132.reuse, R166, R56 ;  /* 0x000000a6842c723c */ /* 0x042ff00000081038 */
[----:B---3--:R-:W-:-:S15]  /*d1c90*/  HMMA.1688.F32.TF32 R40, R132, R42, R48 ;  /* 0x0000002a8428723c */ /* 0x008fde0000081030 */
[----:B------:R-:W-:-:S04]  /*d1ca0*/  NOP ;  /* 0x0000000000007918 */ /* 0x000fc80000000000 */
[----:B------:R-:W-:Y:S04]  /*d1cb0*/  STL.64 [R1+0x3540], R40 ;  /* 0x0035402801007387 */ /* 0x000fe80000100a00 */
[----:B------:R1:W-:Y:S04]  /*d1cc0*/  STL.64 [R1+0x3548], R42 ;  /* 0x0035482a01007387 */ /* 0x0003e80000100a00 */
        /* <DEDUP_REMOVED lines=16> */
[C---:B----4-:R-:W-:Y:S01]  /*d1dd0*/  HMMA.1688.F32.TF32 R4, R132.reuse, R178, R96 ;  /* 0x000000b28404723c */ /* 0x050fe20000081060 */
        /* <DEDUP_REMOVED lines=37> */
[----:B------:R1:W-:Y:S04]  /*d2030*/  STL.64 [R1+0xb5b0], R156 ;  /* 0x00b5b09c01007387 */ /* 0x0003e80000100a00 */
[----:B------:R-:W-:Y:S01]  /*d2040*/  STL [R1+0xb234], R240 ;  /* 0x00b234f001007387 */ /* 0x000fe20000100800 */
        /* <DEDUP_REMOVED lines=8> */
[----:B------:R2:W-:Y:S04]  /*d20d0*/  STL.64 [R1+0x3370], R4 ;  /* 0x0033700401007387 */ /* 0x0005e80000100a00 */
[----:B------:R3:W-:Y:S04]  /*d20e0*/  STL.64 [R1+0x3378], R6 ;  /* 0x0033780601007387 */ /* 0x0007e80000100a00 */
[----:B------:R-:W-:Y:S04]  /*d20f0*/  STL [R1+0xb230], R241 ;  /* 0x00b230f101007387 */ /* 0x000fe80000100800 */
[----:B------:R-:W-:Y:S04]  /*d2100*/  STL [R1+0xb20c], R244 ;  /* 0x00b20cf401007387 */ /* 0x000fe80000100800 */
[----:B------:R4:W-:Y:S01]  /*d2110*/  STL [R1+0xb208], R245 ;  /* 0x00b208f501007387 */ /* 0x0009e20000100800 */
[----:B------:R-:W-:-:S03]  /*d2120*/  IMAD.MOV.U32 R142, RZ, RZ, R212 ;  /* 0x000000ffff8e7224 */ /* 0x000fc600078e00d4 */
[----:B------:R-:W2:Y:S04]  /*d2130*/  LDL R188, [R1+0x100] ;  /* 0x0001000001bc7983 */ /* 0x000ea80000100800 */
[----:B------:R-:W2:Y:S01]  /*d2140*/  LDL R189, [R1+0x104] ;  /* 0x0001040001bd7983 */ /* 0x000ea20000100800 */
[----:B------:R-:W-:-:S03]  /*d2150*/  MOV R143, R213 ;  /* 0x000000d5008f7202 */ /* 0x000fc60000000f00 */
[----:B------:R-:W2:Y:S04]  /*d2160*/  LDL.LU R208, [R1+0xb754] ;  /* 0x00b7540001d07983 */ /* 0x000ea80000300800 */
[----:B------:R-:W2:Y:S04]  /*d2170*/  LDL.LU R209, [R1+0xb750] ;  /* 0x00b7500001d17983 */ /* 0x000ea80000300800 */
[----:B------:R-:W2:Y:S04]  /*d2180*/  LDL R140, [R1+0xd0] ;  /* 0x0000d000018c7983 */ /* 0x000ea80000100800 */
[----:B------:R-:W2:Y:S04]  /*d2190*/  LDL R141, [R1+0xd4] ;  /* 0x0000d400018d7983 */ /* 0x000ea80000100800 */
[----:B------:R-:W2:Y:S04]  /*d21a0*/  LDL.LU R212, [R1+0xb74c] ;  /* 0x00b74c0001d47983 */ /* 0x000ea80000300800 */
[----:B------:R-:W2:Y:S01]  /*d21b0*/  LDL.LU R213, [R1+0xb748] ;  /* 0x00b7480001d57983 */ /* 0x000ea20000300800 */
[----:B------:R-:W-:-:S03]  /*d21c0*/  IMAD.MOV.U32 R170, RZ, RZ, R220 ;  /* 0x000000ffffaa7224 */ /* 0x000fc600078e00dc */
[----:B------:R-:W2:Y:S04]  /*d21d0*/  LDL R180, [R1+0xb0] ;  /* 0x0000b00001b47983 */ /* 0x000ea80000100800 */
[----:B------:R-:W3:Y:S01]  /*d21e0*/  LDL R181, [R1+0xb4] ;  /* 0x0000b40001b57983 */ /* 0x000ee20000100800 */
[----:B------:R-:W-:-:S03]  /*d21f0*/  IMAD.MOV.U32 R171, RZ, RZ, R221 ;  /* 0x000000ffffab7224 */ /* 0x000fc600078e00dd */
[----:B------:R-:W3:Y:S04]  /*d2200*/  LDL.LU R216, [R1+0xb744] ;  /* 0x00b7440001d87983 */ /* 0x000ee80000300800 */
[----:B------:R-:W4:Y:S04]  /*d2210*/  LDL.LU R217, [R1+0xb740] ;  /* 0x00b7400001d97983 */ /* 0x000f280000300800 */
[----:B------:R-:W4:Y:S04]  /*d2220*/  LDL R168, [R1+0xa0] ;  /* 0x0000a00001a87983 */ /* 0x000f280000100800 */
[----:B------:R-:W4:Y:S01]  /*d2230*/  LDL R169, [R1+0xa4] ;  /* 0x0000a40001a97983 */ /* 0x000f220000100800 */
[----:B------:R-:W-:-:S03]  /*d2240*/  IMAD.MOV.U32 R163, RZ, RZ, R225 ;  /* 0x000000ffffa37224 */ /* 0x000fc600078e00e1 */
[----:B------:R-:W4:Y:S04]  /*d2250*/  LDL.LU R220, [R1+0xb73c] ;  /* 0x00b73c0001dc7983 */ /* 0x000f280000300800 */
[----:B------:R-:W4:Y:S04]  /*d2260*/  LDL.LU R221, [R1+0xb738] ;  /* 0x00b7380001dd7983 */ /* 0x000f280000300800 */
[----:B------:R-:W4:Y:S04]  /*d2270*/  LDL R160, [R1+0x90] ;  /* 0x0000900001a07983 */ /* 0x000f280000100800 */
[----:B------:R-:W4:Y:S01]  /*d2280*/  LDL R161, [R1+0x94] ;  /* 0x0000940001a17983 */ /* 0x000f220000100800 */
[----:B------:R-:W-:-:S03]  /*d2290*/  IMAD.MOV.U32 R179, RZ, RZ, R229 ;  /* 0x000000ffffb37224 */ /* 0x000fc600078e00e5 */
[----:B------:R-:W4:Y:S04]  /*d22a0*/  LDL.LU R224, [R1+0xb734] ;  /* 0x00b7340001e07983 */ /* 0x000f280000300800 */
[----:B------:R-:W4:Y:S01]  /*d22b0*/  LDL.LU R225, [R1+0xb730] ;  /* 0x00b7300001e17983 */ /* 0x000f220000300800 */
[----:B------:R-:W-:-:S03]  /*d22c0*/  IMAD.MOV.U32 R166, RZ, RZ, R232 ;  /* 0x000000ffffa67224 */ /* 0x000fc600078e00e8 */
[----:B------:R-:W4:Y:S04]  /*d22d0*/  LDL R176, [R1+0x70] ;  /* 0x0000700001b07983 */ /* 0x000f280000100800 */
[----:B------:R-:W4:Y:S04]  /*d22e0*/  LDL R177, [R1+0x74] ;  /* 0x0000740001b17983 */ /* 0x000f280000100800 */
[----:B------:R-:W4:Y:S04]  /*d22f0*/  LDL.LU R228, [R1+0xb72c] ;  /* 0x00b72c0001e47983 */ /* 0x000f280000300800 */
[----:B------:R-:W4:Y:S01]  /*d2300*/  LDL.LU R229, [R1+0xb728] ;  /* 0x00b7280001e57983 */ /* 0x000f220000300800 */
[----:B------:R-:W-:-:S03]  /*d2310*/  IMAD.MOV.U32 R174, RZ, RZ, R236 ;  /* 0x000000ffffae7224 */ /* 0x000fc600078e00ec */
[----:B------:R-:W4:Y:S04]  /*d2320*/  LDL R164, [R1+0x50] ;  /* 0x0000500001a47983 */ /* 0x000f280000100800 */
[----:B------:R-:W4:Y:S01]  /*d2330*/  LDL R165, [R1+0x54] ;  /* 0x0000540001a57983 */ /* 0x000f220000100800 */
[----:B------:R-:W-:-:S03]  /*d2340*/  IMAD.MOV.U32 R175, RZ, RZ, R237 ;  /* 0x000000ffffaf7224 */ /* 0x000fc600078e00ed */
[----:B------:R-:W4:Y:S04]  /*d2350*/  LDL.LU R232, [R1+0xb724] ;  /* 0x00b7240001e87983 */ /* 0x000f280000300800 */
[----:B------:R-:W4:Y:S04]  /*d2360*/  LDL.LU R233, [R1+0xb720] ;  /* 0x00b7200001e97983 */ /* 0x000f280000300800 */
[----:B-1----:R-:W4:Y:S04]  /*d2370*/  LDL.64 R156, [R1+0x40] ;  /* 0x00004000019c7983 */ /* 0x002f280000100a00 */
[----:B------:R-:W4:Y:S04]  /*d2380*/  LDL.64 R158, [R1+0x48] ;  /* 0x00004800019e7983 */ /* 0x000f280000100a00 */
[----:B------:R-:W4:Y:S04]  /*d2390*/  LDL R172, [R1+0x60] ;  /* 0x0000600001ac7983 */ /* 0x000f280000100800 */
[----:B------:R-:W4:Y:S04]  /*d23a0*/  LDL R173, [R1+0x64] ;  /* 0x0000640001ad7983 */ /* 0x000f280000100800 */
        /* <DEDUP_REMOVED lines=34> */
[----:B------:R-:W4:Y:S04]  /*d25d0*/  LDL.64 R64, [R1] ;  /* 0x0000000001407983 */ /* 0x000f280000100a00 */
[----:B------:R-:W4:Y:S04]  /*d25e0*/  LDL.LU R24, [R1+0x490] ;  /* 0x0004900001187983 */ /* 0x000f280000300800 */
[----:B------:R-:W4:Y:S04]  /*d25f0*/  LDL.LU R25, [R1+0x494] ;  /* 0x0004940001197983 */ /* 0x000f280000300800 */
[----:B------:R-:W4:Y:S04]  /*d2600*/  LDL.LU R26, [R1+0x498] ;  /* 0x00049800011a7983 */ /* 0x000f280000300800 */
[----:B------:R-:W4:Y:S04]  /*d2610*/  LDL.LU R27, [R1+0x49c] ;  /* 0x00049c00011b7983 */ /* 0x000f280000300800 */
[----:B------:R-:W4:Y:S04]  /*d2620*/  LDL.64 R60, [R1+0x10] ;  /* 0x00001000013c7983 */ /* 0x000f280000100a00 */
[----:B------:R-:W4:Y:S04]  /*d2630*/  LDL R128, [R1+0x30] ;  /* 0x0000300001807983 */ /* 0x000f280000100800 */
[----:B------:R-:W4:Y:S04]  /*d2640*/  LDL R129, [R1+0x34] ;  /* 0x0000340001817983 */ /* 0x000f280000100800 */
[----:B------:R-:W4:Y:S04]  /*d2650*/  LDL.LU R56, [R1+0x480] ;  /* 0x0004800001387983 */ /* 0x000f280000300800 */
[----:B------:R-:W4:Y:S04]  /*d2660*/  LDL.LU R57, [R1+0x484] ;  /* 0x0004840001397983 */ /* 0x000f280000300800 */
[----:B------:R-:W4:Y:S04]  /*d2670*/  LDL.LU R58, [R1+0x488] ;  /* 0x00048800013a7983 */ /* 0x000f280000300800 */
[----:B------:R-:W4:Y:S04]  /*d2680*/  LDL.LU R59, [R1+0x48c] ;  /* 0x00048c00013b7983 */ /* 0x000f280000300800 */
[----:B------:R-:W4:Y:S04]  /*d2690*/  LDL.64 R52, [R1+0x20] ;  /* 0x0000200001347983 */ /* 0x000f280000100a00 */
[----:B------:R-:W4:Y:S04]  /*d26a0*/  LDL.LU R48, [R1+0x470] ;  /* 0x0004700001307983 */ /* 0x000f280000300800 */
[----:B------:R-:W4:Y:S04]  /*d26b0*/  LDL.LU R49, [R1+0x474] ;  /* 0x0004740001317983 */ /* 0x000f280000300800 */
[----:B------:R-:W4:Y:S04]  /*d26c0*/  LDL.LU R50, [R1+0x478] ;  /* 0x0004780001327983 */ /* 0x000f280000300800 */
[----:B------:R-:W4:Y:S04]  /*d26d0*/  LDL.LU R51, [R1+0x47c] ;  /* 0x00047c0001337983 */ /* 0x000f280000300800 */
[----:B--2---:R-:W2:Y:S04]  /*d26e0*/  LDL.LU R4, [R1+0x460] ;  /* 0x0004600001047983 */ /* 0x004ea80000300800 */
[----:B------:R-:W2:Y:S04]  /*d26f0*/  LDL.LU R5, [R1+0x464] ;  /* 0x0004640001057983 */ /* 0x000ea80000300800 */
[----:B---3--:R-:W2:Y:S04]  /*d2700*/  LDL.LU R6, [R1+0x468] ;  /* 0x0004680001067983 */ /* 0x008ea80000300800 */
[----:B------:R-:W2:Y:S04]  /*d2710*/  LDL.LU R7, [R1+0x46c] ;  /* 0x00046c0001077983 */ /* 0x000ea80000300800 */
[----:B------:R-:W3:Y:S01]  /*d2720*/  LDL.64 R152, [R1+0x80] ;  /* 0x0000800001987983 */ /* 0x000ee20000100a00 */
[C---:B------:R-:W-:Y:S03]  /*d2730*/  HMMA.1688.F32.TF32 R16, R124.reuse, R240, R144 ;  /* 0x000000f07c10723c */ /* 0x040fe60000081090 */
[----:B------:R-:W2:Y:S04]  /*d2740*/  LDL.64 R144, [R1+0xe0] ;  /* 0x0000e00001907983 */ /* 0x000ea80000100a00 */
[----:B------:R-:W2:Y:S01]  /*d2750*/  LDL.64 R154, [R1+0x88] ;  /* 0x00008800019a7983 */ /* 0x000ea20000100a00 */
[C---:B------:R-:W-:Y:S03]  /*d2760*/  HMMA.1688.F32.TF32 R88, R124.reuse, R244, R148 ;  /* 0x000000f47c58723c */ /* 0x040fe60000081094 */
[----:B------:R-:W2:Y:S04]  /*d2770*/  LDL.64 R184, [R1+0xc0] ;  /* 0x0000c00001b87983 */ /* 0x000ea80000100a00 */
[----:B------:R-:W2:Y:S04]  /*d2780*/  LDL.64 R186, [R1+0xc8] ;  /* 0x0000c80001ba7983 */ /* 0x000ea80000100a00 */
[----:B------:R-:W2:Y:S04]  /*d2790*/  LDL.64 R146, [R1+0xe8] ;  /* 0x0000e80001927983 */ /* 0x000ea80000100a00 */
[----:B------:R-:W2:Y:S04]  /*d27a0*/  LDL.64 R148, [R1+0xf0] ;  /* 0x0000f00001947983 */ /* 0x000ea80000100a00 */
[----:B------:R-:W2:Y:S04]  /*d27b0*/  LDL.64 R150, [R1+0xf8] ;  /* 0x0000f80001967983 */ /* 0x000ea80000100a00 */
[----:B------:R-:W-:Y:S04]  /*d27c0*/  STL [R1+0xb214], R248 ;  /* 0x00b214f801007387 */ /* 0x000fe80000100800 */
[----:B------:R1:W-:Y:S04]  /*d27d0*/  STL [R1+0xb210], R249 ;  /* 0x00b210f901007387 */ /* 0x0003e80000100800 */
[----:B------:R-:W-:Y:S04]  /*d27e0*/  LDS R132, [R3+UR10+0xe080] ;  /* 0x00e0800a03847984 */ /* 0x000fe80008000800 */
[----:B------:R-:W-:Y:S04]  /*d27f0*/  LDS R134, [R3+UR10+0xf080] ;  /* 0x00f0800a03867984 */ /* 0x000fe80008000800 */
[----:B------:R-:W-:Y:S04]  /*d2800*/  LDS R133, [R252+UR10+0xe080] ;  /* 0x00e0800afc857984 */ /* 0x000fe80008000800 */
[----:B------:R-:W1:Y:S01]  /*d2810*/  LDS R135, [R252+UR10+0xf080] ;  /* 0x00f0800afc877984 */ /* 0x000e620008000800 */
[C---:B----4-:R-:W-:Y:S08]  /*d2820*/  HMMA.1688.F32.TF32 R116, R124.reuse, R180, R28 ;  /* 0x000000b47c74723c */ /* 0x050ff0000008101c */
[C---:B------:R-:W-:Y:S08]  /*d2830*/  HMMA.1688.F32.TF32 R108, R124.reuse, R168, R32 ;  /* 0x000000a87c6c723c */ /* 0x040ff00000081020 */
[C---:B------:R-:W-:Y:S08]  /*d2840*/  HMMA.1688.F32.TF32 R104, R124.reuse, R160, R36 ;  /* 0x000000a07c68723c */ /* 0x040ff00000081024 */
[----:B------:R-:W-:Y:S01]  /*d2850*/  HMMA.1688.F32.TF32 R92, R124, R176, R44 ;  /* 0x000000b07c5c723c */ /* 0x000fe2000008102c */
[----:B------:R-:W-:-:S02]  /*d2860*/  IMAD.MOV.U32 R245, RZ, RZ, R65 ;  /* 0x000000fffff57224 */ /* 0x000fc400078e0041 */
[----:B------:R-:W-:-:S05]  /*d2870*/  IMAD.MOV.U32 R244, RZ, RZ, R64 ;  /* 0x000000fffff47224 */ /* 0x000fca00078e0040 */
[----:B------:R-:W-:Y:S01]  /*d2880*/  HMMA.1688.F32.TF32 R24, R124, R60, R24 ;  /* 0x0000003c7c18723c */ /* 0x000fe20000081018 */
[----:B-1----:R-:W-:Y:S01]  /*d2890*/  IMAD.MOV.U32 R249, RZ, RZ, R61 ;  /* 0x000000fffff97224 */ /* 0x002fe200078e003d */
[----:B------:R-:W-:Y:S01]  /*d28a0*/  STL [R1+0xb21c], R245 ;  /* 0x00b21cf501007387 */ /* 0x000fe20000100800 */
[----:B------:R-:W-:-:S03]  /*d28b0*/  MOV R248, R60 ;  /* 0x0000003c00f87202 */ /* 0x000fc60000000f00 */
[----:B------:R1:W-:Y:S02]  /*d28c0*/  STL [R1+0xb218], R244 ;  /* 0x00b218f401007387 */ /* 0x0003e40000100800 */
[----:B------:R-:W-:Y:S11]  /*d28d0*/  HMMA.1688.F32.TF32 R112, R124, R52, R56 ;  /* 0x000000347c70723c */ /* 0x000ff60000081038 */
[----:B------:R-:W-:Y:S01]  /*d28e0*/  STL.64 [R1+0xb710], R26 ;  /* 0x00b7101a01007387 */ /* 0x000fe20000100a00 */
[----:B-1----:R-:W-:-:S02]  /*d28f0*/  IMAD.MOV.U32 R244, RZ, RZ, R53 ;  /* 0x000000fffff47224 */ /* 0x002fc400078e0035 */
[----:B------:R-:W-:Y:S01]  /*d2900*/  IMAD.MOV.U32 R245, RZ, RZ, R52 ;  /* 0x000000fffff57224 */ /* 0x000fe200078e0034 */
[----:B------:R-:W-:Y:S04]  /*d2910*/  STL.64 [R1+0xb708], R24 ;  /* 0x00b7081801007387 */ /* 0x000fe80000100a00 */
[----:B------:R-:W-:Y:S04]  /*d2920*/  STL [R1+0xb224], R249 ;  /* 0x00b224f901007387 */ /* 0x000fe80000100800 */
[----:B------:R-:W-:Y:S04]  /*d2930*/  STL [R1+0xb220], R248 ;  /* 0x00b220f801007387 */ /* 0x000fe80000100800 */
[----:B------:R-:W-:Y:S04]  /*d2940*/  STL.64 [R1+0xb700], R114 ;  /* 0x00b7007201007387 */ /* 0x000fe80000100a00 */
[----:B------:R-:W-:Y:S04]  /*d2950*/  STL.64 [R1+0xb6f8], R112 ;  /* 0x00b6f87001007387 */ /* 0x000fe80000100a00 */
[----:B------:R-:W-:Y:S04]  /*d2960*/  STL [R1+0xb22c], R244 ;  /* 0x00b22cf401007387 */ /* 0x000fe80000100800 */
        /* <DEDUP_REMOVED lines=64> */
[----:B--2---:R-:W-:-:S03]  /*d2d70*/  MOV R245, R145 ;  /* 0x0000009100f57202 */ /* 0x004fc60000000f00 */
        /* <DEDUP_REMOVED lines=13> */
[----:B------:R-:W2:Y:S01]  /*d2e50*/  LDL.64 R26, [R1+0x8] ;  /* 0x00000800011a7983 */ /* 0x000ea20000100a00 */
[C---:B------:R-:W-:Y:S08]  /*d2e60*/  HMMA.1688.F32.TF32 R88, R132.reuse, R246, R88 ;  /* 0x000000f68458723c */ /* 0x040ff00000081058 */
[----:B------:R-:W-:Y:S01]  /*d2e70*/  HMMA.1688.F32.TF32 R20, R132, R250, R20 ;  /* 0x000000fa8414723c */ /* 0x000fe20000081014 */
[----:B------:R-:W-:Y:S04]  /*d2e80*/  STL [R1+0xb24c], R232 ;  /* 0x00b24ce801007387 */ /* 0x000fe80000100800 */
[----:B------:R-:W-:Y:S04]  /*d2e90*/  STL [R1+0xb248], R233 ;  /* 0x00b248e901007387 */ /* 0x000fe80000100800 */
[----:B------:R-:W2:Y:S04]  /*d2ea0*/  LDL.64 R114, [R1+0x18] ;  /* 0x0000180001727983 */ /* 0x000ea80000100a00 */
[----:B------:R-:W-:Y:S04]  /*d2eb0*/  STL [R1+0xb204], R217 ;  /* 0x00b204d901007387 */ /* 0x000fe80000100800 */
[----:B------:R-:W-:Y:S04]  /*d2ec0*/  STL [R1+0xb200], R212 ;  /* 0x00b200d401007387 */ /* 0x000fe80000100800 */
[----:B------:R-:W-:Y:S04]  /*d2ed0*/  STL [R1+0xb1fc], R213 ;  /* 0x00b1fcd501007387 */ /* 0x000fe80000100800 */
[----:B------:R-:W-:Y:S04]  /*d2ee0*/  STL [R1+0xb1f8], R205 ;  /* 0x00b1f8cd01007387 */ /* 0x000fe80000100800 */
[----:B------:R1:W-:Y:S04]  /*d2ef0*/  STL.64 [R1+0xb610], R90 ;  /* 0x00b6105a01007387 */ /* 0x0003e80000100a00 */
[----:B------:R-:W-:Y:S04]  /*d2f00*/  STL.64 [R1+0xb608], R88 ;  /* 0x00b6085801007387 */ /* 0x000fe80000100a00 */
[----:B-1----:R-:W2:Y:S04]  /*d2f10*/  LDL R90, [R1+0x38] ;  /* 0x00003800015a7983 */ /* 0x002ea80000100800 */
[----:B------:R-:W2:Y:S04]  /*d2f20*/  LDL R91, [R1+0x3c] ;  /* 0x00003c00015b7983 */ /* 0x000ea80000100800 */
[----:B------:R1:W-:Y:S04]  /*d2f30*/  STL.64 [R1+0xb600], R22 ;  /* 0x00b6001601007387 */ /* 0x0003e80000100a00 */
[----:B------:R-:W-:Y:S04]  /*d2f40*/  STL.64 [R1+0xb5f8], R20 ;  /* 0x00b5f81401007387 */ /* 0x000fe80000100a00 */
[----:B-1----:R-:W2:Y:S01]  /*d2f50*/  LDL R22, [R1+0x28] ;  /* 0x0000280001167983 */ /* 0x002ea20000100800 */
[C---:B----4-:R-:W-:Y:S03]  /*d2f60*/  HMMA.1688.F32.TF32 R64, R124.reuse, R216, R64 ;  /* 0x000000d87c40723c */ /* 0x050fe60000081040 */
[----:B------:R-:W4:Y:S05]  /*d2f70*/  LDL R23, [R1+0x2c] ;  /* 0x00002c0001177983 */ /* 0x000f2a0000100800 */
[----:B---3--:R-:W-:Y:S08]  /*d2f80*/  HMMA.1688.F32.TF32 R68, R124, R212, R68 ;  /* 0x000000d47c44723c */ /* 0x008ff00000081044 */
[----:B--2---:R-:W-:Y:S01]  /*d2f90*/  HMMA.1688.F32.TF32 R100, R132, R26, R100 ;  /* 0x0000001a8464723c */ /* 0x004fe20000081064 */
[----:B------:R-:W-:-:S02]  /*d2fa0*/  IMAD.MOV.U32 R217, RZ, RZ, R26 ;  /* 0x000000ffffd97224 */ /* 0x000fc400078e001a */
[----:B------:R-:W-:Y:S02]  /*d2fb0*/  IMAD.MOV.U32 R212, RZ, RZ, R27 ;  /* 0x000000ffffd47224 */ /* 0x000fe400078e001b */
[----:B------:R-:W2:Y:S04]  /*d2fc0*/  LDL.LU.64 R26, [R1+0xb710] ;  /* 0x00b71000011a7983 */ /* 0x000ea80000300a00 */
[----:B------:R-:W2:Y:S01]  /*d2fd0*/  LDL.LU.64 R24, [R1+0xb708] ;  /* 0x00b7080001187983 */ /* 0x000ea20000300a00 */
[C---:B------:R-:W-:Y:S08]  /*d2fe0*/  HMMA.1688.F32.TF32 R32, R124.reuse, R144, R32 ;  /* 0x000000907c20723c */ /* 0x040ff00000081020 */
[----:B------:R-:W-:Y:S01]  /*d2ff0*/  HMMA.1688.F32.TF32 R28, R124, R140, R28 ;  /* 0x0000008c7c1c723c */ /* 0x000fe2000008101c */
[----:B------:R-:W-:Y:S01]  /*d3000*/  MOV R240, R158 ;  /* 0x0000009e00f07202 */ /* 0x000fe20000000f00 */
[----:B------:R-:W-:-:S02]  /*d3010*/  IMAD.MOV.U32 R241, RZ, RZ, R159 ;  /* 0x000000fffff17224 */ /* 0x000fc400078e009f */
[----:B------:R-:W-:-:S04]  /*d3020*/  IMAD.MOV.U32 R213, RZ, RZ, R114 ;  /* 0x000000ffffd57224 */ /* 0x000fc800078e0072 */
[----:B------:R-:W-:Y:S01]  /*d3030*/  HMMA.1688.F32.TF32 R120, R124, R184, R120 ;  /* 0x000000b87c78723c */ /* 0x000fe20000081078 */
[----:B------:R-:W-:Y:S02]  /*d3040*/  IMAD.MOV.U32 R245, RZ, RZ, R154 ;  /* 0x000000fffff57224 */ /* 0x000fe400078e009a */
[----:B------:R-:W-:-:S05]  /*d3050*/  IMAD.MOV.U32 R244, RZ, RZ, R155 ;  /* 0x000000fffff47224 */ /* 0x000fca00078e009b */
[----:B------:R-:W-:Y:S01]  /*d3060*/  HMMA.1688.F32.TF32 R76, R124, R204, R76 ;  /* 0x000000cc7c4c723c */ /* 0x000fe2000008104c */
[----:B------:R-:W-:Y:S02]  /*d3070*/  IMAD.MOV.U32 R205, RZ, RZ, R115 ;  /* 0x000000ffffcd7224 */ /* 0x000fe400078e0073 */
[----:B------:R-:W-:Y:S02]  /*d3080*/  IMAD.MOV.U32 R249, RZ, RZ, R146 ;  /* 0x000000fffff97224 */ /* 0x000fe400078e0092 */
[----:B------:R-:W-:-:S03]  /*d3090*/  IMAD.MOV.U32 R248, RZ, RZ, R147 ;  /* 0x000000fffff87224 */ /* 0x000fc600078e0093 */
[----:B------:R-:W-:Y:S01]  /*d30a0*/  HMMA.1688.F32.TF32 R32, R132, R146, R32 ;  /* 0x000000928420723c */ /* 0x000fe20000081020 */
[----:B------:R-:W-:Y:S01]  /*d30b0*/  MOV R146, R235 ;  /* 0x000000eb00927202 */ /* 0x000fe20000000f00 */
[----:B------:R-:W-:-:S06]  /*d30c0*/  IMAD.MOV.U32 R147, RZ, RZ, R234 ;  /* 0x000000ffff937224 */ /* 0x000fcc00078e00ea */
[----:B------:R-:W-:Y:S01]  /*d30d0*/  HMMA.1688.F32.TF32 R28, R132, R142, R28 ;  /* 0x0000008e841c723c */ /* 0x000fe2000008101c */
[----:B------:R-:W-:Y:S02]  /*d30e0*/  IMAD.MOV.U32 R142, RZ, RZ, R231 ;  /* 0x000000ffff8e7224 */ /* 0x000fe400078e00e7 */
[----:B------:R-:W-:-:S05]  /*d30f0*/  IMAD.MOV.U32 R143, RZ, RZ, R230 ;  /* 0x000000ffff8f7224 */ /* 0x000fca00078e00e6 */
[----:B------:R-:W-:Y:S08]  /*d3100*/  HMMA.1688.F32.TF32 R40, R124, R188, R40 ;  /* 0x000000bc7c28723c */ /* 0x000ff00000081028 */
[----:B------:R-:W-:Y:S01]  /*d3110*/  HMMA.1688.F32.TF32 R116, R132, R182, R116 ;  /* 0x000000b68474723c */ /* 0x000fe20000081074 */
[----:B------:R-:W-:Y:S01]  /*d3120*/  IMAD.MOV.U32 R182, RZ, RZ, R227 ;  /* 0x000000ffffb67224 */ /* 0x000fe200078e00e3 */
[----:B------:R-:W-:-:S06]  /*d3130*/  MOV R183, R226 ;  /* 0x000000e200b77202 */ /* 0x000fcc0000000f00 */
[C---:B------:R-:W-:Y:S08]  /*d3140*/  HMMA.1688.F32.TF32 R36, R124.reuse, R148, R36 ;  /* 0x000000947c24723c */ /* 0x040ff00000081024 */
        /* <DEDUP_REMOVED lines=25> */
[----:B------:R-:W-:Y:S02]  /*d32e0*/  IMAD.MOV.U32 R150, RZ, RZ, R199 ;  /* 0x000000ffff967224 */ /* 0x000fe400078e00c7 */
[----:B------:R-:W-:-:S05]  /*d32f0*/  IMAD.MOV.U32 R151, RZ, RZ, R238 ;  /* 0x000000ffff977224 */ /* 0x000fca00078e00ee */
[C---:B--2---:R-:W-:Y:S01]  /*d3300*/  HMMA.1688.F32.TF32 R24, R132.reuse, R114, R24 ;  /* 0x000000728418723c */ /* 0x044fe20000081018 */
[----:B------:R-:W4:Y:S04]  /*d3310*/  LDL.LU.64 R114, [R1+0xb700] ;  /* 0x00b7000001727983 */ /* 0x000f280000300a00 */
[----:B------:R-:W4:Y:S04]  /*d3320*/  LDL.LU.64 R112, [R1+0xb6f8] ;  /* 0x00b6f80001707983 */ /* 0x000f280000300a00 */
[----:B------:R1:W-:Y:S04]  /*d3330*/  STL.64 [R1+0xb258], R242 ;  /* 0x00b258f201007387 */ /* 0x0003e80000100a00 */
[----:B------:R2:W-:Y:S04]  /*d3340*/  STL.64 [R1+0xb250], R240 ;  /* 0x00b250f001007387 */ /* 0x0005e80000100a00 */
[----:B------:R3:W-:Y:S04]  /*d3350*/  STL.64 [R1+0xb268], R246 ;  /* 0x00b268f601007387 */ /* 0x0007e80000100a00 */
[----:B------:R1:W-:Y:S04]  /*d3360*/  STL.64 [R1+0xb260], R244 ;  /* 0x00b260f401007387 */ /* 0x0003e80000100a00 */
[----:B------:R1:W-:Y:S04]  /*d3370*/  STL.64 [R1+0xb278], R250 ;  /* 0x00b278fa01007387 */ /* 0x0003e80000100a00 */
[----:B------:R1:W-:Y:S04]  /*d3380*/  STL.64 [R1+0xb270], R248 ;  /* 0x00b270f801007387 */ /* 0x0003e80000100a00 */
[----:B------:R-:W4:Y:S04]  /*d3390*/  LDL R144, [R1+0x3c0] ;  /* 0x0003c00001907983 */ /* 0x000f280000100800 */
[----:B------:R-:W4:Y:S04]  /*d33a0*/  LDL R145, [R1+0x3c4] ;  /* 0x0003c40001917983 */ /* 0x000f280000100800 */
[----:B------:R-:W4:Y:S04]  /*d33b0*/  LDL.LU R235, [R1+0xb6f0] ;  /* 0x00b6f00001eb7983 */ /* 0x000f280000300800 */
[----:B------:R-:W4:Y:S04]  /*d33c0*/  LDL.LU R234, [R1+0xb6ec] ;  /* 0x00b6ec0001ea7983 */ /* 0x000f280000300800 */
        /* <DEDUP_REMOVED lines=35> */
[----:B------:R-:W4:Y:S01]  /*d3600*/  LDL.LU R238, [R1+0xb6a4] ;  /* 0x00b6a40001ee7983 */ /* 0x000f220000300800 */
[----:B------:R-:W-:Y:S01]  /*d3610*/  HMMA.1688.F32.TF32 R16, R132, R242, R16 ;  /* 0x000000f28410723c */ /* 0x000fe20000081010 */
[----:B-1----:R-:W-:Y:S01]  /*d3620*/  MOV R242, R198 ;  /* 0x000000c600f27202 */ /* 0x002fe20000000f00 */
[----:B------:R-:W-:Y:S01]  /*d3630*/  IMAD.MOV.U32 R243, RZ, RZ, R195 ;  /* 0x000000fffff37224 */ /* 0x000fe200078e00c3 */
[----:B--2---:R-:W2:Y:S04]  /*d3640*/  LDL R240, [R1+0x320] ;  /* 0x0003200001f07983 */ /* 0x004ea80000100800 */
[----:B------:R-:W2:Y:S01]  /*d3650*/  LDL R241, [R1+0x324] ;  /* 0x0003240001f17983 */ /* 0x000ea20000100800 */
[----:B---3--:R-:W-:-:S03]  /*d3660*/  IMAD.MOV.U32 R246, RZ, RZ, R239 ;  /* 0x000000fffff67224 */ /* 0x008fc600078e00ef */
[----:B------:R-:W3:Y:S04]  /*d3670*/  LDL.LU R198, [R1+0xb6a0] ;  /* 0x00b6a00001c67983 */ /* 0x000ee80000300800 */
[----:B------:R-:W2:Y:S04]  /*d3680*/  LDL.LU R195, [R1+0xb69c] ;  /* 0x00b69c0001c37983 */ /* 0x000ea80000300800 */
[----:B------:R-:W2:Y:S01]  /*d3690*/  LDL R244, [R1+0x310] ;  /* 0x0003100001f47983 */ /* 0x000ea20000100800 */
[----:B------:R-:W-:Y:S02]  /*d36a0*/  IMAD.MOV.U32 R247, RZ, RZ, R194 ;  /* 0x000000fffff77224 */ /* 0x000fe400078e00c2 */
[----:B----4-:R-:W-:Y:S01]  /*d36b0*/  IMAD.MOV.U32 R251, RZ, RZ, R235 ;  /* 0x000000fffffb7224 */ /* 0x010fe200078e00eb */
[----:B------:R-:W-:Y:S01]  /*d36c0*/  MOV R250, R234 ;  /* 0x000000ea00fa7202 */ /* 0x000fe20000000f00 */
[----:B------:R-:W-:-:S02]  /*d36d0*/  IMAD.MOV.U32 R245, RZ, RZ, R238 ;  /* 0x000000fffff57224 */ /* 0x000fc400078e00ee */
[----:B------:R-:W4:Y:S04]  /*d36e0*/  LDL.LU R238, [R1+0xb698] ;  /* 0x00b6980001ee7983 */ /* 0x000f280000300800 */
[----:B------:R-:W4:Y:S04]  /*d36f0*/  LDL.LU R239, [R1+0xb694] ;  /* 0x00b6940001ef7983 */ /* 0x000f280000300800 */
[----:B------:R-:W2:Y:S04]  /*d3700*/  LDL.LU R194, [R1+0xb690] ;  /* 0x00b6900001c27983 */ /* 0x000ea80000300800 */
[----:B------:R-:W2:Y:S04]  /*d3710*/  LDL R248, [R1+0x300] ;  /* 0x0003000001f87983 */ /* 0x000ea80000100800 */
[----:B------:R-:W2:Y:S04]  /*d3720*/  LDL R249, [R1+0x304] ;  /* 0x0003040001f97983 */ /* 0x000ea80000100800 */
[----:B------:R-:W2:Y:S04]  /*d3730*/  LDL.LU R234, [R1+0xb68c] ;  /* 0x00b68c0001ea7983 */ /* 0x000ea80000300800 */
[----:B------:R-:W2:Y:S04]  /*d3740*/  LDL.LU R235, [R1+0xb688] ;  /* 0x00b6880001eb7983 */ /* 0x000ea80000300800 */
[----:B----4-:R1:W-:Y:S01]  /*d3750*/  STL.64 [R1+0xb288], R238 ;  /* 0x00b288ee01007387 */ /* 0x0103e20000100a00 */
[----:B------:R-:W-:Y:S03]  /*d3760*/  HMMA.1688.F32.TF32 R44, R132, R238, R44 ;  /* 0x000000ee842c723c */ /* 0x000fe6000008102c */
[----:B------:R4:W-:Y:S01]  /*d3770*/  STL.64 [R1+0xb280], R236 ;  /* 0x00b280ec01007387 */ /* 0x0009e20000100a00 */
[----:B-1----:R-:W-:-:S02]  /*d3780*/  IMAD.MOV.U32 R238, RZ, RZ, R230 ;  /* 0x000000ffffee7224 */ /* 0x002fc400078e00e6 */
[----:B------:R-:W-:Y:S01]  /*d3790*/  IMAD.MOV.U32 R239, RZ, RZ, R231 ;  /* 0x000000ffffef7224 */ /* 0x000fe200078e00e7 */
[----:B----4-:R-:W4:Y:S04]  /*d37a0*/  LDL R236, [R1+0x2f0] ;  /* 0x0002f00001ec7983 */ /* 0x010f280000100800 */
[----:B------:R-:W4:Y:S04]  /*d37b0*/  LDL R237, [R1+0x2f4] ;  /* 0x0002f40001ed7983 */ /* 0x000f280000100800 */
[----:B------:R-:W3:Y:S01]  /*d37c0*/  LDL.LU R230, [R1+0xb684] ;  /* 0x00b6840001e67983 */ /* 0x000ee20000300800 */
[----:B--2---:R-:W-:Y:S03]  /*d37d0*/  HMMA.1688.F32.TF32 R48, R132, R234, R48 ;  /* 0x000000ea8430723c */ /* 0x004fe60000081030 */
[----:B------:R-:W3:Y:S04]  /*d37e0*/  LDL.LU R231, [R1+0xb680] ;  /* 0x00b6800001e77983 */ /* 0x000ee80000300800 */
[----:B------:R1:W-:Y:S04]  /*d37f0*/  STL.64 [R1+0xb298], R234 ;  /* 0x00b298ea01007387 */ /* 0x0003e80000100a00 */
[----:B------:R2:W-:Y:S01]  /*d3800*/  STL.64 [R1+0xb290], R232 ;  /* 0x00b290e801007387 */ /* 0x0005e20000100a00 */
[----:B-1----:R-:W-:Y:S01]  /*d3810*/  IMAD.MOV.U32 R234, RZ, RZ, R226 ;  /* 0x000000ffffea7224 */ /* 0x002fe200078e00e2 */
[----:B------:R-:W-:-:S02]  /*d3820*/  MOV R235, R227 ;  /* 0x000000e300eb7202 */ /* 0x000fc40000000f00 */
[----:B--2---:R-:W2:Y:S04]  /*d3830*/  LDL R232, [R1+0x2e0] ;  /* 0x0002e00001e87983 */ /* 0x004ea80000100800 */
[----:B------:R-:W2:Y:S04]  /*d3840*/  LDL R233, [R1+0x2e4] ;  /* 0x0002e40001e97983 */ /* 0x000ea80000100800 */
[----:B------:R-:W2:Y:S04]  /*d3850*/  LDL.LU R226, [R1+0xb67c] ;  /* 0x00b67c0001e27983 */ /* 0x000ea80000300800 */
[----:B------:R-:W2:Y:S01]  /*d3860*/  LDL.LU R227, [R1+0xb678] ;  /* 0x00b6780001e37983 */ /* 0x000ea20000300800 */
[C---:B------:R-:W-:Y:S08]  /*d3870*/  HMMA.1688.F32.TF32 R52, R124.reuse, R228, R52 ;  /* 0x000000e47c34723c */ /* 0x040ff00000081034 */
[----:B------:R-:W-:Y:S01]  /*d3880*/  HMMA.1688.F32.TF32 R56, R124, R224, R56 ;  /* 0x000000e07c38723c */ /* 0x000fe20000081038 */
[----:B---3--:R1:W-:Y:S11]  /*d3890*/  STL.64 [R1+0xb2a8], R230 ;  /* 0x00b2a8e601007387 */ /* 0x0083f60000100a00 */
[----:B------:R-:W-:Y:S01]  /*d38a0*/  HMMA.1688.F32.TF32 R52, R132, R230, R52 ;  /* 0x000000e68434723c */ /* 0x000fe20000081034 */
[----:B------:R3:W-:Y:S01]  /*d38b0*/  STL.64 [R1+0xb2a0], R228 ;  /* 0x00b2a0e401007387 */ /* 0x0007e20000100a00 */
[----:B-1----:R-:W-:-:S02]  /*d38c0*/  IMAD.MOV.U32 R230, RZ, RZ, R222 ;  /* 0x000000ffffe67224 */ /* 0x002fc400078e00de */
[----:B------:R-:W-:Y:S01]  /*d38d0*/  IMAD.MOV.U32 R231, RZ, RZ, R223 ;  /* 0x000000ffffe77224 */ /* 0x000fe200078e00df */
[----:B---3--:R-:W3:Y:S04]  /*d38e0*/  LDL R228, [R1+0x2d0] ;  /* 0x0002d00001e47983 */ /* 0x008ee80000100800 */
[----:B------:R-:W3:Y:S04]  /*d38f0*/  LDL R229, [R1+0x2d4] ;  /* 0x0002d40001e57983 */ /* 0x000ee80000100800 */
[----:B------:R-:W3:Y:S04]  /*d3900*/  LDL.LU R222, [R1+0xb674] ;  /* 0x00b6740001de7983 */ /* 0x000ee80000300800 */
[----:B------:R-:W3:Y:S04]  /*d3910*/  LDL.LU R223, [R1+0xb670] ;  /* 0x00b6700001df7983 */ /* 0x000ee80000300800 */
[----:B--2---:R1:W-:Y:S01]  /*d3920*/  STL.64 [R1+0xb2b8], R226 ;  /* 0x00b2b8e201007387 */ /* 0x0043e20000100a00 */
[----:B------:R-:W-:Y:S03]  /*d3930*/  HMMA.1688.F32.TF32 R56, R132, R226, R56 ;  /* 0x000000e28438723c */ /* 0x000fe60000081038 */
[----:B------:R2:W-:Y:S01]  /*d3940*/  STL.64 [R1+0xb2b0], R224 ;  /* 0x00b2b0e001007387 */ /* 0x0005e20000100a00 */
[----:B-1----:R-:W-:-:S02]  /*d3950*/  IMAD.MOV.U32 R226, RZ, RZ, R218 ;  /* 0x000000ffffe27224 */ /* 0x002fc400078e00da */
[----:B------:R-:W-:Y:S01]  /*d3960*/  IMAD.MOV.U32 R227, RZ, RZ, R219 ;  /* 0x000000ffffe37224 */ /* 0x000fe200078e00db */
[----:B--2---:R-:W2:Y:S04]  /*d3970*/  LDL R224, [R1+0x2c0] ;  /* 0x0002c00001e07983 */ /* 0x004ea80000100800 */
[----:B------:R-:W2:Y:S04]  /*d3980*/  LDL R225, [R1+0x2c4] ;  /* 0x0002c40001e17983 */ /* 0x000ea80000100800 */
[----:B------:R-:W2:Y:S04]  /*d3990*/  LDL.LU R218, [R1+0xb66c] ;  /* 0x00b66c0001da7983 */ /* 0x000ea80000300800 */
[----:B------:R-:W2:Y:S01]  /*d39a0*/  LDL.LU R219, [R1+0xb668] ;  /* 0x00b6680001db7983 */ /* 0x000ea20000300800 */
[----:B------:R-:W-:Y:S03]  /*d39b0*/  HMMA.1688.F32.TF32 R60, R124, R220, R60 ;  /* 0x000000dc7c3c723c */ /* 0x000fe6000008103c */
[----:B---3--:R1:W-:-:S15]  /*d39c0*/  STL.64 [R1+0xb2c8], R222 ;  /* 0x00b2c8de01007387 */ /* 0x0083de0000100a00 */
[----:B------:R-:W-:Y:S02]  /*d39d0*/  NOP ;  /* 0x0000000000007918 */ /* 0x000fe40000000000 */
[C---:B------:R-:W-:Y:S01]  /*d39e0*/  HMMA.1688.F32.TF32 R60, R132.reuse, R222, R60 ;  /* 0x000000de843c723c */ /* 0x040fe2000008103c */
[----:B------:R3:W-:Y:S01]  /*d39f0*/  STL.64 [R1+0xb2c0], R220 ;  /* 0x00b2c0dc01007387 */ /* 0x0007e20000100a00 */
[----:B-1----:R-:W-:Y:S01]  /*d3a00*/  MOV R222, R214 ;  /* 0x000000d600de7202 */ /* 0x002fe20000000f00 */
[----:B------:R-:W-:Y:S02]  /*d3a10*/  IMAD.MOV.U32 R223, RZ, RZ, R215 ;  /* 0x000000ffffdf7224 */ /* 0x000fe400078e00d7 */
        /* <DEDUP_REMOVED lines=14> */
[----:B---3--:R1:W-:Y:S05]  /*d3b00*/  STL.64 [R1+0xb2e8], R214 ;  /* 0x00b2e8d601007387 */ /* 0x0083ea0000100a00 */
[----:B------:R-:W-:Y:S01]  /*d3b10*/  HMMA.1688.F32.TF32 R68, R132, R214, R68 ;  /* 0x000000d68444723c */ /* 0x000fe20000081044 */
[----:B------:R3:W-:Y:S01]  /*d3b20*/  STL.64 [R1+0xb2e0], R212 ;  /* 0x00b2e0d401007387 */ /* 0x0007e20000100a00 */
[----:B-1----:R-:W-:Y:S01]  /*d3b30*/  IMAD.MOV.U32 R214, RZ, RZ, R206 ;  /* 0x000000ffffd67224 */ /* 0x002fe200078e00ce */
[----:B------:R-:W-:-:S02]  /*d3b40*/  MOV R215, R207 ;  /* 0x000000cf00d77202 */ /* 0x000fc40000000f00 */
[----:B---3--:R-:W3:Y:S04]  /*d3b50*/  LDL R212, [R1+0x290] ;  /* 0x0002900001d47983 */ /* 0x008ee80000100800 */
[----:B------:R-:W3:Y:S04]  /*d3b60*/  LDL R213, [R1+0x294] ;  /* 0x0002940001d57983 */ /* 0x000ee80000100800 */
[----:B------:R-:W3:Y:S04]  /*d3b70*/  LDL.LU R206, [R1+0xb654] ;  /* 0x00b6540001ce7983 */ /* 0x000ee80000300800 */
[----:B------:R-:W4:Y:S04]  /*d3b80*/  LDL.LU R207, [R1+0xb650] ;  /* 0x00b6500001cf7983 */ /* 0x000f280000300800 */
        /* <DEDUP_REMOVED lines=9> */
[C---:B------:R-:W-:Y:S03]  /*d3c20*/  HMMA.1688.F32.TF32 R12, R124.reuse, R172, R12 ;  /* 0x000000ac7c0c723c */ /* 0x040fe6000008100c */
[----:B------:R-:W2:Y:S04]  /*d3c30*/  LDL R172, [R1+0x230] ;  /* 0x0002300001ac7983 */ /* 0x000ea80000100800 */
[----:B------:R-:W2:Y:S01]  /*d3c40*/  LDL R173, [R1+0x234] ;  /* 0x0002340001ad7983 */ /* 0x000ea20000100800 */
[----:B------:R-:W-:-:S12]  /*d3c50*/  HMMA.1688.F32.TF32 R8, R124, R164, R8 ;  /* 0x000000a47c08723c */ /* 0x000fd80000081008 */
[C---:B------:R-:W-:Y:S08]  /*d3c60*/  HMMA.1688.F32.TF32 R12, R132.reuse, R174, R12 ;  /* 0x000000ae840c723c */ /* 0x040ff0000008100c */
[----:B------:R-:W-:Y:S01]  /*d3c70*/  HMMA.1688.F32.TF32 R8, R132, R166, R8 ;  /* 0x000000a68408723c */ /* 0x000fe20000081008 */
[----:B---3--:R-:W-:Y:S02]  /*d3c80*/  IMAD.MOV.U32 R175, RZ, RZ, R206 ;  /* 0x000000ffffaf7224 */ /* 0x008fe400078e00ce */
[----:B----4-:R-:W-:-:S02]  /*d3c90*/  IMAD.MOV.U32 R174, RZ, RZ, R207 ;  /* 0x000000ffffae7224 */ /* 0x010fc400078e00cf */
[----:B------:R-:W3:Y:S04]  /*d3ca0*/  LDL.LU R207, [R1+0xb644] ;  /* 0x00b6440001cf7983 */ /* 0x000ee80000300800 */
[----:B------:R-:W4:Y:S04]  /*d3cb0*/  LDL.LU R206, [R1+0xb640] ;  /* 0x00b6400001ce7983 */ /* 0x000f280000300800 */
[----:B------:R-:W4:Y:S04]  /*d3cc0*/  LDL R164, [R1+0x220] ;  /* 0x0002200001a47983 */ /* 0x000f280000100800 */
[----:B------:R-:W4:Y:S01]  /*d3cd0*/  LDL R165, [R1+0x224] ;  /* 0x0002240001a57983 */ /* 0x000f220000100800 */
[----:B--2---:R-:W-:Y:S01]  /*d3ce0*/  IMAD.MOV.U32 R167, RZ, RZ, R203 ;  /* 0x000000ffffa77224 */ /* 0x004fe200078e00cb */
[----:B------:R-:W-:-:S02]  /*d3cf0*/  MOV R166, R202 ;  /* 0x000000ca00a67202 */ /* 0x000fc40000000f00 */
[----:B------:R-:W2:Y:S04]  /*d3d00*/  LDL.LU R202, [R1+0xb63c] ;  /* 0x00b63c0001ca7983 */ /* 0x000ea80000300800 */
[----:B------:R-:W2:Y:S01]  /*d3d10*/  LDL.LU R203, [R1+0xb638] ;  /* 0x00b6380001cb7983 */ /* 0x000ea20000300800 */
[----:B------:R-:W-:Y:S03]  /*d3d20*/  HMMA.1688.F32.TF32 R4, R124, R156, R4 ;  /* 0x0000009c7c04723c */ /* 0x000fe60000081004 */
[----:B------:R-:W2:-:S15]  /*d3d30*/  LDL R156, [R1+0x210] ;  /* 0x00021000019c7983 */ /* 0x000e9e0000100800 */
[----:B------:R-:W-:Y:S02]  /*d3d40*/  NOP ;  /* 0x0000000000007918 */ /* 0x000fe40000000000 */
[----:B------:R-:W-:Y:S01]  /*d3d50*/  HMMA.1688.F32.TF32 R4, R132, R158, R4 ;  /* 0x0000009e8404723c */ /* 0x000fe20000081004 */
[----:B---3--:R-:W-:Y:S02]  /*d3d60*/  IMAD.MOV.U32 R158, RZ, RZ, R207 ;  /* 0x000000ffff9e7224 */ /* 0x008fe400078e00cf */
[----:B----4-:R-:W-:Y:S02]  /*d3d70*/  IMAD.MOV.U32 R157, RZ, RZ, R206 ;  /* 0x000000ffff9d7224 */ /* 0x010fe400078e00ce */
[----:B------:R-:W3:Y:S04]  /*d3d80*/  LDL.LU R206, [R1+0xb634] ;  /* 0x00b6340001ce7983 */ /* 0x000ee80000300800 */
[----:B------:R-:W3:Y:S04]  /*d3d90*/  LDL.LU R207, [R1+0xb630] ;  /* 0x00b6300001cf7983 */ /* 0x000ee80000300800 */
[----:B------:R-:W4:Y:S01]  /*d3da0*/  LDL R159, [R1+0x21c] ;  /* 0x00021c00019f7983 */ /* 0x000f220000100800 */
[----:B--2---:R-:W-:-:S03]  /*d3db0*/  IMAD.MOV.U32 R20, RZ, RZ, R202 ;  /* 0x000000ffff147224 */ /* 0x004fc600078e00ca */
[----:B------:R-:W2:Y:S01]  /*d3dc0*/  LDL.LU R202, [R1+0xb62c] ;  /* 0x00b62c0001ca7983 */ /* 0x000ea20000300800 */
[----:B------:R-:W-:-:S03]  /*d3dd0*/  MOV R21, R203 ;  /* 0x000000cb00157202 */ /* 0x000fc60000000f00 */
[----:B------:R-:W2:Y:S01]  /*d3de0*/  LDL.LU R203, [R1+0xb628] ;  /* 0x00b6280001cb7983 */ /* 0x000ea20000300800 */
[----:B------:R-:W-:Y:S03]  /*d3df0*/  HMMA.1688.F32.TF32 R80, R124, R200, R80 ;  /* 0x000000c87c50723c */ /* 0x000fe60000081050 */
[----:B------:R-:W4:Y:S04]  /*d3e00*/  LDL R88, [R1+0x1d0] ;  /* 0x0001d00001587983 */ /* 0x000f280000100800 */
[----:B------:R-:W4:Y:S04]  /*d3e10*/  LDL R89, [R1+0x1d4] ;  /* 0x0001d40001597983 */ /* 0x000f280000100800 */
[----:B---3--:R1:W-:Y:S01]  /*d3e20*/  STL.64 [R1+0xb308], R206 ;  /* 0x00b308ce01007387 */ /* 0x0083e20000100a00 */
[----:B------:R-:W-:Y:S03]  /*d3e30*/  HMMA.1688.F32.TF32 R76, R132, R206, R76 ;  /* 0x000000ce844c723c */ /* 0x000fe6000008104c */
[----:B------:R3:W-:Y:S01]  /*d3e40*/  STL.64 [R1+0xb300], R204 ;  /* 0x00b300cc01007387 */ /* 0x0007e20000100a00 */
[----:B-1----:R-:W-:-:S02]  /*d3e50*/  IMAD.MOV.U32 R206, RZ, RZ, R198 ;  /* 0x000000ffffce7224 */ /* 0x002fc400078e00c6 */
[----:B------:R-:W-:Y:S01]  /*d3e60*/  IMAD.MOV.U32 R207, RZ, RZ, R199 ;  /* 0x000000ffffcf7224 */ /* 0x000fe200078e00c7 */
[----:B---3--:R-:W3:Y:S04]  /*d3e70*/  LDL R204, [R1+0x270] ;  /* 0x0002700001cc7983 */ /* 0x008ee80000100800 */
[----:B------:R-:W3:Y:S04]  /*d3e80*/  LDL R205, [R1+0x274] ;  /* 0x0002740001cd7983 */ /* 0x000ee80000100800 */
[----:B------:R-:W3:Y:S04]  /*d3e90*/  LDL.LU R198, [R1+0xb624] ;  /* 0x00b6240001c67983 */ /* 0x000ee80000300800 */
[----:B------:R-:W3:Y:S01]  /*d3ea0*/  LDL.LU R199, [R1+0xb620] ;  /* 0x00b6200001c77983 */ /* 0x000ee20000300800 */
[----:B--2---:R-:W-:Y:S03]  /*d3eb0*/  HMMA.1688.F32.TF32 R80, R132, R202, R80 ;  /* 0x000000ca8450723c */ /* 0x004fe60000081050 */
[----:B------:R1:W-:Y:S04]  /*d3ec0*/  STL.64 [R1+0xb318], R202 ;  /* 0x00b318ca01007387 */ /* 0x0003e80000100a00 */
[----:B------:R2:W-:Y:S01]  /*d3ed0*/  STL.64 [R1+0xb310], R200 ;  /* 0x00b310c801007387 */ /* 0x0005e20000100a00 */
[----:B-1----:R-:W-:-:S02]  /*d3ee0*/  IMAD.MOV.U32 R202, RZ, RZ, R194 ;  /* 0x000000ffffca7224 */ /* 0x002fc400078e00c2 */
[----:B------:R-:W-:Y:S01]  /*d3ef0*/  IMAD.MOV.U32 R203, RZ, RZ, R195 ;  /* 0x000000ffffcb7224 */ /* 0x000fe200078e00c3 */
[----:B--2---:R-:W2:Y:S04]  /*d3f00*/  LDL R200, [R1+0x260] ;  /* 0x0002600001c87983 */ /* 0x004ea80000100800 */
[----:B------:R-:W2:Y:S04]  /*d3f10*/  LDL R201, [R1+0x264] ;  /* 0x0002640001c97983 */ /* 0x000ea80000100800 */
[----:B------:R-:W2:Y:S04]  /*d3f20*/  LDL.LU R194, [R1+0xb61c] ;  /* 0x00b61c0001c27983 */ /* 0x000ea80000300800 */
[----:B------:R-:W2:Y:S01]  /*d3f30*/  LDL.LU R195, [R1+0xb618] ;  /* 0x00b6180001c37983 */ /* 0x000ea20000300800 */
[C---:B------:R-:W-:Y:S08]  /*d3f40*/  HMMA.1688.F32.TF32 R84, R124.reuse, R196, R84 ;  /* 0x000000c47c54723c */ /* 0x040ff00000081054 */
[----:B------:R-:W-:Y:S01]  /*d3f50*/  HMMA.1688.F32.TF32 R136, R124, R192, R136 ;  /* 0x000000c07c88723c */ /* 0x000fe20000081088 */
[----:B------:R-:W-:Y:S04]  /*d3f60*/  LDS R124, [R3+UR10+0x10080] ;  /* 0x0100800a037c7984 */ /* 0x000fe80008000800 */
[----:B------:R-:W-:Y:S04]  /*d3f70*/  LDS R126, [R3+UR10+0x11080] ;  /* 0x0110800a037e7984 */ /* 0x000fe80008000800 */
[----:B------:R-:W-:Y:S04]  /*d3f80*/  LDS R125, [R252+UR10+0x10080] ;  /* 0x0100800afc7d7984 */ /* 0x000fe80008000800 */
[----:B------:R-:W4:Y:S01]  /*d3f90*/  LDS R127, [R252+UR10+0x11080] ;  /* 0x0110800afc7f7984 */ /* 0x000f220008000800 */
[C---:B------:R-:W-:Y:S08]  /*d3fa0*/  HMMA.1688.F32.TF32 R112, R132.reuse, R22, R112 ;  /* 0x000000168470723c */ /* 0x040ff00000081070 */
[----:B------:R-:W-:Y:S08]  /*d3fb0*/  HMMA.1688.F32.TF32 R128, R132, R90, R128 ;  /* 0x0000005a8480723c */ /* 0x000ff00000081080 */
[----:B----4-:R-:W-:Y:S01]  /*d3fc0*/  HMMA.1688.F32.TF32 R16, R124, R88, R16 ;  /* 0x000000587c10723c */ /* 0x010fe20000081010 */
[----:B---3--:R1:W-:Y:S07]  /*d3fd0*/  STL.64 [R1+0xb328], R198 ;  /* 0x00b328c601007387 */ /* 0x0083ee0000100a00 */
[C---:B------:R-:W-:Y:S01]  /*d3fe0*/  HMMA.1688.F32.TF32 R84, R132.reuse, R198, R84 ;  /* 0x000000c68454723c */ /* 0x040fe20000081054 */
[----:B------:R3:W-:Y:S04]  /*d3ff0*/  STL.64 [R1+0xb320], R196 ;  /* 0x00b320c401007387 */ /* 0x0007e80000100a00 */
[----:B-1----:R-:W4:Y:S04]  /*d4000*/  LDL R198, [R1+0x258] ;  /* 0x0002580001c67983 */ /* 0x002f280000100800 */
[----:B---3--:R-:W3:Y:S04]  /*d4010*/  LDL R196, [R1+0x250] ;  /* 0x0002500001c47983 */ /* 0x008ee80000100800 */
[----:B------:R-:W3:Y:S04]  /*d4020*/  LDL R197, [R1+0x254] ;  /* 0x0002540001c57983 */ /* 0x000ee80000100800 */
[----:B------:R-:W4:Y:S01]  /*d4030*/  LDL R199, [R1+0x25c] ;  /* 0x00025c0001c77983 */ /* 0x000f220000100800 */
[----:B--2---:R-:W-:Y:S03]  /*d4040*/  HMMA.1688.F32.TF32 R136, R132, R194, R136 ;  /* 0x000000c28488723c */ /* 0x004fe60000081088 */
[----:B------:R-:W2:Y:S04]  /*d4050*/  LDL R132, [R1+0x200] ;  /* 0x0002000001847983 */ /* 0x000ea80000100800 */
[----:B------:R-:W2:Y:S04]  /*d4060*/  LDL R133, [R1+0x204] ;  /* 0x0002040001857983 */ /* 0x000ea80000100800 */
[----:B------:R1:W-:Y:S04]  /*d4070*/  STL.64 [R1+0xb338], R194 ;  /* 0x00b338c201007387 */ /* 0x0003e80000100a00 */
[----:B------:R1:W-:Y:S04]  /*d4080*/  STL.64 [R1+0xb330], R192 ;  /* 0x00b330c001007387 */ /* 0x0003e80000100a00 */
[----:B------:R-:W-:Y:S04]  /*d4090*/  LDS R134, [R3+UR10+0x13080] ;  /* 0x0130800a03867984 */ /* 0x000fe80008000800 */
[----:B-1----:R-:W2:Y:S04]  /*d40a0*/  LDL R194, [R1+0x248] ;  /* 0x0002480001c27983 */ /* 0x002ea80000100800 */
[----:B------:R-:W2:Y:S04]  /*d40b0*/  LDL R192, [R1+0x240] ;  /* 0x0002400001c07983 */ /* 0x000ea80000100800 */
[----:B------:R-:W2:Y:S04]  /*d40c0*/  LDL R193, [R1+0x244] ;  /* 0x0002440001c17983 */ /* 0x000ea80000100800 */
[----:B------:R-:W2:Y:S04]  /*d40d0*/  LDL R195, [R1+0x24c] ;  /* 0x00024c0001c37983 */ /* 0x000ea80000100800 */
[----:B------:R-:W2:Y:S04]  /*d40e0*/  LDL.LU.64 R90, [R1+0xb610] ;  /* 0x00b61000015a7983 */ /* 0x000ea80000300a00 */
[----:B------:R-:W2:Y:S04]  /*d40f0*/  LDL.LU.64 R88, [R1+0xb608] ;  /* 0x00b6080001587983 */ /* 0x000ea80000300a00 */
[----:B------:R-:W3:Y:S04]  /*d4100*/  LDL.LU.64 R22, [R1+0xb600] ;  /* 0x00b6000001167983 */ /* 0x000ee80000300a00 */
[----:B------:R-:W-:Y:S01]  /*d4110*/  LDS R135, [R252+UR10+0x13080] ;  /* 0x0130800afc877984 */ /* 0x000fe20008000800 */
[----:B--2---:R-:W-:Y:S03]  /*d4120*/  HMMA.1688.F32.TF32 R88, R124, R20, R88 ;  /* 0x000000147c58723c */ /* 0x004fe60000081058 */
[----:B------:R-:W3:-:S15]  /*d4130*/  LDL.LU.64 R20, [R1+0xb5f8] ;  /* 0x00b5f80001147983 */ /* 0x000ede0000300a00 */
[----:B------:R-:W-:Y:S01]  /*d4140*/  NOP ;  /* 0x0000000000007918 */ /* 0x000fe20000000000 */
[----:B------:R-:W-:Y:S04]  /*d4150*/  STL.64 [R1+0xb5f0], R90 ;  /* 0x00b5f05a01007387 */ /* 0x000fe80000100a00 */
[----:B------:R1:W-:Y:S04]  /*d4160*/  STL.64 [R1+0xb5e8], R88 ;  /* 0x00b5e85801007387 */ /* 0x0003e80000100a00 */
[----:B-1----:R-:W3:Y:S04]  /*d4170*/  LDL R88, [R1+0x1f0] ;  /* 0x0001f00001587983 */ /* 0x002ee80000100800 */
[----:B------:R-:W3:Y:S01]  /*d4180*/  LDL R89, [R1+0x1f4] ;  /* 0x0001f40001597983 */ /* 0x000ee20000100800 */
[C---:B------:R-:W-:Y:S03]  /*d4190*/  HMMA.1688.F32.TF32 R100, R124.reuse, R132, R100 ;  /* 0x000000847c64723c */ /* 0x040fe60000081064 */
[----:B------:R-:W-:Y:S04]  /*d41a0*/  LDS R132, [R3+UR10+0x12080] ;  /* 0x0120800a03847984 */ /* 0x000fe80008000800 */
[----:B------:R-:W1:Y:S01]  /*d41b0*/  LDS R133, [R252+UR10+0x12080] ;  /* 0x0120800afc857984 */ /* 0x000e620008000800 */
[----:B---3--:R-:W-:-:S15]  /*d41c0*/  HMMA.1688.F32.TF32 R20, R124, R88, R20 ;  /* 0x000000587c14723c */ /* 0x008fde0000081014 */
[----:B------:R-:W-:-:S04]  /*d41d0*/  NOP ;  /* 0x0000000000007918 */ /* 0x000fc80000000000 */
[----:B------:R-:W-:Y:S04]  /*d41e0*/  STL.64 [R1+0xb5e0], R22 ;  /* 0x00b5e01601007387 */ /* 0x000fe80000100a00 */
[----:B------:R-:W-:Y:S04]  /*d41f0*/  STL.64 [R1+0xb5d8], R20 ;  /* 0x00b5d81401007387 */ /* 0x000fe80000100a00 */
[----:B------:R-:W-:Y:S04]  /*d4200*/  STL.64 [R1+0xb5d0], R102 ;  /* 0x00b5d06601007387 */ /* 0x000fe80000100a00 */
[----:B------:R-:W-:Y:S04]  /*d4210*/  STL.64 [R1+0xb5c8], R100 ;  /* 0x00b5c86401007387 */ /* 0x000fe80000100a00 */
[----:B------:R2:W-:Y:S04]  /*d4220*/  STL.64 [R1+0xb5c0], R158 ;  /* 0x00b5c09e01007387 */ /* 0x0005e80000100a00 */
[----:B------:R-:W1:Y:S04]  /*d4230*/  LDL R90, [R1+0x1d8] ;  /* 0x0001d800015a7983 */ /* 0x000e680000100800 */
[----:B------:R-:W1:Y:S04]  /*d4240*/  LDL R91, [R1+0x1dc] ;  /* 0x0001dc00015b7983 */ /* 0x000e680000100800 */
[----:B--2---:R-:W2:Y:S04]  /*d4250*/  LDL R158, [R1+0x208] ;  /* 0x00020800019e7983 */ /* 0x004ea80000100800 */
[----:B------:R-:W2:Y:S04]  /*d4260*/  LDL R159, [R1+0x20c] ;  /* 0x00020c00019f7983 */ /* 0x000ea80000100800 */
[----:B------:R-:W3:Y:S04]  /*d4270*/  LDL R102, [R1+0x1f8] ;  /* 0x0001f80001667983 */ /* 0x000ee80000100800 */
[----:B------:R-:W3:Y:S04]  /*d4280*/  LDL R103, [R1+0x1fc] ;  /* 0x0001fc0001677983 */ /* 0x000ee80000100800 */
[----:B------:R-:W2:Y:S04]  /*d4290*/  LDL R22, [R1+0x1e8] ;  /* 0x0001e80001167983 */ /* 0x000ea80000100800 */
[----:B------:R-:W2:Y:S01]  /*d42a0*/  LDL R23, [R1+0x1ec] ;  /* 0x0001ec0001177983 */ /* 0x000ea20000100800 */
[C---:B-1----:R-:W-:Y:S03]  /*d42b0*/  HMMA.1688.F32.TF32 R16, R132.reuse, R90, R16 ;  /* 0x0000005a8410723c */ /* 0x042fe60000081010 */
[----:B------:R-:W2:Y:S04]  /*d42c0*/  LDL.LU.64 R90, [R1+0xb5f0] ;  /* 0x00b5f000015a7983 */ /* 0x000ea80000300a00 */
[----:B------:R-:W2:Y:S02]  /*d42d0*/  LDL.LU.64 R88, [R1+0xb5e8] ;  /* 0x00b5e80001587983 */ /* 0x000ea40000300a00 */
[C---:B--2---:R-:W-:Y:S02]  /*d42e0*/  HMMA.1688.F32.TF32 R88, R132.reuse, R22, R88 ;  /* 0x000000168458723c */ /* 0x044fe40000081058 */
[----:B------:R-:W3:Y:S04]  /*d42f0*/  LDL.LU.64 R22, [R1+0xb5e0] ;  /* 0x00b5e00001167983 */ /* 0x000ee80000300a00 */
[----:B------:R-:W3:Y:S02]  /*d4300*/  LDL.LU.64 R20, [R1+0xb5d8] ;  /* 0x00b5d80001147983 */ /* 0x000ee40000300a00 */
[----:B---3--:R-:W-:Y:S02]  /*d4310*/  HMMA.1688.F32.TF32 R20, R132, R102, R20 ;  /* 0x000000668414723c */ /* 0x008fe40000081014 */
[----:B------:R-:W2:Y:S04]  /*d4320*/  LDL.LU.64 R102, [R1+0xb5d0] ;  /* 0x00b5d00001667983 */ /* 0x000ea80000300a00 */
[----:B------:R-:W2:Y:S02]  /*d4330*/  LDL.LU.64 R100, [R1+0xb5c8] ;  /* 0x00b5c80001647983 */ /* 0x000ea40000300a00 */
[----:B------:R-:W-:Y:S08]  /*d4340*/  HMMA.1688.F32.TF32 R24, R124, R156, R24 ;  /* 0x0000009c7c18723c */ /* 0x000ff00000081018 */
[----:B--2---:R-:W-:Y:S01]  /*d4350*/  HMMA.1688.F32.TF32 R100, R132, R158, R100 ;  /* 0x0000009e8464723c */ /* 0x004fe20000081064 */
[----:B------:R-:W2:Y:S07]  /*d4360*/  LDL.LU.64 R158, [R1+0xb5c0] ;  /* 0x00b5c000019e7983 */ /* 0x000eae0000300a00 */
[C---:B------:R-:W-:Y:S08]  /*d4370*/  HMMA.1688.F32.TF32 R112, R124.reuse, R164, R112 ;  /* 0x000000a47c70723c */ /* 0x040ff00000081070 */
[----:B------:R-:W-:Y:S08]  /*d4380*/  HMMA.1688.F32.TF32 R128, R124, R172, R128 ;  /* 0x000000ac7c80723c */ /* 0x000ff00000081080 */
[----:B--2---:R-:W-:Y:S01]  /*d4390*/  HMMA.1688.F32.TF32 R24, R132, R158, R24 ;  /* 0x0000009e8418723c */ /* 0x004fe20000081018 */
[----:B------:R-:W2:Y:S04]  /*d43a0*/  LDL.LU.64 R158, [R1+0xb5b8] ;  /* 0x00b5b800019e7983 */ /* 0x000ea80000300a00 */
[----:B------:R-:W3:Y:S03]  /*d43b0*/  LDL.LU.64 R156, [R1+0xb5b0] ;  /* 0x00b5b000019c7983 */ /* 0x000ee60000300a00 */
[----:B------:R-:W-:Y:S08]  /*d43c0*/  HMMA.1688.F32.TF32 R44, R124, R244, R44 ;  /* 0x000000f47c2c723c */ /* 0x000ff0000008102c */
[C---:B------:R-:W-:Y:S01]  /*d43d0*/  HMMA.1688.F32.TF32 R112, R132.reuse, R166, R112 ;  /* 0x000000a68470723c */ /* 0x040fe20000081070 */
[----:B------:R-:W2:Y:S04]  /*d43e0*/  LDL.LU.64 R166, [R1+0xb5a8] ;  /* 0x00b5a80001a67983 */ /* 0x000ea80000300a00 */
[----:B------:R-:W2:Y:S03]  /*d43f0*/  LDL.LU.64 R164, [R1+0xb5a0] ;  /* 0x00b5a00001a47983 */ /* 0x000ea60000300a00 */
[C---:B------:R-:W-:Y:S01]  /*d4400*/  HMMA.1688.F32.TF32 R128, R132.reuse, R174, R128 ;  /* 0x000000ae8480723c */ /* 0x040fe20000081080 */
[----:B------:R-:W2:Y:S04]  /*d4410*/  LDL.LU.64 R174, [R1+0xb598] ;  /* 0x00b5980001ae7983 */ /* 0x000ea80000300a00 */
[----:B------:R-:W2:Y:S03]  /*d4420*/  LDL.LU.64 R172, [R1+0xb590] ;  /* 0x00b5900001ac7983 */ /* 0x000ea60000300a00 */
[----:B------:R-:W-:Y:S01]  /*d4430*/  HMMA.1688.F32.TF32 R44, R132, R246, R44 ;  /* 0x000000f6842c723c */ /* 0x000fe2000008102c */
[----:B------:R-:W2:Y:S04]  /*d4440*/  LDL R244, [R1+0x120] ;  /* 0x0001200001f47983 */ /* 0x000ea80000100800 */
[----:B------:R-:W4:Y:S01]  /*d4450*/  LDL R245, [R1+0x124] ;  /* 0x0001240001f57983 */ /* 0x000f220000100800 */
[----:B---3--:R-:W-:Y:S01]  /*d4460*/  MOV R246, R157 ;  /* 0x0000009d00f67202 */ /* 0x008fe20000000f00 */
[----:B------:R-:W-:-:S02]  /*d4470*/  IMAD.MOV.U32 R247, RZ, RZ, R156 ;  /* 0x000000fffff77224 */ /* 0x000fc400078e009c */
[----:B------:R-:W3:Y:S04]  /*d4480*/  LDL.LU R157, [R1+0xb58c] ;  /* 0x00b58c00019d7983 */ /* 0x000ee80000300800 */
[----:B------:R-:W4:Y:S01]  /*d4490*/  LDL.LU R156, [R1+0xb588] ;  /* 0x00b58800019c7983 */ /* 0x000f220000300800 */
[C---:B------:R-:W-:Y:S03]  /*d44a0*/  HMMA.1688.F32.TF32 R40, R124.reuse, R248, R40 ;  /* 0x000000f87c28723c */ /* 0x040fe60000081028 */
[----:B------:R-:W4:Y:S04]  /*d44b0*/  LDL R248, [R1+0x130] ;  /* 0x0001300001f87983 */ /* 0x000f280000100800 */
[----:B------:R-:W4:Y:S01]  /*d44c0*/  LDL R249, [R1+0x134] ;  /* 0x0001340001f97983 */ /* 0x000f220000100800 */
[----:B------:R-:W-:-:S12]  /*d44d0*/  HMMA.1688.F32.TF32 R36, R124, R236, R36 ;  /* 0x000000ec7c24723c */ /* 0x000fd80000081024 */
[----:B------:R-:W-:Y:S01]  /*d44e0*/  HMMA.1688.F32.TF32 R40, R132, R250, R40 ;  /* 0x000000fa8428723c */ /* 0x000fe20000081028 */
[----:B--2---:R-:W-:Y:S02]  /*d44f0*/  IMAD.MOV.U32 R250, RZ, RZ, R165 ;  /* 0x000000fffffa7224 */ /* 0x004fe400078e00a5 */
[----:B------:R-:W2:Y:S01]  /*d4500*/  LDL.LU R165, [R1+0xb584] ;  /* 0x00b5840001a57983 */ /* 0x000ea20000300800 */
[----:B------:R-:W-:-:S03]  /*d4510*/  IMAD.MOV.U32 R251, RZ, RZ, R164 ;  /* 0x000000fffffb7224 */ /* 0x000fc600078e00a4 */
[----:B------:R-:W2:Y:S01]  /*d4520*/  LDL.LU R164, [R1+0xb580] ;  /* 0x00b5800001a47983 */ /* 0x000ea20000300800 */
[----:B------:R-:W-:Y:S03]  /*d4530*/  HMMA.1688.F32.TF32 R36, R132, R238, R36 ;  /* 0x000000ee8424723c */ /* 0x000fe60000081024 */
[----:B------:R-:W2:Y:S04]  /*d4540*/  LDL R236, [R1+0x140] ;  /* 0x0001400001ec7983 */ /* 0x000ea80000100800 */
[----:B------:R-:W2:Y:S01]  /*d4550*/  LDL R237, [R1+0x144] ;  /* 0x0001440001ed7983 */ /* 0x000ea20000100800 */
[----:B---3--:R-:W-:Y:S01]  /*d4560*/  MOV R239, R157 ;  /* 0x0000009d00ef7202 */ /* 0x008fe20000000f00 */
[----:B----4-:R-:W-:-:S02]  /*d4570*/  IMAD.MOV.U32 R238, RZ, RZ, R156 ;  /* 0x000000ffffee7224 */ /* 0x010fc400078e009c */
[----:B------:R-:W3:Y:S04]  /*d4580*/  LDL.LU R156, [R1+0xb57c] ;  /* 0x00b57c00019c7983 */ /* 0x000ee80000300800 */
[----:B------:R-:W4:Y:S01]  /*d4590*/  LDL.LU R157, [R1+0xb578] ;  /* 0x00b57800019d7983 */ /* 0x000f220000300800 */
[C---:B------:R-:W-:Y:S03]  /*d45a0*/  HMMA.1688.F32.TF32 R120, R124.reuse, R224, R120 ;  /* 0x000000e07c78723c */ /* 0x040fe60000081078 */
[----:B------:R-:W2:Y:S04]  /*d45b0*/  LDL R224, [R1+0x170] ;  /* 0x0001700001e07983 */ /* 0x000ea80000100800 */
[----:B------:R-:W2:Y:S01]  /*d45c0*/  LDL R225, [R1+0x174] ;  /* 0x0001740001e17983 */ /* 0x000ea20000100800 */
[----:B------:R-:W-:Y:S03]  /*d45d0*/  HMMA.1688.F32.TF32 R28, R124, R228, R28 ;  /* 0x000000e47c1c723c */ /* 0x000fe6000008101c */
[----:B------:R-:W2:Y:S04]  /*d45e0*/  LDL R228, [R1+0x160] ;  /* 0x0001600001e47983 */ /* 0x000ea80000100800 */
[----:B------:R-:W2:Y:S05]  /*d45f0*/  LDL R229, [R1+0x164] ;  /* 0x0001640001e57983 */ /* 0x000eaa0000100800 */
[C---:B------:R-:W-:Y:S08]  /*d4600*/  HMMA.1688.F32.TF32 R120, R132.reuse, R226, R120 ;  /* 0x000000e28478723c */ /* 0x040ff00000081078 */
[----:B------:R-:W-:Y:S01]  /*d4610*/  HMMA.1688.F32.TF32 R28, R132, R230, R28 ;  /* 0x000000e6841c723c */ /* 0x000fe2000008101c */
[----:B------:R-:W2:Y:S04]  /*d4620*/  LDL R230, [R1+0x168] ;  /* 0x0001680001e67983 */ /* 0x000ea80000100800 */
[----:B------:R-:W2:Y:S03]  /*d4630*/  LDL R231, [R1+0x16c] ;  /* 0x00016c0001e77983 */ /* 0x000ea60000100800 */
[C---:B------:R-:W-:Y:S08]  /*d4640*/  HMMA.1688.F32.TF32 R56, R124.reuse, R188, R56 ;  /* 0x000000bc7c38723c */ /* 0x040ff00000081038 */
[----:B------:R-:W-:Y:S01]  /*d4650*/  HMMA.1688.F32.TF32 R52, R124, R148, R52 ;  /* 0x000000947c34723c */ /* 0x000fe20000081034 */
[----:B---3--:R-:W-:-:S02]  /*d4660*/  IMAD.MOV.U32 R227, RZ, RZ, R156 ;  /* 0x000000ffffe37224 */ /* 0x008fc400078e009c */
[----:B----4-:R-:W-:Y:S02]  /*d4670*/  IMAD.MOV.U32 R226, RZ, RZ, R157 ;  /* 0x000000ffffe27224 */ /* 0x010fe400078e009d */
[----:B------:R-:W3:Y:S04]  /*d4680*/  LDL.LU R157, [R1+0xb574] ;  /* 0x00b57400019d7983 */ /* 0x000ee80000300800 */
[----:B------:R-:W4:Y:S04]  /*d4690*/  LDL.LU R156, [R1+0xb570] ;  /* 0x00b57000019c7983 */ /* 0x000f280000300800 */
[----:B------:R-:W4:Y:S04]  /*d46a0*/  LDL R188, [R1+0x3e0] ;  /* 0x0003e00001bc7983 */ /* 0x000f280000100800 */
[----:B------:R-:W4:Y:S04]  /*d46b0*/  LDL R189, [R1+0x3e4] ;  /* 0x0003e40001bd7983 */ /* 0x000f280000100800 */
        /* <DEDUP_REMOVED lines=59> */
[C---:B------:R-:W-:Y:S01]  /*d4a70*/  HMMA.1688.F32.TF32 R116, R132.reuse, R222, R116 ;  /* 0x000000de8474723c */ /* 0x040fe20000081074 */
[----:B------:R-:W4:Y:S04]  /*d4a80*/  LDL R222, [R1+0x188] ;  /* 0x0001880001de7983 */ /* 0x000f280000100800 */
[----:B------:R-:W4:Y:S03]  /*d4a90*/  LDL R223, [R1+0x18c] ;  /* 0x00018c0001df7983 */ /* 0x000f260000100800 */
[----:B------:R-:W-:Y:S01]  /*d4aa0*/  HMMA.1688.F32.TF32 R32, R132, R234, R32 ;  /* 0x000000ea8420723c */ /* 0x000fe20000081020 */
[----:B--2---:R-:W-:Y:S01]  /*d4ab0*/  MOV R234, R164 ;  /* 0x000000a400ea7202 */ /* 0x004fe20000000f00 */
[----:B------:R-:W-:-:S06]  /*d4ac0*/  IMAD.MOV.U32 R235, RZ, RZ, R165 ;  /* 0x000000ffffeb7224 */ /* 0x000fcc00078e00a5 */
[----:B------:R-:W-:Y:S01]  /*d4ad0*/  HMMA.1688.F32.TF32 R48, R132, R242, R48 ;  /* 0x000000f28430723c */ /* 0x000fe20000081030 */
[----:B------:R-:W-:Y:S02]  /*d4ae0*/  IMAD.MOV.U32 R242, RZ, RZ, R172 ;  /* 0x000000fffff27224 */ /* 0x000fe400078e00ac */
[----:B------:R-:W-:-:S05]  /*d4af0*/  IMAD.MOV.U32 R243, RZ, RZ, R173 ;  /* 0x000000fffff37224 */ /* 0x000fca00078e00ad */
[C---:B------:R-:W-:Y:S08]  /*d4b00*/  HMMA.1688.F32.TF32 R60, R132.reuse, R178, R60 ;  /* 0x000000b2843c723c */ /* 0x040ff0000008103c */
[C---:B------:R-:W-:Y:S08]  /*d4b10*/  HMMA.1688.F32.TF32 R64, R132.reuse, R154, R64 ;  /* 0x0000009a8440723c */ /* 0x040ff00000081040 */
[C---:B------:R-:W-:Y:S08]  /*d4b20*/  HMMA.1688.F32.TF32 R68, R132.reuse, R162, R68 ;  /* 0x000000a28444723c */ /* 0x040ff00000081044 */
[C---:B------:R-:W-:Y:S08]  /*d4b30*/  HMMA.1688.F32.TF32 R72, R132.reuse, R170, R72 ;  /* 0x000000aa8448723c */ /* 0x040ff00000081048 */
[----:B------:R-:W-:Y:S01]  /*d4b40*/  HMMA.1688.F32.TF32 R76, R132, R186, R76 ;  /* 0x000000ba844c723c */ /* 0x000fe2000008104c */
[----:B---3--:R-:W-:-:S02]  /*d4b50*/  IMAD.MOV.U32 R219, RZ, RZ, R157 ;  /* 0x000000ffffdb7224 */ /* 0x008fc400078e009d */
[----:B----4-:R-:W-:Y:S02]  /*d4b60*/  IMAD.MOV.U32 R218, RZ, RZ, R156 ;  /* 0x000000ffffda7224 */ /* 0x010fe400078e009c */
[----:B------:R-:W2:Y:S04]  /*d4b70*/  LDL.LU R156, [R1+0xb56c] ;  /* 0x00b56c00019c7983 */ /* 0x000ea80000300800 */
[----:B------:R-:W2:Y:S04]  /*d4b80*/  LDL.LU R157, [R1+0xb568] ;  /* 0x00b56800019d7983 */ /* 0x000ea80000300800 */
[----:B------:R-:W3:Y:S04]  /*d4b90*/  LDL R232, [R1+0x150] ;  /* 0x0001500001e87983 */ /* 0x000ee80000100800 */
[----:B------:R-:W3:Y:S04]  /*d4ba0*/  LDL R233, [R1+0x154] ;  /* 0x0001540001e97983 */ /* 0x000ee80000100800 */
[----:B------:R-:W4:Y:S04]  /*d4bb0*/  LDL.LU R164, [R1+0xb564] ;  /* 0x00b5640001a47983 */ /* 0x000f280000300800 */
[----:B------:R-:W4:Y:S04]  /*d4bc0*/  LDL.LU R165, [R1+0xb560] ;  /* 0x00b5600001a57983 */ /* 0x000f280000300800 */
[----:B------:R-:W2:Y:S04]  /*d4bd0*/  LDL R240, [R1+0x110] ;  /* 0x0001100001f07983 */ /* 0x000ea80000100800 */
[----:B------:R-:W2:Y:S04]  /*d4be0*/  LDL R241, [R1+0x114] ;  /* 0x0001140001f17983 */ /* 0x000ea80000100800 */
[----:B------:R-:W2:Y:S01]  /*d4bf0*/  LDL.LU R172, [R1+0xb55c] ;  /* 0x00b55c0001ac7983 */ /* 0x000ea20000300800 */
[----:B-1----:R-:W-:Y:S03]  /*d4c00*/  HMMA.1688.F32.TF32 R88, R124, R188, R88 ;  /* 0x000000bc7c58723c */ /* 0x002fe60000081058 */
[----:B------:R-:W2:Y:S04]  /*d4c10*/  LDL.LU R173, [R1+0xb558] ;  /* 0x00b5580001ad7983 */ /* 0x000ea80000300800 */
        /* <DEDUP_REMOVED lines=18> */
[----:B------:R-:W-:Y:S03]  /*d4d40*/  HMMA.1688.F32.TF32 R56, R132, R190, R56 ;  /* 0x000000be8438723c */ /* 0x000fe60000081038 */
[----:B------:R-:W2:Y:S04]  /*d4d50*/  LDL.LU.64 R146, [R1+0xb4e0] ;  /* 0x00b4e00001927983 */ /* 0x000ea80000300a00 */
[----:B------:R-:W2:Y:S01]  /*d4d60*/  LDL.LU.64 R144, [R1+0xb4d8] ;  /* 0x00b4d80001907983 */ /* 0x000ea20000300a00 */
[C---:B------:R-:W-:Y:S03]  /*d4d70*/  HMMA.1688.F32.TF32 R16, R124.reuse, R148, R16 ;  /* 0x000000947c10723c */ /* 0x040fe60000081010 */
[----:B------:R-:W2:Y:S04]  /*d4d80*/  LDL R132, [R1+0x400] ;  /* 0x0004000001847983 */ /* 0x000ea80000100800 */
[----:B------:R-:W2:Y:S04]  /*d4d90*/  LDL R133, [R1+0x404] ;  /* 0x0004040001857983 */ /* 0x000ea80000100800 */
[----:B------:R-:W3:Y:S04]  /*d4da0*/  LDL.LU.64 R150, [R1+0xb4d0] ;  /* 0x00b4d00001967983 */ /* 0x000ee80000300a00 */
[----:B------:R-:W3:Y:S04]  /*d4db0*/  LDL.LU.64 R148, [R1+0xb4c8] ;  /* 0x00b4c80001947983 */ /* 0x000ee80000300a00 */
[----:B------:R-:W3:Y:S04]  /*d4dc0*/  LDL.LU.64 R190, [R1+0xb4c0] ;  /* 0x00b4c00001be7983 */ /* 0x000ee80000300a00 */
[----:B------:R-:W3:Y:S04]  /*d4dd0*/  LDL.LU.64 R188, [R1+0xb4b8] ;  /* 0x00b4b80001bc7983 */ /* 0x000ee80000300a00 */
[----:B------:R-:W-:Y:S04]  /*d4de0*/  STL.64 [R1+0xb498], R90 ;  /* 0x00b4985a01007387 */ /* 0x000fe80000100a00 */
[----:B------:R1:W-:Y:S04]  /*d4df0*/  STL.64 [R1+0xb490], R88 ;  /* 0x00b4905801007387 */ /* 0x0003e80000100a00 */
[----:B------:R-:W-:Y:S04]  /*d4e00*/  LDS R134, [R3+UR10+0x17080] ;  /* 0x0170800a03867984 */ /* 0x000fe80008000800 */
[----:B------:R-:W-:Y:S04]  /*d4e10*/  LDS R135, [R252+UR10+0x17080] ;  /* 0x0170800afc877984 */ /* 0x000fe80008000800 */
[----:B-1----:R-:W3:Y:S04]  /*d4e20*/  LDL R88, [R1+0x3f0] ;  /* 0x0003f00001587983 */ /* 0x002ee80000100800 */
[----:B------:R-:W3:Y:S01]  /*d4e30*/  LDL R89, [R1+0x3f4] ;  /* 0x0003f40001597983 */ /* 0x000ee20000100800 */
[C---:B--2---:R-:W-:Y:S03]  /*d4e40*/  HMMA.1688.F32.TF32 R100, R124.reuse, R132, R100 ;  /* 0x000000847c64723c */ /* 0x044fe60000081064 */
[----:B------:R-:W-:Y:S04]  /*d4e50*/  LDS R132, [R3+UR10+0x16080] ;  /* 0x0160800a03847984 */ /* 0x000fe80008000800 */
[----:B------:R-:W1:Y:S01]  /*d4e60*/  LDS R133, [R252+UR10+0x16080] ;  /* 0x0160800afc857984 */ /* 0x000e620008000800 */
[----:B---3--:R-:W-:-:S15]  /*d4e70*/  HMMA.1688.F32.TF32 R20, R124, R88, R20 ;  /* 0x000000587c14723c */ /* 0x008fde0000081014 */
[----:B------:R-:W-:-:S04]  /*d4e80*/  NOP ;  /* 0x0000000000007918 */ /* 0x000fc80000000000 */
[----:B------:R2:W-:Y:S04]  /*d4e90*/  STL.64 [R1+0xb488], R22 ;  /* 0x00b4881601007387 */ /* 0x0005e80000100a00 */
[----:B------:R-:W-:Y:S04]  /*d4ea0*/  STL.64 [R1+0xb480], R20 ;  /* 0x00b4801401007387 */ /* 0x000fe80000100a00 */
[----:B------:R3:W-:Y:S04]  /*d4eb0*/  STL.64 [R1+0xb478], R102 ;  /* 0x00b4786601007387 */ /* 0x0007e80000100a00 */
[----:B------:R-:W-:Y:S04]  /*d4ec0*/  STL.64 [R1+0xb470], R100 ;  /* 0x00b4706401007387 */ /* 0x000fe80000100a00 */
[----:B------:R1:W-:Y:S01]  /*d4ed0*/  STL.64 [R1+0xb468], R194 ;  /* 0x00b468c201007387 */ /* 0x0003e20000100a00 */
[----:B--2---:R-:W-:-:S02]  /*d4ee0*/  IMAD.MOV.U32 R22, RZ, RZ, R188 ;  /* 0x000000ffff167224 */ /* 0x004fc400078e00bc */
[----:B---3--:R-:W-:Y:S02]  /*d4ef0*/  IMAD.MOV.U32 R102, RZ, RZ, R184 ;  /* 0x000000ffff667224 */ /* 0x008fe400078e00b8 */
[----:B------:R-:W-:Y:S02]  /*d4f00*/  IMAD.MOV.U32 R103, RZ, RZ, R185 ;  /* 0x000000ffff677224 */ /* 0x000fe400078e00b9 */
[----:B-1----:R-:W-:Y:S01]  /*d4f10*/  IMAD.MOV.U32 R194, RZ, RZ, R180 ;  /* 0x000000ffffc27224 */ /* 0x002fe200078e00b4 */
[----:B------:R-:W-:Y:S01]  /*d4f20*/  MOV R195, R181 ;  /* 0x000000b500c37202 */ /* 0x000fe20000000f00 */
[----:B------:R-:W2:Y:S01]  /*d4f30*/  LDL.LU R180, [R1+0xb4b4] ;  /* 0x00b4b40001b47983 */ /* 0x000ea20000300800 */
[----:B------:R-:W-:-:S03]  /*d4f40*/  IMAD.MOV.U32 R23, RZ, RZ, R189 ;  /* 0x000000ffff177224 */ /* 0x000fc600078e00bd */
[----:B------:R-:W2:Y:S04]  /*d4f50*/  LDL.LU R181, [R1+0xb4b0] ;  /* 0x00b4b00001b57983 */ /* 0x000ea80000300800 */
[----:B------:R-:W3:Y:S04]  /*d4f60*/  LDL.LU R184, [R1+0xb4ac] ;  /* 0x00b4ac0001b87983 */ /* 0x000ee80000300800 */
[----:B------:R-:W3:Y:S04]  /*d4f70*/  LDL.LU R185, [R1+0xb4a8] ;  /* 0x00b4a80001b97983 */ /* 0x000ee80000300800 */
[----:B------:R-:W2:Y:S04]  /*d4f80*/  LDL.LU R188, [R1+0xb4a4] ;  /* 0x00b4a40001bc7983 */ /* 0x000ea80000300800 */
[----:B------:R-:W2:Y:S04]  /*d4f90*/  LDL.LU R189, [R1+0xb4a0] ;  /* 0x00b4a00001bd7983 */ /* 0x000ea80000300800 */
[----:B------:R-:W2:Y:S04]  /*d4fa0*/  LDL R90, [R1+0x3d8] ;  /* 0x0003d800015a7983 */ /* 0x000ea80000100800 */
[----:B------:R-:W2:Y:S02]  /*d4fb0*/  LDL R91, [R1+0x3dc] ;  /* 0x0003dc00015b7983 */ /* 0x000ea40000100800 */
[C---:B--2---:R-:W-:Y:S02]  /*d4fc0*/  HMMA.1688.F32.TF32 R16, R132.reuse, R90, R16 ;  /* 0x0000005a8410723c */ /* 0x044fe40000081010 */
[----:B------:R-:W2:Y:S04]  /*d4fd0*/  LDL.LU.64 R90, [R1+0xb498] ;  /* 0x00b49800015a7983 */ /* 0x000ea80000300a00 */
[----:B------:R-:W2:Y:S02]  /*d4fe0*/  LDL.LU.64 R88, [R1+0xb490] ;  /* 0x00b4900001587983 */ /* 0x000ea40000300a00 */
[----:B--2---:R-:W-:Y:S02]  /*d4ff0*/  HMMA.1688.F32.TF32 R88, R132, R22, R88 ;  /* 0x000000168458723c */ /* 0x004fe40000081058 */
[----:B------:R-:W2:Y:S04]  /*d5000*/  LDL.LU.64 R22, [R1+0xb488] ;  /* 0x00b4880001167983 */ /* 0x000ea80000300a00 */
[----:B------:R-:W2:Y:S02]  /*d5010*/  LDL.LU.64 R20, [R1+0xb480] ;  /* 0x00b4800001147983 */ /* 0x000ea40000300a00 */
[C---:B------:R-:W-:Y:S08]  /*d5020*/  HMMA.1688.F32.TF32 R92, R124.reuse, R216, R92 ;  /* 0x000000d87c5c723c */ /* 0x040ff0000008105c */
[C---:B------:R-:W-:Y:S08]  /*d5030*/  HMMA.1688.F32.TF32 R96, R124.reuse, R220, R96 ;  /* 0x000000dc7c60723c */ /* 0x040ff00000081060 */
[C---:B------:R-:W-:Y:S08]  /*d5040*/  HMMA.1688.F32.TF32 R104, R124.reuse, R224, R104 ;  /* 0x000000e07c68723c */ /* 0x040ff00000081068 */
[----:B------:R-:W-:Y:S08]  /*d5050*/  HMMA.1688.F32.TF32 R108, R124, R228, R108 ;  /* 0x000000e47c6c723c */ /* 0x000ff0000008106c */
[----:B--2---:R-:W-:Y:S01]  /*d5060*/  HMMA.1688.F32.TF32 R20, R132, R102, R20 ;  /* 0x000000668414723c */ /* 0x004fe20000081014 */
[----:B------:R-:W2:Y:S04]  /*d5070*/  LDL.LU.64 R102, [R1+0xb478] ;  /* 0x00b4780001667983 */ /* 0x000ea80000300a00 */
[----:B------:R-:W2:Y:S03]  /*d5080*/  LDL.LU.64 R100, [R1+0xb470] ;  /* 0x00b4700001647983 */ /* 0x000ea60000300a00 */
        /* <DEDUP_REMOVED lines=30> */
[----:B--2---:R-:W-:Y:S01]  /*d5270*/  HMMA.1688.F32.TF32 R100, R132, R194, R100 ;  /* 0x000000c28464723c */ /* 0x004fe20000081064 */
        /* <DEDUP_REMOVED lines=22> */
[----:B------:R3:W-:Y:S01]  /*d53e0*/  STL.64 [R1+0xb0b0], R188 ;  /* 0x00b0b0bc01007387 */ /* 0x0007e20000100a00 */
[----:B-1----:R-:W-:-:S02]  /*d53f0*/  IMAD.MOV.U32 R190, RZ, RZ, R158 ;  /* 0x000000ffffbe7224 */ /* 0x002fc400078e009e */
[----:B------:R-:W-:Y:S01]  /*d5400*/  IMAD.MOV.U32 R191, RZ, RZ, R159 ;  /* 0x000000ffffbf7224 */ /* 0x000fe200078e009f */
[----:B---3--:R-:W-:Y:S01]  /*d5410*/  MOV R188, R154 ;  /* 0x0000009a00bc7202 */ /* 0x008fe20000000f00 */
[----:B------:R-:W-:Y:S01]  /*d5420*/  IMAD.MOV.U32 R189, RZ, RZ, R155 ;  /* 0x000000ffffbd7224 */ /* 0x000fe200078e009b */
[----:B------:R-:W3:Y:S04]  /*d5430*/  LDL.LU R154, [R1+0xb464] ;  /* 0x00b46400019a7983 */ /* 0x000ee80000300800 */
[----:B------:R-:W2:Y:S04]  /*d5440*/  LDL.LU R155, [R1+0xb460] ;  /* 0x00b46000019b7983 */ /* 0x000ea80000300800 */
[----:B------:R-:W2:Y:S04]  /*d5450*/  LDL.LU R158, [R1+0xb45c] ;  /* 0x00b45c00019e7983 */ /* 0x000ea80000300800 */
[----:B------:R-:W2:Y:S04]  /*d5460*/  LDL.LU R159, [R1+0xb458] ;  /* 0x00b45800019f7983 */ /* 0x000ea80000300800 */
        /* <DEDUP_REMOVED lines=10> */
[----:B------:R-:W2:Y:S04]  /*d5510*/  LDL R224, [R1+0x1310] ;  /* 0x0013100001e07983 */ /* 0x000ea80000100800 */
[----:B------:R-:W2:Y:S04]  /*d5520*/  LDL R225, [R1+0x1314] ;  /* 0x0013140001e17983 */ /* 0x000ea80000100800 */
[----:B------:R-:W2:Y:S04]  /*d5530*/  LDL.LU R178, [R1+0xb434] ;  /* 0x00b4340001b27983 */ /* 0x000ea80000300800 */
[----:B------:R-:W2:Y:S04]  /*d5540*/  LDL.LU R179, [R1+0xb430] ;  /* 0x00b4300001b37983 */ /* 0x000ea80000300800 */
[----:B------:R-:W2:Y:S04]  /*d5550*/  LDL.LU R182, [R1+0xb42c] ;  /* 0x00b42c0001b67983 */ /* 0x000ea80000300800 */
[----:B------:R-:W2:Y:S04]  /*d5560*/  LDL.LU R186, [R1+0xb428] ;  /* 0x00b4280001ba7983 */ /* 0x000ea80000300800 */
[----:B------:R-:W2:Y:S04]  /*d5570*/  LDL.LU R187, [R1+0xb424] ;  /* 0x00b4240001bb7983 */ /* 0x000ea80000300800 */
[----:B------:R-:W3:Y:S01]  /*d5580*/  LDL.LU R183, [R1+0xb420] ;  /* 0x00b4200001b77983 */ /* 0x000ee20000300800 */
[C---:B------:R-:W-:Y:S03]  /*d5590*/  HMMA.1688.F32.TF32 R44, R124.reuse, R184, R44 ;  /* 0x000000b87c2c723c */ /* 0x040fe6000008102c */
[----:B------:R-:W3:Y:S04]  /*d55a0*/  LDL.64 R228, [R1+0x1300] ;  /* 0x0013000001e47983 */ /* 0x000ee80000100a00 */
[----:B------:R-:W3:Y:S01]  /*d55b0*/  LDL.64 R230, [R1+0x1308] ;  /* 0x0013080001e67983 */ /* 0x000ee20000100a00 */
        /* <DEDUP_REMOVED lines=9> */
[C---:B------:R-:W-:Y:S08]  /*d5650*/  HMMA.1688.F32.TF32 R128, R124.reuse, R200, R128 ;  /* 0x000000c87c80723c */ /* 0x040ff00000081080 */
        /* <DEDUP_REMOVED lines=17> */
[----:B------:R-:W-:-:S15]  /*d5770*/  HMMA.1688.F32.TF32 R128, R132, R202, R128 ;  /* 0x000000ca8480723c */ /* 0x000fde0000081080 */
[----:B------:R-:W-:-:S05]  /*d5780*/  NOP ;  /* 0x0000000000007918 */ /* 0x000fca0000000000 */
[----:B-1----:R-:W-:Y:S01]  /*d5790*/  HMMA.1688.F32.TF32 R128, R124, R220, R128 ;  /* 0x000000dc7c80723c */ /* 0x002fe20000081080 */
[----:B------:R-:W-:Y:S02]  /*d57a0*/  IMAD.MOV.U32 R220, RZ, RZ, R0 ;  /* 0x000000ffffdc7224 */ /* 0x000fe400078e0000 */
[----:B------:R-:W-:-:S05]  /*d57b0*/  IMAD.MOV.U32 R221, RZ, RZ, R2 ;  /* 0x000000ffffdd7224 */ /* 0x000fca00078e0002 */
[C---:B--2---:R-:W-:Y:S08]  /*d57c0*/  HMMA.1688.F32.TF32 R44, R132.reuse, R186, R44 ;  /* 0x000000ba842c723c */ /* 0x044ff0000008102c */
[C---:B---3--:R-:W-:Y:S11]  /*d57d0*/  HMMA.1688.F32.TF32 R48, R132.reuse, R182, R48 ;  /* 0x000000b68430723c */ /* 0x048ff60000081030 */
[----:B------:R-:W-:Y:S04]  /*d57e0*/  STL.64 [R1+0xb370], R46 ;  /* 0x00b3702e01007387 */ /* 0x000fe80000100a00 */
[----:B------:R-:W-:Y:S04]  /*d57f0*/  STL.64 [R1+0xb368], R44 ;  /* 0x00b3682c01007387 */ /* 0x000fe80000100a00 */
[----:B------:R-:W-:Y:S04]  /*d5800*/  STL [R1+0xb074], R186 ;  /* 0x00b074ba01007387 */ /* 0x000fe80000100800 */
[----:B------:R-:W-:Y:S04]  /*d5810*/  STL [R1+0xb070], R187 ;  /* 0x00b070bb01007387 */ /* 0x000fe80000100800 */
[----:B------:R1:W-:Y:S04]  /*d5820*/  STL.64 [R1+0xb350], R184 ;  /* 0x00b350b801007387 */ /* 0x0003e80000100a00 */
        /* <DEDUP_REMOVED lines=25> */
[----:B------:R-:W4:Y:S04]  /*d59c0*/  LDL.LU R2, [R1+0xb418] ;  /* 0x00b4180001027983 */ /* 0x000f280000300800 */
[----:B------:R-:W3:Y:S04]  /*d59d0*/  LDL R92, [R1+0x1280] ;  /* 0x00128000015c7983 */ /* 0x000ee80000100800 */
[----:B------:R-:W3:Y:S01]  /*d59e0*/  LDL R93, [R1+0x1284] ;  /* 0x00128400015d7983 */ /* 0x000ee20000100800 */
[----:B------:R-:W-:Y:S03]  /*d59f0*/  HMMA.1688.F32.TF32 R12, R132, R214, R12 ;  /* 0x000000d6840c723c */ /* 0x000fe6000008100c */
[----:B------:R-:W4:Y:S04]  /*d5a00*/  LDL R192, [R1+0x11a0] ;  /* 0x0011a00001c07983 */ /* 0x000f280000100800 */
[----:B------:R-:W4:Y:S04]  /*d5a10*/  LDL R193, [R1+0x11a4] ;  /* 0x0011a40001c17983 */ /* 0x000f280000100800 */
[----:B-1----:R-:W4:Y:S04]  /*d5a20*/  LDL R184, [R1+0x11c0] ;  /* 0x0011c00001b87983 */ /* 0x002f280000100800 */
        /* <DEDUP_REMOVED lines=21> */
[----:B--2---:R-:W2:Y:S04]  /*d5b80*/  LDL R48, [R1+0x11d0] ;  /* 0x0011d00001307983 */ /* 0x004ea80000100800 */
[----:B------:R-:W2:Y:S04]  /*d5b90*/  LDL R49, [R1+0x11d4] ;  /* 0x0011d40001317983 */ /* 0x000ea80000100800 */
[----:B------:R-:W2:Y:S04]  /*d5ba0*/  LDL R188, [R1+0x11b0] ;  /* 0x0011b00001bc7983 */ /* 0x000ea80000100800 */
[----:B------:R-:W2:Y:S04]  /*d5bb0*/  LDL R189, [R1+0x11b4] ;  /* 0x0011b40001bd7983 */ /* 0x000ea80000100800 */
[----:B------:R-:W2:Y:S04]  /*d5bc0*/  LDL R196, [R1+0x1190] ;  /* 0x0011900001c47983 */ /* 0x000ea80000100800 */
[----:B------:R-:W2:Y:S04]  /*d5bd0*/  LDL R197, [R1+0x1194] ;  /* 0x0011940001c57983 */ /* 0x000ea80000100800 */
[----:B------:R-:W2:Y:S04]  /*d5be0*/  LDL.64 R200, [R1+0x1180] ;  /* 0x0011800001c87983 */ /* 0x000ea80000100a00 */
[----:B------:R-:W2:Y:S04]  /*d5bf0*/  LDL R212, [R1+0x1340] ;  /* 0x0013400001d47983 */ /* 0x000ea80000100800 */
[----:B------:R-:W2:Y:S04]  /*d5c00*/  LDL R213, [R1+0x1344] ;  /* 0x0013440001d57983 */ /* 0x000ea80000100800 */
[----:B------:R-:W2:Y:S04]  /*d5c10*/  LDL R204, [R1+0x1320] ;  /* 0x0013200001cc7983 */ /* 0x000ea80000100800 */
[----:B------:R-:W2:Y:S04]  /*d5c20*/  LDL R205, [R1+0x1324] ;  /* 0x0013240001cd7983 */ /* 0x000ea80000100800 */
[----:B------:R-:W2:Y:S04]  /*d5c30*/  LDL R208, [R1+0x1330] ;  /* 0x0013300001d07983 */ /* 0x000ea80000100800 */
[----:B------:R-:W2:Y:S04]  /*d5c40*/  LDL R209, [R1+0x1334] ;  /* 0x0013340001d17983 */ /* 0x000ea80000100800 */
[----:B------:R-:W4:Y:S01]  /*d5c50*/  LDL.LU.64 R94, [R1+0xb410] ;  /* 0x00b41000015e7983 */ /* 0x000f220000300a00 */
[C---:B---3--:R-:W-:Y:S03]  /*d5c60*/  HMMA.1688.F32.TF32 R12, R124.reuse, R92, R12 ;  /* 0x0000005c7c0c723c */ /* 0x048fe6000008100c */
[----:B------:R-:W4:Y:S04]  /*d5c70*/  LDL.LU.64 R92, [R1+0xb408] ;  /* 0x00b40800015c7983 */ /* 0x000f280000300a00 */
[----:B------:R-:W3:Y:S01]  /*d5c80*/  LDL.LU.64 R98, [R1+0xb400] ;  /* 0x00b4000001627983 */ /* 0x000ee20000300a00 */
[C---:B----4-:R-:W-:Y:S03]  /*d5c90*/  HMMA.1688.F32.TF32 R92, R124.reuse, R96, R92 ;  /* 0x000000607c5c723c */ /* 0x050fe6000008105c */
[----:B------:R-:W3:Y:S04]  /*d5ca0*/  LDL.LU.64 R96, [R1+0xb3f8] ;  /* 0x00b3f80001607983 */ /* 0x000ee80000300a00 */
        /* <DEDUP_REMOVED lines=24> */
[----:B------:R-:W2:Y:S01]  /*d5e30*/  LDL.LU.64 R46, [R1+0xb370] ;  /* 0x00b37000012e7983 */ /* 0x000ea20000300a00 */
[----:B---3--:R-:W-:Y:S03]  /*d5e40*/  HMMA.1688.F32.TF32 R40, R124, R44, R40 ;  /* 0x0000002c7c28723c */ /* 0x008fe60000081028 */
[----:B------:R-:W2:Y:S04]  /*d5e50*/  LDL.LU.64 R44, [R1+0xb368] ;  /* 0x00b36800012c7983 */ /* 0x000ea80000300a00 */
[----:B------:R-:W3:Y:S01]  /*d5e60*/  LDL.LU.64 R50, [R1+0xb360] ;  /* 0x00b3600001327983 */ /* 0x000ee20000300a00 */
[C---:B------:R-:W-:Y:S08]  /*d5e70*/  HMMA.1688.F32.TF32 R24, R132.reuse, R194, R24 ;  /* 0x000000c28418723c */ /* 0x040ff00000081018 */
[C---:B------:R-:W-:Y:S08]  /*d5e80*/  HMMA.1688.F32.TF32 R112, R132.reuse, R198, R112 ;  /* 0x000000c68470723c */ /* 0x040ff00000081070 */
[C---:B------:R-:W-:Y:S08]  /*d5e90*/  HMMA.1688.F32.TF32 R4, R132.reuse, R206, R4 ;  /* 0x000000ce8404723c */ /* 0x040ff00000081004 */
[----:B------:R-:W-:Y:S08]  /*d5ea0*/  HMMA.1688.F32.TF32 R8, R132, R210, R8 ;  /* 0x000000d28408723c */ /* 0x000ff00000081008 */
[----:B--2---:R-:W-:Y:S01]  /*d5eb0*/  HMMA.1688.F32.TF32 R44, R124, R48, R44 ;  /* 0x000000307c2c723c */ /* 0x004fe2000008102c */
[----:B------:R-:W3:Y:S07]  /*d5ec0*/  LDL.LU.64 R48, [R1+0xb358] ;  /* 0x00b3580001307983 */ /* 0x000eee0000300a00 */
        /* <DEDUP_REMOVED lines=14> */
[C---:B------:R-:W-:Y:S08]  /*d5fb0*/  HMMA.1688.F32.TF32 R16, R124.reuse, R224, R16 ;  /* 0x000000e07c10723c */ /* 0x040ff00000081010 */
[C---:B------:R-:W-:Y:S08]  /*d5fc0*/  HMMA.1688.F32.TF32 R52, R124.reuse, R188, R52 ;  /* 0x000000bc7c34723c */ /* 0x040ff00000081034 */
[----:B------:R-:W-:Y:S01]  /*d5fd0*/  HMMA.1688.F32.TF32 R20, R124, R216, R20 ;  /* 0x000000d87c14723c */ /* 0x000fe20000081014 */
[----:B------:R-:W-:Y:S01]  /*d5fe0*/  IMAD.MOV.U32 R217, RZ, RZ, R0 ;  /* 0x000000ffffd97224 */ /* 0x000fe200078e0000 */
[----:B------:R-:W-:Y:S01]  /*d5ff0*/  MOV R216, R2 ;  /* 0x0000000200d87202 */ /* 0x000fe20000000f00 */
[----:B------:R-:W-:-:S02]  /*d6000*/  IMAD.MOV.U32 R0, RZ, RZ, R201 ;  /* 0x000000ffff007224 */ /* 0x000fc400078e00c9 */
[----:B------:R-:W-:-:S03]  /*d6010*/  IMAD.MOV.U32 R2, RZ, RZ, R200 ;  /* 0x000000ffff027224 */ /* 0x000fc600078e00c8 */
[C---:B------:R-:W-:Y:S08]  /*d6020*/  HMMA.1688.F32.TF32 R56, R124.reuse, R192, R56 ;  /* 0x000000c07c38723c */ /* 0x040ff00000081038 */
[----:B------:R-:W-:Y:S08]  /*d6030*/  HMMA.1688.F32.TF32 R60, R124, R196, R60 ;  /* 0x000000c47c3c723c */ /* 0x000ff0000008103c */
[----:B-1----:R-:W-:Y:S08]  /*d6040*/  HMMA.1688.F32.TF32 R16, R132, R226, R16 ;  /* 0x000000e28410723c */ /* 0x002ff00000081010 */
[C---:B------:R-:W-:Y:S08]  /*d6050*/  HMMA.1688.F32.TF32 R64, R124.reuse, R200, R64 ;  /* 0x000000c87c40723c */ /* 0x040ff00000081040 */
[C---:B------:R-:W-:Y:S08]  /*d6060*/  HMMA.1688.F32.TF32 R68, R124.reuse, R204, R68 ;  /* 0x000000cc7c44723c */ /* 0x040ff00000081044 */
[C---:B------:R-:W-:Y:S08]  /*d6070*/  HMMA.1688.F32.TF32 R72, R124.reuse, R208, R72 ;  /* 0x000000d07c48723c */ /* 0x040ff00000081048 */
[C---:B------:R-:W-:Y:S08]  /*d6080*/  HMMA.1688.F32.TF32 R76, R124.reuse, R212, R76 ;  /* 0x000000d47c4c723c */ /* 0x040ff0000008104c */
[C---:B------:R-:W-:Y:S08]  /*d6090*/  HMMA.1688.F32.TF32 R80, R124.reuse, R216, R80 ;  /* 0x000000d87c50723c */ /* 0x040ff00000081050 */
[C---:B------:R-:W-:Y:S08]  /*d60a0*/  HMMA.1688.F32.TF32 R136, R124.reuse, R220, R136 ;  /* 0x000000dc7c88723c */ /* 0x040ff00000081088 */
[C---:B---3--:R-:W-:Y:S01]  /*d60b0*/  HMMA.1688.F32.TF32 R48, R124.reuse, R184, R48 ;  /* 0x000000b87c30723c */ /* 0x048fe20000081030 */
[----:B------:R-:W2:Y:S04]  /*d60c0*/  LDL.LU.64 R184, [R1+0xb350] ;  /* 0x00b3500001b87983 */ /* 0x000ea80000300a00 */
        /* <DEDUP_REMOVED lines=22> */
[----:B------:R-:W-:Y:S04]  /*d6230*/  STL.64 [R1+0x3000], R16 ;  /* 0x0030001001007387 */ /* 0x000fe80000100a00 */
[----:B------:R1:W-:Y:S04]  /*d6240*/  STL.64 [R1+0x3008], R18 ;  /* 0x0030081201007387 */ /* 0x0003e80000100a00 */
[----:B-1----:R-:W2:Y:S01]  /*d6250*/  LDL.64 R18, [R1+0x12f8] ;  /* 0x0012f80001127983 */ /* 0x002ea20000100a00 */
[C---:B------:R-:W-:Y:S08]  /*d6260*/  HMMA.1688.F32.TF32 R88, R124.reuse, R228, R88 ;  /* 0x000000e47c58723c */ /* 0x040ff00000081058 */
[----:B------:R-:W-:-:S12]  /*d6270*/  HMMA.1688.F32.TF32 R100, R124, R232, R100 ;  /* 0x000000e87c64723c */ /* 0x000fd80000081064 */
[----:B------:R-:W-:Y:S01]  /*d6280*/  HMMA.1688.F32.TF32 R88, R132, R230, R88 ;  /* 0x000000e68458723c */ /* 0x000fe20000081058 */
[----:B------:R-:W-:-:S07]  /*d6290*/  MOV R151, R231 ;  /* 0x000000e700977202 */ /* 0x000fce0000000f00 */
[----:B------:R-:W-:Y:S01]  /*d62a0*/  HMMA.1688.F32.TF32 R100, R132, R234, R100 ;  /* 0x000000ea8464723c */ /* 0x000fe20000081064 */
[----:B------:R-:W-:-:S10]  /*d62b0*/  IMAD.MOV.U32 R150, RZ, RZ, R230 ;  /* 0x000000ffff967224 */ /* 0x000fd400078e00e6 */
[----:B------:R-:W-:Y:S04]  /*d62c0*/  STL.64 [R1+0x2ff0], R88 ;  /* 0x002ff05801007387 */ /* 0x000fe80000100a00 */
[----:B------:R1:W-:Y:S04]  /*d62d0*/  STL.64 [R1+0x2ff8], R90 ;  /* 0x002ff85a01007387 */ /* 0x0003e80000100a00 */
[----:B------:R-:W3:Y:S04]  /*d62e0*/  LDL.LU.64 R230, [R1+0xb2a8] ;  /* 0x00b2a80001e67983 */ /* 0x000ee80000300a00 */
[----:B------:R-:W3:Y:S04]  /*d62f0*/  LDL.LU.64 R228, [R1+0xb2a0] ;  /* 0x00b2a00001e47983 */ /* 0x000ee80000300a00 */
[----:B-1----:R-:W3:Y:S04]  /*d6300*/  LDL.64 R90, [R1+0x1268] ;  /* 0x00126800015a7983 */ /* 0x002ee80000100a00 */
[----:B------:R1:W-:Y:S04]  /*d6310*/  STL [R1+0xb014], R151 ;  /* 0x00b0149701007387 */ /* 0x0003e80000100800 */
[----:B------:R1:W-:Y:S02]  /*d6320*/  STL [R1+0xb010], R150 ;  /* 0x00b0109601007387 */ /* 0x0003e40000100800 */
[----:B-1----:R-:W-:-:S02]  /*d6330*/  IMAD.MOV.U32 R151, RZ, RZ, R234 ;  /* 0x000000ffff977224 */ /* 0x002fc400078e00ea */
[----:B------:R-:W-:Y:S01]  /*d6340*/  IMAD.MOV.U32 R150, RZ, RZ, R235 ;  /* 0x000000ffff967224 */ /* 0x000fe200078e00eb */
[----:B--2---:R-:W-:Y:S01]  /*d6350*/  HMMA.1688.F32.TF32 R20, R132, R18, R20 ;  /* 0x000000128414723c */ /* 0x004fe20000081014 */
[----:B------:R-:W-:Y:S02]  /*d6360*/  IMAD.MOV.U32 R155, RZ, RZ, R19 ;  /* 0x000000ffff9b7224 */ /* 0x000fe400078e0013 */
[----:B------:R-:W-:-:S15]  /*d6370*/  IMAD.MOV.U32 R154, RZ, RZ, R18 ;  /* 0x000000ffff9a7224 */ /* 0x000fde00078e0012 */
[----:B------:R-:W-:Y:S01]  /*d6380*/  NOP ;  /* 0x0000000000007918 */ /* 0x000fe20000000000 */
[----:B------:R-:W-:Y:S04]  /*d6390*/  STL.64 [R1+0x2fe0], R20 ;  /* 0x002fe01401007387 */ /* 0x000fe80000100a00 */
[----:B------:R1:W-:Y:S04]  /*d63a0*/  STL.64 [R1+0x2fe8], R22 ;  /* 0x002fe81601007387 */ /* 0x0003e80000100a00 */
[----:B------:R-:W2:Y:S04]  /*d63b0*/  LDL.64 R18, [R1+0x1258] ;  /* 0x0012580001127983 */ /* 0x000ea80000100a00 */
[----:B-1----:R-:W2:Y:S04]  /*d63c0*/  LDL R22, [R1+0x1278] ;  /* 0x0012780001167983 */ /* 0x002ea80000100800 */
[----:B------:R-:W2:Y:S04]  /*d63d0*/  LDL R23, [R1+0x127c] ;  /* 0x00127c0001177983 */ /* 0x000ea80000100800 */
[----:B------:R-:W-:Y:S04]  /*d63e0*/  STL [R1+0xb01c], R155 ;  /* 0x00b01c9b01007387 */ /* 0x000fe80000100800 */
[----:B------:R-:W-:Y:S04]  /*d63f0*/  STL [R1+0xb018], R154 ;  /* 0x00b0189a01007387 */ /* 0x000fe80000100800 */
[----:B------:R-:W-:Y:S04]  /*d6400*/  STL.64 [R1+0x2fd0], R100 ;  /* 0x002fd06401007387 */ /* 0x000fe80000100a00 */
[----:B------:R1:W-:Y:S04]  /*d6410*/  STL.64 [R1+0x2fd8], R102 ;  /* 0x002fd86601007387 */ /* 0x0003e80000100a00 */
[----:B------:R-:W2:Y:S04]  /*d6420*/  LDL.LU.64 R234, [R1+0xb298] ;  /* 0x00b2980001ea7983 */ /* 0x000ea80000300a00 */
[----:B------:R-:W2:Y:S04]  /*d6430*/  LDL.LU.64 R232, [R1+0xb290] ;  /* 0x00b2900001e87983 */ /* 0x000ea80000300a00 */
[----:B-1----:R-:W2:Y:S04]  /*d6440*/  LDL R102, [R1+0x12b8] ;  /* 0x0012b80001667983 */ /* 0x002ea80000100800 */
[----:B------:R-:W2:Y:S01]  /*d6450*/  LDL R103, [R1+0x12bc] ;  /* 0x0012bc0001677983 */ /* 0x000ea20000100800 */
[C---:B------:R-:W-:Y:S08]  /*d6460*/  HMMA.1688.F32.TF32 R24, R124.reuse, R236, R24 ;  /* 0x000000ec7c18723c */ /* 0x040ff00000081018 */
[C---:B------:R-:W-:Y:S08]  /*d6470*/  HMMA.1688.F32.TF32 R112, R124.reuse, R248, R112 ;  /* 0x000000f87c70723c */ /* 0x040ff00000081070 */
[----:B------:R-:W-:Y:S08]  /*d6480*/  HMMA.1688.F32.TF32 R4, R124, R244, R4 ;  /* 0x000000f47c04723c */ /* 0x000ff00000081004 */
[C---:B------:R-:W-:Y:S08]  /*d6490*/  HMMA.1688.F32.TF32 R24, R132.reuse, R238, R24 ;  /* 0x000000ee8418723c */ /* 0x040ff00000081018 */
[----:B------:R-:W-:Y:S01]  /*d64a0*/  HMMA.1688.F32.TF32 R112, R132, R250, R112 ;  /* 0x000000fa8470723c */ /* 0x000fe20000081070 */
[----:B------:R-:W-:Y:S01]  /*d64b0*/  STL [R1+0xb024], R150 ;  /* 0x00b0249601007387 */ /* 0x000fe20000100800 */
[----:B------:R-:W-:Y:S01]  /*d64c0*/  IMAD.MOV.U32 R154, RZ, RZ, R239 ;  /* 0x000000ffff9a7224 */ /* 0x000fe200078e00ef */
[----:B------:R-:W-:-:S02]  /*d64d0*/  MOV R155, R238 ;  /* 0x000000ee009b7202 */ /* 0x000fc40000000f00 */
[----:B------:R1:W-:Y:S03]  /*d64e0*/  STL [R1+0xb020], R151 ;  /* 0x00b0209701007387 */ /* 0x0003e60000100800 */
[----:B------:R-:W-:Y:S03]  /*d64f0*/  HMMA.1688.F32.TF32 R4, R132, R246, R4 ;  /* 0x000000f68404723c */ /* 0x000fe60000081004 */
[----:B------:R-:W-:Y:S04]  /*d6500*/  STL.64 [R1+0x2fc0], R24 ;  /* 0x002fc01801007387 */ /* 0x000fe80000100a00 */
[----:B------:R3:W-:Y:S04]  /*d6510*/  STL.64 [R1+0x2fc8], R26 ;  /* 0x002fc81a01007387 */ /* 0x0007e80000100a00 */
[----:B------:R-:W4:Y:S04]  /*d6520*/  LDL.LU.64 R238, [R1+0xb288] ;  /* 0x00b2880001ee7983 */ /* 0x000f280000300a00 */
[----:B------:R-:W4:Y:S01]  /*d6530*/  LDL.LU.64 R236, [R1+0xb280] ;  /* 0x00b2800001ec7983 */ /* 0x000f220000300a00 */
[----:B-1----:R-:W-:-:S03]  /*d6540*/  IMAD.MOV.U32 R151, RZ, RZ, R251 ;  /* 0x000000ffff977224 */ /* 0x002fc600078e00fb */
[----:B---3--:R-:W3:Y:S01]  /*d6550*/  LDL.64 R26, [R1+0x1228] ;  /* 0x00122800011a7983 */ /* 0x008ee20000100a00 */
[----:B------:R-:W-:-:S03]  /*d6560*/  IMAD.MOV.U32 R150, RZ, RZ, R250 ;  /* 0x000000ffff967224 */ /* 0x000fc600078e00fa */
[----:B------:R-:W-:Y:S04]  /*d6570*/  STL [R1+0xb02c], R154 ;  /* 0x00b02c9a01007387 */ /* 0x000fe80000100800 */
[----:B------:R-:W-:Y:S04]  /*d6580*/  STL [R1+0xb028], R155 ;  /* 0x00b0289b01007387 */ /* 0x000fe80000100800 */
[----:B------:R-:W-:Y:S04]  /*d6590*/  STL.64 [R1+0x2fb0], R112 ;  /* 0x002fb07001007387 */ /* 0x000fe80000100a00 */
[----:B------:R1:W-:Y:S04]  /*d65a0*/  STL.64 [R1+0x2fb8], R114 ;  /* 0x002fb87201007387 */ /* 0x0003e80000100a00 */
[----:B------:R-:W3:Y:S04]  /*d65b0*/  LDL.LU.64 R250, [R1+0xb278] ;  /* 0x00b2780001fa7983 */ /* 0x000ee80000300a00 */
[----:B------:R-:W3:Y:S04]  /*d65c0*/  LDL.LU.64 R248, [R1+0xb270] ;  /* 0x00b2700001f87983 */ /* 0x000ee80000300a00 */
[----:B-1----:R-:W3:Y:S04]  /*d65d0*/  LDL.64 R114, [R1+0x1238] ;  /* 0x0012380001727983 */ /* 0x002ee80000100a00 */
[----:B------:R-:W-:Y:S04]  /*d65e0*/  STL [R1+0xb034], R151 ;  /* 0x00b0349701007387 */ /* 0x000fe80000100800 */
[----:B------:R-:W-:Y:S01]  /*d65f0*/  STL [R1+0xb030], R150 ;  /* 0x00b0309601007387 */ /* 0x000fe20000100800 */
[----:B--2---:R-:W-:Y:S03]  /*d6600*/  HMMA.1688.F32.TF32 R100, R132, R102, R128 ;  /* 0x000000668464723c */ /* 0x004fe60000081080 */
[----:B------:R-:W2:-:S15]  /*d6610*/  LDL.64 R130, [R1+0x1248] ;  /* 0x0012480001827983 */ /* 0x000e9e0000100a00 */
[----:B------:R-:W-:Y:S01]  /*d6620*/  NOP ;  /* 0x0000000000007918 */ /* 0x000fe20000000000 */
[----:B------:R-:W-:Y:S04]  /*d6630*/  STL.64 [R1+0x2fa0], R100 ;  /* 0x002fa06401007387 */ /* 0x000fe80000100a00 */
[----:B------:R1:W-:Y:S04]  /*d6640*/  STL.64 [R1+0x2fa8], R102 ;  /* 0x002fa86601007387 */ /* 0x0003e80000100a00 */
[----:B-1----:R-:W2:Y:S04]  /*d6650*/  LDL.64 R102, [R1+0x1218] ;  /* 0x0012180001667983 */ /* 0x002ea80000100a00 */
[----:B------:R-:W2:Y:S04]  /*d6660*/  LDL.LU.64 R246, [R1+0xb268] ;  /* 0x00b2680001f67983 */ /* 0x000ea80000300a00 */
[----:B------:R-:W2:Y:S04]  /*d6670*/  LDL.LU.64 R244, [R1+0xb260] ;  /* 0x00b2600001f47983 */ /* 0x000ea80000300a00 */
[----:B------:R-:W-:Y:S04]  /*d6680*/  STL.64 [R1+0x2f90], R4 ;  /* 0x002f900401007387 */ /* 0x000fe80000100a00 */
[----:B------:R1:W-:Y:S04]  /*d6690*/  STL.64 [R1+0x2f98], R6 ;  /* 0x002f980601007387 */ /* 0x0003e80000100a00 */
[----:B-1----:R-:W2:Y:S04]  /*d66a0*/  LDL R6, [R1+0x1288] ;  /* 0x0012880001067983 */ /* 0x002ea80000100800 */
[----:B------:R-:W2:Y:S01]  /*d66b0*/  LDL R7, [R1+0x128c] ;  /* 0x00128c0001077983 */ /* 0x000ea20000100800 */
[----:B------:R-:W-:-:S15]  /*d66c0*/  HMMA.1688.F32.TF32 R8, R124, R240, R8 ;  /* 0x000000f07c08723c */ /* 0x000fde0000081008 */
[----:B------:R-:W-:-:S05]  /*d66d0*/  NOP ;  /* 0x0000000000007918 */ /* 0x000fca0000000000 */
[----:B------:R-:W-:Y:S01]  /*d66e0*/  HMMA.1688.F32.TF32 R8, R132, R242, R8 ;  /* 0x000000f28408723c */ /* 0x000fe20000081008 */
[----:B------:R-:W3:Y:S04]  /*d66f0*/  LDL.LU.64 R242, [R1+0xb258] ;  /* 0x00b2580001f27983 */ /* 0x000ee80000300a00 */
[----:B------:R-:W3:-:S14]  /*d6700*/  LDL.LU.64 R240, [R1+0xb250] ;  /* 0x00b2500001f07983 */ /* 0x000edc0000300a00 */
[----:B------:R-:W-:Y:S04]  /*d6710*/  STL.64 [R1+0x2f80], R8 ;  /* 0x002f800801007387 */ /* 0x000fe80000100a00 */
[----:B------:R1:W-:Y:S02]  /*d6720*/  STL.64 [R1+0x2f88], R10 ;  /* 0x002f880a01007387 */ /* 0x0003e40000100a00 */
[----:B-1----:R-:W-:Y:S02]  /*d6730*/  HMMA.1688.F32.TF32 R8, R132, R22, R92 ;  /* 0x000000168408723c */ /* 0x002fe4000008105c */
[----:B------:R-:W3:Y:S01]  /*d6740*/  LDL.64 R22, [R1+0x1208] ;  /* 0x0012080001167983 */ /* 0x000ee20000100a00 */
[----:B------:R-:W-:Y:S01]  /*d6750*/  IMAD.MOV.U32 R0, RZ, RZ, R90 ;  /* 0x000000ffff007224 */ /* 0x000fe200078e005a */
[----:B------:R-:W-:Y:S01]  /*d6760*/  MOV R2, R91 ;  /* 0x0000005b00027202 */ /* 0x000fe20000000f00 */
[----:B------:R-:W-:-:S02]  /*d6770*/  IMAD.MOV.U32 R142, RZ, RZ, R18 ;  /* 0x000000ffff8e7224 */ /* 0x000fc400078e0012 */
[----:B------:R-:W-:Y:S01]  /*d6780*/  IMAD.MOV.U32 R143, RZ, RZ, R19 ;  /* 0x000000ffff8f7224 */ /* 0x000fe200078e0013 */
[----:B--2---:R-:W-:-:S15]  /*d6790*/  HMMA.1688.F32.TF32 R4, R132, R6, R12 ;  /* 0x000000068404723c */ /* 0x004fde000008100c */
[----:B------:R-:W-:-:S04]  /*d67a0*/  NOP ;  /* 0x0000000000007918 */ /* 0x000fc80000000000 */
[----:B------:R-:W-:Y:S04]  /*d67b0*/  STL.64 [R1+0x3170], R4 ;  /* 0x0031700401007387 */ /* 0x000fe80000100a00 */
[----:B------:R1:W-:Y:S02]  /*d67c0*/  STL.64 [R1+0x3178], R6 ;  /* 0x0031780601007387 */ /* 0x0003e40000100a00 */
[----:B-1----:R-:W-:Y:S02]  /*d67d0*/  HMMA.1688.F32.TF32 R4, R132, R90, R96 ;  /* 0x0000005a8404723c */ /* 0x002fe40000081060 */
[----:B------:R-:W-:Y:S04]  /*d67e0*/  STL.64 [R1+0x3160], R8 ;  /* 0x0031600801007387 */ /* 0x000fe80000100a00 */
[----:B------:R-:W-:-:S13]  /*d67f0*/  STL.64 [R1+0x3168], R10 ;  /* 0x0031680a01007387 */ /* 0x000fda0000100a00 */
[----:B------:R-:W-:Y:S04]  /*d6800*/  STL.64 [R1+0x3150], R4 ;  /* 0x0031500401007387 */ /* 0x000fe80000100a00 */
[----:B------:R1:W-:Y:S04]  /*d6810*/  STL.64 [R1+0x3158], R6 ;  /* 0x0031580601007387 */ /* 0x0003e80000100a00 */
[----:B------:R-:W2:Y:S01]  /*d6820*/  LDL.64 R90, [R1+0x11f8] ;  /* 0x0011f800015a7983 */ /* 0x000ea20000100a00 */
[----:B-1----:R-:W-:Y:S03]  /*d6830*/  HMMA.1688.F32.TF32 R4, R132, R18, R104 ;  /* 0x000000128404723c */ /* 0x002fe60000081068 */
[----:B------:R-:W-:Y:S04]  /*d6840*/  STL [R1+0xaff4], R2 ;  /* 0x00aff40201007387 */ /* 0x000fe80000100800 */
[----:B------:R-:W-:-:S12]  /*d6850*/  STL [R1+0xaff0], R0 ;  /* 0x00aff00001007387 */ /* 0x000fd80000100800 */
[----:B------:R-:W-:Y:S04]  /*d6860*/  STL.64 [R1+0x3140], R4 ;  /* 0x0031400401007387 */ /* 0x000fe80000100a00 */
[----:B------:R1:W-:Y:S04]  /*d6870*/  STL.64 [R1+0x3148], R6 ;  /* 0x0031480601007387 */ /* 0x0003e80000100a00 */
[----:B------:R-:W4:Y:S01]  /*d6880*/  LDL.64 R18, [R1+0x11e8] ;  /* 0x0011e80001127983 */ /* 0x000f220000100a00 */
[----:B-1----:R-:W-:Y:S03]  /*d6890*/  HMMA.1688.F32.TF32 R4, R132, R130, R108 ;  /* 0x000000828404723c */ /* 0x002fe6000008106c */
[----:B------:R-:W-:Y:S04]  /*d68a0*/  STL.64 [R1+0xb0c8], R142 ;  /* 0x00b0c88e01007387 */ /* 0x000fe80000100a00 */
[----:B------:R-:W-:-:S12]  /*d68b0*/  STL.64 [R1+0xb0c0], R140 ;  /* 0x00b0c08c01007387 */ /* 0x000fd80000100a00 */
[----:B------:R-:W-:Y:S04]  /*d68c0*/  STL.64 [R1+0x3130], R4 ;  /* 0x0031300401007387 */ /* 0x000fe80000100a00 */
[----:B------:R3:W-:Y:S02]  /*d68d0*/  STL.64 [R1+0x3138], R6 ;  /* 0x0031380601007387 */ /* 0x0007e40000100a00 */
[----:B---3--:R-:W-:Y:S01]  /*d68e0*/  HMMA.1688.F32.TF32 R4, R132, R114, R116 ;  /* 0x000000728404723c */ /* 0x008fe20000081074 */
[----:B------:R-:W-:Y:S01]  /*d68f0*/  MOV R146, R114 ;  /* 0x0000007200927202 */ /* 0x000fe20000000f00 */
[----:B------:R-:W-:-:S15]  /*d6900*/  IMAD.MOV.U32 R147, RZ, RZ, R115 ;  /* 0x000000ffff937224 */ /* 0x000fde00078e0073 */
[----:B------:R-:W-:Y:S02]  /*d6910*/  NOP ;  /* 0x0000000000007918 */ /* 0x000fe40000000000 */
[----:B------:R-:W-:Y:S04]  /*d6920*/  STL.64 [R1+0x3120], R4 ;  /* 0x0031200401007387 */ /* 0x000fe80000100a00 */
[----:B------:R1:W-:Y:S02]  /*d6930*/  STL.64 [R1+0x3128], R6 ;  /* 0x0031280601007387 */ /* 0x0003e40000100a00 */
[----:B-1----:R-:W-:Y:S02]  /*d6940*/  HMMA.1688.F32.TF32 R4, R132, R26, R120 ;  /* 0x0000001a8404723c */ /* 0x002fe40000081078 */
[----:B------:R-:W-:Y:S04]  /*d6950*/  STL.64 [R1+0xb0d8], R146 ;  /* 0x00b0d89201007387 */ /* 0x000fe80000100a00 */
[----:B------:R-:W-:-:S13]  /*d6960*/  STL.64 [R1+0xb0d0], R144 ;  /* 0x00b0d09001007387 */ /* 0x000fda0000100a00 */
[----:B------:R-:W-:Y:S04]  /*d6970*/  STL.64 [R1+0x3110], R4 ;  /* 0x0031100401007387 */ /* 0x000fe80000100a00 */
[----:B------:R1:W-:Y:S02]  /*d6980*/  STL.64 [R1+0x3118], R6 ;  /* 0x0031180601007387 */ /* 0x0003e40000100a00 */
[----:B-1----:R-:W-:Y:S01]  /*d6990*/  HMMA.1688.F32.TF32 R4, R132, R102, R28 ;  /* 0x000000668404723c */ /* 0x002fe2000008101c */
[----:B------:R-:W-:Y:S02]  /*d69a0*/  IMAD.MOV.U32 R154, RZ, RZ, R26 ;  /* 0x000000ffff9a7224 */ /* 0x000fe400078e001a */
[----:B------:R-:W-:-:S05]  /*d69b0*/  IMAD.MOV.U32 R155, RZ, RZ, R27 ;  /* 0x000000ffff9b7224 */ /* 0x000fca00078e001b */
[----:B------:R-:W-:Y:S04]  /*d69c0*/  STL.64 [R1+0xb0e8], R154 ;  /* 0x00b0e89a01007387 */ /* 0x000fe80000100a00 */
[----:B------:R-:W-:Y:S07]  /*d69d0*/  STL.64 [R1+0xb0e0], R152 ;  /* 0x00b0e09801007387 */ /* 0x000fee0000100a00 */
[----:B------:R-:W-:Y:S04]  /*d69e0*/  STL.64 [R1+0x3100], R4 ;  /* 0x0031000401007387 */ /* 0x000fe80000100a00 */
[----:B------:R1:W-:Y:S01]  /*d69f0*/  STL.64 [R1+0x3108], R6 ;  /* 0x0031080601007387 */ /* 0x0003e20000100a00 */
[----:B------:R-:W-:-:S02]  /*d6a00*/  IMAD.MOV.U32 R158, RZ, RZ, R22 ;  /* 0x000000ffff9e7224 */ /* 0x000fc400078e0016 */
[----:B------:R-:W-:Y:S01]  /*d6a10*/  IMAD.MOV.U32 R159, RZ, RZ, R23 ;  /* 0x000000ffff9f7224 */ /* 0x000fe200078e0017 */
[----:B------:R-:W-:Y:S01]  /*d6a20*/  MOV R150, R103 ;  /* 0x0000006700967202 */ /* 0x000fe20000000f00 */
[----:B------:R-:W-:Y:S01]  /*d6a30*/  IMAD.MOV.U32 R151, RZ, RZ, R102 ;  /* 0x000000ffff977224 */ /* 0x000fe200078e0066 */
[----:B------:R-:W3:Y:S01]  /*d6a40*/  LDL.64 R14, [R1+0x11d8] ;  /* 0x0011d800010e7983 */ /* 0x000ee20000100a00 */
[----:B-1----:R-:W-:Y:S03]  /*d6a50*/  HMMA.1688.F32.TF32 R4, R132, R22, R32 ;  /* 0x000000168404723c */ /* 0x002fe60000081020 */
[----:B------:R-:W-:Y:S04]  /*d6a60*/  STL.64 [R1+0xb0f8], R150 ;  /* 0x00b0f89601007387 */ /* 0x000fe80000100a00 */
[----:B------:R-:W-:Y:S01]  /*d6a70*/  STL.64 [R1+0xb0f0], R148 ;  /* 0x00b0f09401007387 */ /* 0x000fe20000100a00 */
[----:B------:R-:W-:-:S02]  /*d6a80*/  IMAD.MOV.U32 R2, RZ, RZ, R130 ;  /* 0x000000ffff027224 */ /* 0x000fc400078e0082 */
[----:B------:R-:W-:-:S09]  /*d6a90*/  IMAD.MOV.U32 R0, RZ, RZ, R131 ;  /* 0x000000ffff007224 */ /* 0x000fd200078e0083 */
[----:B------:R-:W-:Y:S04]  /*d6aa0*/  STL.64 [R1+0x30f0], R4 ;  /* 0x0030f00401007387 */ /* 0x000fe80000100a00 */
[----:B------:R1:W-:Y:S04]  /*d6ab0*/  STL.64 [R1+0x30f8], R6 ;  /* 0x0030f80601007387 */ /* 0x0003e80000100a00 */
[----:B------:R-:W3:Y:S04]  /*d6ac0*/  LDL.64 R10, [R1+0x11c8] ;  /* 0x0011c800010a7983 */ /* 0x000ee80000100a00 */
[----:B-1----:R-:W3:Y:S04]  /*d6ad0*/  LDL.64 R6, [R1+0x11b8] ;  /* 0x0011b80001067983 */ /* 0x002ee80000100a00 */
[----:B------:R-:W-:Y:S04]  /*d6ae0*/  STL.64 [R1+0xb108], R158 ;  /* 0x00b1089e01007387 */ /* 0x000fe80000100a00 */
[----:B------:R-:W-:Y:S01]  /*d6af0*/  STL.64 [R1+0xb100], R156 ;  /* 0x00b1009c01007387 */ /* 0x000fe20000100a00 */
[----:B--2---:R-:W-:Y:S01]  /*d6b00*/  HMMA.1688.F32.TF32 R20, R132, R90, R36 ;  /* 0x0000005a8414723c */ /* 0x004fe20000081024 */
[----:B------:R-:W-:-:S02]  /*d6b10*/  IMAD.MOV.U32 R162, RZ, RZ, R90 ;  /* 0x000000ffffa27224 */ /* 0x000fc400078e005a */
[----:B------:R-:W-:-:S15]  /*d6b20*/  IMAD.MOV.U32 R163, RZ, RZ, R91 ;  /* 0x000000ffffa37224 */ /* 0x000fde00078e005b */
[----:B------:R-:W-:Y:S01]  /*d6b30*/  NOP ;  /* 0x0000000000007918 */ /* 0x000fe20000000000 */
[----:B------:R-:W-:Y:S04]  /*d6b40*/  STL.64 [R1+0x30e0], R20 ;  /* 0x0030e01401007387 */ /* 0x000fe80000100a00 */
[----:B------:R4:W-:Y:S04]  /*d6b50*/  STL.64 [R1+0x30e8], R22 ;  /* 0x0030e81601007387 */ /* 0x0009e80000100a00 */
[----:B------:R-:W2:Y:S01]  /*d6b60*/  LDL.64 R130, [R1+0x11a8] ;  /* 0x0011a80001827983 */ /* 0x000ea20000100a00 */
[----:B----4-:R-:W-:Y:S03]  /*d6b70*/  HMMA.1688.F32.TF32 R20, R132, R18, R40 ;  /* 0x000000128414723c */ /* 0x010fe60000081028 */
[----:B------:R-:W-:Y:S04]  /*d6b80*/  STL.64 [R1+0xb118], R162 ;  /* 0x00b118a201007387 */ /* 0x000fe80000100a00 */
[----:B------:R-:W-:-:S12]  /*d6b90*/  STL.64 [R1+0xb110], R160 ;  /* 0x00b110a001007387 */ /* 0x000fd80000100a00 */
[----:B------:R-:W-:Y:S04]  /*d6ba0*/  STL.64 [R1+0x30d0], R20 ;  /* 0x0030d01401007387 */ /* 0x000fe80000100a00 */
[----:B------:R1:W-:Y:S04]  /*d6bb0*/  STL.64 [R1+0x30d8], R22 ;  /* 0x0030d81601007387 */ /* 0x0003e80000100a00 */
[----:B------:R-:W4:Y:S04]  /*d6bc0*/  LDL.64 R114, [R1+0x1198] ;  /* 0x0011980001727983 */ /* 0x000f280000100a00 */
[----:B------:R-:W4:Y:S04]  /*d6bd0*/  LDL R26, [R1+0x1188] ;  /* 0x00118800011a7983 */ /* 0x000f280000100800 */
[----:B------:R-:W4:Y:S04]  /*d6be0*/  LDL R27, [R1+0x118c] ;  /* 0x00118c00011b7983 */ /* 0x000f280000100800 */
[----:B------:R-:W4:Y:S04]  /*d6bf0*/  LDL R102, [R1+0x1328] ;  /* 0x0013280001667983 */ /* 0x000f280000100800 */
[----:B------:R-:W4:Y:S04]  /*d6c00*/  LDL R103, [R1+0x132c] ;  /* 0x00132c0001677983 */ /* 0x000f280000100800 */
[----:B-1----:R-:W4:Y:S04]  /*d6c10*/  LDL R22, [R1+0x1338] ;  /* 0x0013380001167983 */ /* 0x002f280000100800 */
[----:B------:R-:W4:Y:S01]  /*d6c20*/  LDL R23, [R1+0x133c] ;  /* 0x00133c0001177983 */ /* 0x000f220000100800 */
[----:B------:R-:W-:Y:S01]  /*d6c30*/  MOV R166, R18 ;  /* 0x0000001200a67202 */ /* 0x000fe20000000f00 */
[----:B------:R-:W-:-:S02]  /*d6c40*/  IMAD.MOV.U32 R167, RZ, RZ, R19 ;  /* 0x000000ffffa77224 */ /* 0x000fc400078e0013 */
[----:B------:R-:W4:Y:S04]  /*d6c50*/  LDL R90, [R1+0x1348] ;  /* 0x00134800015a7983 */ /* 0x000f280000100800 */
[----:B------:R-:W4:Y:S04]  /*d6c60*/  LDL R91, [R1+0x134c] ;  /* 0x00134c00015b7983 */ /* 0x000f280000100800 */
[----:B------:R-:W4:Y:S04]  /*d6c70*/  LDL R18, [R1+0x1358] ;  /* 0x0013580001127983 */ /* 0x000f280000100800 */
[----:B------:R-:W4:Y:S04]  /*d6c80*/  LDL R19, [R1+0x135c] ;  /* 0x00135c0001137983 */ /* 0x000f280000100800 */
[----:B------:R-:W-:Y:S04]  /*d6c90*/  STL.64 [R1+0xb128], R166 ;  /* 0x00b128a601007387 */ /* 0x000fe80000100a00 */
[----:B------:R-:W-:Y:S01]  /*d6ca0*/  STL.64 [R1+0xb120], R164 ;  /* 0x00b120a401007387 */ /* 0x000fe20000100a00 */
[----:B------:R-:W-:Y:S08]  /*d6cb0*/  HMMA.1688.F32.TF32 R84, R124, R188, R84 ;  /* 0x000000bc7c54723c */ /* 0x000ff00000081054 */
[----:B---3--:R-:W-:Y:S01]  /*d6cc0*/  HMMA.1688.F32.TF32 R28, R132, R14, R44 ;  /* 0x0000000e841c723c */ /* 0x008fe2000008102c */
        /* <DEDUP_REMOVED lines=9> */
[----:B------:R-:W-:Y:S04]  /*d6d60*/  LDS R126, [R3+UR10+0xd100] ;  /* 0x00d1000a037e7984 */ /* 0x000fe80008000800 */
[----:B------:R-:W-:Y:S04]  /*d6d70*/  LDS R125, [R252+UR10+0xc100] ;  /* 0x00c1000afc7d7984 */ /* 0x000fe80008000800 */
[----:B------:R-:W1:Y:S01]  /*d6d80*/  LDS R127, [R252+UR10+0xd100] ;  /* 0x00d1000afc7f7984 */ /* 0x000e620008000800 */
[----:B------:R-:W-:Y:S01]  /*d6d90*/  HMMA.1688.F32.TF32 R12, R132, R10, R48 ;  /* 0x0000000a840c723c */ /* 0x000fe20000081030 */
[----:B------:R-:W-:Y:S01]  /*d6da0*/  IMAD.MOV.U32 R174, RZ, RZ, R10 ;  /* 0x000000ffffae7224 */ /* 0x000fe200078e000a */
[----:B------:R-:W-:-:S06]  /*d6db0*/  MOV R175, R11 ;  /* 0x0000000b00af7202 */ /* 0x000fcc0000000f00 */
[C---:B------:R-:W-:Y:S01]  /*d6dc0*/  HMMA.1688.F32.TF32 R8, R132.reuse, R6, R52 ;  /* 0x000000068408723c */ /* 0x040fe20000081034 */
[----:B------:R-:W-:Y:S02]  /*d6dd0*/  IMAD.MOV.U32 R178, RZ, RZ, R6 ;  /* 0x000000ffffb27224 */ /* 0x000fe400078e0006 */
[----:B------:R-:W-:Y:S01]  /*d6de0*/  IMAD.MOV.U32 R179, RZ, RZ, R7 ;  /* 0x000000ffffb37224 */ /* 0x000fe200078e0007 */
        /* <DEDUP_REMOVED lines=12> */
[----:B--2---:R-:W-:Y:S01]  /*d6eb0*/  HMMA.1688.F32.TF32 R4, R132, R130, R56 ;  /* 0x000000828404723c */ /* 0x004fe20000081038 */
[----:B------:R-:W-:-:S02]  /*d6ec0*/  IMAD.MOV.U32 R182, RZ, RZ, R130 ;  /* 0x000000ffffb67224 */ /* 0x000fc400078e0082 */
[----:B------:R-:W-:-:S15]  /*d6ed0*/  IMAD.MOV.U32 R183, RZ, RZ, R131 ;  /* 0x000000ffffb77224 */ /* 0x000fde00078e0083 */
[----:B------:R-:W-:Y:S01]  /*d6ee0*/  NOP ;  /* 0x0000000000007918 */ /* 0x000fe20000000000 */
[----:B------:R-:W-:Y:S04]  /*d6ef0*/  STL.64 [R1+0x3090], R4 ;  /* 0x0030900401007387 */ /* 0x000fe80000100a00 */
[----:B------:R4:W-:Y:S02]  /*d6f00*/  STL.64 [R1+0x3098], R6 ;  /* 0x0030980601007387 */ /* 0x0009e40000100a00 */
[C---:B----4-:R-:W-:Y:S02]  /*d6f10*/  HMMA.1688.F32.TF32 R4, R132.reuse, R114, R60 ;  /* 0x000000728404723c */ /* 0x050fe4000008103c */
[----:B------:R-:W-:Y:S04]  /*d6f20*/  STL.64 [R1+0xb168], R182 ;  /* 0x00b168b601007387 */ /* 0x000fe80000100a00 */
[----:B------:R-:W-:Y:S02]  /*d6f30*/  STL.64 [R1+0xb160], R180 ;  /* 0x00b160b401007387 */ /* 0x000fe40000100a00 */
[C---:B------:R-:W-:Y:S08]  /*d6f40*/  HMMA.1688.F32.TF32 R12, R132.reuse, R26, R64 ;  /* 0x0000001a840c723c */ /* 0x040ff00000081040 */
[C---:B------:R-:W-:Y:S03]  /*d6f50*/  HMMA.1688.F32.TF32 R8, R132.reuse, R102, R68 ;  /* 0x000000668408723c */ /* 0x040fe60000081044 */
[----:B------:R-:W-:Y:S04]  /*d6f60*/  STL.64 [R1+0x3080], R4 ;  /* 0x0030800401007387 */ /* 0x000fe80000100a00 */
[----:B------:R2:W-:Y:S01]  /*d6f70*/  STL.64 [R1+0x3088], R6 ;  /* 0x0030880601007387 */ /* 0x0005e20000100a00 */
[----:B------:R-:W-:Y:S01]  /*d6f80*/  MOV R186, R114 ;  /* 0x0000007200ba7202 */ /* 0x000fe20000000f00 */
[----:B------:R-:W-:Y:S01]  /*d6f90*/  IMAD.MOV.U32 R187, RZ, RZ, R115 ;  /* 0x000000ffffbb7224 */ /* 0x000fe200078e0073 */
[C---:B--2---:R-:W-:Y:S04]  /*d6fa0*/  HMMA.1688.F32.TF32 R4, R132.reuse, R22, R72 ;  /* 0x000000168404723c */ /* 0x044fe80000081048 */
        /* <DEDUP_REMOVED lines=13> */
[----:B------:R-:W2:Y:S04]  /*d7080*/  LDL R140, [R1+0xf0] ;  /* 0x0000f000018c7983 */ /* 0x000ea80000100800 */
[----:B------:R-:W-:Y:S04]  /*d7090*/  STL.64 [R1+0x3030], R8 ;  /* 0x0030300801007387 */ /* 0x000fe80000100a00 */
[----:B------:R-:W-:Y:S04]  /*d70a0*/  STL.64 [R1+0x3038], R10 ;  /* 0x0030380a01007387 */ /* 0x000fe80000100a00 */
[----:B------:R-:W-:Y:S04]  /*d70b0*/  STL.64 [R1+0x3020], R4 ;  /* 0x0030200401007387 */ /* 0x000fe80000100a00 */
[----:B------:R3:W-:Y:S04]  /*d70c0*/  STL.64 [R1+0x3028], R6 ;  /* 0x0030280601007387 */ /* 0x0007e80000100a00 */
[----:B------:R-:W2:Y:S04]  /*d70d0*/  LDL R141, [R1+0xf4] ;  /* 0x0000f400018d7983 */ /* 0x000ea80000100800 */
[----:B------:R-:W4:Y:S04]  /*d70e0*/  LDL.LU R232, [R1+0xb24c] ;  /* 0x00b24c0001e87983 */ /* 0x000f280000300800 */
[----:B------:R-:W2:Y:S04]  /*d70f0*/  LDL.LU R233, [R1+0xb248] ;  /* 0x00b2480001e97983 */ /* 0x000ea80000300800 */
[----:B------:R-:W2:Y:S04]  /*d7100*/  LDL.LU R16, [R1+0x650] ;  /* 0x0006500001107983 */ /* 0x000ea80000300800 */
[----:B------:R-:W2:Y:S04]  /*d7110*/  LDL.LU R17, [R1+0x654] ;  /* 0x0006540001117983 */ /* 0x000ea80000300800 */
[----:B------:R-:W2:Y:S04]  /*d7120*/  LDL.LU R18, [R1+0x658] ;  /* 0x0006580001127983 */ /* 0x000ea80000300800 */
[----:B------:R-:W2:Y:S01]  /*d7130*/  LDL.LU R19, [R1+0x65c] ;  /* 0x00065c0001137983 */ /* 0x000ea20000300800 */
[----:B------:R-:W-:-:S03]  /*d7140*/  IMAD.MOV.U32 R170, RZ, RZ, R245 ;  /* 0x000000ffffaa7224 */ /* 0x000fc600078e00f5 */
[----:B------:R-:W3:Y:S04]  /*d7150*/  LDL R90, [R1+0x1578] ;  /* 0x00157800015a7983 */ /* 0x000ee80000100800 */
[----:B------:R-:W3:Y:S04]  /*d7160*/  LDL R91, [R1+0x157c] ;  /* 0x00157c00015b7983 */ /* 0x000ee80000100800 */
[----:B------:R-:W2:Y:S04]  /*d7170*/  LDL R148, [R1+0xc0] ;  /* 0x0000c00001947983 */ /* 0x000ea80000100800 */
[----:B------:R-:W2:Y:S01]  /*d7180*/  LDL R149, [R1+0xc4] ;  /* 0x0000c40001957983 */ /* 0x000ea20000100800 */
[----:B------:R-:W-:-:S03]  /*d7190*/  IMAD.MOV.U32 R171, RZ, RZ, R244 ;  /* 0x000000ffffab7224 */ /* 0x000fc600078e00f4 */
[----:B------:R-:W2:Y:S04]  /*d71a0*/  LDL.LU R236, [R1+0xb244] ;  /* 0x00b2440001ec7983 */ /* 0x000ea80000300800 */
[----:B------:R-:W2:Y:S04]  /*d71b0*/  LDL.LU R237, [R1+0xb240] ;  /* 0x00b2400001ed7983 */ /* 0x000ea80000300800 */
[----:B------:R-:W2:Y:S04]  /*d71c0*/  LDL R168, [R1+0x80] ;  /* 0x0000800001a87983 */ /* 0x000ea80000100800 */
[----:B------:R-:W2:Y:S04]  /*d71d0*/  LDL R169, [R1+0x84] ;  /* 0x0000840001a97983 */ /* 0x000ea80000100800 */
[----:B------:R-:W2:Y:S04]  /*d71e0*/  LDL.LU R245, [R1+0xb23c] ;  /* 0x00b23c0001f57983 */ /* 0x000ea80000300800 */
[----:B------:R-:W3:Y:S01]  /*d71f0*/  LDL.LU R244, [R1+0xb238] ;  /* 0x00b2380001f47983 */ /* 0x000ee20000300800 */
[----:B------:R-:W-:-:S02]  /*d7200*/  IMAD.MOV.U32 R186, RZ, RZ, R240 ;  /* 0x000000ffffba7224 */ /* 0x000fc400078e00f0 */
[----:B------:R-:W-:Y:S01]  /*d7210*/  IMAD.MOV.U32 R187, RZ, RZ, R241 ;  /* 0x000000ffffbb7224 */ /* 0x000fe200078e00f1 */
[----:B------:R-:W4:Y:S04]  /*d7220*/  LDL R184, [R1+0x40] ;  /* 0x0000400001b87983 */ /* 0x000f280000100800 */
[----:B------:R-:W4:Y:S04]  /*d7230*/  LDL R185, [R1+0x44] ;  /* 0x0000440001b97983 */ /* 0x000f280000100800 */
[----:B------:R-:W4:Y:S04]  /*d7240*/  LDL.LU R240, [R1+0xb234] ;  /* 0x00b2340001f07983 */ /* 0x000f280000300800 */
[----:B------:R-:W4:Y:S04]  /*d7250*/  LDL.LU R241, [R1+0xb230] ;  /* 0x00b2300001f17983 */ /* 0x000f280000300800 */
        /* <DEDUP_REMOVED lines=13> */
[----:B------:R-:W4:Y:S01]  /*d7330*/  LDL.64 R154, [R1+0xd8] ;  /* 0x0000d800019a7983 */ /* 0x000f220000100a00 */
[----:B--2---:R-:W-:Y:S01]  /*d7340*/  IMAD.MOV.U32 R145, RZ, RZ, R245 ;  /* 0x000000ffff917224 */ /* 0x004fe200078e00f5 */
[----:B---3--:R-:W-:-:S02]  /*d7350*/  MOV R144, R244 ;  /* 0x000000f400907202 */ /* 0x008fc40000000f00 */
[----:B------:R-:W2:Y:S04]  /*d7360*/  LDL.LU R244, [R1+0xb22c] ;  /* 0x00b22c0001f47983 */ /* 0x000ea80000300800 */
[----:B------:R-:W3:Y:S01]  /*d7370*/  LDL.LU R245, [R1+0xb228] ;  /* 0x00b2280001f57983 */ /* 0x000ee20000300800 */
[----:B------:R-:W-:Y:S03]  /*d7380*/  HMMA.1688.F32.TF32 R4, R132, R90, R136 ;  /* 0x0000005a8404723c */ /* 0x000fe60000081088 */
[----:B------:R-:W4:Y:S04]  /*d7390*/  LDL.LU R249, [R1+0xb224] ;  /* 0x00b2240001f97983 */ /* 0x000f280000300800 */
[----:B------:R-:W4:Y:S04]  /*d73a0*/  LDL.LU R248, [R1+0xb220] ;  /* 0x00b2200001f87983 */ /* 0x000f280000300800 */
[----:B------:R-:W4:Y:S04]  /*d73b0*/  LDL.64 R188, [R1+0x100] ;  /* 0x0001000001bc7983 */ /* 0x000f280000100a00 */
[----:B------:R-:W4:Y:S04]  /*d73c0*/  LDL.64 R190, [R1+0x108] ;  /* 0x0001080001be7983 */ /* 0x000f280000100a00 */
[----:B------:R-:W4:Y:S04]  /*d73d0*/  LDL.LU R36, [R1+0x8a0] ;  /* 0x0008a00001247983 */ /* 0x000f280000300800 */
[----:B------:R1:W-:Y:S04]  /*d73e0*/  STL.64 [R1+0x2f70], R4 ;  /* 0x002f700401007387 */ /* 0x0003e80000100a00 */
        /* <DEDUP_REMOVED lines=32> */
[----:B------:R-:W4:Y:S04]  /*d75f0*/  LDL R128, [R1+0x30] ;  /* 0x0000300001807983 */ /* 0x000f280000100800 */
[----:B------:R-:W4:Y:S04]  /*d7600*/  LDL R129, [R1+0x34] ;  /* 0x0000340001817983 */ /* 0x000f280000100800 */
[----:B------:R-:W-:Y:S04]  /*d7610*/  LDS R132, [R3+UR10+0xe100] ;  /* 0x00e1000a03847984 */ /* 0x000fe80008000800 */
[----:B------:R-:W-:Y:S04]  /*d7620*/  LDS R134, [R3+UR10+0xf100] ;  /* 0x00f1000a03867984 */ /* 0x000fe80008000800 */
[----:B------:R-:W-:Y:S04]  /*d7630*/  LDS R133, [R252+UR10+0xe100] ;  /* 0x00e1000afc857984 */ /* 0x000fe80008000800 */
[----:B------:R-:W1:Y:S01]  /*d7640*/  LDS R135, [R252+UR10+0xf100] ;  /* 0x00f1000afc877984 */ /* 0x000e620008000800 */
[----:B--2---:R-:W-:Y:S01]  /*d7650*/  MOV R113, R244 ;  /* 0x000000f400717202 */ /* 0x004fe20000000f00 */
[----:B---3--:R-:W-:-:S02]  /*d7660*/  IMAD.MOV.U32 R112, RZ, RZ, R245 ;  /* 0x000000ffff707224 */ /* 0x008fc400078e00f5 */
[----:B------:R-:W2:Y:S04]  /*d7670*/  LDL.LU R245, [R1+0xb21c] ;  /* 0x00b21c0001f57983 */ /* 0x000ea80000300800 */
[----:B------:R-:W3:Y:S01]  /*d7680*/  LDL.LU R244, [R1+0xb218] ;  /* 0x00b2180001f47983 */ /* 0x000ee20000300800 */
[----:B----4-:R-:W-:Y:S02]  /*d7690*/  IMAD.MOV.U32 R25, RZ, RZ, R249 ;  /* 0x000000ffff197224 */ /* 0x010fe400078e00f9 */
[----:B------:R-:W-:Y:S02]  /*d76a0*/  IMAD.MOV.U32 R24, RZ, RZ, R248 ;  /* 0x000000ffff187224 */ /* 0x000fe400078e00f8 */
[----:B------:R-:W4:Y:S04]  /*d76b0*/  LDL.LU R248, [R1+0xb214] ;  /* 0x00b2140001f87983 */ /* 0x000f280000300800 */
[----:B------:R-:W4:Y:S04]  /*d76c0*/  LDL.LU R249, [R1+0xb210] ;  /* 0x00b2100001f97983 */ /* 0x000f280000300800 */
[----:B------:R-:W4:Y:S04]  /*d76d0*/  LDL.LU R48, [R1+0x610] ;  /* 0x0006100001307983 */ /* 0x000f280000300800 */
[----:B------:R-:W4:Y:S04]  /*d76e0*/  LDL.LU R49, [R1+0x614] ;  /* 0x0006140001317983 */ /* 0x000f280000300800 */
[----:B------:R-:W4:Y:S04]  /*d76f0*/  LDL.LU R50, [R1+0x618] ;  /* 0x0006180001327983 */ /* 0x000f280000300800 */
[----:B------:R-:W4:Y:S01]  /*d7700*/  LDL.LU R51, [R1+0x61c] ;  /* 0x00061c0001337983 */ /* 0x000f220000300800 */
[----:B--2---:R-:W-:-:S02]  /*d7710*/  IMAD.MOV.U32 R101, RZ, RZ, R245 ;  /* 0x000000ffff657224 */ /* 0x004fc400078e00f5 */
[----:B---3--:R-:W-:Y:S02]  /*d7720*/  IMAD.MOV.U32 R100, RZ, RZ, R244 ;  /* 0x000000ffff647224 */ /* 0x008fe400078e00f4 */
        /* <DEDUP_REMOVED lines=22> */
[C---:B----4-:R-:W-:Y:S03]  /*d7890*/  HMMA.1688.F32.TF32 R24, R124.reuse, R24, R48 ;  /* 0x000000187c18723c */ /* 0x050fe60000081030 */
        /* <DEDUP_REMOVED lines=16> */
[----:B------:R-:W-:Y:S04]  /*d79a0*/  STL [R1+0xae8c], R240 ;  /* 0x00ae8cf001007387 */ /* 0x000fe80000100800 */
[----:B------:R-:W-:Y:S04]  /*d79b0*/  STL [R1+0xae88], R241 ;  /* 0x00ae88f101007387 */ /* 0x000fe80000100800 */
[----:B--2---:R-:W-:Y:S04]  /*d79c0*/  STL [R1+0xae94], R244 ;  /* 0x00ae94f401007387 */ /* 0x004fe80000100800 */
[----:B---3--:R2:W-:Y:S04]  /*d79d0*/  STL [R1+0xae90], R245 ;  /* 0x00ae90f501007387 */ /* 0x0085e80000100800 */
[----:B------:R-:W-:Y:S04]  /*d79e0*/  STL [R1+0xae9c], R248 ;  /* 0x00ae9cf801007387 */ /* 0x000fe80000100800 */
[----:B------:R-:W-:Y:S04]  /*d79f0*/  STL [R1+0xae98], R249 ;  /* 0x00ae98f901007387 */ /* 0x000fe80000100800 */
[----:B------:R3:W-:Y:S04]  /*d7a00*/  STL.64 [R1+0xb1f0], R26 ;  /* 0x00b1f01a01007387 */ /* 0x0007e80000100a00 */
[----:B------:R-:W-:Y:S01]  /*d7a10*/  STL.64 [R1+0xb1e8], R24 ;  /* 0x00b1e81801007387 */ /* 0x000fe20000100a00 */
[----:B------:R-:W-:-:S15]  /*d7a20*/  HMMA.1688.F32.TF32 R112, R124, R112, R44 ;  /* 0x000000707c70723c */ /* 0x000fde000008102c */
[----:B------:R-:W-:-:S04]  /*d7a30*/  NOP ;  /* 0x0000000000007918 */ /* 0x000fc80000000000 */
[----:B------:R1:W-:Y:S04]  /*d7a40*/  STL.64 [R1+0xb1e0], R114 ;  /* 0x00b1e07201007387 */ /* 0x0003e80000100a00 */
        /* <DEDUP_REMOVED lines=46> */
[----:B------:R-:W-:Y:S03]  /*d7d30*/  HMMA.1688.F32.TF32 R88, R124, R244, R88 ;  /* 0x000000f47c58723c */ /* 0x000fe60000081058 */
[----:B------:R-:W4:Y:S01]  /*d7d40*/  LDL.LU R67, [R1+0x7ac] ;  /* 0x0007ac0001437983 */ /* 0x000f220000300800 */
[----:B--2---:R-:W-:-:S03]  /*d7d50*/  IMAD.MOV.U32 R245, RZ, RZ, R189 ;  /* 0x000000fffff57224 */ /* 0x004fc600078e00bd */
        /* <DEDUP_REMOVED lines=10> */
[----:B------:R-:W-:Y:S01]  /*d7e00*/  STL [R1+0xaea0], R244 ;  /* 0x00aea0f401007387 */ /* 0x000fe20000100800 */
[----:B---3--:R-:W-:-:S03]  /*d7e10*/  IMAD.MOV.U32 R26, RZ, RZ, R217 ;  /* 0x000000ffff1a7224 */ /* 0x008fc600078e00d9 */
[----:B------:R-:W-:Y:S04]  /*d7e20*/  STL [R1+0xaeac], R232 ;  /* 0x00aeace801007387 */ /* 0x000fe80000100800 */
[----:B------:R-:W-:Y:S04]  /*d7e30*/  STL [R1+0xaea8], R233 ;  /* 0x00aea8e901007387 */ /* 0x000fe80000100800 */
[----:B------:R-:W-:Y:S04]  /*d7e40*/  STL [R1+0xaeb4], R228 ;  /* 0x00aeb4e401007387 */ /* 0x000fe80000100800 */
[----:B------:R-:W-:Y:S04]  /*d7e50*/  STL [R1+0xaeb0], R229 ;  /* 0x00aeb0e501007387 */ /* 0x000fe80000100800 */
[----:B------:R-:W3:Y:S01]  /*d7e60*/  LDL.LU R217, [R1+0xb204] ;  /* 0x00b2040001d97983 */ /* 0x000ee20000300800 */
[----:B------:R-:W-:Y:S08]  /*d7e70*/  HMMA.1688.F32.TF32 R20, R124, R248, R20 ;  /* 0x000000f87c14723c */ /* 0x000ff00000081014 */
[----:B-1----:R-:W-:Y:S01]  /*d7e80*/  HMMA.1688.F32.TF32 R88, R132, R246, R88 ;  /* 0x000000f68458723c */ /* 0x002fe20000081058 */
[----:B------:R-:W-:Y:S01]  /*d7e90*/  IMAD.MOV.U32 R27, RZ, RZ, R212 ;  /* 0x000000ffff1b7224 */ /* 0x000fe200078e00d4 */
[----:B------:R-:W-:Y:S01]  /*d7ea0*/  MOV R115, R205 ;  /* 0x000000cd00737202 */ /* 0x000fe20000000f00 */
[----:B------:R-:W2:Y:S01]  /*d7eb0*/  LDL.LU R212, [R1+0xb200] ;  /* 0x00b2000001d47983 */ /* 0x000ea20000300800 */
[----:B------:R-:W-:-:S03]  /*d7ec0*/  IMAD.MOV.U32 R114, RZ, RZ, R213 ;  /* 0x000000ffff727224 */ /* 0x000fc600078e00d5 */
[----:B------:R-:W2:Y:S04]  /*d7ed0*/  LDL.LU R213, [R1+0xb1fc] ;  /* 0x00b1fc0001d57983 */ /* 0x000ea80000300800 */
[----:B------:R-:W2:Y:S01]  /*d7ee0*/  LDL.LU R205, [R1+0xb1f8] ;  /* 0x00b1f80001cd7983 */ /* 0x000ea20000300800 */
[C---:B------:R-:W-:Y:S03]  /*d7ef0*/  HMMA.1688.F32.TF32 R20, R132.reuse, R250, R20 ;  /* 0x000000fa8414723c */ /* 0x040fe60000081014 */
[----:B------:R-:W-:Y:S04]  /*d7f00*/  STL [R1+0xaebc], R224 ;  /* 0x00aebce001007387 */ /* 0x000fe80000100800 */
[----:B------:R-:W-:Y:S04]  /*d7f10*/  STL [R1+0xaeb8], R225 ;  /* 0x00aeb8e101007387 */ /* 0x000fe80000100800 */
[----:B------:R-:W-:Y:S04]  /*d7f20*/  STL [R1+0xaec4], R220 ;  /* 0x00aec4dc01007387 */ /* 0x000fe80000100800 */
[----:B------:R-:W-:Y:S04]  /*d7f30*/  STL [R1+0xaec0], R221 ;  /* 0x00aec0dd01007387 */ /* 0x000fe80000100800 */
[----:B------:R-:W-:Y:S01]  /*d7f40*/  STL [R1+0xaecc], R216 ;  /* 0x00aeccd801007387 */ /* 0x000fe20000100800 */
[----:B------:R-:W-:Y:S03]  /*d7f50*/  HMMA.1688.F32.TF32 R100, R132, R26, R100 ;  /* 0x0000001a8464723c */ /* 0x000fe60000081064 */
[----:B---3--:R-:W-:Y:S04]  /*d7f60*/  STL [R1+0xaec8], R217 ;  /* 0x00aec8d901007387 */ /* 0x008fe80000100800 */
[----:B------:R1:W-:Y:S04]  /*d7f70*/  STL.64 [R1+0xb1d0], R90 ;  /* 0x00b1d05a01007387 */ /* 0x0003e80000100a00 */
[----:B------:R-:W-:Y:S04]  /*d7f80*/  STL.64 [R1+0xb1c8], R88 ;  /* 0x00b1c85801007387 */ /* 0x000fe80000100a00 */
[----:B-1----:R-:W3:Y:S04]  /*d7f90*/  LDL R90, [R1+0x38] ;  /* 0x00003800015a7983 */ /* 0x002ee80000100800 */
[----:B------:R-:W3:Y:S04]  /*d7fa0*/  LDL R91, [R1+0x3c] ;  /* 0x00003c00015b7983 */ /* 0x000ee80000100800 */
[----:B------:R1:W-:Y:S04]  /*d7fb0*/  STL.64 [R1+0xb1c0], R22 ;  /* 0x00b1c01601007387 */ /* 0x0003e80000100a00 */
[----:B------:R-:W-:Y:S04]  /*d7fc0*/  STL.64 [R1+0xb1b8], R20 ;  /* 0x00b1b81401007387 */ /* 0x000fe80000100a00 */
[----:B-1----:R-:W3:Y:S04]  /*d7fd0*/  LDL R22, [R1+0x28] ;  /* 0x0000280001167983 */ /* 0x002ee80000100800 */
[----:B------:R-:W3:Y:S04]  /*d7fe0*/  LDL R23, [R1+0x2c] ;  /* 0x00002c0001177983 */ /* 0x000ee80000100800 */
[----:B------:R-:W3:Y:S04]  /*d7ff0*/  LDL.LU.64 R26, [R1+0xb1f0] ;  /* 0x00b1f000011a7983 */ /* 0x000ee80000300a00 */
[----:B------:R-:W3:Y:S01]  /*d8000*/  LDL.LU.64 R24, [R1+0xb1e8] ;  /* 0x00b1e80001187983 */ /* 0x000ee20000300a00 */
        /* <DEDUP_REMOVED lines=11> */
[----:B------:R-:W-:-:S07]  /*d80c0*/  IMAD.MOV.U32 R245, RZ, RZ, R182 ;  /* 0x000000fffff57224 */ /* 0x000fce00078e00b6 */
[----:B------:R-:W-:Y:S01]  /*d80d0*/  HMMA.1688.F32.TF32 R44, R124, R236, R44 ;  /* 0x000000ec7c2c723c */ /* 0x000fe2000008102c */
[----:B------:R-:W-:-:S07]  /*d80e0*/  IMAD.MOV.U32 R244, RZ, RZ, R183 ;  /* 0x000000fffff47224 */ /* 0x000fce00078e00b7 */
[----:B------:R-:W-:Y:S01]  /*d80f0*/  HMMA.1688.F32.TF32 R48, R124, R232, R48 ;  /* 0x000000e87c30723c */ /* 0x000fe20000081030 */
[----:B------:R-:W-:Y:S02]  /*d8100*/  IMAD.MOV.U32 R248, RZ, RZ, R178 ;  /* 0x000000fffff87224 */ /* 0x000fe400078e00b2 */
[----:B------:R-:W-:-:S05]  /*d8110*/  IMAD.MOV.U32 R249, RZ, RZ, R179 ;  /* 0x000000fffff97224 */ /* 0x000fca00078e00b3 */
[----:B------:R-:W-:Y:S01]  /*d8120*/  HMMA.1688.F32.TF32 R52, R124, R228, R52 ;  /* 0x000000e47c34723c */ /* 0x000fe20000081034 */
[----:B------:R-:W-:Y:S01]  /*d8130*/  MOV R240, R190 ;  /* 0x000000be00f07202 */ /* 0x000fe20000000f00 */
[----:B------:R-:W-:Y:S01]  /*d8140*/  IMAD.MOV.U32 R241, RZ, RZ, R191 ;  /* 0x000000fffff17224 */ /* 0x000fe200078e00bf */
[----:B------:R-:W-:-:S05]  /*d8150*/  MOV R232, R174 ;  /* 0x000000ae00e87202 */ /* 0x000fca0000000f00 */
[----:B------:R-:W-:Y:S01]  /*d8160*/  HMMA.1688.F32.TF32 R56, R124, R224, R56 ;  /* 0x000000e07c38723c */ /* 0x000fe20000081038 */
[----:B------:R-:W-:Y:S01]  /*d8170*/  IMAD.MOV.U32 R233, RZ, RZ, R175 ;  /* 0x000000ffffe97224 */ /* 0x000fe200078e00af */
[----:B------:R-:W-:Y:S01]  /*d8180*/  MOV R225, R163 ;  /* 0x000000a300e17202 */ /* 0x000fe20000000f00 */
[----:B------:R-:W-:Y:S02]  /*d8190*/  IMAD.MOV.U32 R228, RZ, RZ, R166 ;  /* 0x000000ffffe47224 */ /* 0x000fe400078e00a6 */
[----:B------:R-:W-:-:S03]  /*d81a0*/  IMAD.MOV.U32 R229, RZ, RZ, R167 ;  /* 0x000000ffffe57224 */ /* 0x000fc600078e00a7 */
[----:B------:R-:W-:Y:S01]  /*d81b0*/  HMMA.1688.F32.TF32 R60, R124, R220, R60 ;  /* 0x000000dc7c3c723c */ /* 0x000fe2000008103c */
[----:B------:R-:W-:Y:S02]  /*d81c0*/  IMAD.MOV.U32 R224, RZ, RZ, R162 ;  /* 0x000000ffffe07224 */ /* 0x000fe400078e00a2 */
[----:B------:R-:W-:Y:S02]  /*d81d0*/  IMAD.MOV.U32 R220, RZ, RZ, R158 ;  /* 0x000000ffffdc7224 */ /* 0x000fe400078e009e */
        /* <DEDUP_REMOVED lines=15> */
[----:B--2---:R-:W-:Y:S08]  /*d82d0*/  HMMA.1688.F32.TF32 R68, R124, R212, R68 ;  /* 0x000000d47c44723c */ /* 0x004ff00000081044 */
        /* <DEDUP_REMOVED lines=8> */
[----:B------:R-:W2:Y:S04]  /*d8360*/  LDL.LU.64 R112, [R1+0xb1d8] ;  /* 0x00b1d80001707983 */ /* 0x000ea80000300a00 */
[----:B------:R-:W-:Y:S04]  /*d8370*/  STL.64 [R1+0xaed8], R246 ;  /* 0x00aed8f601007387 */ /* 0x000fe80000100a00 */
[----:B------:R1:W-:Y:S04]  /*d8380*/  STL.64 [R1+0xaed0], R244 ;  /* 0x00aed0f401007387 */ /* 0x0003e80000100a00 */
[----:B------:R-:W-:Y:S04]  /*d8390*/  STL.64 [R1+0xaee8], R250 ;  /* 0x00aee8fa01007387 */ /* 0x000fe80000100a00 */
[----:B------:R3:W-:Y:S04]  /*d83a0*/  STL.64 [R1+0xaee0], R248 ;  /* 0x00aee0f801007387 */ /* 0x0007e80000100a00 */
[----:B------:R-:W4:Y:S04]  /*d83b0*/  LDL R144, [R1+0x3c0] ;  /* 0x0003c00001907983 */ /* 0x000f280000100800 */
[----:B------:R-:W4:Y:S04]  /*d83c0*/  LDL R145, [R1+0x3c4] ;  /* 0x0003c40001917983 */ /* 0x000f280000100800 */
        /* <DEDUP_REMOVED lines=40> */
[----:B------:R-:W2:Y:S04]  /*d8650*/  LDL R246, [R1+0x328] ;  /* 0x0003280001f67983 */ /* 0x000ea80000100800 */
[----:B------:R-:W2:Y:S04]  /*d8660*/  LDL R247, [R1+0x32c] ;  /* 0x00032c0001f77983 */ /* 0x000ea80000100800 */
[----:B---3--:R-:W3:Y:S04]  /*d8670*/  LDL R248, [R1+0x310] ;  /* 0x0003100001f87983 */ /* 0x008ee80000100800 */
[----:B------:R-:W3:Y:S04]  /*d8680*/  LDL R249, [R1+0x314] ;  /* 0x0003140001f97983 */ /* 0x000ee80000100800 */
[----:B------:R-:W2:Y:S04]  /*d8690*/  LDL R250, [R1+0x318] ;  /* 0x0003180001fa7983 */ /* 0x000ea80000100800 */
[----:B------:R-:W2:Y:S04]  /*d86a0*/  LDL R251, [R1+0x31c] ;  /* 0x00031c0001fb7983 */ /* 0x000ea80000100800 */
[----:B------:R1:W-:Y:S04]  /*d86b0*/  STL.64 [R1+0xaef8], R242 ;  /* 0x00aef8f201007387 */ /* 0x0003e80000100a00 */
[----:B------:R1:W-:Y:S04]  /*d86c0*/  STL.64 [R1+0xaef0], R240 ;  /* 0x00aef0f001007387 */ /* 0x0003e80000100a00 */
[----:B-1----:R-:W2:Y:S04]  /*d86d0*/  LDL R242, [R1+0x308] ;  /* 0x0003080001f27983 */ /* 0x002ea80000100800 */
[----:B------:R-:W2:Y:S04]  /*d86e0*/  LDL R240, [R1+0x300] ;  /* 0x0003000001f07983 */ /* 0x000ea80000100800 */
        /* <DEDUP_REMOVED lines=11> */
[----:B------:R-:W3:Y:S04]  /*d87a0*/  LDL R232, [R1+0x2e0] ;  /* 0x0002e00001e87983 */ /* 0x000ee80000100800 */
[----:B------:R-:W3:Y:S04]  /*d87b0*/  LDL R233, [R1+0x2e4] ;  /* 0x0002e40001e97983 */ /* 0x000ee80000100800 */
[----:B------:R-:W3:Y:S04]  /*d87c0*/  LDL R235, [R1+0x2ec] ;  /* 0x0002ec0001eb7983 */ /* 0x000ee80000100800 */
[----:B------:R1:W-:Y:S04]  /*d87d0*/  STL.64 [R1+0xaf18], R230 ;  /* 0x00af18e601007387 */ /* 0x0003e80000100a00 */
[----:B------:R1:W-:Y:S04]  /*d87e0*/  STL.64 [R1+0xaf10], R228 ;  /* 0x00af10e401007387 */ /* 0x0003e80000100a00 */
[----:B-1----:R-:W3:Y:S04]  /*d87f0*/  LDL R230, [R1+0x2d8] ;  /* 0x0002d80001e67983 */ /* 0x002ee80000100800 */
[----:B------:R-:W3:Y:S04]  /*d8800*/  LDL R228, [R1+0x2d0] ;  /* 0x0002d00001e47983 */ /* 0x000ee80000100800 */
[----:B------:R-:W3:Y:S04]  /*d8810*/  LDL R229, [R1+0x2d4] ;  /* 0x0002d40001e57983 */ /* 0x000ee80000100800 */
[----:B------:R-:W3:Y:S04]  /*d8820*/  LDL R231, [R1+0x2dc] ;  /* 0x0002dc0001e77983 */ /* 0x000ee80000100800 */
[----:B------:R1:W-:Y:S04]  /*d8830*/  STL.64 [R1+0xaf28], R226 ;  /* 0x00af28e201007387 */ /* 0x0003e80000100a00 */
[----:B------:R4:W-:Y:S04]  /*d8840*/  STL.64 [R1+0xaf20], R224 ;  /* 0x00af20e001007387 */ /* 0x0009e80000100a00 */
[----:B-1----:R-:W3:Y:S04]  /*d8850*/  LDL R226, [R1+0x2c8] ;  /* 0x0002c80001e27983 */ /* 0x002ee80000100800 */
[----:B----4-:R-:W4:Y:S04]  /*d8860*/  LDL R224, [R1+0x2c0] ;  /* 0x0002c00001e07983 */ /* 0x010f280000100800 */
[----:B------:R-:W4:Y:S04]  /*d8870*/  LDL R225, [R1+0x2c4] ;  /* 0x0002c40001e17983 */ /* 0x000f280000100800 */
[----:B------:R-:W3:Y:S04]  /*d8880*/  LDL R227, [R1+0x2cc] ;  /* 0x0002cc0001e37983 */ /* 0x000ee80000100800 */
[----:B------:R1:W-:Y:S04]  /*d8890*/  STL.64 [R1+0xaf38], R222 ;  /* 0x00af38de01007387 */ /* 0x0003e80000100a00 */
[----:B------:R1:W-:Y:S01]  /*d88a0*/  STL.64 [R1+0xaf30], R220 ;  /* 0x00af30dc01007387 */ /* 0x0003e20000100a00 */
[----:B------:R-:W-:Y:S03]  /*d88b0*/  HMMA.1688.F32.TF32 R68, R132, R214, R68 ;  /* 0x000000d68444723c */ /* 0x000fe60000081044 */
[----:B-1----:R-:W3:Y:S04]  /*d88c0*/  LDL R222, [R1+0x2b8] ;  /* 0x0002b80001de7983 */ /* 0x002ee80000100800 */
        /* <DEDUP_REMOVED lines=15> */
[----:B------:R-:W-:Y:S04]  /*d89c0*/  STL.64 [R1+0xaf68], R210 ;  /* 0x00af68d201007387 */ /* 0x000fe80000100a00 */
[----:B------:R1:W-:Y:S04]  /*d89d0*/  STL.64 [R1+0xaf60], R208 ;  /* 0x00af60d001007387 */ /* 0x0003e80000100a00 */
[----:B------:R-:W3:Y:S04]  /*d89e0*/  LDL R88, [R1+0x1d0] ;  /* 0x0001d00001587983 */ /* 0x000ee80000100800 */
[----:B------:R-:W3:Y:S01]  /*d89f0*/  LDL R89, [R1+0x1d4] ;  /* 0x0001d40001597983 */ /* 0x000ee20000100800 */
        /* <DEDUP_REMOVED lines=10> */
[----:B-1----:R-:W4:Y:S04]  /*d8aa0*/  LDL R208, [R1+0x280] ;  /* 0x0002800001d07983 */ /* 0x002f280000100800 */
[----:B------:R-:W4:Y:S01]  /*d8ab0*/  LDL R209, [R1+0x284] ;  /* 0x0002840001d17983 */ /* 0x000f220000100800 */
[C---:B------:R-:W-:Y:S03]  /*d8ac0*/  HMMA.1688.F32.TF32 R76, R124.reuse, R204, R76 ;  /* 0x000000cc7c4c723c */ /* 0x040fe6000008104c */
[----:B------:R-:W4:Y:S04]  /*d8ad0*/  LDL R20, [R1+0x1e0] ;  /* 0x0001e00001147983 */ /* 0x000f280000100800 */
[----:B------:R-:W4:Y:S01]  /*d8ae0*/  LDL R21, [R1+0x1e4] ;  /* 0x0001e40001157983 */ /* 0x000f220000100800 */
[C---:B------:R-:W-:Y:S08]  /*d8af0*/  HMMA.1688.F32.TF32 R80, R124.reuse, R200, R80 ;  /* 0x000000c87c50723c */ /* 0x040ff00000081050 */
[C---:B------:R-:W-:Y:S08]  /*d8b00*/  HMMA.1688.F32.TF32 R84, R124.reuse, R196, R84 ;  /* 0x000000c47c54723c */ /* 0x040ff00000081054 */
[----:B------:R-:W-:Y:S01]  /*d8b10*/  HMMA.1688.F32.TF32 R136, R124, R192, R136 ;  /* 0x000000c07c88723c */ /* 0x000fe20000081088 */
[----:B------:R-:W-:Y:S04]  /*d8b20*/  LDS R124, [R3+UR10+0x10100] ;  /* 0x0101000a037c7984 */ /* 0x000fe80008000800 */
[----:B------:R-:W-:Y:S04]  /*d8b30*/  LDS R126, [R3+UR10+0x11100] ;  /* 0x0111000a037e7984 */ /* 0x000fe80008000800 */
[----:B------:R-:W-:Y:S04]  /*d8b40*/  LDS R125, [R252+UR10+0x10100] ;  /* 0x0101000afc7d7984 */ /* 0x000fe80008000800 */
[----:B------:R-:W3:Y:S01]  /*d8b50*/  LDS R127, [R252+UR10+0x11100] ;  /* 0x0111000afc7f7984 */ /* 0x000ee20008000800 */
        /* <DEDUP_REMOVED lines=13> */
[----:B------:R1:W-:Y:S04]  /*d8c30*/  STL.64 [R1+0xaf78], R206 ;  /* 0x00af78ce01007387 */ /* 0x0003e80000100a00 */
[----:B------:R1:W-:Y:S01]  /*d8c40*/  STL.64 [R1+0xaf70], R204 ;  /* 0x00af70cc01007387 */ /* 0x0003e20000100a00 */
[C---:B------:R-:W-:Y:S03]  /*d8c50*/  HMMA.1688.F32.TF32 R80, R132.reuse, R202, R80 ;  /* 0x000000ca8450723c */ /* 0x040fe60000081050 */
[----:B-1----:R-:W4:Y:S04]  /*d8c60*/  LDL R206, [R1+0x278] ;  /* 0x0002780001ce7983 */ /* 0x002f280000100800 */
[----:B------:R-:W4:Y:S04]  /*d8c70*/  LDL R204, [R1+0x270] ;  /* 0x0002700001cc7983 */ /* 0x000f280000100800 */
[----:B------:R-:W4:Y:S04]  /*d8c80*/  LDL R205, [R1+0x274] ;  /* 0x0002740001cd7983 */ /* 0x000f280000100800 */
[----:B------:R-:W4:Y:S04]  /*d8c90*/  LDL R207, [R1+0x27c] ;  /* 0x00027c0001cf7983 */ /* 0x000f280000100800 */
[----:B------:R1:W-:Y:S01]  /*d8ca0*/  STL.64 [R1+0xaf88], R202 ;  /* 0x00af88ca01007387 */ /* 0x0003e20000100a00 */
[C---:B--2---:R-:W-:Y:S03]  /*d8cb0*/  HMMA.1688.F32.TF32 R112, R132.reuse, R22, R112 ;  /* 0x000000168470723c */ /* 0x044fe60000081070 */
[----:B------:R2:W-:Y:S05]  /*d8cc0*/  STL.64 [R1+0xaf80], R200 ;  /* 0x00af80c801007387 */ /* 0x0005ea0000100a00 */
[C---:B------:R-:W-:Y:S01]  /*d8cd0*/  HMMA.1688.F32.TF32 R128, R132.reuse, R90, R128 ;  /* 0x0000005a8480723c */ /* 0x040fe20000081080 */
[----:B-1----:R-:W4:Y:S04]  /*d8ce0*/  LDL R202, [R1+0x268] ;  /* 0x0002680001ca7983 */ /* 0x002f280000100800 */
[----:B--2---:R-:W2:Y:S03]  /*d8cf0*/  LDL R200, [R1+0x260] ;  /* 0x0002600001c87983 */ /* 0x004ea60000100800 */
[C---:B------:R-:W-:Y:S01]  /*d8d00*/  HMMA.1688.F32.TF32 R84, R132.reuse, R198, R84 ;  /* 0x000000c68454723c */ /* 0x040fe20000081054 */
[----:B------:R-:W2:Y:S04]  /*d8d10*/  LDL R201, [R1+0x264] ;  /* 0x0002640001c97983 */ /* 0x000ea80000100800 */
[----:B------:R-:W2:Y:S03]  /*d8d20*/  LDL R203, [R1+0x26c] ;  /* 0x00026c0001cb7983 */ /* 0x000ea60000100800 */
[----:B------:R-:W-:Y:S01]  /*d8d30*/  HMMA.1688.F32.TF32 R136, R132, R194, R136 ;  /* 0x000000c28488723c */ /* 0x000fe20000081088 */
[----:B------:R1:W-:Y:S04]  /*d8d40*/  STL.64 [R1+0xaf98], R198 ;  /* 0x00af98c601007387 */ /* 0x0003e80000100a00 */
[----:B------:R1:W-:Y:S04]  /*d8d50*/  STL.64 [R1+0xaf90], R196 ;  /* 0x00af90c401007387 */ /* 0x0003e80000100a00 */
[----:B------:R-:W2:Y:S04]  /*d8d60*/  LDL R132, [R1+0x200] ;  /* 0x0002000001847983 */ /* 0x000ea80000100800 */
[----:B-1----:R-:W2:Y:S04]  /*d8d70*/  LDL R198, [R1+0x258] ;  /* 0x0002580001c67983 */ /* 0x002ea80000100800 */
[----:B------:R-:W2:Y:S04]  /*d8d80*/  LDL R196, [R1+0x250] ;  /* 0x0002500001c47983 */ /* 0x000ea80000100800 */
[----:B------:R-:W2:Y:S04]  /*d8d90*/  LDL R197, [R1+0x254] ;  /* 0x0002540001c57983 */ /* 0x000ea80000100800 */
        /* <DEDUP_REMOVED lines=9> */
[----:B------:R-:W4:Y:S04]  /*d8e30*/  LDL.LU.64 R90, [R1+0xb1d0] ;  /* 0x00b1d000015a7983 */ /* 0x000f280000300a00 */
[----:B------:R-:W-:Y:S01]  /*d8e40*/  LDS R135, [R252+UR10+0x13100] ;  /* 0x0131000afc877984 */ /* 0x000fe20008000800 */
[C---:B---3--:R-:W-:Y:S03]  /*d8e50*/  HMMA.1688.F32.TF32 R16, R124.reuse, R88, R16 ;  /* 0x000000587c10723c */ /* 0x048fe60000081010 */
[----:B------:R-:W4:Y:S04]  /*d8e60*/  LDL.LU.64 R88, [R1+0xb1c8] ;  /* 0x00b1c80001587983 */ /* 0x000f280000300a00 */
[----:B------:R-:W3:Y:S01]  /*d8e70*/  LDL.LU.64 R22, [R1+0xb1c0] ;  /* 0x00b1c00001167983 */ /* 0x000ee20000300a00 */
[----:B----4-:R-:W-:Y:S03]  /*d8e80*/  HMMA.1688.F32.TF32 R88, R124, R20, R88 ;  /* 0x000000147c58723c */ /* 0x010fe60000081058 */
[----:B------:R-:W3:-:S15]  /*d8e90*/  LDL.LU.64 R20, [R1+0xb1b8] ;  /* 0x00b1b80001147983 */ /* 0x000ede0000300a00 */
[----:B------:R-:W-:Y:S01]  /*d8ea0*/  NOP ;  /* 0x0000000000007918 */ /* 0x000fe20000000000 */
[----:B------:R-:W-:Y:S04]  /*d8eb0*/  STL.64 [R1+0xb1b0], R90 ;  /* 0x00b1b05a01007387 */ /* 0x000fe80000100a00 */
[----:B------:R1:W-:Y:S04]  /*d8ec0*/  STL.64 [R1+0xb1a8], R88 ;  /* 0x00b1a85801007387 */ /* 0x0003e80000100a00 */
[----:B-1----:R-:W3:Y:S04]  /*d8ed0*/  LDL R88, [R1+0x1f0] ;  /* 0x0001f00001587983 */ /* 0x002ee80000100800 */
[----:B------:R-:W3:Y:S01]  /*d8ee0*/  LDL R89, [R1+0x1f4] ;  /* 0x0001f40001597983 */ /* 0x000ee20000100800 */
[C---:B--2---:R-:W-:Y:S03]  /*d8ef0*/  HMMA.1688.F32.TF32 R100, R124.reuse, R132, R100 ;  /* 0x000000847c64723c */ /* 0x044fe60000081064 */
        /* <DEDUP_REMOVED lines=15> */
[----:B------:R-:W4:Y:S04]  /*d8ff0*/  LDL R22, [R1+0x1e8] ;  /* 0x0001e80001167983 */ /* 0x000f280000100800 */
[----:B------:R-:W4:Y:S01]  /*d9000*/  LDL R23, [R1+0x1ec] ;  /* 0x0001ec0001177983 */ /* 0x000f220000100800 */
[C---:B-1----:R-:W-:Y:S03]  /*d9010*/  HMMA.1688.F32.TF32 R16, R132.reuse, R90, R16 ;  /* 0x0000005a8410723c */ /* 0x042fe60000081010 */
[----:B------:R-:W4:Y:S04]  /*d9020*/  LDL.LU.64 R90, [R1+0xb1b0] ;  /* 0x00b1b000015a7983 */ /* 0x000f280000300a00 */
[----:B------:R-:W4:Y:S02]  /*d9030*/  LDL.LU.64 R88, [R1+0xb1a8] ;  /* 0x00b1a80001587983 */ /* 0x000f240000300a00 */
[C---:B----4-:R-:W-:Y:S02]  /*d9040*/  HMMA.1688.F32.TF32 R88, R132.reuse, R22, R88 ;  /* 0x000000168458723c */ /* 0x050fe40000081058 */
[----:B------:R-:W3:Y:S04]  /*d9050*/  LDL.LU.64 R22, [R1+0xb1a0] ;  /* 0x00b1a00001167983 */ /* 0x000ee80000300a00 */
[----:B------:R-:W3:Y:S02]  /*d9060*/  LDL.LU.64 R20, [R1+0xb198] ;  /* 0x00b1980001147983 */ /* 0x000ee40000300a00 */
[----:B---3--:R-:W-:Y:S02]  /*d9070*/  HMMA.1688.F32.TF32 R20, R132, R102, R20 ;  /* 0x000000668414723c */ /* 0x008fe40000081014 */
[----:B------:R-:W2:Y:S04]  /*d9080*/  LDL.LU.64 R102, [R1+0xb190] ;  /* 0x00b1900001667983 */ /* 0x000ea80000300a00 */
[----:B------:R-:W2:Y:S02]  /*d9090*/  LDL.LU.64 R100, [R1+0xb188] ;  /* 0x00b1880001647983 */ /* 0x000ea40000300a00 */
[C---:B------:R-:W-:Y:S08]  /*d90a0*/  HMMA.1688.F32.TF32 R24, R124.reuse, R184, R24 ;  /* 0x000000b87c18723c */ /* 0x040ff00000081018 */
[----:B------:R-:W-:Y:S08]  /*d90b0*/  HMMA.1688.F32.TF32 R112, R124, R180, R112 ;  /* 0x000000b47c70723c */ /* 0x000ff00000081070 */
[----:B--2---:R-:W-:Y:S01]  /*d90c0*/  HMMA.1688.F32.TF32 R100, R132, R186, R100 ;  /* 0x000000ba8464723c */ /* 0x004fe20000081064 */
[----:B------:R-:W2:Y:S07]  /*d90d0*/  LDL.LU.64 R186, [R1+0xb180] ;  /* 0x00b1800001ba7983 */ /* 0x000eae0000300a00 */
[----:B------:R-:W-:Y:S08]  /*d90e0*/  HMMA.1688.F32.TF32 R128, R124, R176, R128 ;  /* 0x000000b07c80723c */ /* 0x000ff00000081080 */
[----:B------:R-:W-:Y:S08]  /*d90f0*/  HMMA.1688.F32.TF32 R112, R132, R182, R112 ;  /* 0x000000b68470723c */ /* 0x000ff00000081070 */
[----:B------:R-:W-:Y:S08]  /*d9100*/  HMMA.1688.F32.TF32 R56, R124, R188, R56 ;  /* 0x000000bc7c38723c */ /* 0x000ff00000081038 */
[----:B------:R-:W-:Y:S08]  /*d9110*/  HMMA.1688.F32.TF32 R128, R132, R178, R128 ;  /* 0x000000b28480723c */ /* 0x000ff00000081080 */
[----:B------:R-:W-:Y:S08]  /*d9120*/  HMMA.1688.F32.TF32 R52, R124, R140, R52 ;  /* 0x0000008c7c34723c */ /* 0x000ff00000081034 */
[----:B--2---:R-:W-:Y:S01]  /*d9130*/  HMMA.1688.F32.TF32 R24, R132, R186, R24 ;  /* 0x000000ba8418723c */ /* 0x004fe20000081018 */
[----:B------:R-:W2:Y:S04]  /*d9140*/  LDL.LU.64 R186, [R1+0xb178] ;  /* 0x00b1780001ba7983 */ /* 0x000ea80000300a00 */
[----:B------:R-:W3:Y:S04]  /*d9150*/  LDL.LU.64 R184, [R1+0xb170] ;  /* 0x00b1700001b87983 */ /* 0x000ee80000300a00 */
[----:B------:R-:W4:Y:S04]  /*d9160*/  LDL.LU.64 R182, [R1+0xb168] ;  /* 0x00b1680001b67983 */ /* 0x000f280000300a00 */
[----:B------:R-:W2:Y:S04]  /*d9170*/  LDL.LU.64 R180, [R1+0xb160] ;  /* 0x00b1600001b47983 */ /* 0x000ea80000300a00 */
[----:B------:R-:W2:Y:S04]  /*d9180*/  LDL.LU.64 R178, [R1+0xb158] ;  /* 0x00b1580001b27983 */ /* 0x000ea80000300a00 */
[----:B------:R-:W2:Y:S04]  /*d9190*/  LDL.LU.64 R176, [R1+0xb150] ;  /* 0x00b1500001b07983 */ /* 0x000ea80000300a00 */
[----:B------:R-:W2:Y:S04]  /*d91a0*/  LDL R188, [R1+0x3e0] ;  /* 0x0003e00001bc7983 */ /* 0x000ea80000100800 */
[----:B------:R-:W2:Y:S04]  /*d91b0*/  LDL R189, [R1+0x3e4] ;  /* 0x0003e40001bd7983 */ /* 0x000ea80000100800 */
[----:B------:R-:W2:Y:S04]  /*d91c0*/  LDL R140, [R1+0x3d0] ;  /* 0x0003d000018c7983 */ /* 0x000ea80000100800 */
[----:B------:R-:W2:Y:S01]  /*d91d0*/  LDL R141, [R1+0x3d4] ;  /* 0x0003d400018d7983 */ /* 0x000ea20000100800 */
[C---:B------:R-:W-:Y:S03]  /*d91e0*/  HMMA.1688.F32.TF32 R4, R124.reuse, R192, R4 ;  /* 0x000000c07c04723c */ /* 0x040fe60000081004 */
        /* <DEDUP_REMOVED lines=9> */
[----:B------:R-:W3:Y:S04]  /*d9280*/  LDL R204, [R1+0x1c0] ;  /* 0x0001c00001cc7983 */ /* 0x000ee80000100800 */
[----:B------:R-:W3:Y:S01]  /*d9290*/  LDL R205, [R1+0x1c4] ;  /* 0x0001c40001cd7983 */ /* 0x000ee20000100800 */
        /* <DEDUP_REMOVED lines=91> */
[----:B------:R-:W3:Y:S04]  /*d9850*/  LDL.LU.64 R174, [R1+0xb148] ;  /* 0x00b1480001ae7983 */ /* 0x000ee80000300a00 */
[----:B------:R-:W3:Y:S01]  /*d9860*/  LDL.LU.64 R172, [R1+0xb140] ;  /* 0x00b1400001ac7983 */ /* 0x000ee20000300a00 */
[----:B------:R-:W-:Y:S03]  /*d9870*/  HMMA.1688.F32.TF32 R64, R132, R170, R64 ;  /* 0x000000aa8440723c */ /* 0x000fe60000081040 */
[----:B------:R-:W3:Y:S04]  /*d9880*/  LDL.LU.64 R170, [R1+0xb138] ;  /* 0x00b1380001aa7983 */ /* 0x000ee80000300a00 */
[----:B------:R-:W3:Y:S01]  /*d9890*/  LDL.LU.64 R168, [R1+0xb130] ;  /* 0x00b1300001a87983 */ /* 0x000ee20000300a00 */
[----:B--2---:R-:W-:Y:S08]  /*d98a0*/  HMMA.1688.F32.TF32 R88, R124, R188, R88 ;  /* 0x000000bc7c58723c */ /* 0x004ff00000081058 */
[C---:B------:R-:W-:Y:S01]  /*d98b0*/  HMMA.1688.F32.TF32 R68, R132.reuse, R166, R68 ;  /* 0x000000a68444723c */ /* 0x040fe20000081044 */
[----:B------:R-:W2:Y:S04]  /*d98c0*/  LDL.LU.64 R166, [R1+0xb128] ;  /* 0x00b1280001a67983 */ /* 0x000ea80000300a00 */
[----:B------:R-:W2:Y:S03]  /*d98d0*/  LDL.LU.64 R164, [R1+0xb120] ;  /* 0x00b1200001a47983 */ /* 0x000ea60000300a00 */
        /* <DEDUP_REMOVED lines=15> */
[C---:B------:R-:W-:Y:S08]  /*d99d0*/  HMMA.1688.F32.TF32 R52, R132.reuse, R142, R52 ;  /* 0x0000008e8434723c */ /* 0x040ff00000081034 */
[----:B------:R-:W-:Y:S01]  /*d99e0*/  HMMA.1688.F32.TF32 R56, R132, R190, R56 ;  /* 0x000000be8438723c */ /* 0x000fe20000081038 */
[----:B------:R-:W2:Y:S04]  /*d99f0*/  LDL R132, [R1+0x400] ;  /* 0x0004000001847983 */ /* 0x000ea80000100800 */
[----:B------:R-:W2:Y:S03]  /*d9a00*/  LDL R133, [R1+0x404] ;  /* 0x0004040001857983 */ /* 0x000ea60000100800 */
[C---:B------:R-:W-:Y:S01]  /*d9a10*/  HMMA.1688.F32.TF32 R16, R124.reuse, R140, R16 ;  /* 0x0000008c7c10723c */ /* 0x040fe20000081010 */
        /* <DEDUP_REMOVED lines=31> */
[----:B--2---:R-:W-:Y:S02]  /*d9c10*/  HMMA.1688.F32.TF32 R88, R132, R22, R88 ;  /* 0x000000168458723c */ /* 0x004fe40000081058 */
[----:B------:R-:W3:Y:S04]  /*d9c20*/  LDL.LU.64 R22, [R1+0xb098] ;  /* 0x00b0980001167983 */ /* 0x000ee80000300a00 */
[----:B------:R-:W3:Y:S02]  /*d9c30*/  LDL.LU.64 R20, [R1+0xb090] ;  /* 0x00b0900001147983 */ /* 0x000ee40000300a00 */
[C---:B------:R-:W-:Y:S08]  /*d9c40*/  HMMA.1688.F32.TF32 R4, R124.reuse, R204, R4 ;  /* 0x000000cc7c04723c */ /* 0x040ff00000081004 */
[C---:B------:R-:W-:Y:S08]  /*d9c50*/  HMMA.1688.F32.TF32 R8, R124.reuse, R208, R8 ;  /* 0x000000d07c08723c */ /* 0x040ff00000081008 */
[----:B------:R-:W-:Y:S08]  /*d9c60*/  HMMA.1688.F32.TF32 R92, R124, R216, R92 ;  /* 0x000000d87c5c723c */ /* 0x000ff0000008105c */
[C---:B---3--:R-:W-:Y:S01]  /*d9c70*/  HMMA.1688.F32.TF32 R20, R132.reuse, R102, R20 ;  /* 0x000000668414723c */ /* 0x048fe20000081014 */
[----:B------:R-:W2:Y:S04]  /*d9c80*/  LDL.LU.64 R102, [R1+0xb088] ;  /* 0x00b0880001667983 */ /* 0x000ea80000300a00 */
[----:B------:R-:W2:Y:S03]  /*d9c90*/  LDL.LU.64 R100, [R1+0xb080] ;  /* 0x00b0800001647983 */ /* 0x000ea60000300a00 */
[C---:B------:R-:W-:Y:S08]  /*d9ca0*/  HMMA.1688.F32.TF32 R4, R132.reuse, R206, R4 ;  /* 0x000000ce8404723c */ /* 0x040ff00000081004 */
[----:B------:R-:W-:Y:S08]  /*d9cb0*/  HMMA.1688.F32.TF32 R8, R132, R210, R8 ;  /* 0x000000d28408723c */ /* 0x000ff00000081008 */
[----:B------:R-:W-:Y:S08]  /*d9cc0*/  HMMA.1688.F32.TF32 R120, R124, R236, R120 ;  /* 0x000000ec7c78723c */ /* 0x000ff00000081078 */
[----:B------:R-:W-:Y:S08]  /*d9cd0*/  HMMA.1688.F32.TF32 R92, R132, R218, R92 ;  /* 0x000000da845c723c */ /* 0x000ff0000008105c */
[----:B------:R-:W-:Y:S08]  /*d9ce0*/  HMMA.1688.F32.TF32 R40, R124, R188, R40 ;  /* 0x000000bc7c28723c */ /* 0x000ff00000081028 */
[----:B------:R-:W-:Y:S01]  /*d9cf0*/  HMMA.1688.F32.TF32 R120, R132, R238, R120 ;  /* 0x000000ee8478723c */ /* 0x000fe20000081078 */
[----:B------:R-:W-:-:S02]  /*d9d00*/  IMAD.MOV.U32 R238, RZ, RZ, R186 ;  /* 0x000000ffffee7224 */ /* 0x000fc400078e00ba */
[----:B------:R-:W-:-:S09]  /*d9d10*/  IMAD.MOV.U32 R239, RZ, RZ, R187 ;  /* 0x000000ffffef7224 */ /* 0x000fd200078e00bb */
[C---:B------:R-:W-:Y:S08]  /*d9d20*/  HMMA.1688.F32.TF32 R40, R132.reuse, R190, R40 ;  /* 0x000000be8428723c */ /* 0x040ff00000081028 */
        /* <DEDUP_REMOVED lines=8> */
[----:B------:R-:W3:Y:S04]  /*d9db0*/  LDL R236, [R1+0x1190] ;  /* 0x0011900001ec7983 */ /* 0x000ee80000100800 */
[----:B------:R-:W3:Y:S04]  /*d9dc0*/  LDL R237, [R1+0x1194] ;  /* 0x0011940001ed7983 */ /* 0x000ee80000100800 */
[----:B------:R-:W2:Y:S04]  /*d9dd0*/  LDL.LU R186, [R1+0xb074] ;  /* 0x00b0740001ba7983 */ /* 0x000ea80000300800 */
[----:B------:R-:W2:Y:S04]  /*d9de0*/  LDL.LU R187, [R1+0xb070] ;  /* 0x00b0700001bb7983 */ /* 0x000ea80000300800 */
[----:B------:R4:W-:Y:S04]  /*d9df0*/  STL.64 [R1+0xad58], R190 ;  /* 0x00ad58be01007387 */ /* 0x0009e80000100a00 */
[----:B------:R1:W-:Y:S01]  /*d9e00*/  STL.64 [R1+0xad50], R188 ;  /* 0x00ad50bc01007387 */ /* 0x0003e20000100a00 */
[----:B----4-:R-:W-:Y:S01]  /*d9e10*/  IMAD.MOV.U32 R190, RZ, RZ, R182 ;  /* 0x000000ffffbe7224 */ /* 0x010fe200078e00b6 */
[----:B------:R-:W-:-:S02]  /*d9e20*/  MOV R191, R183 ;  /* 0x000000b700bf7202 */ /* 0x000fc40000000f00 */
[----:B-1----:R-:W4:Y:S04]  /*d9e30*/  LDL R188, [R1+0x11a0] ;  /* 0x0011a00001bc7983 */ /* 0x002f280000100800 */
[----:B------:R-:W4:Y:S04]  /*d9e40*/  LDL R189, [R1+0x11a4] ;  /* 0x0011a40001bd7983 */ /* 0x000f280000100800 */
[----:B------:R-:W3:Y:S04]  /*d9e50*/  LDL.LU R182, [R1+0xb06c] ;  /* 0x00b06c0001b67983 */ /* 0x000ee80000300800 */
[----:B------:R-:W3:Y:S01]  /*d9e60*/  LDL.LU R183, [R1+0xb068] ;  /* 0x00b0680001b77983 */ /* 0x000ee20000300800 */
[C---:B------:R-:W-:Y:S08]  /*d9e70*/  HMMA.1688.F32.TF32 R44, R124.reuse, R184, R44 ;  /* 0x000000b87c2c723c */ /* 0x040ff0000008102c */
[----:B------:R-:W-:Y:S01]  /*d9e80*/  HMMA.1688.F32.TF32 R48, R124, R180, R48 ;  /* 0x000000b47c30723c */ /* 0x000fe20000081030 */
[----:B--2---:R1:W-:Y:S11]  /*d9e90*/  STL.64 [R1+0xad68], R186 ;  /* 0x00ad68ba01007387 */ /* 0x0043f60000100a00 */
[----:B------:R-:W-:Y:S01]  /*d9ea0*/  HMMA.1688.F32.TF32 R44, R132, R186, R44 ;  /* 0x000000ba842c723c */ /* 0x000fe2000008102c */
[----:B------:R2:W-:Y:S01]  /*d9eb0*/  STL.64 [R1+0xad60], R184 ;  /* 0x00ad60b801007387 */ /* 0x0005e20000100a00 */
[----:B-1----:R-:W-:-:S02]  /*d9ec0*/  IMAD.MOV.U32 R186, RZ, RZ, R178 ;  /* 0x000000ffffba7224 */ /* 0x002fc400078e00b2 */
[----:B------:R-:W-:Y:S01]  /*d9ed0*/  IMAD.MOV.U32 R187, RZ, RZ, R179 ;  /* 0x000000ffffbb7224 */ /* 0x000fe200078e00b3 */
[----:B--2---:R-:W2:Y:S04]  /*d9ee0*/  LDL R184, [R1+0x11b0] ;  /* 0x0011b00001b87983 */ /* 0x004ea80000100800 */
[----:B------:R-:W2:Y:S04]  /*d9ef0*/  LDL R185, [R1+0x11b4] ;  /* 0x0011b40001b97983 */ /* 0x000ea80000100800 */
[----:B------:R-:W2:Y:S04]  /*d9f00*/  LDL.LU R178, [R1+0xb064] ;  /* 0x00b0640001b27983 */ /* 0x000ea80000300800 */
[----:B------:R-:W2:Y:S04]  /*d9f10*/  LDL.LU R179, [R1+0xb060] ;  /* 0x00b0600001b37983 */ /* 0x000ea80000300800 */
        /* <DEDUP_REMOVED lines=9> */
[C---:B------:R-:W-:Y:S08]  /*d9fb0*/  HMMA.1688.F32.TF32 R52, R124.reuse, R176, R52 ;  /* 0x000000b07c34723c */ /* 0x040ff00000081034 */
[----:B------:R-:W-:Y:S01]  /*d9fc0*/  HMMA.1688.F32.TF32 R56, R124, R172, R56 ;  /* 0x000000ac7c38723c */ /* 0x000fe20000081038 */
[----:B--2---:R1:W-:Y:S11]  /*d9fd0*/  STL.64 [R1+0xad88], R178 ;  /* 0x00ad88b201007387 */ /* 0x0043f60000100a00 */
[----:B------:R-:W-:Y:S01]  /*d9fe0*/  HMMA.1688.F32.TF32 R52, R132, R178, R52 ;  /* 0x000000b28434723c */ /* 0x000fe20000081034 */
[----:B------:R2:W-:Y:S01]  /*d9ff0*/  STL.64 [R1+0xad80], R176 ;  /* 0x00ad80b001007387 */ /* 0x0005e20000100a00 */
[----:B-1----:R-:W-:Y:S01]  /*da000*/  MOV R178, R170 ;  /* 0x000000aa00b27202 */ /* 0x002fe20000000f00 */
[----:B------:R-:W-:-:S02]  /*da010*/  IMAD.MOV.U32 R179, RZ, RZ, R171 ;  /* 0x000000ffffb37224 */ /* 0x000fc400078e00ab */
        /* <DEDUP_REMOVED lines=18> */
[----:B-1----:R-:W-:Y:S01]  /*da140*/  IMAD.MOV.U32 R170, RZ, RZ, R162 ;  /* 0x000000ffffaa7224 */ /* 0x002fe200078e00a2 */
[----:B------:R-:W-:-:S02]  /*da150*/  MOV R171, R163 ;  /* 0x000000a300ab7202 */ /* 0x000fc40000000f00 */
        /* <DEDUP_REMOVED lines=23> */
[----:B------:R-:W4:Y:S04]  /*da2d0*/  LDL.LU R150, [R1+0xb030] ;  /* 0x00b0300001967983 */ /* 0x000f280000300800 */
[----:B---3--:R1:W-:Y:S01]  /*da2e0*/  STL.64 [R1+0xadd8], R158 ;  /* 0x00add89e01007387 */ /* 0x0083e20000100a00 */
[----:B------:R-:W-:Y:S03]  /*da2f0*/  HMMA.1688.F32.TF32 R72, R132, R158, R72 ;  /* 0x0000009e8448723c */ /* 0x000fe60000081048 */
[----:B------:R3:W-:Y:S01]  /*da300*/  STL.64 [R1+0xadd0], R156 ;  /* 0x00add09c01007387 */ /* 0x0007e20000100a00 */
[----:B-1----:R-:W-:Y:S01]  /*da310*/  MOV R158, R154 ;  /* 0x0000009a009e7202 */ /* 0x002fe20000000f00 */
[----:B------:R-:W-:-:S02]  /*da320*/  IMAD.MOV.U32 R159, RZ, RZ, R155 ;  /* 0x000000ffff9f7224 */ /* 0x000fc400078e009b */
[----:B---3--:R-:W3:Y:S04]  /*da330*/  LDL R156, [R1+0x1220] ;  /* 0x00122000019c7983 */ /* 0x008ee80000100800 */
[----:B------:R-:W3:Y:S04]  /*da340*/  LDL R157, [R1+0x1224] ;  /* 0x00122400019d7983 */ /* 0x000ee80000100800 */
[----:B------:R-:W3:Y:S04]  /*da350*/  LDL.LU R154, [R1+0xb02c] ;  /* 0x00b02c00019a7983 */ /* 0x000ee80000300800 */
[----:B------:R-:W3:Y:S01]  /*da360*/  LDL.LU R155, [R1+0xb028] ;  /* 0x00b02800019b7983 */ /* 0x000ee20000300800 */
[C---:B------:R-:W-:Y:S03]  /*da370*/  HMMA.1688.F32.TF32 R36, R124.reuse, R244, R36 ;  /* 0x000000f47c24723c */ /* 0x040fe60000081024 */
[----:B------:R-:W3:Y:S04]  /*da380*/  LDL R244, [R1+0x12c0] ;  /* 0x0012c00001f47983 */ /* 0x000ee80000100800 */
[----:B------:R-:W3:Y:S01]  /*da390*/  LDL R245, [R1+0x12c4] ;  /* 0x0012c40001f57983 */ /* 0x000ee20000100800 */
[----:B------:R-:W-:-:S12]  /*da3a0*/  HMMA.1688.F32.TF32 R32, R124, R248, R32 ;  /* 0x000000f87c20723c */ /* 0x000fd80000081020 */
[C---:B------:R-:W-:Y:S08]  /*da3b0*/  HMMA.1688.F32.TF32 R36, R132.reuse, R246, R36 ;  /* 0x000000f68424723c */ /* 0x040ff00000081024 */
[----:B------:R-:W-:Y:S01]  /*da3c0*/  HMMA.1688.F32.TF32 R32, R132, R250, R32 ;  /* 0x000000fa8420723c */ /* 0x000fe20000081020 */
[----:B--2---:R-:W-:Y:S02]  /*da3d0*/  IMAD.MOV.U32 R247, RZ, RZ, R151 ;  /* 0x000000fffff77224 */ /* 0x004fe400078e0097 */
[----:B----4-:R-:W-:-:S02]  /*da3e0*/  IMAD.MOV.U32 R246, RZ, RZ, R150 ;  /* 0x000000fffff67224 */ /* 0x010fc400078e0096 */
[----:B------:R-:W2:Y:S04]  /*da3f0*/  LDL.LU R150, [R1+0xb024] ;  /* 0x00b0240001967983 */ /* 0x000ea80000300800 */
[----:B------:R-:W4:Y:S04]  /*da400*/  LDL.LU R151, [R1+0xb020] ;  /* 0x00b0200001977983 */ /* 0x000f280000300800 */
[----:B------:R-:W4:Y:S04]  /*da410*/  LDL R248, [R1+0x12d0] ;  /* 0x0012d00001f87983 */ /* 0x000f280000100800 */
[----:B------:R-:W4:Y:S01]  /*da420*/  LDL R249, [R1+0x12d4] ;  /* 0x0012d40001f97983 */ /* 0x000f220000100800 */
[----:B---3--:R-:W-:Y:S01]  /*da430*/  MOV R251, R154 ;  /* 0x0000009a00fb7202 */ /* 0x008fe20000000f00 */
[----:B------:R-:W-:-:S02]  /*da440*/  IMAD.MOV.U32 R250, RZ, RZ, R155 ;  /* 0x000000fffffa7224 */ /* 0x000fc400078e009b */
        /* <DEDUP_REMOVED lines=14> */
[----:B---3--:R-:W-:-:S02]  /*da530*/  IMAD.MOV.U32 R235, RZ, RZ, R155 ;  /* 0x000000ffffeb7224 */ /* 0x008fc400078e009b */
[----:B------:R-:W-:Y:S02]  /*da540*/  IMAD.MOV.U32 R234, RZ, RZ, R154 ;  /* 0x000000ffffea7224 */ /* 0x000fe400078e009a */
[----:B------:R-:W3:Y:S04]  /*da550*/  LDL.LU R154, [R1+0xb00c] ;  /* 0x00b00c00019a7983 */ /* 0x000ee80000300800 */
[----:B------:R-:W3:Y:S01]  /*da560*/  LDL.LU R155, [R1+0xb008] ;  /* 0x00b00800019b7983 */ /* 0x000ee20000300800 */
[C---:B------:R-:W-:Y:S03]  /*da570*/  HMMA.1688.F32.TF32 R104, R124.reuse, R224, R104 ;  /* 0x000000e07c68723c */ /* 0x040fe60000081068 */
[----:B------:R-:W3:Y:S04]  /*da580*/  LDL R224, [R1+0x1310] ;  /* 0x0013100001e07983 */ /* 0x000ee80000100800 */
[----:B------:R-:W3:Y:S01]  /*da590*/  LDL R225, [R1+0x1314] ;  /* 0x0013140001e17983 */ /* 0x000ee20000100800 */
[C---:B------:R-:W-:Y:S03]  /*da5a0*/  HMMA.1688.F32.TF32 R108, R124.reuse, R228, R108 ;  /* 0x000000e47c6c723c */ /* 0x040fe6000008106c */
[----:B------:R-:W3:Y:S04]  /*da5b0*/  LDL R228, [R1+0x1300] ;  /* 0x0013000001e47983 */ /* 0x000ee80000100800 */
[----:B------:R-:W3:Y:S01]  /*da5c0*/  LDL R229, [R1+0x1304] ;  /* 0x0013040001e57983 */ /* 0x000ee20000100800 */
[----:B------:R-:W-:Y:S08]  /*da5d0*/  HMMA.1688.F32.TF32 R76, R124, R152, R76 ;  /* 0x000000987c4c723c */ /* 0x000ff0000008104c */
[C---:B------:R-:W-:Y:S01]  /*da5e0*/  HMMA.1688.F32.TF32 R104, R132.reuse, R226, R104 ;  /* 0x000000e28468723c */ /* 0x040fe20000081068 */
[----:B------:R-:W3:Y:S04]  /*da5f0*/  LDL R226, [R1+0x1318] ;  /* 0x0013180001e27983 */ /* 0x000ee80000100800 */
[----:B------:R-:W3:Y:S03]  /*da600*/  LDL R227, [R1+0x131c] ;  /* 0x00131c0001e37983 */ /* 0x000ee60000100800 */
[----:B------:R-:W-:Y:S01]  /*da610*/  HMMA.1688.F32.TF32 R108, R132, R230, R108 ;  /* 0x000000e6846c723c */ /* 0x000fe2000008106c */
[----:B--2---:R-:W-:Y:S01]  /*da620*/  IMAD.MOV.U32 R231, RZ, RZ, R151 ;  /* 0x000000ffffe77224 */ /* 0x004fe200078e0097 */
[----:B----4-:R-:W-:-:S02]  /*da630*/  MOV R230, R150 ;  /* 0x0000009600e67202 */ /* 0x010fc40000000f00 */
        /* <DEDUP_REMOVED lines=9> */
[----:B------:R-:W4:Y:S04]  /*da6d0*/  LDL.LU R146, [R1+0xaffc] ;  /* 0x00affc0001927983 */ /* 0x000f280000300800 */
[----:B------:R-:W4:Y:S01]  /*da6e0*/  LDL.LU R147, [R1+0xaff8] ;  /* 0x00aff80001937983 */ /* 0x000f220000300800 */
        /* <DEDUP_REMOVED lines=18> */
[----:B------:R-:W2:Y:S04]  /*da810*/  LDL.LU R142, [R1+0xafec] ;  /* 0x00afec00018e7983 */ /* 0x000ea80000300800 */
[----:B------:R-:W2:Y:S04]  /*da820*/  LDL.LU R143, [R1+0xafe8] ;  /* 0x00afe800018f7983 */ /* 0x000ea80000300800 */
[----:B------:R-:W3:Y:S04]  /*da830*/  LDL R4, [R1+0x12b0] ;  /* 0x0012b00001047983 */ /* 0x000ee80000100800 */
[----:B------:R-:W3:Y:S01]  /*da840*/  LDL R5, [R1+0x12b4] ;  /* 0x0012b40001057983 */ /* 0x000ee20000100800 */
[C---:B------:R-:W-:Y:S03]  /*da850*/  HMMA.1688.F32.TF32 R24, R124.reuse, R192, R24 ;  /* 0x000000c07c18723c */ /* 0x040fe60000081018 */
[----:B------:R-:W3:Y:S04]  /*da860*/  LDL R192, [R1+0x1270] ;  /* 0x0012700001c07983 */ /* 0x000ee80000100800 */
        /* <DEDUP_REMOVED lines=14> */
[C---:B------:R-:W-:Y:S08]  /*da950*/  HMMA.1688.F32.TF32 R128, R132.reuse, R202, R128 ;  /* 0x000000ca8480723c */ /* 0x040ff00000081080 */
[C---:B------:R-:W-:Y:S08]  /*da960*/  HMMA.1688.F32.TF32 R24, R132.reuse, R194, R24 ;  /* 0x000000c28418723c */ /* 0x040ff00000081018 */
[C---:B------:R-:W-:Y:S08]  /*da970*/  HMMA.1688.F32.TF32 R112, R132.reuse, R198, R112 ;  /* 0x000000c68470723c */ /* 0x040ff00000081070 */
[C---:B------:R-:W-:Y:S08]  /*da980*/  HMMA.1688.F32.TF32 R12, R132.reuse, R214, R12 ;  /* 0x000000d6840c723c */ /* 0x040ff0000008100c */
[C---:B------:R-:W-:Y:S08]  /*da990*/  HMMA.1688.F32.TF32 R96, R132.reuse, R222, R96 ;  /* 0x000000de8460723c */ /* 0x040ff00000081060 */
[----:B--2---:R-:W-:Y:S01]  /*da9a0*/  HMMA.1688.F32.TF32 R136, R132, R142, R136 ;  /* 0x0000008e8488723c */ /* 0x004fe20000081088 */
[----:B------:R-:W2:Y:S04]  /*da9b0*/  LDL R132, [R1+0x1290] ;  /* 0x0012900001847983 */ /* 0x000ea80000100800 */
[----:B------:R-:W2:Y:S04]  /*da9c0*/  LDL R133, [R1+0x1294] ;  /* 0x0012940001857983 */ /* 0x000ea80000100800 */
[----:B------:R1:W-:Y:S04]  /*da9d0*/  STL.64 [R1+0xae18], R142 ;  /* 0x00ae188e01007387 */ /* 0x0003e80000100a00 */
[----:B------:R1:W-:Y:S01]  /*da9e0*/  STL.64 [R1+0xae10], R140 ;  /* 0x00ae108c01007387 */ /* 0x0003e20000100a00 */
[----:B---3--:R-:W-:Y:S03]  /*da9f0*/  HMMA.1688.F32.TF32 R128, R124, R4, R128 ;  /* 0x000000047c80723c */ /* 0x008fe60000081080 */
[----:B------:R-:W-:Y:S01]  /*daa00*/  LDS R134, [R3+UR10+0x1b100] ;  /* 0x01b1000a03867984 */ /* 0x000fe20008000800 */
[----:B-1----:R-:W-:-:S03]  /*daa10*/  IMAD.MOV.U32 R142, RZ, RZ, R0 ;  /* 0x000000ffff8e7224 */ /* 0x002fc600078e0000 */
[----:B------:R-:W-:Y:S01]  /*daa20*/  LDS R135, [R252+UR10+0x1b100] ;  /* 0x01b1000afc877984 */ /* 0x000fe20008000800 */
[----:B------:R-:W-:-:S03]  /*daa30*/  IMAD.MOV.U32 R143, RZ, RZ, R2 ;  /* 0x000000ffff8f7224 */ /* 0x000fc600078e0002 */
[----:B------:R-:W3:Y:S04]  /*daa40*/  LDL R140, [R1+0x1260] ;  /* 0x00126000018c7983 */ /* 0x000ee80000100800 */
[----:B------:R-:W3:Y:S04]  /*daa50*/  LDL R141, [R1+0x1264] ;  /* 0x00126400018d7983 */ /* 0x000ee80000100800 */
[----:B------:R-:W2:Y:S04]  /*daa60*/  LDL.LU R0, [R1+0xafe4] ;  /* 0x00afe40001007983 */ /* 0x000ea80000300800 */
[----:B------:R-:W2:Y:S04]  /*daa70*/  LDL.LU R2, [R1+0xafe0] ;  /* 0x00afe00001027983 */ /* 0x000ea80000300800 */
        /* <DEDUP_REMOVED lines=10> */
[----:B------:R-:W2:Y:S04]  /*dab20*/  LDL.64 R220, [R1+0x1570] ;  /* 0x0015700001dc7983 */ /* 0x000ea80000100a00 */
[----:B------:R-:W2:Y:S04]  /*dab30*/  LDL.LU.64 R6, [R1+0xafd8] ;  /* 0x00afd80001067983 */ /* 0x000ea80000300a00 */
[----:B------:R-:W2:Y:S04]  /*dab40*/  LDL.LU.64 R4, [R1+0xafd0] ;  /* 0x00afd00001047983 */ /* 0x000ea80000300a00 */
[----:B------:R-:W3:Y:S01]  /*dab50*/  LDL.LU.64 R10, [R1+0xafc8] ;  /* 0x00afc800010a7983 */ /* 0x000ee20000300a00 */
[C---:B----4-:R-:W-:Y:S08]  /*dab60*/  HMMA.1688.F32.TF32 R12, R124.reuse, R92, R12 ;  /* 0x0000005c7c0c723c */ /* 0x050ff0000008100c */
[C---:B--2---:R-:W-:Y:S01]  /*dab70*/  HMMA.1688.F32.TF32 R4, R124.reuse, R8, R4 ;  /* 0x000000087c04723c */ /* 0x044fe20000081004 */
[----:B------:R-:W3:Y:S04]  /*dab80*/  LDL.LU.64 R8, [R1+0xafc0] ;  /* 0x00afc00001087983 */ /* 0x000ee80000300a00 */
[----:B------:R-:W2:Y:S04]  /*dab90*/  LDL.LU.64 R94, [R1+0xafb8] ;  /* 0x00afb800015e7983 */ /* 0x000ea80000300a00 */
[----:B------:R-:W2:Y:S01]  /*daba0*/  LDL.LU.64 R92, [R1+0xafb0] ;  /* 0x00afb000015c7983 */ /* 0x000ea20000300a00 */
[C---:B------:R-:W-:Y:S08]  /*dabb0*/  HMMA.1688.F32.TF32 R16, R124.reuse, R224, R16 ;  /* 0x000000e07c10723c */ /* 0x040ff00000081010 */
[C---:B------:R-:W-:Y:S01]  /*dabc0*/  HMMA.1688.F32.TF32 R88, R124.reuse, R228, R88 ;  /* 0x000000e47c58723c */ /* 0x040fe20000081058 */
[----:B------:R-:W-:Y:S01]  /*dabd0*/  MOV R196, R2 ;  /* 0x0000000200c47202 */ /* 0x000fe20000000f00 */
[----:B------:R-:W-:Y:S01]  /*dabe0*/  IMAD.MOV.U32 R197, RZ, RZ, R0 ;  /* 0x000000ffffc57224 */ /* 0x000fe200078e0000 */
[----:B------:R-:W4:Y:S05]  /*dabf0*/  LDL.LU.64 R194, [R1+0xafa8] ;  /* 0x00afa80001c27983 */ /* 0x000f2a0000300a00 */
        /* <DEDUP_REMOVED lines=9> */
[C---:B------:R-:W-:Y:S08]  /*dac90*/  HMMA.1688.F32.TF32 R80, R124.reuse, R212, R80 ;  /* 0x000000d47c50723c */ /* 0x040ff00000081050 */
[C---:B------:R-:W-:Y:S08]  /*daca0*/  HMMA.1688.F32.TF32 R84, R124.reuse, R216, R84 ;  /* 0x000000d87c54723c */ /* 0x040ff00000081054 */
[C---:B------:R-:W-:Y:S08]  /*dacb0*/  HMMA.1688.F32.TF32 R136, R124.reuse, R220, R136 ;  /* 0x000000dc7c88723c */ /* 0x040ff00000081088 */
[C---:B---3--:R-:W-:Y:S01]  /*dacc0*/  HMMA.1688.F32.TF32 R8, R124.reuse, R132, R8 ;  /* 0x000000847c08723c */ /* 0x048fe20000081008 */
[----:B------:R-:W-:Y:S04]  /*dacd0*/  LDS R132, [R3+UR10+0x1a100] ;  /* 0x01a1000a03847984 */ /* 0x000fe80008000800 */
[----:B------:R-:W1:Y:S03]  /*dace0*/  LDS R133, [R252+UR10+0x1a100] ;  /* 0x01a1000afc857984 */ /* 0x000e660008000800 */
[----:B--2---:R-:W-:Y:S01]  /*dacf0*/  HMMA.1688.F32.TF32 R92, R124, R192, R92 ;  /* 0x000000c07c5c723c */ /* 0x004fe2000008105c */
[----:B------:R-:W2:Y:S04]  /*dad00*/  LDL.LU.64 R192, [R1+0xafa0] ;  /* 0x00afa00001c07983 */ /* 0x000ea80000300a00 */
[----:B------:R-:W3:Y:S04]  /*dad10*/  LDL.LU.64 R198, [R1+0xaf98] ;  /* 0x00af980001c67983 */ /* 0x000ee80000300a00 */
[----:B------:R-:W2:Y:S04]  /*dad20*/  LDL.LU.64 R196, [R1+0xaf90] ;  /* 0x00af900001c47983 */ /* 0x000ea80000300a00 */
[----:B------:R-:W2:Y:S04]  /*dad30*/  LDL.LU.64 R202, [R1+0xaf88] ;  /* 0x00af880001ca7983 */ /* 0x000ea80000300a00 */
[----:B------:R-:W2:Y:S04]  /*dad40*/  LDL.LU.64 R200, [R1+0xaf80] ;  /* 0x00af800001c87983 */ /* 0x000ea80000300a00 */
[----:B------:R-:W2:Y:S04]  /*dad50*/  LDL.LU.64 R206, [R1+0xaf78] ;  /* 0x00af780001ce7983 */ /* 0x000ea80000300a00 */
[----:B------:R-:W2:Y:S04]  /*dad60*/  LDL.LU.64 R204, [R1+0xaf70] ;  /* 0x00af700001cc7983 */ /* 0x000ea80000300a00 */
[----:B------:R-:W2:Y:S04]  /*dad70*/  LDL.LU.64 R210, [R1+0xaf68] ;  /* 0x00af680001d27983 */ /* 0x000ea80000300a00 */
[----:B------:R-:W2:Y:S01]  /*dad80*/  LDL.LU.64 R208, [R1+0xaf60] ;  /* 0x00af600001d07983 */ /* 0x000ea20000300a00 */
[C---:B-1----:R-:W-:Y:S03]  /*dad90*/  HMMA.1688.F32.TF32 R16, R132.reuse, R226, R16 ;  /* 0x000000e28410723c */ /* 0x042fe60000081010 */
        /* <DEDUP_REMOVED lines=12> */
[----:B------:R-:W-:Y:S04]  /*dae60*/  STL.64 [R1+0x2c00], R16 ;  /* 0x002c001001007387 */ /* 0x000fe80000100a00 */
[----:B------:R1:W-:Y:S04]  /*dae70*/  STL.64 [R1+0x2c08], R18 ;  /* 0x002c081201007387 */ /* 0x0003e80000100a00 */
[----:B-1----:R-:W2:Y:S04]  /*dae80*/  LDL R18, [R1+0x1278] ;  /* 0x0012780001127983 */ /* 0x002ea80000100800 */
[----:B------:R-:W2:Y:S04]  /*dae90*/  LDL R19, [R1+0x127c] ;  /* 0x00127c0001137983 */ /* 0x000ea80000100800 */
[----:B------:R-:W2:Y:S04]  /*daea0*/  LDL.LU.64 R230, [R1+0xaf18] ;  /* 0x00af180001e67983 */ /* 0x000ea80000300a00 */
[----:B------:R-:W2:Y:S04]  /*daeb0*/  LDL.LU.64 R228, [R1+0xaf10] ;  /* 0x00af100001e47983 */ /* 0x000ea80000300a00 */
        /* <DEDUP_REMOVED lines=10> */
[----:B------:R-:W3:Y:S04]  /*daf60*/  LDL.LU.64 R242, [R1+0xaef8] ;  /* 0x00aef80001f27983 */ /* 0x000ee80000300a00 */
[----:B------:R-:W3:Y:S04]  /*daf70*/  LDL.LU.64 R240, [R1+0xaef0] ;  /* 0x00aef00001f07983 */ /* 0x000ee80000300a00 */
[----:B------:R-:W-:Y:S04]  /*daf80*/  STL.64 [R1+0x2bd0], R100 ;  /* 0x002bd06401007387 */ /* 0x000fe80000100a00 */
[----:B------:R1:W-:Y:S04]  /*daf90*/  STL.64 [R1+0x2bd8], R102 ;  /* 0x002bd86601007387 */ /* 0x0003e80000100a00 */
[----:B-1----:R-:W3:Y:S04]  /*dafa0*/  LDL R102, [R1+0x12a8] ;  /* 0x0012a80001667983 */ /* 0x002ee80000100800 */
[----:B------:R-:W3:Y:S04]  /*dafb0*/  LDL R103, [R1+0x12ac] ;  /* 0x0012ac0001677983 */ /* 0x000ee80000100800 */
[----:B------:R-:W3:Y:S04]  /*dafc0*/  LDL.LU.64 R250, [R1+0xaee8] ;  /* 0x00aee80001fa7983 */ /* 0x000ee80000300a00 */
[----:B------:R-:W3:Y:S04]  /*dafd0*/  LDL.LU.64 R248, [R1+0xaee0] ;  /* 0x00aee00001f87983 */ /* 0x000ee80000300a00 */
[----:B------:R-:W-:Y:S04]  /*dafe0*/  STL.64 [R1+0x2bc0], R24 ;  /* 0x002bc01801007387 */ /* 0x000fe80000100a00 */
[----:B------:R1:W-:Y:S04]  /*daff0*/  STL.64 [R1+0x2bc8], R26 ;  /* 0x002bc81a01007387 */ /* 0x0003e80000100a00 */
[----:B-1----:R-:W3:Y:S04]  /*db000*/  LDL R26, [R1+0x12b8] ;  /* 0x0012b800011a7983 */ /* 0x002ee80000100800 */
[----:B------:R-:W3:Y:S01]  /*db010*/  LDL R27, [R1+0x12bc] ;  /* 0x0012bc00011b7983 */ /* 0x000ee20000100800 */
[----:B------:R-:W-:-:S15]  /*db020*/  HMMA.1688.F32.TF32 R112, R124, R244, R112 ;  /* 0x000000f47c70723c */ /* 0x000fde0000081070 */
[----:B------:R-:W-:-:S05]  /*db030*/  NOP ;  /* 0x0000000000007918 */ /* 0x000fca0000000000 */
[----:B------:R-:W-:Y:S01]  /*db040*/  HMMA.1688.F32.TF32 R112, R132, R246, R112 ;  /* 0x000000f68470723c */ /* 0x000fe20000081070 */
[----:B------:R-:W4:Y:S04]  /*db050*/  LDL.LU.64 R246, [R1+0xaed8] ;  /* 0x00aed80001f67983 */ /* 0x000f280000300a00 */
[----:B------:R-:W4:Y:S03]  /*db060*/  LDL.LU.64 R244, [R1+0xaed0] ;  /* 0x00aed00001f47983 */ /* 0x000f260000300a00 */
[C---:B------:R-:W-:Y:S11]  /*db070*/  HMMA.1688.F32.TF32 R96, R124.reuse, R140, R96 ;  /* 0x0000008c7c60723c */ /* 0x040ff60000081060 */
[----:B------:R-:W-:Y:S04]  /*db080*/  STL.64 [R1+0x2bb0], R112 ;  /* 0x002bb07001007387 */ /* 0x000fe80000100a00 */
[----:B------:R3:W-:Y:S01]  /*db090*/  STL.64 [R1+0x2bb8], R114 ;  /* 0x002bb87201007387 */ /* 0x0007e20000100a00 */
        /* <DEDUP_REMOVED lines=17> */
[C---:B--2---:R-:W-:Y:S08]  /*db1b0*/  HMMA.1688.F32.TF32 R8, R132.reuse, R22, R8 ;  /* 0x000000168408723c */ /* 0x044ff00000081008 */
[C---:B---3--:R-:W-:Y:S08]  /*db1c0*/  HMMA.1688.F32.TF32 R112, R132.reuse, R26, R128 ;  /* 0x0000001a8470723c */ /* 0x048ff00000081080 */
[C---:B------:R-:W-:Y:S08]  /*db1d0*/  HMMA.1688.F32.TF32 R24, R132.reuse, R102, R4 ;  /* 0x000000668418723c */ /* 0x040ff00000081004 */
[C---:B------:R-:W-:Y:S03]  /*db1e0*/  HMMA.1688.F32.TF32 R4, R132.reuse, R90, R12 ;  /* 0x0000005a8404723c */ /* 0x040fe6000008100c */
        /* <DEDUP_REMOVED lines=50> */
[----:B------:R-:W-:Y:S01]  /*db510*/  STL.64 [R1+0x2c90], R8 ;  /* 0x002c900801007387 */ /* 0x000fe20000100a00 */
[----:B------:R-:W-:-:S03]  /*db520*/  IMAD.MOV.U32 R178, RZ, RZ, R216 ;  /* 0x000000ffffb27224 */ /* 0x000fc600078e00d8 */
[----:B------:R-:W-:Y:S01]  /*db530*/  STL.64 [R1+0x2c98], R10 ;  /* 0x002c980a01007387 */ /* 0x000fe20000100a00 */
[----:B------:R-:W-:-:S03]  /*db540*/  MOV R179, R217 ;  /* 0x000000d900b37202 */ /* 0x000fc60000000f00 */
[----:B------:R-:W-:Y:S04]  /*db550*/  STL.64 [R1+0x2c80], R4 ;  /* 0x002c800401007387 */ /* 0x000fe80000100a00 */
[----:B------:R3:W-:Y:S01]  /*db560*/  STL.64 [R1+0x2c88], R6 ;  /* 0x002c880601007387 */ /* 0x0007e20000100a00 */
[----:B------:R-:W-:-:S03]  /*db570*/  IMAD.MOV.U32 R170, RZ, RZ, R220 ;  /* 0x000000ffffaa7224 */ /* 0x000fc600078e00dc */
[----:B------:R-:W2:Y:S01]  /*db580*/  LDL R177, [R1+0xd4] ;  /* 0x0000d40001b17983 */ /* 0x000ea20000100800 */
[----:B------:R-:W-:-:S03]  /*db590*/  IMAD.MOV.U32 R171, RZ, RZ, R221 ;  /* 0x000000ffffab7224 */ /* 0x000fc600078e00dd */
[----:B------:R-:W2:Y:S04]  /*db5a0*/  LDL.LU R216, [R1+0xaecc] ;  /* 0x00aecc0001d87983 */ /* 0x000ea80000300800 */
[----:B------:R-:W2:Y:S01]  /*db5b0*/  LDL.LU R217, [R1+0xaec8] ;  /* 0x00aec80001d97983 */ /* 0x000ea20000300800 */
[----:B------:R-:W-:-:S03]  /*db5c0*/  IMAD.MOV.U32 R166, RZ, RZ, R224 ;  /* 0x000000ffffa67224 */ /* 0x000fc600078e00e0 */
[----:B------:R-:W2:Y:S04]  /*db5d0*/  LDL R168, [R1+0xb0] ;  /* 0x0000b00001a87983 */ /* 0x000ea80000100800 */
[----:B------:R-:W2:Y:S01]  /*db5e0*/  LDL R169, [R1+0xb4] ;  /* 0x0000b40001a97983 */ /* 0x000ea20000100800 */
[----:B------:R-:W-:-:S03]  /*db5f0*/  IMAD.MOV.U32 R167, RZ, RZ, R225 ;  /* 0x000000ffffa77224 */ /* 0x000fc600078e00e1 */
[----:B------:R-:W2:Y:S04]  /*db600*/  LDL.LU R220, [R1+0xaec4] ;  /* 0x00aec40001dc7983 */ /* 0x000ea80000300800 */
[----:B------:R-:W2:Y:S01]  /*db610*/  LDL.LU R221, [R1+0xaec0] ;  /* 0x00aec00001dd7983 */ /* 0x000ea20000300800 */
[----:B------:R-:W-:-:S03]  /*db620*/  MOV R162, R228 ;  /* 0x000000e400a27202 */ /* 0x000fc60000000f00 */
[----:B------:R-:W2:Y:S04]  /*db630*/  LDL R164, [R1+0xa0] ;  /* 0x0000a00001a47983 */ /* 0x000ea80000100800 */
        /* <DEDUP_REMOVED lines=20> */
[----:B------:R-:W1:Y:S04]  /*db780*/  LDL R88, [R1] ;  /* 0x0000000001587983 */ /* 0x000e680000100800 */
[----:B------:R-:W1:Y:S04]  /*db790*/  LDL R89, [R1+0x4] ;  /* 0x0000040001597983 */ /* 0x000e680000100800 */
        /* <DEDUP_REMOVED lines=14> */
[----:B------:R-:W2:Y:S04]  /*db880*/  LDL R130, [R1+0x1578] ;  /* 0x0015780001827983 */ /* 0x000ea80000100800 */
[----:B------:R-:W2:Y:S04]  /*db890*/  LDL R131, [R1+0x157c] ;  /* 0x00157c0001837983 */ /* 0x000ea80000100800 */
[----:B---3--:R-:W3:Y:S04]  /*db8a0*/  LDL R6, [R1+0x1368] ;  /* 0x0013680001067983 */ /* 0x008ee80000100800 */
        /* <DEDUP_REMOVED lines=9> */
[----:B------:R-:W3:Y:S01]  /*db940*/  LDL.LU R24, [R1+0x7f0] ;  /* 0x0007f00001187983 */ /* 0x000ee20000300800 */
[----:B----4-:R-:W-:-:S03]  /*db950*/  IMAD.MOV.U32 R146, RZ, RZ, R245 ;  /* 0x000000ffff927224 */ /* 0x010fc600078e00f5 */
[----:B------:R-:W4:Y:S01]  /*db960*/  LDL.LU R25, [R1+0x7f4] ;  /* 0x0007f40001197983 */ /* 0x000f220000300800 */
[----:B------:R-:W-:-:S03]  /*db970*/  MOV R147, R244 ;  /* 0x000000f400937202 */ /* 0x000fc60000000f00 */
[----:B------:R-:W4:Y:S04]  /*db980*/  LDL.LU R26, [R1+0x7f8] ;  /* 0x0007f800011a7983 */ /* 0x000f280000300800 */
[----:B------:R-:W4:Y:S04]  /*db990*/  LDL.LU R27, [R1+0x7fc] ;  /* 0x0007fc00011b7983 */ /* 0x000f280000300800 */
[----:B------:R-:W4:Y:S04]  /*db9a0*/  LDL R144, [R1+0x50] ;  /* 0x0000500001907983 */ /* 0x000f280000100800 */
[----:B------:R-:W4:Y:S04]  /*db9b0*/  LDL R145, [R1+0x54] ;  /* 0x0000540001917983 */ /* 0x000f280000100800 */
[----:B------:R-:W4:Y:S04]  /*db9c0*/  LDL.LU R245, [R1+0xaea4] ;  /* 0x00aea40001f57983 */ /* 0x000f280000300800 */
[----:B------:R-:W4:Y:S01]  /*db9d0*/  LDL.LU R244, [R1+0xaea0] ;  /* 0x00aea00001f47983 */ /* 0x000f220000300800 */
[----:B------:R-:W-:-:S02]  /*db9e0*/  IMAD.MOV.U32 R150, RZ, RZ, R248 ;  /* 0x000000ffff967224 */ /* 0x000fc400078e00f8 */
[----:B------:R-:W-:Y:S01]  /*db9f0*/  IMAD.MOV.U32 R151, RZ, RZ, R249 ;  /* 0x000000ffff977224 */ /* 0x000fe200078e00f9 */
[----:B------:R-:W4:Y:S04]  /*dba00*/  LDL.64 R140, [R1+0x40] ;  /* 0x00004000018c7983 */ /* 0x000f280000100a00 */
[----:B------:R-:W4:Y:S04]  /*dba10*/  LDL.64 R142, [R1+0x48] ;  /* 0x00004800018e7983 */ /* 0x000f280000100a00 */
[----:B------:R-:W4:Y:S04]  /*dba20*/  LDL R148, [R1+0x60] ;  /* 0x0000600001947983 */ /* 0x000f280000100800 */
[----:B------:R-:W4:Y:S04]  /*dba30*/  LDL R149, [R1+0x64] ;  /* 0x0000640001957983 */ /* 0x000f280000100800 */
[----:B------:R-:W4:Y:S01]  /*dba40*/  LDL.LU R248, [R1+0xae9c] ;  /* 0x00ae9c0001f87983 */ /* 0x000f220000300800 */
[----:B------:R-:W-:-:S03]  /*dba50*/  MOV R190, R240 ;  /* 0x000000f000be7202 */ /* 0x000fc60000000f00 */
[----:B------:R-:W4:Y:S01]  /*dba60*/  LDL.LU R249, [R1+0xae98] ;  /* 0x00ae980001f97983 */ /* 0x000f220000300800 */
[----:B------:R-:W-:-:S03]  /*dba70*/  IMAD.MOV.U32 R191, RZ, RZ, R241 ;  /* 0x000000ffffbf7224 */ /* 0x000fc600078e00f1 */
        /* <DEDUP_REMOVED lines=8> */
[C---:B--2---:R-:W-:Y:S08]  /*dbb00*/  HMMA.1688.F32.TF32 R28, R132.reuse, R106, R64 ;  /* 0x0000006a841c723c */ /* 0x044ff00000081040 */
[C---:B---3--:R-:W-:Y:S08]  /*dbb10*/  HMMA.1688.F32.TF32 R36, R132.reuse, R98, R68 ;  /* 0x000000628424723c */ /* 0x048ff00000081044 */
[----:B------:R-:W-:Y:S01]  /*dbb20*/  HMMA.1688.F32.TF32 R32, R132, R94, R72 ;  /* 0x0000005e8420723c */ /* 0x000fe20000081048 */
[----:B----4-:R-:W-:-:S02]  /*dbb30*/  IMAD.MOV.U32 R189, RZ, RZ, R245 ;  /* 0x000000ffffbd7224 */ /* 0x010fc400078e00f5 */
[----:B------:R-:W-:Y:S02]  /*dbb40*/  IMAD.MOV.U32 R188, RZ, RZ, R244 ;  /* 0x000000ffffbc7224 */ /* 0x000fe400078e00f4 */
[----:B------:R-:W2:Y:S04]  /*dbb50*/  LDL.LU R244, [R1+0xae94] ;  /* 0x00ae940001f47983 */ /* 0x000ea80000300800 */
[----:B------:R-:W2:Y:S04]  /*dbb60*/  LDL.LU R245, [R1+0xae90] ;  /* 0x00ae900001f57983 */ /* 0x000ea80000300800 */
[----:B------:R-:W3:Y:S04]  /*dbb70*/  LDL.LU R240, [R1+0xae8c] ;  /* 0x00ae8c0001f07983 */ /* 0x000ee80000300800 */
[----:B------:R-:W3:Y:S04]  /*dbb80*/  LDL.LU R241, [R1+0xae88] ;  /* 0x00ae880001f17983 */ /* 0x000ee80000300800 */
[----:B------:R-:W-:Y:S04]  /*dbb90*/  STL.64 [R1+0x2c70], R28 ;  /* 0x002c701c01007387 */ /* 0x000fe80000100a00 */
[----:B------:R4:W-:Y:S02]  /*dbba0*/  STL.64 [R1+0x2c78], R30 ;  /* 0x002c781e01007387 */ /* 0x0009e40000100a00 */
[C---:B----4-:R-:W-:Y:S08]  /*dbbb0*/  HMMA.1688.F32.TF32 R28, R132.reuse, R14, R76 ;  /* 0x0000000e841c723c */ /* 0x050ff0000008104c */
[C---:B------:R-:W-:Y:S08]  /*dbbc0*/  HMMA.1688.F32.TF32 R12, R132.reuse, R10, R80 ;  /* 0x0000000a840c723c */ /* 0x040ff00000081050 */
[C---:B------:R-:W-:Y:S08]  /*dbbd0*/  HMMA.1688.F32.TF32 R8, R132.reuse, R6, R84 ;  /* 0x000000068408723c */ /* 0x040ff00000081054 */
        /* <DEDUP_REMOVED lines=83> */
[----:B------:R-:W4:Y:S04]  /*dc110*/  LDL R96, [R1+0x30] ;  /* 0x0000300001607983 */ /* 0x000f280000100800 */
[----:B------:R-:W4:Y:S04]  /*dc120*/  LDL R97, [R1+0x34] ;  /* 0x0000340001617983 */ /* 0x000f280000100800 */
        /* <DEDUP_REMOVED lines=9> */
[----:B------:R-:W4:Y:S01]  /*dc1c0*/  LDL.LU R239, [R1+0x59c] ;  /* 0x00059c0001ef7983 */ /* 0x000f220000300800 */
[C---:B---3--:R-:W-:Y:S08]  /*dc1d0*/  HMMA.1688.F32.TF32 R132, R124.reuse, R240, R112 ;  /* 0x000000f07c84723c */ /* 0x048ff00000081070 */
[C---:B--2---:R-:W-:Y:S08]  /*dc1e0*/  HMMA.1688.F32.TF32 R56, R124.reuse, R244, R24 ;  /* 0x000000f47c38723c */ /* 0x044ff00000081018 */
[C---:B------:R-:W-:Y:S01]  /*dc1f0*/  HMMA.1688.F32.TF32 R112, R124.reuse, R248, R100 ;  /* 0x000000f87c70723c */ /* 0x040fe20000081064 */
        /* <DEDUP_REMOVED lines=33> */
[C---:B------:R-:W-:Y:S01]  /*dc410*/  HMMA.1688.F32.TF32 R104, R124.reuse, R144, R128 ;  /* 0x000000907c68723c */ /* 0x040fe20000081080 */
[----:B------:R-:W-:Y:S04]  /*dc420*/  LDS R128, [R3+UR10+0xe180] ;  /* 0x00e1800a03807984 */ /* 0x000fe80008000800 */
[----:B------:R-:W-:Y:S04]  /*dc430*/  LDS R130, [R3+UR10+0xf180] ;  /* 0x00f1800a03827984 */ /* 0x000fe80008000800 */
[----:B------:R-:W-:Y:S04]  /*dc440*/  LDS R129, [R252+UR10+0xe180] ;  /* 0x00e1800afc817984 */ /* 0x000fe80008000800 */
[----:B------:R-:W1:Y:S01]  /*dc450*/  LDS R131, [R252+UR10+0xf180] ;  /* 0x00f1800afc837984 */ /* 0x000e620008000800 */
[----:B------:R-:W-:Y:S03]  /*dc460*/  HMMA.1688.F32.TF32 R80, R124, R80, R236 ;  /* 0x000000507c50723c */ /* 0x000fe600000810ec */
[----:B------:R-:W4:Y:S04]  /*dc470*/  LDL.LU.64 R238, [R1+0xae80] ;  /* 0x00ae800001ee7983 */ /* 0x000f280000300a00 */
[----:B------:R-:W4:Y:S04]  /*dc480*/  LDL.LU.64 R236, [R1+0xae78] ;  /* 0x00ae780001ec7983 */ /* 0x000f280000300a00 */
[----:B------:R1:W-:Y:S04]  /*dc490*/  STL.64 [R1+0xac38], R242 ;  /* 0x00ac38f201007387 */ /* 0x0003e80000100a00 */
[----:B------:R-:W-:Y:S01]  /*dc4a0*/  STL.64 [R1+0xac30], R240 ;  /* 0x00ac30f001007387 */ /* 0x000fe20000100a00 */
[C---:B-1----:R-:W-:Y:S08]  /*dc4b0*/  HMMA.1688.F32.TF32 R56, R128.reuse, R246, R56 ;  /* 0x000000f68038723c */ /* 0x042ff00000081038 */
[C---:B------:R-:W-:Y:S01]  /*dc4c0*/  HMMA.1688.F32.TF32 R132, R128.reuse, R242, R132 ;  /* 0x000000f28084723c */ /* 0x040fe20000081084 */
[----:B------:R-:W4:Y:S04]  /*dc4d0*/  LDL R242, [R1+0x38] ;  /* 0x0000380001f27983 */ /* 0x000f280000100800 */
[----:B------:R-:W4:Y:S06]  /*dc4e0*/  LDL R243, [R1+0x3c] ;  /* 0x00003c0001f37983 */ /* 0x000f2c0000100800 */
[----:B------:R1:W-:Y:S04]  /*dc4f0*/  STL.64 [R1+0xae70], R58 ;  /* 0x00ae703a01007387 */ /* 0x0003e80000100a00 */
[----:B------:R-:W-:Y:S04]  /*dc500*/  STL.64 [R1+0xae68], R56 ;  /* 0x00ae683801007387 */ /* 0x000fe80000100a00 */
[----:B-1----:R-:W4:Y:S04]  /*dc510*/  LDL R58, [R1+0x28] ;  /* 0x00002800013a7983 */ /* 0x002f280000100800 */
[----:B------:R-:W4:Y:S04]  /*dc520*/  LDL R59, [R1+0x2c] ;  /* 0x00002c00013b7983 */ /* 0x000f280000100800 */
[----:B------:R1:W-:Y:S04]  /*dc530*/  STL.64 [R1+0xac48], R246 ;  /* 0x00ac48f601007387 */ /* 0x0003e80000100a00 */
[----:B------:R-:W-:Y:S04]  /*dc540*/  STL.64 [R1+0xac40], R244 ;  /* 0x00ac40f401007387 */ /* 0x000fe80000100a00 */
[----:B-1----:R-:W4:Y:S04]  /*dc550*/  LDL R246, [R1+0x18] ;  /* 0x0000180001f67983 */ /* 0x002f280000100800 */
[----:B------:R-:W4:Y:S01]  /*dc560*/  LDL R247, [R1+0x1c] ;  /* 0x00001c0001f77983 */ /* 0x000f220000100800 */
[----:B------:R-:W-:Y:S08]  /*dc570*/  HMMA.1688.F32.TF32 R112, R128, R250, R112 ;  /* 0x000000fa8070723c */ /* 0x000ff00000081070 */
[C---:B------:R-:W-:Y:S08]  /*dc580*/  HMMA.1688.F32.TF32 R64, R124.reuse, R152, R64 ;  /* 0x000000987c40723c */ /* 0x040ff00000081040 */
[C---:B--2---:R-:W-:Y:S08]  /*dc590*/  HMMA.1688.F32.TF32 R60, R124.reuse, R156, R60 ;  /* 0x0000009c7c3c723c */ /* 0x044ff0000008103c */
        /* <DEDUP_REMOVED lines=8> */
[----:B------:R1:W-:Y:S01]  /*dc620*/  STL.64 [R1+0xae60], R114 ;  /* 0x00ae607201007387 */ /* 0x0003e20000100a00 */
[----:B------:R-:W-:-:S06]  /*dc630*/  IMAD.MOV.U32 R241, RZ, RZ, R142 ;  /* 0x000000fffff17224 */ /* 0x000fcc00078e008e */
[----:B------:R-:W-:Y:S01]  /*dc640*/  HMMA.1688.F32.TF32 R16, R124, R232, R16 ;  /* 0x000000e87c10723c */ /* 0x000fe20000081010 */
[----:B------:R-:W-:Y:S01]  /*dc650*/  STL.64 [R1+0xae58], R112 ;  /* 0x00ae587001007387 */ /* 0x000fe20000100a00 */
[----:B------:R-:W-:-:S03]  /*dc660*/  IMAD.MOV.U32 R240, RZ, RZ, R143 ;  /* 0x000000fffff07224 */ /* 0x000fc600078e008f */
[----:B-1----:R-:W2:Y:S03]  /*dc670*/  LDL R114, [R1+0x8] ;  /* 0x0000080001727983 */ /* 0x002ea60000100800 */
[C---:B------:R-:W-:Y:S01]  /*dc680*/  HMMA.1688.F32.TF32 R20, R124.reuse, R228, R20 ;  /* 0x000000e47c14723c */ /* 0x040fe20000081014 */
[----:B------:R-:W2:Y:S01]  /*dc690*/  LDL R115, [R1+0xc] ;  /* 0x00000c0001737983 */ /* 0x000ea20000100800 */
[----:B------:R-:W-:Y:S02]  /*dc6a0*/  IMAD.MOV.U32 R245, RZ, RZ, R174 ;  /* 0x000000fffff57224 */ /* 0x000fe400078e00ae */
[----:B------:R-:W-:Y:S01]  /*dc6b0*/  IMAD.MOV.U32 R244, RZ, RZ, R175 ;  /* 0x000000fffff47224 */ /* 0x000fe200078e00af */
[----:B------:R-:W-:Y:S03]  /*dc6c0*/  STL.64 [R1+0xac58], R250 ;  /* 0x00ac58fa01007387 */ /* 0x000fe60000100a00 */
[C---:B---3--:R-:W-:Y:S01]  /*dc6d0*/  HMMA.1688.F32.TF32 R24, R124.reuse, R224, R24 ;  /* 0x000000e07c18723c */ /* 0x048fe20000081018 */
[----:B------:R1:W-:Y:S07]  /*dc6e0*/  STL.64 [R1+0xac50], R248 ;  /* 0x00ac50f801007387 */ /* 0x0003ee0000100a00 */
[----:B------:R-:W-:Y:S01]  /*dc6f0*/  HMMA.1688.F32.TF32 R28, R124, R220, R28 ;  /* 0x000000dc7c1c723c */ /* 0x000fe2000008101c */
[----:B-1----:R-:W-:Y:S01]  /*dc700*/  MOV R249, R186 ;  /* 0x000000ba00f97202 */ /* 0x002fe20000000f00 */
[----:B------:R-:W-:-:S06]  /*dc710*/  IMAD.MOV.U32 R248, RZ, RZ, R187 ;  /* 0x000000fffff87224 */ /* 0x000fcc00078e00bb */
        /* <DEDUP_REMOVED lines=10> */
[----:B----4-:R-:W-:Y:S08]  /*dc7c0*/  HMMA.1688.F32.TF32 R12, R124, R236, R12 ;  /* 0x000000ec7c0c723c */ /* 0x010ff0000008100c */
[----:B------:R-:W-:Y:S08]  /*dc7d0*/  HMMA.1688.F32.TF32 R8, R128, R190, R8 ;  /* 0x000000be8008723c */ /* 0x000ff00000081008 */
[----:B------:R-:W-:Y:S08]  /*dc7e0*/  HMMA.1688.F32.TF32 R36, R124, R212, R36 ;  /* 0x000000d47c24723c */ /* 0x000ff00000081024 */
[C---:B------:R-:W-:Y:S08]  /*dc7f0*/  HMMA.1688.F32.TF32 R12, R128.reuse, R238, R12 ;  /* 0x000000ee800c723c */ /* 0x040ff0000008100c */
[----:B------:R-:W-:Y:S01]  /*dc800*/  HMMA.1688.F32.TF32 R96, R128, R242, R96 ;  /* 0x000000f28060723c */ /* 0x000fe20000081060 */
[----:B------:R-:W-:Y:S01]  /*dc810*/  IMAD.MOV.U32 R243, RZ, RZ, R158 ;  /* 0x000000fffff37224 */ /* 0x000fe200078e009e */
[----:B------:R-:W-:-:S05]  /*dc820*/  MOV R242, R159 ;  /* 0x0000009f00f27202 */ /* 0x000fca0000000f00 */
[----:B------:R-:W-:Y:S04]  /*dc830*/  STL.64 [R1+0xaca8], R242 ;  /* 0x00aca8f201007387 */ /* 0x000fe80000100a00 */
[----:B------:R1:W-:Y:S01]  /*dc840*/  STL.64 [R1+0xaca0], R240 ;  /* 0x00aca0f001007387 */ /* 0x0003e20000100a00 */
[C---:B------:R-:W-:Y:S08]  /*dc850*/  HMMA.1688.F32.TF32 R16, R128.reuse, R234, R16 ;  /* 0x000000ea8010723c */ /* 0x040ff00000081010 */
[C---:B------:R-:W-:Y:S08]  /*dc860*/  HMMA.1688.F32.TF32 R20, R128.reuse, R230, R20 ;  /* 0x000000e68014723c */ /* 0x040ff00000081014 */
[----:B------:R-:W-:Y:S01]  /*dc870*/  HMMA.1688.F32.TF32 R116, R128, R246, R116 ;  /* 0x000000f68074723c */ /* 0x000fe20000081074 */
[----:B------:R-:W-:-:S02]  /*dc880*/  IMAD.MOV.U32 R247, RZ, RZ, R182 ;  /* 0x000000fffff77224 */ /* 0x000fc400078e00b6 */
[----:B------:R-:W-:-:S05]  /*dc890*/  IMAD.MOV.U32 R246, RZ, RZ, R183 ;  /* 0x000000fffff67224 */ /* 0x000fca00078e00b7 */
[----:B------:R-:W-:Y:S04]  /*dc8a0*/  STL.64 [R1+0xacb8], R246 ;  /* 0x00acb8f601007387 */ /* 0x000fe80000100a00 */
[----:B------:R3:W-:Y:S04]  /*dc8b0*/  STL.64 [R1+0xacb0], R244 ;  /* 0x00acb0f401007387 */ /* 0x0007e80000100a00 */
        /* <DEDUP_REMOVED lines=49> */
[----:B----4-:R-:W4:Y:S04]  /*dcbd0*/  LDL R248, [R1+0x300] ;  /* 0x0003000001f87983 */ /* 0x010f280000100800 */
[----:B------:R-:W4:Y:S04]  /*dcbe0*/  LDL R249, [R1+0x304] ;  /* 0x0003040001f97983 */ /* 0x000f280000100800 */
        /* <DEDUP_REMOVED lines=9> */
[----:B------:R1:W-:Y:S01]  /*dcc80*/  STL.64 [R1+0xac10], R232 ;  /* 0x00ac10e801007387 */ /* 0x0003e20000100a00 */
[C---:B------:R-:W-:Y:S03]  /*dcc90*/  HMMA.1688.F32.TF32 R24, R128.reuse, R226, R24 ;  /* 0x000000e28018723c */ /* 0x040fe60000081018 */
[----:B-1----:R-:W3:Y:S04]  /*dcca0*/  LDL R234, [R1+0x2e8] ;  /* 0x0002e80001ea7983 */ /* 0x002ee80000100800 */
[----:B------:R-:W3:Y:S04]  /*dccb0*/  LDL R232, [R1+0x2e0] ;  /* 0x0002e00001e87983 */ /* 0x000ee80000100800 */
[----:B------:R-:W3:Y:S04]  /*dccc0*/  LDL R233, [R1+0x2e4] ;  /* 0x0002e40001e97983 */ /* 0x000ee80000100800 */
[----:B------:R-:W3:Y:S04]  /*dccd0*/  LDL R235, [R1+0x2ec] ;  /* 0x0002ec0001eb7983 */ /* 0x000ee80000100800 */
        /* <DEDUP_REMOVED lines=75> */
[----:B--2---:R-:W2:Y:S04]  /*dd190*/  LDL R204, [R1+0x270] ;  /* 0x0002700001cc7983 */ /* 0x004ea80000100800 */
[----:B------:R-:W2:Y:S04]  /*dd1a0*/  LDL R205, [R1+0x274] ;  /* 0x0002740001cd7983 */ /* 0x000ea80000100800 */
[----:B------:R-:W2:Y:S04]  /*dd1b0*/  LDL R207, [R1+0x27c] ;  /* 0x00027c0001cf7983 */ /* 0x000ea80000100800 */
        /* <DEDUP_REMOVED lines=24> */
[----:B------:R-:W4:Y:S01]  /*dd340*/  LDL.LU.64 R58, [R1+0xae70] ;  /* 0x00ae7000013a7983 */ /* 0x000f220000300a00 */
        /* <DEDUP_REMOVED lines=10> */
[C---:B--2---:R-:W-:Y:S08]  /*dd3f0*/  HMMA.1688.F32.TF32 R68, R136.reuse, R128, R68 ;  /* 0x000000808844723c */ /* 0x044ff00000081044 */
[C---:B------:R-:W-:Y:S01]  /*dd400*/  HMMA.1688.F32.TF32 R128, R136.reuse, R196, R104 ;  /* 0x000000c48880723c */ /* 0x040fe20000081068 */
[----:B------:R-:W-:Y:S04]  /*dd410*/  LDS R104, [R3+UR10+0x12180] ;  /* 0x0121800a03687984 */ /* 0x000fe80008000800 */
[----:B------:R-:W-:Y:S04]  /*dd420*/  LDS R106, [R3+UR10+0x13180] ;  /* 0x0131800a036a7984 */ /* 0x000fe80008000800 */
        /* <DEDUP_REMOVED lines=226> */
[----:B------:R-:W-:Y:S08]  /*de250*/  HMMA.1688.F32.TF32 R128, R104, R210, R128 ;  /* 0x000000d26880723c */ /* 0x000ff00000081080 */
[----:B------:R-:W-:Y:S08]  /*de260*/  HMMA.1688.F32.TF32 R108, R136, R248, R108 ;  /* 0x000000f8886c723c */ /* 0x000ff0000008106c */
        /* <DEDUP_REMOVED lines=44> */
[----:B------:R-:W-:Y:S04]  /*de530*/  STL.64 [R1+0xaae0], R190 ;  /* 0x00aae0be01007387 */ /* 0x000fe80000100a00 */
[----:B------:R1:W-:Y:S04]  /*de540*/  STL.64 [R1+0xaad8], R188 ;  /* 0x00aad8bc01007387 */ /* 0x0003e80000100a00 */
[----:B-1----:R-:W2:Y:S04]  /*de550*/  LDL R188, [R1+0x12d0] ;  /* 0x0012d00001bc7983 */ /* 0x002ea80000100800 */
[----:B------:R-:W2:Y:S04]  /*de560*/  LDL R189, [R1+0x12d4] ;  /* 0x0012d40001bd7983 */ /* 0x000ea80000100800 */
[----:B------:R-:W-:Y:S04]  /*de570*/  STL [R1+0xaa18], R187 ;  /* 0x00aa18bb01007387 */ /* 0x000fe80000100800 */
[----:B------:R-:W-:Y:S04]  /*de580*/  STL [R1+0xaa14], R183 ;  /* 0x00aa14b701007387 */ /* 0x000fe80000100800 */
[----:B------:R-:W-:Y:S04]  /*de590*/  STL.64 [R1+0xaaf0], R178 ;  /* 0x00aaf0b201007387 */ /* 0x000fe80000100a00 */
[----:B------:R1:W-:Y:S04]  /*de5a0*/  STL.64 [R1+0xaae8], R176 ;  /* 0x00aae8b001007387 */ /* 0x0003e80000100a00 */
[----:B-1----:R-:W2:Y:S04]  /*de5b0*/  LDL.64 R176, [R1+0x12e0] ;  /* 0x0012e00001b07983 */ /* 0x002ea80000100a00 */
[----:B------:R-:W-:Y:S04]  /*de5c0*/  STL.64 [R1+0xab00], R174 ;  /* 0x00ab00ae01007387 */ /* 0x000fe80000100a00 */
[----:B------:R1:W-:Y:S04]  /*de5d0*/  STL.64 [R1+0xaaf8], R172 ;  /* 0x00aaf8ac01007387 */ /* 0x0003e80000100a00 */
[----:B-1----:R-:W2:Y:S04]  /*de5e0*/  LDL R172, [R1+0x12f0] ;  /* 0x0012f00001ac7983 */ /* 0x002ea80000100800 */
[----:B------:R-:W2:Y:S04]  /*de5f0*/  LDL R173, [R1+0x12f4] ;  /* 0x0012f40001ad7983 */ /* 0x000ea80000100800 */
[----:B------:R-:W-:Y:S04]  /*de600*/  STL.64 [R1+0xab10], R170 ;  /* 0x00ab10aa01007387 */ /* 0x000fe80000100a00 */
[----:B------:R1:W-:Y:S04]  /*de610*/  STL.64 [R1+0xab08], R168 ;  /* 0x00ab08a801007387 */ /* 0x0003e80000100a00 */
[----:B-1----:R-:W2:Y:S04]  /*de620*/  LDL R168, [R1+0x1300] ;  /* 0x0013000001a87983 */ /* 0x002ea80000100800 */
[----:B------:R-:W3:Y:S04]  /*de630*/  LDL R169, [R1+0x1304] ;  /* 0x0013040001a97983 */ /* 0x000ee80000100800 */
[----:B------:R-:W-:Y:S04]  /*de640*/  STL.64 [R1+0xab20], R166 ;  /* 0x00ab20a601007387 */ /* 0x000fe80000100a00 */
[----:B------:R1:W-:Y:S04]  /*de650*/  STL.64 [R1+0xab18], R164 ;  /* 0x00ab18a401007387 */ /* 0x0003e80000100a00 */
[----:B-1----:R-:W3:Y:S01]  /*de660*/  LDL R164, [R1+0x1310] ;  /* 0x0013100001a47983 */ /* 0x002ee20000100800 */
        /* <DEDUP_REMOVED lines=13> */
[----:B------:R-:W-:Y:S01]  /*de740*/  STL.64 [R1+0xab28], R160 ;  /* 0x00ab28a001007387 */ /* 0x000fe20000100a00 */
[----:B------:R-:W-:-:S03]  /*de750*/  IMAD.MOV.U32 R165, RZ, RZ, R2 ;  /* 0x000000ffffa57224 */ /* 0x000fc600078e0002 */
[----:B------:R-:W-:Y:S04]  /*de760*/  STL.64 [R1+0xab40], R158 ;  /* 0x00ab409e01007387 */ /* 0x000fe80000100a00 */
[----:B------:R-:W-:Y:S04]  /*de770*/  STL.64 [R1+0xab38], R156 ;  /* 0x00ab389c01007387 */ /* 0x000fe80000100a00 */
[----:B------:R-:W-:Y:S04]  /*de780*/  STL.64 [R1+0xab50], R154 ;  /* 0x00ab509a01007387 */ /* 0x000fe80000100a00 */
[----:B------:R-:W-:Y:S04]  /*de790*/  STL.64 [R1+0xab48], R152 ;  /* 0x00ab489801007387 */ /* 0x000fe80000100a00 */
[----:B------:R-:W-:Y:S04]  /*de7a0*/  STL.64 [R1+0xab60], R150 ;  /* 0x00ab609601007387 */ /* 0x000fe80000100a00 */
[----:B------:R-:W-:Y:S01]  /*de7b0*/  STL.64 [R1+0xab58], R148 ;  /* 0x00ab589401007387 */ /* 0x000fe20000100a00 */
[C---:B------:R-:W-:Y:S03]  /*de7c0*/  HMMA.1688.F32.TF32 R124, R104.reuse, R142, R124 ;  /* 0x0000008e687c723c */ /* 0x040fe6000008107c */
[----:B----4-:R-:W-:Y:S04]  /*de7d0*/  STL.64 [R1+0xab70], R146 ;  /* 0x00ab709201007387 */ /* 0x010fe80000100a00 */
[----:B------:R-:W-:Y:S04]  /*de7e0*/  STL.64 [R1+0xab68], R144 ;  /* 0x00ab689001007387 */ /* 0x000fe80000100a00 */
        /* <DEDUP_REMOVED lines=22> */
[C---:B--2---:R-:W-:Y:S08]  /*de950*/  HMMA.1688.F32.TF32 R104, R136.reuse, R172, R112 ;  /* 0x000000ac8868723c */ /* 0x044ff00000081070 */
[C---:B---3--:R-:W-:Y:S08]  /*de960*/  HMMA.1688.F32.TF32 R140, R136.reuse, R164, R132 ;  /* 0x000000a4888c723c */ /* 0x048ff00000081084 */
[C---:B------:R-:W-:Y:S08]  /*de970*/  HMMA.1688.F32.TF32 R132, R136.reuse, R168, R56 ;  /* 0x000000a88884723c */ /* 0x040ff00000081038 */
[C---:B------:R-:W-:Y:S03]  /*de980*/  HMMA.1688.F32.TF32 R56, R136.reuse, R176, R68 ;  /* 0x000000b08838723c */ /* 0x040fe60000081044 */
[----:B------:R-:W-:Y:S04]  /*de990*/  STL.64 [R1+0x2b60], R140 ;  /* 0x002b608c01007387 */ /* 0x000fe80000100a00 */
[----:B------:R-:W-:Y:S04]  /*de9a0*/  STL.64 [R1+0x2b68], R142 ;  /* 0x002b688e01007387 */ /* 0x000fe80000100a00 */
[----:B------:R-:W-:Y:S04]  /*de9b0*/  STL.64 [R1+0x2b50], R132 ;  /* 0x002b508401007387 */ /* 0x000fe80000100a00 */
[----:B------:R-:W-:Y:S04]  /*de9c0*/  STL.64 [R1+0x2b58], R134 ;  /* 0x002b588601007387 */ /* 0x000fe80000100a00 */
[----:B------:R-:W-:Y:S01]  /*de9d0*/  STL.64 [R1+0x2b40], R104 ;  /* 0x002b406801007387 */ /* 0x000fe20000100a00 */
[----:B------:R-:W-:Y:S03]  /*de9e0*/  HMMA.1688.F32.TF32 R68, R136, R212, R80 ;  /* 0x000000d48844723c */ /* 0x000fe60000081050 */
[----:B------:R1:W-:Y:S01]  /*de9f0*/  STL.64 [R1+0x2b48], R106 ;  /* 0x002b486a01007387 */ /* 0x0003e20000100a00 */
[----:B------:R-:W-:-:S04]  /*dea00*/  IMAD.MOV.U32 R183, RZ, RZ, R177 ;  /* 0x000000ffffb77224 */ /* 0x000fc800078e00b1 */
[C---:B-1----:R-:W-:Y:S01]  /*dea10*/  HMMA.1688.F32.TF32 R104, R136.reuse, R188, R116 ;  /* 0x000000bc8868723c */ /* 0x042fe20000081074 */
[----:B------:R-:W-:Y:S01]  /*dea20*/  IMAD.MOV.U32 R187, RZ, RZ, R176 ;  /* 0x000000ffffbb7224 */ /* 0x000fe200078e00b0 */
[----:B------:R-:W-:Y:S04]  /*dea30*/  STL.64 [R1+0x2b30], R56 ;  /* 0x002b303801007387 */ /* 0x000fe80000100a00 */
[----:B------:R1:W-:Y:S04]  /*dea40*/  STL.64 [R1+0x2b38], R58 ;  /* 0x002b383a01007387 */ /* 0x0003e80000100a00 */
[----:B------:R-:W-:Y:S04]  /*dea50*/  STL.64 [R1+0xaba0], R182 ;  /* 0x00aba0b601007387 */ /* 0x000fe80000100a00 */
[----:B------:R-:W-:Y:S04]  /*dea60*/  STL.64 [R1+0xab98], R180 ;  /* 0x00ab98b401007387 */ /* 0x000fe80000100a00 */
[----:B------:R-:W-:Y:S01]  /*dea70*/  STL.64 [R1+0xab90], R186 ;  /* 0x00ab90ba01007387 */ /* 0x000fe20000100a00 */
[C---:B-1----:R-:W-:Y:S03]  /*dea80*/  HMMA.1688.F32.TF32 R56, R136.reuse, R216, R96 ;  /* 0x000000d88838723c */ /* 0x042fe60000081060 */
[----:B------:R-:W-:Y:S04]  /*dea90*/  STL.64 [R1+0xab88], R184 ;  /* 0x00ab88b801007387 */ /* 0x000fe80000100a00 */
[----:B------:R-:W-:Y:S01]  /*deaa0*/  STL.64 [R1+0x2b20], R104 ;  /* 0x002b206801007387 */ /* 0x000fe20000100a00 */
[C---:B------:R-:W-:Y:S03]  /*deab0*/  HMMA.1688.F32.TF32 R80, R136.reuse, R220, R100 ;  /* 0x000000dc8850723c */ /* 0x040fe60000081064 */
[----:B------:R-:W-:Y:S04]  /*deac0*/  STL.64 [R1+0x2b28], R106 ;  /* 0x002b286a01007387 */ /* 0x000fe80000100a00 */
[----:B------:R-:W-:Y:S04]  /*dead0*/  STL.64 [R1+0x2b10], R68 ;  /* 0x002b104401007387 */ /* 0x000fe80000100a00 */
[----:B------:R1:W-:Y:S02]  /*deae0*/  STL.64 [R1+0x2b18], R70 ;  /* 0x002b184601007387 */ /* 0x0003e40000100a00 */
[C---:B-1----:R-:W-:Y:S02]  /*deaf0*/  HMMA.1688.F32.TF32 R68, R136.reuse, R224, R128 ;  /* 0x000000e08844723c */ /* 0x042fe40000081080 */
[----:B------:R-:W-:Y:S04]  /*deb00*/  STL.64 [R1+0x2b00], R56 ;  /* 0x002b003801007387 */ /* 0x000fe80000100a00 */
[----:B------:R-:W-:Y:S04]  /*deb10*/  STL.64 [R1+0x2b08], R58 ;  /* 0x002b083a01007387 */ /* 0x000fe80000100a00 */
[----:B------:R-:W-:Y:S04]  /*deb20*/  STL.64 [R1+0x2af0], R80 ;  /* 0x002af05001007387 */ /* 0x000fe80000100a00 */
[----:B------:R-:W-:Y:S01]  /*deb30*/  STL.64 [R1+0x2af8], R82 ;  /* 0x002af85201007387 */ /* 0x000fe20000100a00 */
[C---:B------:R-:W-:Y:S03]  /*deb40*/  HMMA.1688.F32.TF32 R64, R136.reuse, R232, R64 ;  /* 0x000000e88840723c */ /* 0x040fe60000081040 */
[----:B------:R-:W-:Y:S04]  /*deb50*/  LDS R56, [R3+UR10+0xa200] ;  /* 0x00a2000a03387984 */ /* 0x000fe80008000800 */
[----:B------:R-:W-:Y:S04]  /*deb60*/  STL.64 [R1+0x2ae0], R68 ;  /* 0x002ae04401007387 */ /* 0x000fe80000100a00 */
[----:B------:R1:W-:Y:S01]  /*deb70*/  STL.64 [R1+0x2ae8], R70 ;  /* 0x002ae84601007387 */ /* 0x0003e20000100a00 */
[C---:B------:R-:W-:Y:S03]  /*deb80*/  HMMA.1688.F32.TF32 R60, R136.reuse, R236, R60 ;  /* 0x000000ec883c723c */ /* 0x040fe6000008103c */
[----:B------:R-:W-:Y:S04]  /*deb90*/  LDS R58, [R3+UR10+0xb200] ;  /* 0x00b2000a033a7984 */ /* 0x000fe80008000800 */
[----:B------:R-:W-:Y:S01]  /*deba0*/  LDS R57, [R252+UR10+0xa200] ;  /* 0x00a2000afc397984 */ /* 0x000fe20008000800 */
[----:B-1----:R-:W-:Y:S03]  /*debb0*/  HMMA.1688.F32.TF32 R68, R136, R228, R108 ;  /* 0x000000e48844723c */ /* 0x002fe6000008106c */
[----:B------:R-:W1:-:S15]  /*debc0*/  LDS R59, [R252+UR10+0xb200] ;  /* 0x00b2000afc3b7984 */ /* 0x000e5e0008000800 */
[----:B------:R-:W-:Y:S01]  /*debd0*/  NOP ;  /* 0x0000000000007918 */ /* 0x000fe20000000000 */
[----:B------:R2:W-:Y:S04]  /*debe0*/  STL.64 [R1+0x2ad0], R68 ;  /* 0x002ad04401007387 */ /* 0x0005e80000100a00 */
[----:B------:R-:W-:Y:S04]  /*debf0*/  STL.64 [R1+0x2ad8], R70 ;  /* 0x002ad84601007387 */ /* 0x000fe80000100a00 */
[----:B------:R-:W-:Y:S04]  /*dec00*/  STL.64 [R1+0x2ac0], R64 ;  /* 0x002ac04001007387 */ /* 0x000fe80000100a00 */
[----:B------:R-:W-:Y:S04]  /*dec10*/  STL.64 [R1+0x2ac8], R66 ;  /* 0x002ac84201007387 */ /* 0x000fe80000100a00 */
[----:B------:R-:W-:Y:S04]  /*dec20*/  STL [R1+0x2ab0], R60 ;  /* 0x002ab03c01007387 */ /* 0x000fe80000100800 */
[----:B------:R-:W3:Y:S04]  /*dec30*/  LDL.LU R232, [R1+0x1b60] ;  /* 0x001b600001e87983 */ /* 0x000ee80000300800 */
[----:B------:R-:W3:Y:S04]  /*dec40*/  LDL.LU R233, [R1+0x1b64] ;  /* 0x001b640001e97983 */ /* 0x000ee80000300800 */
[----:B------:R-:W3:Y:S04]  /*dec50*/  LDL.LU R234, [R1+0x1b68] ;  /* 0x001b680001ea7983 */ /* 0x000ee80000300800 */
[----:B------:R-:W3:Y:S04]  /*dec60*/  LDL.LU R235, [R1+0x1b6c] ;  /* 0x001b6c0001eb7983 */ /* 0x000ee80000300800 */
[----:B------:R-:W1:Y:S04]  /*dec70*/  LDL R230, [R1+0x1398] ;  /* 0x0013980001e67983 */ /* 0x000e680000100800 */
[----:B------:R-:W1:Y:S04]  /*dec80*/  LDL R231, [R1+0x139c] ;  /* 0x00139c0001e77983 */ /* 0x000e680000100800 */
[----:B------:R-:W1:Y:S04]  /*dec90*/  LDL.LU R224, [R1+0x1b70] ;  /* 0x001b700001e07983 */ /* 0x000e680000300800 */
[----:B------:R-:W1:Y:S04]  /*deca0*/  LDL.LU R225, [R1+0x1b74] ;  /* 0x001b740001e17983 */ /* 0x000e680000300800 */
[----:B------:R-:W1:Y:S04]  /*decb0*/  LDL.LU R226, [R1+0x1b78] ;  /* 0x001b780001e27983 */ /* 0x000e680000300800 */
[----:B------:R-:W1:Y:S04]  /*decc0*/  LDL.LU R227, [R1+0x1b7c] ;  /* 0x001b7c0001e37983 */ /* 0x000e680000300800 */
        /* <DEDUP_REMOVED lines=39> */
[----:B------:R-:W2:Y:S04]  /*def40*/  LDL.LU R216, [R1+0x1b80] ;  /* 0x001b800001d87983 */ /* 0x000ea80000300800 */
[----:B------:R-:W2:Y:S04]  /*def50*/  LDL.LU R217, [R1+0x1b84] ;  /* 0x001b840001d97983 */ /* 0x000ea80000300800 */
[----:B------:R-:W2:Y:S04]  /*def60*/  LDL.LU R218, [R1+0x1b88] ;  /* 0x001b880001da7983 */ /* 0x000ea80000300800 */
[----:B------:R-:W2:Y:S04]  /*def70*/  LDL.LU R219, [R1+0x1b8c] ;  /* 0x001b8c0001db7983 */ /* 0x000ea80000300800 */
[----:B------:R-:W2:Y:S01]  /*def80*/  LDL.64 R222, [R1+0x13a8] ;  /* 0x0013a80001de7983 */ /* 0x000ea20000100a00 */
[----:B------:R-:W-:Y:S01]  /*def90*/  MOV R252, R61 ;  /* 0x0000003d00fc7202 */ /* 0x000fe20000000f00 */
[----:B------:R-:W-:-:S02]  /*defa0*/  IMAD.MOV.U32 R3, RZ, RZ, R62 ;  /* 0x000000ffff037224 */ /* 0x000fc400078e003e */
[----:B------:R-:W-:Y:S01]  /*defb0*/  IMAD.MOV.U32 R2, RZ, RZ, R63 ;  /* 0x000000ffff027224 */ /* 0x000fe200078e003f */
[----:B------:R-:W2:Y:S04]  /*defc0*/  LDL.64 R238, [R1+0x1388] ;  /* 0x0013880001ee7983 */ /* 0x000ea80000100a00 */
[----:B------:R1:W-:Y:S04]  /*defd0*/  STL [R1+0x8998], R2 ;  /* 0x0089980201007387 */ /* 0x0003e80000100800 */
[----:B-1----:R-:W2:Y:S04]  /*defe0*/  LDL R2, [R1+0x37a4] ;  /* 0x0037a40001027983 */ /* 0x002ea80000100800 */
[----:B------:R1:W-:Y:S04]  /*deff0*/  STL [R1+0x8954], R3 ;  /* 0x0089540301007387 */ /* 0x0003e80000100800 */
[----:B-1----:R-:W2:Y:S04]  /*df000*/  LDL R3, [R1+0x37a0] ;  /* 0x0037a00001037983 */ /* 0x002ea80000100800 */
[----:B------:R-:W-:Y:S01]  /*df010*/  STL [R1+0x8950], R252 ;  /* 0x008950fc01007387 */ /* 0x000fe20000100800 */
[C---:B----4-:R-:W-:Y:S08]  /*df020*/  HMMA.1688.F32.TF32 R60, R136.reuse, R80, R76 ;  /* 0x00000050883c723c */ /* 0x050ff0000008104c */
[C---:B---3--:R-:W-:Y:S08]  /*df030*/  HMMA.1688.F32.TF32 R72, R136.reuse, R116, R72 ;  /* 0x000000748848723c */ /* 0x048ff00000081048 */
[C---:B------:R-:W-:Y:S03]  /*df040*/  HMMA.1688.F32.TF32 R64, R136.reuse, R184, R88 ;  /* 0x000000b88840723c */ /* 0x040fe60000081058 */
[----:B------:R-:W-:Y:S04]  /*df050*/  STL.64 [R1+0x2aa0], R60 ;  /* 0x002aa03c01007387 */ /* 0x000fe80000100a00 */
[----:B------:R1:W-:Y:S02]  /*df060*/  STL.64 [R1+0x2aa8], R62 ;  /* 0x002aa83e01007387 */ /* 0x0003e40000100a00 */
[C---:B-1----:R-:W-:Y:S02]  /*df070*/  HMMA.1688.F32.TF32 R60, R136.reuse, R180, R84 ;  /* 0x000000b4883c723c */ /* 0x042fe40000081054 */
[----:B------:R-:W-:Y:S04]  /*df080*/  STL.64 [R1+0x2a90], R72 ;  /* 0x002a904801007387 */ /* 0x000fe80000100a00 */
[----:B------:R-:W-:Y:S02]  /*df090*/  STL.64 [R1+0x2a98], R74 ;  /* 0x002a984a01007387 */ /* 0x000fe40000100a00 */
[C---:B--2---:R-:W-:Y:S02]  /*df0a0*/  HMMA.1688.F32.TF32 R68, R136.reuse, R68, R120 ;  /* 0x000000448844723c */ /* 0x044fe40000081078 */
[----:B------:R-:W-:Y:S04]  /*df0b0*/  STL.64 [R1+0x2a80], R64 ;  /* 0x002a804001007387 */ /* 0x000fe80000100a00 */
[----:B------:R1:W-:Y:S05]  /*df0c0*/  STL.64 [R1+0x2a88], R66 ;  /* 0x002a884201007387 */ /* 0x0003ea0000100a00 */
[----:B------:R-:W-:Y:S04]  /*df0d0*/  STL.64 [R1+0x2a70], R60 ;  /* 0x002a703c01007387 */ /* 0x000fe80000100a00 */
[----:B------:R2:W-:Y:S01]  /*df0e0*/  STL.64 [R1+0x2a78], R62 ;  /* 0x002a783e01007387 */ /* 0x0005e20000100a00 */
[C---:B-1----:R-:W-:Y:S08]  /*df0f0*/  HMMA.1688.F32.TF32 R64, R136.reuse, R112, R92 ;  /* 0x000000708840723c */ /* 0x042ff0000008105c */
[C---:B--2---:R-:W-:Y:S08]  /*df100*/  HMMA.1688.F32.TF32 R60, R136.reuse, R132, R4 ;  /* 0x00000084883c723c */ /* 0x044ff00000081004 */
[C---:B------:R-:W-:Y:S01]  /*df110*/  HMMA.1688.F32.TF32 R4, R136.reuse, R140, R8 ;  /* 0x0000008c8804723c */ /* 0x040fe20000081008 */
        /* <DEDUP_REMOVED lines=39> */
[----:B------:R-:W-:-:S02]  /*df390*/  MOV R0, R223 ;  /* 0x000000df00007202 */ /* 0x000fc40000000f00 */
[----:B------:R-:W-:Y:S01]  /*df3a0*/  STL.64 [R1+0x2990], R8 ;  /* 0x0029900801007387 */ /* 0x000fe20000100a00 */
[----:B------:R-:W-:-:S03]  /*df3b0*/  IMAD.MOV.U32 R252, RZ, RZ, R222 ;  /* 0x000000fffffc7224 */ /* 0x000fc600078e00de */
[----:B------:R-:W-:Y:S04]  /*df3c0*/  STL.64 [R1+0x2998], R10 ;  /* 0x0029980a01007387 */ /* 0x000fe80000100a00 */
[----:B------:R-:W-:Y:S04]  /*df3d0*/  STL.64 [R1+0x2980], R12 ;  /* 0x0029800c01007387 */ /* 0x000fe80000100a00 */
[----:B------:R-:W-:Y:S01]  /*df3e0*/  STL.64 [R1+0x2988], R14 ;  /* 0x0029880e01007387 */ /* 0x000fe20000100a00 */
[C---:B------:R-:W-:Y:S03]  /*df3f0*/  HMMA.1688.F32.TF32 R128, R56.reuse, R230, R224 ;  /* 0x000000e63880723c */ /* 0x040fe600000810e0 */
[----:B------:R-:W-:Y:S04]  /*df400*/  LDS R8, [R3+UR10+0xc200] ;  /* 0x00c2000a03087984 */ /* 0x000fe80008000800 */
[----:B------:R-:W-:Y:S04]  /*df410*/  STL.64 [R1+0x2970], R4 ;  /* 0x0029700401007387 */ /* 0x000fe80000100a00 */
[----:B------:R-:W-:Y:S04]  /*df420*/  STL.64 [R1+0x2978], R6 ;  /* 0x0029780601007387 */ /* 0x000fe80000100a00 */
[----:B------:R-:W-:Y:S04]  /*df430*/  STL [R1+0xa9bc], R0 ;  /* 0x00a9bc0001007387 */ /* 0x000fe80000100800 */
[----:B------:R1:W-:Y:S04]  /*df440*/  STL [R1+0xa9b8], R252 ;  /* 0x00a9b8fc01007387 */ /* 0x0003e80000100800 */
        /* <DEDUP_REMOVED lines=24> */
[----:B------:R-:W2:Y:S04]  /*df5d0*/  LDL.64 R182, [R1+0x13d8] ;  /* 0x0013d80001b67983 */ /* 0x000ea80000100a00 */
[----:B------:R-:W3:Y:S04]  /*df5e0*/  LDL.64 R142, [R1+0x13c8] ;  /* 0x0013c800018e7983 */ /* 0x000ee80000100a00 */
[----:B------:R-:W4:Y:S04]  /*df5f0*/  LDL.LU R104, [R1+0x1b30] ;  /* 0x001b300001687983 */ /* 0x000f280000300800 */
[----:B------:R-:W4:Y:S04]  /*df600*/  LDL.LU R105, [R1+0x1b34] ;  /* 0x001b340001697983 */ /* 0x000f280000300800 */
[----:B------:R-:W4:Y:S04]  /*df610*/  LDL.LU R106, [R1+0x1b38] ;  /* 0x001b3800016a7983 */ /* 0x000f280000300800 */
[----:B------:R-:W4:Y:S04]  /*df620*/  LDL.LU R107, [R1+0x1b3c] ;  /* 0x001b3c00016b7983 */ /* 0x000f280000300800 */
[----:B------:R-:W4:Y:S04]  /*df630*/  LDL.64 R146, [R1+0x1378] ;  /* 0x0013780001927983 */ /* 0x000f280000100a00 */
[----:B------:R-:W4:Y:S04]  /*df640*/  LDL.64 R154, [R1+0x13b8] ;  /* 0x0013b800019a7983 */ /* 0x000f280000100a00 */
[----:B------:R-:W4:Y:S04]  /*df650*/  LDL.LU R156, [R1+0x1b10] ;  /* 0x001b1000019c7983 */ /* 0x000f280000300800 */
[----:B------:R-:W4:Y:S04]  /*df660*/  LDL.LU R157, [R1+0x1b14] ;  /* 0x001b1400019d7983 */ /* 0x000f280000300800 */
[----:B------:R-:W4:Y:S04]  /*df670*/  LDL.LU R158, [R1+0x1b18] ;  /* 0x001b1800019e7983 */ /* 0x000f280000300800 */
[----:B------:R-:W4:Y:S04]  /*df680*/  LDL.LU R159, [R1+0x1b1c] ;  /* 0x001b1c00019f7983 */ /* 0x000f280000300800 */
[----:B------:R-:W4:Y:S04]  /*df690*/  LDL.64 R162, [R1+0x13e8] ;  /* 0x0013e80001a27983 */ /* 0x000f280000100a00 */
[----:B------:R-:W4:Y:S04]  /*df6a0*/  LDL.64 R170, [R1+0x13f8] ;  /* 0x0013f80001aa7983 */ /* 0x000f280000100a00 */
[----:B------:R-:W4:Y:S04]  /*df6b0*/  LDL.LU R172, [R1+0x1af0] ;  /* 0x001af00001ac7983 */ /* 0x000f280000300800 */
[----:B------:R-:W4:Y:S01]  /*df6c0*/  LDL.LU R173, [R1+0x1af4] ;  /* 0x001af40001ad7983 */ /* 0x000f220000300800 */
[C---:B------:R-:W-:Y:S03]  /*df6d0*/  HMMA.1688.F32.TF32 R108, R56.reuse, R222, R216 ;  /* 0x000000de386c723c */ /* 0x040fe600000810d8 */
        /* <DEDUP_REMOVED lines=9> */
[----:B------:R-:W4:Y:S01]  /*df770*/  LDL.64 R230, [R1+0x1438] ;  /* 0x0014380001e67983 */ /* 0x000f220000100a00 */
[----:B------:R-:W-:Y:S01]  /*df780*/  HMMA.1688.F32.TF32 R112, R56, R238, R232 ;  /* 0x000000ee3870723c */ /* 0x000fe200000810e8 */
[----:B-1----:R-:W-:-:S02]  /*df790*/  IMAD.MOV.U32 R252, RZ, RZ, R238 ;  /* 0x000000fffffc7224 */ /* 0x002fc400078e00ee */
[----:B------:R-:W4:Y:S04]  /*df7a0*/  LDL.LU R232, [R1+0x1ab0] ;  /* 0x001ab00001e87983 */ /* 0x000f280000300800 */
[----:B------:R-:W4:Y:S04]  /*df7b0*/  LDL.LU R233, [R1+0x1ab4] ;  /* 0x001ab40001e97983 */ /* 0x000f280000300800 */
[----:B------:R-:W4:Y:S04]  /*df7c0*/  LDL.LU R234, [R1+0x1ab8] ;  /* 0x001ab80001ea7983 */ /* 0x000f280000300800 */
[----:B------:R-:W4:Y:S04]  /*df7d0*/  LDL.LU R235, [R1+0x1abc] ;  /* 0x001abc0001eb7983 */ /* 0x000f280000300800 */
[----:B------:R-:W4:Y:S04]  /*df7e0*/  LDL.64 R238, [R1+0x1448] ;  /* 0x0014480001ee7983 */ /* 0x000f280000100a00 */
[----:B------:R3:W-:Y:S04]  /*df7f0*/  STL [R1+0xa9c0], R252 ;  /* 0x00a9c0fc01007387 */ /* 0x0007e80000100800 */
[----:B------:R-:W-:Y:S04]  /*df800*/  LDS R10, [R3+UR10+0xd200] ;  /* 0x00d2000a030a7984 */ /* 0x000fe80008000800 */
[----:B------:R-:W-:Y:S04]  /*df810*/  LDS R9, [R2+UR10+0xc200] ;  /* 0x00c2000a02097984 */ /* 0x000fe80008000800 */
[----:B------:R-:W1:Y:S01]  /*df820*/  LDS R11, [R2+UR10+0xd200] ;  /* 0x00d2000a020b7984 */ /* 0x000e620008000800 */
[----:B--2---:R-:W-:-:S02]  /*df830*/  IMAD.MOV.U32 R0, RZ, RZ, R183 ;  /* 0x000000ffff007224 */ /* 0x004fc400078e00b7 */
[----:B---3--:R-:W-:-:S03]  /*df840*/  IMAD.MOV.U32 R252, RZ, RZ, R143 ;  /* 0x000000fffffc7224 */ /* 0x008fc600078e008f */
[----:B------:R4:W-:Y:S04]  /*df850*/  STL [R1+0xa9c4], R0 ;  /* 0x00a9c40001007387 */ /* 0x0009e80000100800 */
[----:B------:R2:W-:Y:S01]  /*df860*/  STL [R1+0xa9c8], R252 ;  /* 0x00a9c8fc01007387 */ /* 0x0005e20000100800 */
[----:B----4-:R-:W-:Y:S01]  /*df870*/  IMAD.MOV.U32 R0, RZ, RZ, R147 ;  /* 0x000000ffff007224 */ /* 0x010fe200078e0093 */
[----:B--2---:R-:W-:-:S04]  /*df880*/  MOV R252, R155 ;  /* 0x0000009b00fc7202 */ /* 0x004fc80000000f00 */
[----:B------:R2:W-:Y:S04]  /*df890*/  STL [R1+0xa9cc], R0 ;  /* 0x00a9cc0001007387 */ /* 0x0005e80000100800 */
[----:B------:R3:W-:Y:S01]  /*df8a0*/  STL [R1+0xa9d0], R252 ;  /* 0x00a9d0fc01007387 */ /* 0x0007e20000100800 */
[----:B--2---:R-:W-:Y:S02]  /*df8b0*/  IMAD.MOV.U32 R0, RZ, RZ, R163 ;  /* 0x000000ffff007224 */ /* 0x004fe400078e00a3 */
[----:B---3--:R-:W-:-:S03]  /*df8c0*/  IMAD.MOV.U32 R252, RZ, RZ, R171 ;  /* 0x000000fffffc7224 */ /* 0x008fc600078e00ab */
[----:B------:R2:W-:Y:S04]  /*df8d0*/  STL [R1+0xa9d4], R0 ;  /* 0x00a9d40001007387 */ /* 0x0005e80000100800 */
[----:B------:R3:W-:Y:S01]  /*df8e0*/  STL [R1+0xa9d8], R252 ;  /* 0x00a9d8fc01007387 */ /* 0x0007e20000100800 */
[----:B--2---:R-:W-:Y:S02]  /*df8f0*/  IMAD.MOV.U32 R0, RZ, RZ, R179 ;  /* 0x000000ffff007224 */ /* 0x004fe400078e00b3 */
[----:B---3--:R-:W-:-:S03]  /*df900*/  IMAD.MOV.U32 R252, RZ, RZ, R215 ;  /* 0x000000fffffc7224 */ /* 0x008fc600078e00d7 */
[----:B------:R2:W-:Y:S04]  /*df910*/  STL [R1+0xa9dc], R0 ;  /* 0x00a9dc0001007387 */ /* 0x0005e80000100800 */
[----:B------:R3:W-:Y:S01]  /*df920*/  STL [R1+0xa9e0], R252 ;  /* 0x00a9e0fc01007387 */ /* 0x0007e20000100800 */
[----:B------:R-:W-:Y:S01]  /*df930*/  HMMA.1688.F32.TF32 R12, R56, R214, R188 ;  /* 0x000000d6380c723c */ /* 0x000fe200000810bc */
[----:B--2---:R-:W-:Y:S01]  /*df940*/  MOV R0, R223 ;  /* 0x000000df00007202 */ /* 0x004fe20000000f00 */
[----:B---3--:R-:W-:-:S04]  /*df950*/  IMAD.MOV.U32 R252, RZ, RZ, R231 ;  /* 0x000000fffffc7224 */ /* 0x008fc800078e00e7 */
[----:B------:R2:W-:Y:S02]  /*df960*/  STL [R1+0xa9e4], R0 ;  /* 0x00a9e40001007387 */ /* 0x0005e40000100800 */
[C---:B------:R-:W-:Y:S02]  /*df970*/  HMMA.1688.F32.TF32 R20, R56.reuse, R230, R224 ;  /* 0x000000e63814723c */ /* 0x040fe400000810e0 */
[----:B------:R3:W-:Y:S04]  /*df980*/  STL [R1+0xa9e8], R252 ;  /* 0x00a9e8fc01007387 */ /* 0x0007e80000100800 */
[----:B------:R-:W4:Y:S04]  /*df990*/  LDL.LU R224, [R1+0x19f0] ;  /* 0x0019f00001e07983 */ /* 0x000f280000300800 */
[----:B------:R-:W4:Y:S04]  /*df9a0*/  LDL.LU R225, [R1+0x19f4] ;  /* 0x0019f40001e17983 */ /* 0x000f280000300800 */
[----:B------:R-:W4:Y:S01]  /*df9b0*/  LDL.LU R226, [R1+0x19f8] ;  /* 0x0019f80001e27983 */ /* 0x000f220000300800 */
[C---:B------:R-:W-:Y:S03]  /*df9c0*/  HMMA.1688.F32.TF32 R136, R56.reuse, R146, R104 ;  /* 0x000000923888723c */ /* 0x040fe60000081068 */
[----:B------:R-:W4:Y:S04]  /*df9d0*/  LDL.LU R227, [R1+0x19fc] ;  /* 0x0019fc0001e37983 */ /* 0x000f280000300800 */
[----:B------:R-:W3:Y:S01]  /*df9e0*/  LDL.LU R188, [R1+0x1a10] ;  /* 0x001a100001bc7983 */ /* 0x000ee20000300800 */
[C---:B------:R-:W-:Y:S03]  /*df9f0*/  HMMA.1688.F32.TF32 R104, R56.reuse, R170, R164 ;  /* 0x000000aa3868723c */ /* 0x040fe600000810a4 */
[----:B------:R-:W3:Y:S04]  /*dfa00*/  LDL.LU R189, [R1+0x1a14] ;  /* 0x001a140001bd7983 */ /* 0x000ee80000300800 */
        /* <DEDUP_REMOVED lines=21> */
[----:B------:R-:W3:Y:S04]  /*dfb60*/  LDL.64 R186, [R1+0x1458] ;  /* 0x0014580001ba7983 */ /* 0x000ee80000100a00 */
        /* <DEDUP_REMOVED lines=29> */
[----:B--2---:R-:W-:-:S02]  /*dfd40*/  IMAD.MOV.U32 R0, RZ, RZ, R239 ;  /* 0x000000ffff007224 */ /* 0x004fc400078e00ef */
[----:B------:R-:W2:Y:S04]  /*dfd50*/  LDL.LU R232, [R1+0x19e0] ;  /* 0x0019e00001e87983 */ /* 0x000ea80000300800 */
[----:B------:R-:W2:Y:S04]  /*dfd60*/  LDL.LU R233, [R1+0x19e4] ;  /* 0x0019e40001e97983 */ /* 0x000ea80000300800 */
[----:B------:R-:W2:Y:S04]  /*dfd70*/  LDL.LU R234, [R1+0x19e8] ;  /* 0x0019e80001ea7983 */ /* 0x000ea80000300800 */
[----:B------:R-:W2:Y:S04]  /*dfd80*/  LDL.LU R235, [R1+0x19ec] ;  /* 0x0019ec0001eb7983 */ /* 0x000ea80000300800 */
[----:B------:R-:W2:Y:S04]  /*dfd90*/  LDL.64 R238, [R1+0x14f8] ;  /* 0x0014f80001ee7983 */ /* 0x000ea80000100a00 */
[----:B------:R4:W-:Y:S01]  /*dfda0*/  STL [R1+0xa9ec], R0 ;  /* 0x00a9ec0001007387 */ /* 0x0009e20000100800 */
[----:B---3--:R-:W-:-:S02]  /*dfdb0*/  IMAD.MOV.U32 R252, RZ, RZ, R187 ;  /* 0x000000fffffc7224 */ /* 0x008fc400078e00bb */
[----:B----4-:R-:W-:-:S03]  /*dfdc0*/  IMAD.MOV.U32 R0, RZ, RZ, R71 ;  /* 0x000000ffff007224 */ /* 0x010fc600078e0047 */
[----:B------:R3:W-:Y:S04]  /*dfdd0*/  STL [R1+0xa9f0], R252 ;  /* 0x00a9f0fc01007387 */ /* 0x0007e80000100800 */
[----:B------:R4:W-:Y:S01]  /*dfde0*/  STL [R1+0xa9f4], R0 ;  /* 0x00a9f40001007387 */ /* 0x0009e20000100800 */
[----:B---3--:R-:W-:Y:S01]  /*dfdf0*/  MOV R252, R147 ;  /* 0x0000009300fc7202 */ /* 0x008fe20000000f00 */
[----:B----4-:R-:W-:-:S04]  /*dfe00*/  IMAD.MOV.U32 R0, RZ, RZ, R155 ;  /* 0x000000ffff007224 */ /* 0x010fc800078e009b */
[----:B------:R3:W-:Y:S04]  /*dfe10*/  STL [R1+0xa9f8], R252 ;  /* 0x00a9f8fc01007387 */ /* 0x0007e80000100800 */
[----:B------:R4:W-:Y:S01]  /*dfe20*/  STL [R1+0xa9fc], R0 ;  /* 0x00a9fc0001007387 */ /* 0x0009e20000100800 */
[----:B---3--:R-:W-:Y:S02]  /*dfe30*/  IMAD.MOV.U32 R252, RZ, RZ, R163 ;  /* 0x000000fffffc7224 */ /* 0x008fe400078e00a3 */
[----:B----4-:R-:W-:-:S03]  /*dfe40*/  IMAD.MOV.U32 R0, RZ, RZ, R171 ;  /* 0x000000ffff007224 */ /* 0x010fc600078e00ab */
[----:B------:R3:W-:Y:S04]  /*dfe50*/  STL [R1+0xaa00], R252 ;  /* 0x00aa00fc01007387 */ /* 0x0007e80000100800 */
[----:B------:R4:W-:Y:S01]  /*dfe60*/  STL [R1+0xaa04], R0 ;  /* 0x00aa040001007387 */ /* 0x0009e20000100800 */
[----:B------:R-:W-:Y:S01]  /*dfe70*/  HMMA.1688.F32.TF32 R40, R56, R154, R148 ;  /* 0x0000009a3828723c */ /* 0x000fe20000081094 */
[----:B---3--:R-:W-:Y:S01]  /*dfe80*/  IMAD.MOV.U32 R252, RZ, RZ, R179 ;  /* 0x000000fffffc7224 */ /* 0x008fe200078e00b3 */
[----:B----4-:R-:W-:-:S04]  /*dfe90*/  MOV R0, R215 ;  /* 0x000000d700007202 */ /* 0x010fc80000000f00 */
[----:B------:R3:W-:Y:S02]  /*dfea0*/  STL [R1+0xaa08], R252 ;  /* 0x00aa08fc01007387 */ /* 0x0007e40000100800 */
[----:B------:R-:W-:Y:S01]  /*dfeb0*/  HMMA.1688.F32.TF32 R48, R56, R170, R164 ;  /* 0x000000aa3830723c */ /* 0x000fe200000810a4 */
[----:B------:R-:W-:Y:S01]  /*dfec0*/  IMAD.MOV.U32 R167, RZ, RZ, R244 ;  /* 0x000000ffffa77224 */ /* 0x000fe200078e00f4 */
[----:B------:R4:W-:Y:S01]  /*dfed0*/  STL [R1+0xaa0c], R0 ;  /* 0x00aa0c0001007387 */ /* 0x0009e20000100800 */
[----:B------:R-:W-:-:S05]  /*dfee0*/  IMAD.MOV.U32 R166, RZ, RZ, R245 ;  /* 0x000000ffffa67224 */ /* 0x000fca00078e00f5 */
[----:B------:R-:W-:Y:S01]  /*dfef0*/  HMMA.1688.F32.TF32 R52, R56, R178, R172 ;  /* 0x000000b23834723c */ /* 0x000fe200000810ac */
[----:B------:R-:W-:Y:S02]  /*dff00*/  IMAD.MOV.U32 R175, RZ, RZ, R246 ;  /* 0x000000ffffaf7224 */ /* 0x000fe400078e00f6 */
[----:B---3--:R-:W-:-:S05]  /*dff10*/  IMAD.MOV.U32 R252, RZ, RZ, R223 ;  /* 0x000000fffffc7224 */ /* 0x008fca00078e00df */
[----:B------:R3:W-:Y:S01]  /*dff20*/  STL [R1+0xaa10], R252 ;  /* 0x00aa10fc01007387 */ /* 0x0007e20000100800 */
[----:B------:R-:W-:-:S03]  /*dff30*/  IMAD.MOV.U32 R174, RZ, RZ, R247 ;  /* 0x000000ffffae7224 */ /* 0x000fc600078e00f7 */
        /* <DEDUP_REMOVED lines=17> */
[----:B------:R-:W-:-:S03]  /*e0050*/  MOV R179, R248 ;  /* 0x000000f800b37202 */ /* 0x000fc60000000f00 */
[----:B------:R-:W3:Y:S01]  /*e0060*/  LDL.LU R245, [R1+0x1984] ;  /* 0x0019840001f57983 */ /* 0x000ee20000300800 */
[----:B------:R-:W-:-:S03]  /*e0070*/  IMAD.MOV.U32 R178, RZ, RZ, R249 ;  /* 0x000000ffffb27224 */ /* 0x000fc600078e00f9 */
[----:B------:R-:W3:Y:S04]  /*e0080*/  LDL.LU R246, [R1+0x1988] ;  /* 0x0019880001f67983 */ /* 0x000ee80000300800 */
[----:B------:R-:W3:Y:S04]  /*e0090*/  LDL.LU R247, [R1+0x198c] ;  /* 0x00198c0001f77983 */ /* 0x000ee80000300800 */
[----:B------:R-:W4:Y:S04]  /*e00a0*/  LDL R94, [R1+0x1548] ;  /* 0x00154800015e7983 */ /* 0x000f280000100800 */
[----:B------:R-:W4:Y:S01]  /*e00b0*/  LDL R95, [R1+0x154c] ;  /* 0x00154c00015f7983 */ /* 0x000f220000100800 */
[C---:B------:R-:W-:Y:S03]  /*e00c0*/  HMMA.1688.F32.TF32 R32, R56.reuse, R70, R180 ;  /* 0x000000463820723c */ /* 0x040fe600000810b4 */
[----:B------:R-:W4:Y:S04]  /*e00d0*/  LDL.LU R248, [R1+0x1990] ;  /* 0x0019900001f87983 */ /* 0x000f280000300800 */
[----:B------:R-:W4:Y:S01]  /*e00e0*/  LDL.LU R249, [R1+0x1994] ;  /* 0x0019940001f97983 */ /* 0x000f220000300800 */
[C---:B------:R-:W-:Y:S03]  /*e00f0*/  HMMA.1688.F32.TF32 R68, R56.reuse, R230, R224 ;  /* 0x000000e63844723c */ /* 0x040fe600000810e0 */
[----:B------:R-:W4:Y:S04]  /*e0100*/  LDL.LU R250, [R1+0x1998] ;  /* 0x0019980001fa7983 */ /* 0x000f280000300800 */
[----:B------:R-:W4:Y:S04]  /*e0110*/  LDL.LU R251, [R1+0x199c] ;  /* 0x00199c0001fb7983 */ /* 0x000f280000300800 */
        /* <DEDUP_REMOVED lines=9> */
[----:B------:R-:W4:Y:S04]  /*e01b0*/  LDL R87, [R1+0x152c] ;  /* 0x00152c0001577983 */ /* 0x000f280000100800 */
[----:B------:R-:W4:Y:S04]  /*e01c0*/  LDL R82, [R1+0x1518] ;  /* 0x0015180001527983 */ /* 0x000f280000100800 */
[----:B------:R-:W4:Y:S04]  /*e01d0*/  LDL R83, [R1+0x151c] ;  /* 0x00151c0001537983 */ /* 0x000f280000100800 */
[----:B------:R-:W4:Y:S04]  /*e01e0*/  LDL.LU R216, [R1+0x19c0] ;  /* 0x0019c00001d87983 */ /* 0x000f280000300800 */
[----:B------:R-:W4:Y:S04]  /*e01f0*/  LDL.LU R217, [R1+0x19c4] ;  /* 0x0019c40001d97983 */ /* 0x000f280000300800 */
[----:B------:R-:W4:Y:S01]  /*e0200*/  LDL.LU R218, [R1+0x19c8] ;  /* 0x0019c80001da7983 */ /* 0x000f220000300800 */
[----:B------:R-:W-:Y:S03]  /*e0210*/  HMMA.1688.F32.TF32 R60, R56, R214, R188 ;  /* 0x000000d6383c723c */ /* 0x000fe600000810bc */
[----:B------:R-:W4:Y:S04]  /*e0220*/  LDL.LU R219, [R1+0x19cc] ;  /* 0x0019cc0001db7983 */ /* 0x000f280000300800 */
        /* <DEDUP_REMOVED lines=12> */
[----:B------:R-:W4:Y:S01]  /*e02f0*/  LDL.LU R240, [R1+0x1970] ;  /* 0x0019700001f07983 */ /* 0x000f220000300800 */
[----:B------:R-:W-:Y:S01]  /*e0300*/  IMAD.MOV.U32 R151, RZ, RZ, R242 ;  /* 0x000000ffff977224 */ /* 0x000fe200078e00f2 */
[----:B------:R-:W-:Y:S02]  /*e0310*/  MOV R150, R243 ;  /* 0x000000f300967202 */ /* 0x000fe40000000f00 */
[----:B------:R-:W4:Y:S04]  /*e0320*/  LDL.LU R241, [R1+0x1974] ;  /* 0x0019740001f17983 */ /* 0x000f280000300800 */
[----:B------:R-:W4:Y:S04]  /*e0330*/  LDL.LU R242, [R1+0x1978] ;  /* 0x0019780001f27983 */ /* 0x000f280000300800 */
[----:B------:R-:W4:Y:S01]  /*e0340*/  LDL.LU R243, [R1+0x197c] ;  /* 0x00197c0001f37983 */ /* 0x000f220000300800 */
[C---:B------:R-:W-:Y:S03]  /*e0350*/  HMMA.1688.F32.TF32 R36, R56.reuse, R146, R140 ;  /* 0x000000923824723c */ /* 0x040fe6000008108c */
[----:B------:R-:W1:Y:S04]  /*e0360*/  LDL R228, [R1] ;  /* 0x0000000001e47983 */ /* 0x000e680000100800 */
[----:B------:R-:W1:Y:S01]  /*e0370*/  LDL R229, [R1+0x4] ;  /* 0x0000040001e57983 */ /* 0x000e620000100800 */
[C---:B------:R-:W-:Y:S03]  /*e0380*/  HMMA.1688.F32.TF32 R44, R56.reuse, R162, R156 ;  /* 0x000000a2382c723c */ /* 0x040fe6000008109c */
[----:B------:R-:W4:Y:S04]  /*e0390*/  LDL.64 R180, [R1+0x50] ;  /* 0x0000500001b47983 */ /* 0x000f280000100a00 */
[----:B------:R-:W4:Y:S01]  /*e03a0*/  LDL.64 R182, [R1+0x58] ;  /* 0x0000580001b67983 */ /* 0x000f220000100a00 */
[C---:B--2---:R-:W-:Y:S03]  /*e03b0*/  HMMA.1688.F32.TF32 R72, R56.reuse, R238, R232 ;  /* 0x000000ee3848723c */ /* 0x044fe600000810e8 */
        /* <DEDUP_REMOVED lines=16> */
[----:B------:R-:W2:Y:S04]  /*e04c0*/  LDL R188, [R1+0x100] ;  /* 0x0001000001bc7983 */ /* 0x000ea80000100800 */
[----:B------:R-:W2:Y:S04]  /*e04d0*/  LDL R189, [R1+0x104] ;  /* 0x0001040001bd7983 */ /* 0x000ea80000100800 */
[----:B------:R-:W2:Y:S04]  /*e04e0*/  LDL R190, [R1+0x108] ;  /* 0x0001080001be7983 */ /* 0x000ea80000100800 */
[----:B------:R-:W2:Y:S01]  /*e04f0*/  LDL R191, [R1+0x10c] ;  /* 0x00010c0001bf7983 */ /* 0x000ea20000100800 */
[C---:B---3--:R-:W-:Y:S08]  /*e0500*/  HMMA.1688.F32.TF32 R96, R56.reuse, R98, R244 ;  /* 0x000000623860723c */ /* 0x048ff000000810f4 */
[C---:B----4-:R-:W-:Y:S08]  /*e0510*/  HMMA.1688.F32.TF32 R92, R56.reuse, R94, R248 ;  /* 0x0000005e385c723c */ /* 0x050ff000000810f8 */
[C---:B------:R-:W-:Y:S08]  /*e0520*/  HMMA.1688.F32.TF32 R88, R56.reuse, R90, R224 ;  /* 0x0000005a3858723c */ /* 0x040ff000000810e0 */
[C---:B------:R-:W-:Y:S08]  /*e0530*/  HMMA.1688.F32.TF32 R80, R56.reuse, R82, R216 ;  /* 0x000000523850723c */ /* 0x040ff000000810d8 */
[C---:B------:R-:W-:Y:S01]  /*e0540*/  HMMA.1688.F32.TF32 R76, R56.reuse, R78, R212 ;  /* 0x0000004e384c723c */ /* 0x040fe200000810d4 */
[----:B------:R-:W3:Y:S04]  /*e0550*/  LDL.LU.64 R214, [R1+0xac98] ;  /* 0x00ac980001d67983 */ /* 0x000ee80000300a00 */
[----:B------:R-:W4:Y:S04]  /*e0560*/  LDL.LU.64 R212, [R1+0xac90] ;  /* 0x00ac900001d47983 */ /* 0x000f280000300a00 */
[----:B------:R-:W3:Y:S04]  /*e0570*/  LDL.LU.64 R218, [R1+0xac88] ;  /* 0x00ac880001da7983 */ /* 0x000ee80000300a00 */
[----:B------:R-:W3:Y:S01]  /*e0580*/  LDL.LU.64 R216, [R1+0xac80] ;  /* 0x00ac800001d87983 */ /* 0x000ee20000300a00 */
[C---:B------:R-:W-:Y:S03]  /*e0590*/  HMMA.1688.F32.TF32 R84, R56.reuse, R86, R220 ;  /* 0x000000563854723c */ /* 0x040fe600000810dc */
[----:B------:R-:W3:Y:S04]  /*e05a0*/  LDL.LU.64 R222, [R1+0xac78] ;  /* 0x00ac780001de7983 */ /* 0x000ee80000300a00 */
[----:B------:R-:W3:Y:S04]  /*e05b0*/  LDL.LU.64 R220, [R1+0xac70] ;  /* 0x00ac700001dc7983 */ /* 0x000ee80000300a00 */
[----:B------:R-:W3:Y:S04]  /*e05c0*/  LDL.LU.64 R226, [R1+0xac68] ;  /* 0x00ac680001e27983 */ /* 0x000ee80000300a00 */
[----:B------:R-:W3:Y:S04]  /*e05d0*/  LDL.LU.64 R224, [R1+0xac60] ;  /* 0x00ac600001e07983 */ /* 0x000ee80000300a00 */
[----:B------:R-:W3:Y:S01]  /*e05e0*/  LDL.LU.64 R250, [R1+0xac58] ;  /* 0x00ac580001fa7983 */ /* 0x000ee20000300a00 */
[----:B------:R-:W-:Y:S03]  /*e05f0*/  HMMA.1688.F32.TF32 R120, R56, R122, R240 ;  /* 0x0000007a3878723c */ /* 0x000fe600000810f0 */
[----:B------:R-:W3:Y:S04]  /*e0600*/  LDL.LU.64 R248, [R1+0xac50] ;  /* 0x00ac500001f87983 */ /* 0x000ee80000300a00 */
[----:B------:R-:W3:Y:S04]  /*e0610*/  LDL.LU.64 R246, [R1+0xac48] ;  /* 0x00ac480001f67983 */ /* 0x000ee80000300a00 */
[----:B------:R-:W3:Y:S04]  /*e0620*/  LDL.LU.64 R244, [R1+0xac40] ;  /* 0x00ac400001f47983 */ /* 0x000ee80000300a00 */
[----:B------:R-:W3:Y:S04]  /*e0630*/  LDL.LU.64 R242, [R1+0xac38] ;  /* 0x00ac380001f27983 */ /* 0x000ee80000300a00 */
[----:B------:R-:W3:Y:S04]  /*e0640*/  LDL.LU.64 R240, [R1+0xac30] ;  /* 0x00ac300001f07983 */ /* 0x000ee80000300a00 */
[----:B------:R-:W3:Y:S04]  /*e0650*/  LDL R56, [R1+0x30] ;  /* 0x0000300001387983 */ /* 0x000ee80000100800 */
[----:B------:R-:W3:Y:S01]  /*e0660*/  LDL R57, [R1+0x34] ;  /* 0x0000340001397983 */ /* 0x000ee20000100800 */
[----:B------:R-:W-:Y:S01]  /*e0670*/  IMAD.MOV.U32 R0, RZ, RZ, R231 ;  /* 0x000000ffff007224 */ /* 0x000fe200078e00e7 */
[----:B-1----:R-:W-:Y:S02]  /*e0680*/  HMMA.1688.F32.TF32 R132, R8, R228, R132 ;  /* 0x000000e40884723c */ /* 0x002fe40000081084 */
[----:B------:R-:W4:Y:S01]  /*e0690*/  LDL.LU.64 R230, [R1+0xac28] ;  /* 0x00ac280001e67983 */ /* 0x000f220000300a00 */
[----:B------:R-:W-:-:S03]  /*e06a0*/  IMAD.MOV.U32 R252, RZ, RZ, R239 ;  /* 0x000000fffffc7224 */ /* 0x000fc600078e00ef */
[----:B------:R-:W4:Y:S02]  /*e06b0*/  LDL.LU.64 R228, [R1+0xac20] ;  /* 0x00ac200001e47983 */ /* 0x000f240000300a00 */
[C---:B--2---:R-:W-:Y:S02]  /*e06c0*/  HMMA.1688.F32.TF32 R116, R8.reuse, R232, R116 ;  /* 0x000000e80874723c */ /* 0x044fe40000081074 */
[----:B------:R-:W2:Y:S04]  /*e06d0*/  LDL.LU.64 R234, [R1+0xac18] ;  /* 0x00ac180001ea7983 */ /* 0x000ea80000300a00 */
[----:B------:R-:W2:Y:S02]  /*e06e0*/  LDL.LU.64 R232, [R1+0xac10] ;  /* 0x00ac100001e87983 */ /* 0x000ea40000300a00 */
[C---:B------:R-:W-:Y:S02]  /*e06f0*/  HMMA.1688.F32.TF32 R136, R8.reuse, R236, R136 ;  /* 0x000000ec0888723c */ /* 0x040fe40000081088 */
[----:B------:R-:W2:Y:S04]  /*e0700*/  LDL.LU.64 R238, [R1+0xac08] ;  /* 0x00ac080001ee7983 */ /* 0x000ea80000300a00 */
[----:B------:R-:W2:Y:S02]  /*e0710*/  LDL.LU.64 R236, [R1+0xac00] ;  /* 0x00ac000001ec7983 */ /* 0x000ea40000300a00 */
[C---:B---3--:R-:W-:Y:S02]  /*e0720*/  HMMA.1688.F32.TF32 R56, R8.reuse, R56, R124 ;  /* 0x000000380838723c */ /* 0x048fe4000008107c */
[----:B------:R-:W-:Y:S04]  /*e0730*/  LDS R124, [R3+UR10+0xe200] ;  /* 0x00e2000a037c7984 */ /* 0x000fe80008000800 */
[----:B------:R-:W-:Y:S04]  /*e0740*/  LDS R126, [R3+UR10+0xf200] ;  /* 0x00f2000a037e7984 */ /* 0x000fe80008000800 */
[----:B------:R-:W-:Y:S04]  /*e0750*/  LDS R125, [R2+UR10+0xe200] ;  /* 0x00e2000a027d7984 */ /* 0x000fe80008000800 */
[----:B------:R-:W1:Y:S01]  /*e0760*/  LDS R127, [R2+UR10+0xf200] ;  /* 0x00f2000a027f7984 */ /* 0x000e620008000800 */
[C---:B------:R-:W-:Y:S08]  /*e0770*/  HMMA.1688.F32.TF32 R128, R8.reuse, R244, R128 ;  /* 0x000000f40880723c */ /* 0x040ff00000081080 */
[----:B------:R-:W-:Y:S01]  /*e0780*/  HMMA.1688.F32.TF32 R108, R8, R240, R108 ;  /* 0x000000f0086c723c */ /* 0x000fe2000008106c */
[----:B------:R3:W-:Y:S04]  /*e0790*/  STL.64 [R1+0xa950], R242 ;  /* 0x00a950f201007387 */ /* 0x0007e80000100a00 */
[----:B------:R-:W-:Y:S07]  /*e07a0*/  STL.64 [R1+0xa948], R240 ;  /* 0x00a948f001007387 */ /* 0x000fee0000100a00 */
[C---:B-1----:R-:W-:Y:S08]  /*e07b0*/  HMMA.1688.F32.TF32 R128, R124.reuse, R246, R128 ;  /* 0x000000f67c80723c */ /* 0x042ff00000081080 */
[----:B------:R-:W-:Y:S01]  /*e07c0*/  HMMA.1688.F32.TF32 R108, R124, R242, R108 ;  /* 0x000000f27c6c723c */ /* 0x000fe2000008106c */
[----:B---3--:R-:W3:Y:S04]  /*e07d0*/  LDL R242, [R1+0x38] ;  /* 0x0000380001f27983 */ /* 0x008ee80000100800 */
[----:B------:R-:W3:Y:S06]  /*e07e0*/  LDL R243, [R1+0x3c] ;  /* 0x00003c0001f37983 */ /* 0x000eec0000100800 */
[----:B------:R1:W-:Y:S04]  /*e07f0*/  STL.64 [R1+0xabf8], R130 ;  /* 0x00abf88201007387 */ /* 0x0003e80000100a00 */
[----:B------:R-:W-:Y:S04]  /*e0800*/  STL.64 [R1+0xabf0], R128 ;  /* 0x00abf08001007387 */ /* 0x000fe80000100a00 */
[----:B-1----:R-:W3:Y:S04]  /*e0810*/  LDL R130, [R1+0x28] ;  /* 0x0000280001827983 */ /* 0x002ee80000100800 */
[----:B------:R-:W3:Y:S04]  /*e0820*/  LDL R131, [R1+0x2c] ;  /* 0x00002c0001837983 */ /* 0x000ee80000100800 */
[----:B------:R1:W-:Y:S04]  /*e0830*/  STL.64 [R1+0xa960], R246 ;  /* 0x00a960f601007387 */ /* 0x0003e80000100a00 */
[----:B------:R-:W-:Y:S04]  /*e0840*/  STL.64 [R1+0xa958], R244 ;  /* 0x00a958f401007387 */ /* 0x000fe80000100a00 */
[----:B-1----:R-:W3:Y:S04]  /*e0850*/  LDL R246, [R1+0x18] ;  /* 0x0000180001f67983 */ /* 0x002ee80000100800 */
[----:B------:R-:W3:Y:S01]  /*e0860*/  LDL R247, [R1+0x1c] ;  /* 0x00001c0001f77983 */ /* 0x000ee20000100800 */
[C---:B------:R-:W-:Y:S08]  /*e0870*/  HMMA.1688.F32.TF32 R112, R8.reuse, R248, R112 ;  /* 0x000000f80870723c */ /* 0x040ff00000081070 */
[----:B------:R-:W-:-:S12]  /*e0880*/  HMMA.1688.F32.TF32 R12, R8, R144, R12 ;  /* 0x00000090080c723c */ /* 0x000fd8000008100c */
        /* <DEDUP_REMOVED lines=10> */
[----:B------:R1:W-:Y:S07]  /*e0930*/  STL.64 [R1+0xabe8], R114 ;  /* 0x00abe87201007387 */ /* 0x0003ee0000100a00 */
[----:B--2---:R-:W-:Y:S01]  /*e0940*/  HMMA.1688.F32.TF32 R52, R8, R236, R52 ;  /* 0x000000ec0834723c */ /* 0x004fe20000081034 */
[----:B------:R-:W-:Y:S01]  /*e0950*/  STL.64 [R1+0xabe0], R112 ;  /* 0x00abe07001007387 */ /* 0x000fe20000100a00 */
[----:B------:R-:W-:Y:S01]  /*e0960*/  IMAD.MOV.U32 R241, RZ, RZ, R182 ;  /* 0x000000fffff17224 */ /* 0x000fe200078e00b6 */
[----:B------:R-:W-:-:S05]  /*e0970*/  MOV R240, R183 ;  /* 0x000000b700f07202 */ /* 0x000fca0000000f00 */
[C---:B------:R-:W-:Y:S01]  /*e0980*/  HMMA.1688.F32.TF32 R60, R8.reuse, R232, R60 ;  /* 0x000000e8083c723c */ /* 0x040fe2000008103c */
[----:B-1----:R-:W2:Y:S01]  /*e0990*/  LDL R114, [R1+0x8] ;  /* 0x0000080001727983 */ /* 0x002ea20000100800 */
[----:B------:R-:W-:Y:S02]  /*e09a0*/  IMAD.MOV.U32 R245, RZ, RZ, R154 ;  /* 0x000000fffff57224 */ /* 0x000fe400078e009a */
[----:B------:R-:W-:Y:S01]  /*e09b0*/  IMAD.MOV.U32 R244, RZ, RZ, R155 ;  /* 0x000000fffff47224 */ /* 0x000fe200078e009b */
[----:B------:R-:W2:Y:S03]  /*e09c0*/  LDL R115, [R1+0xc] ;  /* 0x00000c0001737983 */ /* 0x000ea60000100800 */
[C---:B----4-:R-:W-:Y:S01]  /*e09d0*/  HMMA.1688.F32.TF32 R64, R8.reuse, R228, R64 ;  /* 0x000000e40840723c */ /* 0x050fe20000081040 */
[----:B------:R1:W-:Y:S04]  /*e09e0*/  STL.64 [R1+0xa970], R250 ;  /* 0x00a970fa01007387 */ /* 0x0003e80000100a00 */
[----:B------:R4:W-:Y:S03]  /*e09f0*/  STL.64 [R1+0xa968], R248 ;  /* 0x00a968f801007387 */ /* 0x0009e60000100a00 */
[----:B------:R-:W-:Y:S01]  /*e0a00*/  HMMA.1688.F32.TF32 R68, R8, R224, R68 ;  /* 0x000000e00844723c */ /* 0x000fe20000081044 */
[----:B-1----:R-:W-:Y:S01]  /*e0a10*/  IMAD.MOV.U32 R251, RZ, RZ, R170 ;  /* 0x000000fffffb7224 */ /* 0x002fe200078e00aa */
[----:B------:R-:W-:-:S06]  /*e0a20*/  MOV R250, R171 ;  /* 0x000000ab00fa7202 */ /* 0x000fcc0000000f00 */
[----:B------:R-:W-:Y:S01]  /*e0a30*/  HMMA.1688.F32.TF32 R72, R8, R220, R72 ;  /* 0x000000dc0848723c */ /* 0x000fe20000081048 */
[----:B----4-:R-:W-:Y:S02]  /*e0a40*/  IMAD.MOV.U32 R249, RZ, RZ, R162 ;  /* 0x000000fffff97224 */ /* 0x010fe400078e00a2 */
[----:B------:R-:W-:-:S05]  /*e0a50*/  IMAD.MOV.U32 R248, RZ, RZ, R163 ;  /* 0x000000fffff87224 */ /* 0x000fca00078e00a3 */
        /* <DEDUP_REMOVED lines=11> */
[----:B------:R-:W-:Y:S08]  /*e0b10*/  HMMA.1688.F32.TF32 R80, R8, R212, R80 ;  /* 0x000000d40850723c */ /* 0x000ff00000081050 */
[C---:B------:R-:W-:Y:S08]  /*e0b20*/  HMMA.1688.F32.TF32 R52, R124.reuse, R238, R52 ;  /* 0x000000ee7c34723c */ /* 0x040ff00000081034 */
[----:B---3--:R-:W-:Y:S01]  /*e0b30*/  HMMA.1688.F32.TF32 R56, R124, R242, R56 ;  /* 0x000000f27c38723c */ /* 0x008fe20000081038 */
[----:B------:R-:W-:-:S02]  /*e0b40*/  IMAD.MOV.U32 R243, RZ, RZ, R146 ;  /* 0x000000fffff37224 */ /* 0x000fc400078e0092 */
[----:B------:R-:W-:-:S05]  /*e0b50*/  IMAD.MOV.U32 R242, RZ, RZ, R147 ;  /* 0x000000fffff27224 */ /* 0x000fca00078e0093 */
[----:B------:R-:W-:Y:S04]  /*e0b60*/  STL.64 [R1+0xaa28], R242 ;  /* 0x00aa28f201007387 */ /* 0x000fe80000100a00 */
[----:B------:R1:W-:Y:S01]  /*e0b70*/  STL.64 [R1+0xaa20], R240 ;  /* 0x00aa20f001007387 */ /* 0x0003e20000100a00 */
[C---:B------:R-:W-:Y:S08]  /*e0b80*/  HMMA.1688.F32.TF32 R60, R124.reuse, R234, R60 ;  /* 0x000000ea7c3c723c */ /* 0x040ff0000008103c */
[C---:B------:R-:W-:Y:S08]  /*e0b90*/  HMMA.1688.F32.TF32 R64, R124.reuse, R230, R64 ;  /* 0x000000e67c40723c */ /* 0x040ff00000081040 */
[----:B------:R-:W-:Y:S01]  /*e0ba0*/  HMMA.1688.F32.TF32 R116, R124, R246, R116 ;  /* 0x000000f67c74723c */ /* 0x000fe20000081074 */
[----:B------:R-:W-:Y:S01]  /*e0bb0*/  MOV R247, R158 ;  /* 0x0000009e00f77202 */ /* 0x000fe20000000f00 */
[----:B------:R-:W-:-:S05]  /*e0bc0*/  IMAD.MOV.U32 R246, RZ, RZ, R159 ;  /* 0x000000fffff67224 */ /* 0x000fca00078e009f */
        /* <DEDUP_REMOVED lines=65> */
[----:B-1----:R-:W2:Y:S04]  /*e0fe0*/  LDL R234, [R1+0x2e8] ;  /* 0x0002e80001ea7983 */ /* 0x002ea80000100800 */
        /* <DEDUP_REMOVED lines=351> */
[----:B------:R-:W-:Y:S08]  /*e25e0*/  HMMA.1688.F32.TF32 R16, R124, R242, R16 ;  /* 0x000000f27c10723c */ /* 0x000ff00000081010 */
[----:B------:R-:W-:Y:S01]  /*e25f0*/  HMMA.1688.F32.TF32 R40, R8, R232, R40 ;  /* 0x000000e80828723c */ /* 0x000fe20000081028 */
[----:B----4-:R-:W-:-:S02]  /*e2600*/  IMAD.MOV.U32 R232, RZ, RZ, R187 ;  /* 0x000000ffffe87224 */ /* 0x010fc400078e00bb */
[----:B------:R-:W-:-:S05]  /*e2610*/  IMAD.MOV.U32 R233, RZ, RZ, R183 ;  /* 0x000000ffffe97224 */ /* 0x000fca00078e00b7 */
[----:B--2---:R-:W-:Y:S01]  /*e2620*/  HMMA.1688.F32.TF32 R116, R124, R194, R116 ;  /* 0x000000c27c74723c */ /* 0x004fe20000081074 */
        /* <DEDUP_REMOVED lines=16> */
[----:B------:R-:W2:Y:S04]  /*e2730*/  LDL.LU R187, [R1+0xaa18] ;  /* 0x00aa180001bb7983 */ /* 0x000ea80000300800 */
[----:B------:R-:W3:Y:S01]  /*e2740*/  LDL.LU R183, [R1+0xaa14] ;  /* 0x00aa140001b77983 */ /* 0x000ee20000300800 */
[C---:B------:R-:W-:Y:S03]  /*e2750*/  HMMA.1688.F32.TF32 R20, R8.reuse, R212, R20 ;  /* 0x000000d40814723c */ /* 0x040fe60000081014 */
[----:B------:R-:W3:Y:S05]  /*e2760*/  LDL.64 R212, [R1+0x12b0] ;  /* 0x0012b00001d47983 */ /* 0x000eea0000100a00 */
[C---:B------:R-:W-:Y:S01]  /*e2770*/  HMMA.1688.F32.TF32 R24, R8.reuse, R216, R24 ;  /* 0x000000d80818723c */ /* 0x040fe20000081018 */
[----:B------:R-:W4:Y:S07]  /*e2780*/  LDL.64 R216, [R1+0x12a0] ;  /* 0x0012a00001d87983 */ /* 0x000f2e0000100a00 */
[C---:B------:R-:W-:Y:S01]  /*e2790*/  HMMA.1688.F32.TF32 R28, R8.reuse, R220, R28 ;  /* 0x000000dc081c723c */ /* 0x040fe2000008101c */
[----:B------:R-:W4:Y:S07]  /*e27a0*/  LDL.64 R220, [R1+0x1290] ;  /* 0x0012900001dc7983 */ /* 0x000f2e0000100a00 */
[C---:B------:R-:W-:Y:S01]  /*e27b0*/  HMMA.1688.F32.TF32 R32, R8.reuse, R224, R32 ;  /* 0x000000e00820723c */ /* 0x040fe20000081020 */
[----:B------:R-:W4:Y:S07]  /*e27c0*/  LDL.64 R224, [R1+0x1300] ;  /* 0x0013000001e07983 */ /* 0x000f2e0000100a00 */
[C---:B------:R-:W-:Y:S01]  /*e27d0*/  HMMA.1688.F32.TF32 R36, R8.reuse, R228, R36 ;  /* 0x000000e40824723c */ /* 0x040fe20000081024 */
[----:B------:R-:W4:Y:S07]  /*e27e0*/  LDL.64 R228, [R1+0x12f0] ;  /* 0x0012f00001e47983 */ /* 0x000f2e0000100a00 */
[C---:B------:R-:W-:Y:S01]  /*e27f0*/  HMMA.1688.F32.TF32 R44, R8.reuse, R236, R44 ;  /* 0x000000ec082c723c */ /* 0x040fe2000008102c */
[----:B------:R-:W4:Y:S04]  /*e2800*/  LDL.64 R236, [R1+0x12c0] ;  /* 0x0012c00001ec7983 */ /* 0x000f280000100a00 */
[----:B------:R-:W-:Y:S04]  /*e2810*/  STL [R1+0xa720], R190 ;  /* 0x00a720be01007387 */ /* 0x000fe80000100800 */
[----:B------:R-:W-:Y:S01]  /*e2820*/  STL [R1+0xa71c], R191 ;  /* 0x00a71cbf01007387 */ /* 0x000fe20000100800 */
[C---:B------:R-:W-:Y:S03]  /*e2830*/  HMMA.1688.F32.TF32 R48, R8.reuse, R188, R48 ;  /* 0x000000bc0830723c */ /* 0x040fe60000081030 */
[----:B------:R-:W-:Y:S05]  /*e2840*/  STL [R1+0xa724], R186 ;  /* 0x00a724ba01007387 */ /* 0x000fea0000100800 */
        /* <DEDUP_REMOVED lines=32> */
[----:B--2---:R-:W-:Y:S04]  /*e2a50*/  STL [R1+0xa718], R187 ;  /* 0x00a718bb01007387 */ /* 0x004fe80000100800 */
        /* <DEDUP_REMOVED lines=16> */
[----:B------:R-:W-:Y:S01]  /*e2b60*/  STL.64 [R1+0xa7f8], R150 ;  /* 0x00a7f89601007387 */ /* 0x000fe20000100a00 */
[C---:B------:R-:W-:Y:S03]  /*e2b70*/  HMMA.1688.F32.TF32 R52, R124.reuse, R186, R52 ;  /* 0x000000ba7c34723c */ /* 0x040fe60000081034 */
[----:B------:R2:W-:Y:S05]  /*e2b80*/  STL.64 [R1+0xa7f0], R148 ;  /* 0x00a7f09401007387 */ /* 0x0005ea0000100a00 */
[C---:B------:R-:W-:Y:S01]  /*e2b90*/  HMMA.1688.F32.TF32 R60, R124.reuse, R182, R60 ;  /* 0x000000b67c3c723c */ /* 0x040fe2000008103c */
[----:B--2---:R-:W2:Y:S07]  /*e2ba0*/  LDL R148, [R1+0x12d0] ;  /* 0x0012d00001947983 */ /* 0x004eae0000100800 */
[C---:B------:R-:W-:Y:S01]  /*e2bb0*/  HMMA.1688.F32.TF32 R96, R124.reuse, R146, R96 ;  /* 0x000000927c60723c */ /* 0x040fe20000081060 */
[----:B------:R-:W2:Y:S04]  /*e2bc0*/  LDL R149, [R1+0x12d4] ;  /* 0x0012d40001957983 */ /* 0x000ea80000100800 */
[----:B------:R-:W-:Y:S03]  /*e2bd0*/  STL [R1+0xa6ec], R146 ;  /* 0x00a6ec9201007387 */ /* 0x000fe60000100800 */
[----:B------:R-:W-:Y:S01]  /*e2be0*/  HMMA.1688.F32.TF32 R120, R124, R142, R120 ;  /* 0x0000008e7c78723c */ /* 0x000fe20000081078 */
[----:B------:R-:W-:Y:S04]  /*e2bf0*/  STL [R1+0xa6e8], R147 ;  /* 0x00a6e89301007387 */ /* 0x000fe80000100800 */
[----:B------:R-:W1:Y:S04]  /*e2c00*/  LDL R124, [R1+0x1310] ;  /* 0x00131000017c7983 */ /* 0x000e680000100800 */
[----:B------:R-:W1:Y:S04]  /*e2c10*/  LDL R125, [R1+0x1314] ;  /* 0x00131400017d7983 */ /* 0x000e680000100800 */
[----:B------:R4:W-:Y:S04]  /*e2c20*/  STL [R1+0xa6e4], R142 ;  /* 0x00a6e48e01007387 */ /* 0x0009e80000100800 */
[----:B------:R3:W-:Y:S01]  /*e2c30*/  STL [R1+0xa6e0], R143 ;  /* 0x00a6e08f01007387 */ /* 0x0007e20000100800 */
[----:B----4-:R-:W-:-:S02]  /*e2c40*/  IMAD.MOV.U32 R142, RZ, RZ, R224 ;  /* 0x000000ffff8e7224 */ /* 0x010fc400078e00e0 */
[----:B---3--:R-:W-:Y:S01]  /*e2c50*/  IMAD.MOV.U32 R143, RZ, RZ, R225 ;  /* 0x000000ffff8f7224 */ /* 0x008fe200078e00e1 */
[----:B------:R-:W-:Y:S01]  /*e2c60*/  MOV R146, R228 ;  /* 0x000000e400927202 */ /* 0x000fe20000000f00 */
[----:B------:R-:W-:Y:S02]  /*e2c70*/  IMAD.MOV.U32 R147, RZ, RZ, R229 ;  /* 0x000000ffff937224 */ /* 0x000fe400078e00e5 */
[----:B------:R-:W-:Y:S02]  /*e2c80*/  IMAD.MOV.U32 R159, RZ, RZ, R236 ;  /* 0x000000ffff9f7224 */ /* 0x000fe400078e00ec */
[----:B------:R-:W-:Y:S01]  /*e2c90*/  IMAD.MOV.U32 R155, RZ, RZ, R237 ;  /* 0x000000ffff9b7224 */ /* 0x000fe200078e00ed */
[C---:B-1----:R-:W-:Y:S08]  /*e2ca0*/  HMMA.1688.F32.TF32 R124, R8.reuse, R124, R108 ;  /* 0x0000007c087c723c */ /* 0x042ff0000008106c */
[C---:B------:R-:W-:Y:S11]  /*e2cb0*/  HMMA.1688.F32.TF32 R108, R8.reuse, R224, R128 ;  /* 0x000000e0086c723c */ /* 0x040ff60000081080 */
[----:B------:R-:W-:Y:S04]  /*e2cc0*/  STL.64 [R1+0x2960], R124 ;  /* 0x0029607c01007387 */ /* 0x000fe80000100a00 */
[----:B------:R-:W-:Y:S04]  /*e2cd0*/  STL.64 [R1+0x2968], R126 ;  /* 0x0029687e01007387 */ /* 0x000fe80000100a00 */
[----:B------:R-:W-:Y:S04]  /*e2ce0*/  STL.64 [R1+0x2950], R108 ;  /* 0x0029506c01007387 */ /* 0x000fe80000100a00 */
[----:B------:R1:W-:Y:S04]  /*e2cf0*/  STL.64 [R1+0x2958], R110 ;  /* 0x0029586e01007387 */ /* 0x0003e80000100a00 */
[----:B------:R-:W3:Y:S01]  /*e2d00*/  LDL.64 R224, [R1+0x1280] ;  /* 0x0012800001e07983 */ /* 0x000ee20000100a00 */
[----:B-1----:R-:W-:Y:S03]  /*e2d10*/  HMMA.1688.F32.TF32 R108, R8, R228, R112 ;  /* 0x000000e4086c723c */ /* 0x002fe60000081070 */
[----:B------:R-:W-:Y:S04]  /*e2d20*/  STL.64 [R1+0xa808], R142 ;  /* 0x00a8088e01007387 */ /* 0x000fe80000100a00 */
[----:B------:R-:W-:-:S12]  /*e2d30*/  STL.64 [R1+0xa800], R140 ;  /* 0x00a8008c01007387 */ /* 0x000fd80000100a00 */
[----:B------:R-:W-:Y:S04]  /*e2d40*/  STL.64 [R1+0x2940], R108 ;  /* 0x0029406c01007387 */ /* 0x000fe80000100a00 */
[----:B------:R1:W-:Y:S04]  /*e2d50*/  STL.64 [R1+0x2948], R110 ;  /* 0x0029486e01007387 */ /* 0x0003e80000100a00 */
[----:B------:R-:W4:Y:S01]  /*e2d60*/  LDL.64 R228, [R1+0x1270] ;  /* 0x0012700001e47983 */ /* 0x000f220000100a00 */
[C---:B-1----:R-:W-:Y:S03]  /*e2d70*/  HMMA.1688.F32.TF32 R108, R8.reuse, R232, R132 ;  /* 0x000000e8086c723c */ /* 0x042fe60000081084 */
[----:B------:R-:W-:Y:S04]  /*e2d80*/  STL.64 [R1+0xa818], R146 ;  /* 0x00a8189201007387 */ /* 0x000fe80000100a00 */
[----:B------:R-:W-:Y:S01]  /*e2d90*/  STL.64 [R1+0xa810], R144 ;  /* 0x00a8109001007387 */ /* 0x000fe20000100a00 */
[C---:B--2---:R-:W-:Y:S03]  /*e2da0*/  HMMA.1688.F32.TF32 R112, R8.reuse, R148, R116 ;  /* 0x000000940870723c */ /* 0x044fe60000081074 */
[----:B------:R-:W2:Y:S08]  /*e2db0*/  LDL.64 R232, [R1+0x1260] ;  /* 0x0012600001e87983 */ /* 0x000eb00000100a00 */
[----:B------:R-:W-:Y:S04]  /*e2dc0*/  STL.64 [R1+0x2930], R108 ;  /* 0x0029306c01007387 */ /* 0x000fe80000100a00 */
[----:B------:R1:W-:Y:S02]  /*e2dd0*/  STL.64 [R1+0x2938], R110 ;  /* 0x0029386e01007387 */ /* 0x0003e40000100a00 */
[----:B-1----:R-:W-:Y:S02]  /*e2de0*/  HMMA.1688.F32.TF32 R108, R8, R236, R136 ;  /* 0x000000ec086c723c */ /* 0x002fe40000081088 */
[----:B------:R-:W-:Y:S04]  /*e2df0*/  STL.64 [R1+0x2920], R112 ;  /* 0x0029207001007387 */ /* 0x000fe80000100a00 */
[----:B------:R-:W-:-:S13]  /*e2e00*/  STL.64 [R1+0x2928], R114 ;  /* 0x0029287201007387 */ /* 0x000fda0000100a00 */
[----:B------:R-:W-:Y:S04]  /*e2e10*/  STL.64 [R1+0x2910], R108 ;  /* 0x0029106c01007387 */ /* 0x000fe80000100a00 */
[----:B------:R-:W-:Y:S04]  /*e2e20*/  STL.64 [R1+0x2918], R110 ;  /* 0x0029186e01007387 */ /* 0x000fe80000100a00 */
[----:B------:R-:W2:Y:S01]  /*e2e30*/  LDL.64 R236, [R1+0x1250] ;  /* 0x0012500001ec7983 */ /* 0x000ea20000100a00 */
[----:B------:R-:W-:Y:S01]  /*e2e40*/  HMMA.1688.F32.TF32 R56, R8, R212, R56 ;  /* 0x000000d40838723c */ /* 0x000fe20000081038 */
[----:B------:R-:W-:Y:S01]  /*e2e50*/  IMAD.MOV.U32 R162, RZ, RZ, R212 ;  /* 0x000000ffffa27224 */ /* 0x000fe200078e00d4 */
[----:B------:R-:W-:-:S15]  /*e2e60*/  MOV R163, R213 ;  /* 0x000000d500a37202 */ /* 0x000fde0000000f00 */
        /* <DEDUP_REMOVED lines=10> */
[----:B------:R-:W-:Y:S02]  /*e2f10*/  IMAD.MOV.U32 R167, RZ, RZ, R217 ;  /* 0x000000ffffa77224 */ /* 0x000fe400078e00d9 */
[----:B------:R-:W-:-:S02]  /*e2f20*/  IMAD.MOV.U32 R174, RZ, RZ, R220 ;  /* 0x000000ffffae7224 */ /* 0x000fc400078e00dc */
[----:B------:R-:W-:Y:S01]  /*e2f30*/  IMAD.MOV.U32 R175, RZ, RZ, R221 ;  /* 0x000000ffffaf7224 */ /* 0x000fe200078e00dd */
[----:B------:R-:W-:Y:S04]  /*e2f40*/  STL.64 [R1+0xa838], R166 ;  /* 0x00a838a601007387 */ /* 0x000fe80000100a00 */
[----:B------:R-:W-:Y:S07]  /*e2f50*/  STL.64 [R1+0xa830], R164 ;  /* 0x00a830a401007387 */ /* 0x000fee0000100a00 */
[----:B------:R-:W-:Y:S04]  /*e2f60*/  STL.64 [R1+0x28e0], R56 ;  /* 0x0028e03801007387 */ /* 0x000fe80000100a00 */
[----:B------:R-:W-:Y:S04]  /*e2f70*/  STL.64 [R1+0x28e8], R58 ;  /* 0x0028e83a01007387 */ /* 0x000fe80000100a00 */
[----:B------:R-:W-:Y:S04]  /*e2f80*/  STL.64 [R1+0xa848], R174 ;  /* 0x00a848ae01007387 */ /* 0x000fe80000100a00 */
[----:B------:R-:W-:Y:S01]  /*e2f90*/  STL.64 [R1+0xa840], R172 ;  /* 0x00a840ac01007387 */ /* 0x000fe20000100a00 */
[----:B------:R-:W-:-:S02]  /*e2fa0*/  IMAD.MOV.U32 R239, RZ, RZ, R252 ;  /* 0x000000ffffef7224 */ /* 0x000fc400078e00fc */
[----:B------:R-:W-:Y:S01]  /*e2fb0*/  IMAD.MOV.U32 R231, RZ, RZ, R0 ;  /* 0x000000ffffe77224 */ /* 0x000fe200078e0000 */
[----:B------:R-:W-:Y:S04]  /*e2fc0*/  LDS R56, [R3+UR10+0xa280] ;  /* 0x00a2800a03387984 */ /* 0x000fe80008000800 */
[----:B------:R-:W-:Y:S04]  /*e2fd0*/  LDS R58, [R3+UR10+0xb280] ;  /* 0x00b2800a033a7984 */ /* 0x000fe80008000800 */
[----:B------:R-:W-:Y:S04]  /*e2fe0*/  LDS R57, [R2+UR10+0xa280] ;  /* 0x00a2800a02397984 */ /* 0x000fe80008000800 */
[----:B------:R-:W1:Y:S01]  /*e2ff0*/  LDS R59, [R2+UR10+0xb280] ;  /* 0x00b2800a023b7984 */ /* 0x000e620008000800 */
[----:B---3--:R-:W-:-:S15]  /*e3000*/  HMMA.1688.F32.TF32 R4, R8, R224, R4 ;  /* 0x000000e00804723c */ /* 0x008fde0000081004 */
[----:B------:R-:W-:-:S04]  /*e3010*/  NOP ;  /* 0x0000000000007918 */ /* 0x000fc80000000000 */
[----:B------:R-:W-:Y:S04]  /*e3020*/  STL.64 [R1+0x28d0], R4 ;  /* 0x0028d00401007387 */ /* 0x000fe80000100a00 */
[----:B------:R4:W-:Y:S02]  /*e3030*/  STL.64 [R1+0x28d8], R6 ;  /* 0x0028d80601007387 */ /* 0x0009e40000100a00 */
[----:B----4-:R-:W-:-:S15]  /*e3040*/  HMMA.1688.F32.TF32 R4, R8, R228, R12 ;  /* 0x000000e40804723c */ /* 0x010fde000008100c */
[----:B------:R-:W-:-:S04]  /*e3050*/  NOP ;  /* 0x0000000000007918 */ /* 0x000fc80000000000 */
[----:B------:R-:W-:Y:S04]  /*e3060*/  STL.64 [R1+0x28c0], R4 ;  /* 0x0028c00401007387 */ /* 0x000fe80000100a00 */
[----:B------:R2:W-:Y:S02]  /*e3070*/  STL.64 [R1+0x28c8], R6 ;  /* 0x0028c80601007387 */ /* 0x0005e40000100a00 */
[----:B--2---:R-:W-:Y:S01]  /*e3080*/  HMMA.1688.F32.TF32 R4, R8, R232, R16 ;  /* 0x000000e80804723c */ /* 0x004fe20000081010 */
[----:B------:R-:W-:Y:S01]  /*e3090*/  IMAD.MOV.U32 R191, RZ, RZ, R228 ;  /* 0x000000ffffbf7224 */ /* 0x000fe200078e00e4 */
[----:B------:R-:W-:Y:S01]  /*e30a0*/  MOV R190, R233 ;  /* 0x000000e900be7202 */ /* 0x000fe20000000f00 */
[----:B------:R-:W-:Y:S02]  /*e30b0*/  IMAD.MOV.U32 R187, RZ, RZ, R229 ;  /* 0x000000ffffbb7224 */ /* 0x000fe400078e00e5 */
[----:B------:R-:W-:-:S14]  /*e30c0*/  IMAD.MOV.U32 R186, RZ, RZ, R232 ;  /* 0x000000ffffba7224 */ /* 0x000fdc00078e00e8 */
[----:B------:R-:W-:Y:S04]  /*e30d0*/  STL.64 [R1+0x28b0], R4 ;  /* 0x0028b00401007387 */ /* 0x000fe80000100a00 */
[----:B------:R2:W-:Y:S02]  /*e30e0*/  STL.64 [R1+0x28b8], R6 ;  /* 0x0028b80601007387 */ /* 0x0005e40000100a00 */
[----:B--2---:R-:W-:Y:S02]  /*e30f0*/  HMMA.1688.F32.TF32 R4, R8, R236, R20 ;  /* 0x000000ec0804723c */ /* 0x004fe40000081014 */
[----:B------:R-:W-:Y:S04]  /*e3100*/  STL.64 [R1+0xa868], R190 ;  /* 0x00a868be01007387 */ /* 0x000fe80000100a00 */
[----:B------:R-:W-:Y:S04]  /*e3110*/  STL.64 [R1+0xa860], R188 ;  /* 0x00a860bc01007387 */ /* 0x000fe80000100a00 */
[----:B------:R-:W-:Y:S04]  /*e3120*/  STL.64 [R1+0xa858], R186 ;  /* 0x00a858ba01007387 */ /* 0x000fe80000100a00 */
[----:B------:R-:W-:Y:S05]  /*e3130*/  STL.64 [R1+0xa850], R184 ;  /* 0x00a850b801007387 */ /* 0x000fea0000100a00 */
[----:B------:R-:W-:Y:S04]  /*e3140*/  STL.64 [R1+0x28a0], R4 ;  /* 0x0028a00401007387 */ /* 0x000fe80000100a00 */
[----:B------:R2:W-:Y:S04]  /*e3150*/  STL.64 [R1+0x28a8], R6 ;  /* 0x0028a80601007387 */ /* 0x0005e80000100a00 */
[----:B------:R-:W2:Y:S04]  /*e3160*/  LDL.64 R100, [R1+0x1240] ;  /* 0x0012400001647983 */ /* 0x000ea80000100a00 */
[----:B------:R-:W3:Y:S04]  /*e3170*/  LDL.64 R160, [R1+0x1230] ;  /* 0x0012300001a07983 */ /* 0x000ee80000100a00 */
[----:B------:R-:W4:Y:S04]  /*e3180*/  LDL R136, [R1+0x1220] ;  /* 0x0012200001887983 */ /* 0x000f280000100800 */
[----:B------:R-:W4:Y:S04]  /*e3190*/  LDL R137, [R1+0x1224] ;  /* 0x0012240001897983 */ /* 0x000f280000100800 */
[----:B------:R-:W3:Y:S04]  /*e31a0*/  LDL R116, [R1+0x1210] ;  /* 0x0012100001747983 */ /* 0x000ee80000100800 */
[----:B------:R-:W3:Y:S04]  /*e31b0*/  LDL R117, [R1+0x1214] ;  /* 0x0012140001757983 */ /* 0x000ee80000100800 */
[----:B------:R-:W3:Y:S04]  /*e31c0*/  LDL R132, [R1+0x1200] ;  /* 0x0012000001847983 */ /* 0x000ee80000100800 */
[----:B------:R-:W3:Y:S04]  /*e31d0*/  LDL R133, [R1+0x1204] ;  /* 0x0012040001857983 */ /* 0x000ee80000100800 */
        /* <DEDUP_REMOVED lines=17> */
[----:B------:R-:W4:Y:S01]  /*e32f0*/  LDL R217, [R1+0x1324] ;  /* 0x0013240001d97983 */ /* 0x000f220000100800 */
[----:B------:R-:W-:Y:S01]  /*e3300*/  MOV R183, R224 ;  /* 0x000000e000b77202 */ /* 0x000fe20000000f00 */
[----:B------:R-:W-:-:S02]  /*e3310*/  IMAD.MOV.U32 R179, RZ, RZ, R225 ;  /* 0x000000ffffb37224 */ /* 0x000fc400078e00e1 */
[----:B------:R-:W4:Y:S04]  /*e3320*/  LDL R220, [R1+0x1330] ;  /* 0x0013300001dc7983 */ /* 0x000f280000100800 */
[----:B------:R-:W4:Y:S04]  /*e3330*/  LDL R221, [R1+0x1334] ;  /* 0x0013340001dd7983 */ /* 0x000f280000100800 */
[----:B------:R-:W4:Y:S04]  /*e3340*/  LDL R224, [R1+0x1340] ;  /* 0x0013400001e07983 */ /* 0x000f280000100800 */
[----:B------:R-:W4:Y:S04]  /*e3350*/  LDL R225, [R1+0x1344] ;  /* 0x0013440001e17983 */ /* 0x000f280000100800 */
[----:B------:R-:W4:Y:S04]  /*e3360*/  LDL R228, [R1+0x1350] ;  /* 0x0013500001e47983 */ /* 0x000f280000100800 */
[----:B------:R-:W4:Y:S01]  /*e3370*/  LDL R229, [R1+0x1354] ;  /* 0x0013540001e57983 */ /* 0x000f220000100800 */
[----:B------:R-:W-:-:S02]  /*e3380*/  IMAD.MOV.U32 R178, RZ, RZ, R236 ;  /* 0x000000ffffb27224 */ /* 0x000fc400078e00ec */
[----:B------:R-:W-:Y:S01]  /*e3390*/  IMAD.MOV.U32 R182, RZ, RZ, R237 ;  /* 0x000000ffffb67224 */ /* 0x000fe200078e00ed */
[----:B------:R-:W4:Y:S04]  /*e33a0*/  LDL R232, [R1+0x1360] ;  /* 0x0013600001e87983 */ /* 0x000f280000100800 */
[----:B------:R-:W4:Y:S04]  /*e33b0*/  LDL R233, [R1+0x1364] ;  /* 0x0013640001e97983 */ /* 0x000f280000100800 */
[----:B------:R-:W4:Y:S04]  /*e33c0*/  LDL R236, [R1+0x1570] ;  /* 0x0015700001ec7983 */ /* 0x000f280000100800 */
[----:B------:R-:W4:Y:S04]  /*e33d0*/  LDL R237, [R1+0x1574] ;  /* 0x0015740001ed7983 */ /* 0x000f280000100800 */
        /* <DEDUP_REMOVED lines=10> */
[C---:B---3--:R-:W-:Y:S02]  /*e3480*/  HMMA.1688.F32.TF32 R4, R8.reuse, R160, R28 ;  /* 0x000000a00804723c */ /* 0x048fe4000008101c */
[----:B------:R-:W-:Y:S04]  /*e3490*/  STL.64 [R1+0xa898], R170 ;  /* 0x00a898aa01007387 */ /* 0x000fe80000100a00 */
[----:B------:R-:W-:Y:S02]  /*e34a0*/  STL.64 [R1+0xa890], R168 ;  /* 0x00a890a801007387 */ /* 0x000fe40000100a00 */
[----:B----4-:R-:W-:Y:S01]  /*e34b0*/  HMMA.1688.F32.TF32 R12, R8, R136, R32 ;  /* 0x00000088080c723c */ /* 0x010fe20000081020 */
[----:B------:R-:W-:-:S10]  /*e34c0*/  IMAD.MOV.U32 R158, RZ, RZ, R161 ;  /* 0x000000ffff9e7224 */ /* 0x000fd400078e00a1 */
[----:B------:R-:W-:Y:S04]  /*e34d0*/  STL.64 [R1+0x2880], R4 ;  /* 0x0028800401007387 */ /* 0x000fe80000100a00 */
[----:B------:R2:W-:Y:S01]  /*e34e0*/  STL.64 [R1+0x2888], R6 ;  /* 0x0028880601007387 */ /* 0x0005e20000100a00 */
[----:B------:R-:W-:Y:S01]  /*e34f0*/  MOV R154, R160 ;  /* 0x000000a0009a7202 */ /* 0x000fe20000000f00 */
[C---:B--2---:R-:W-:Y:S02]  /*e3500*/  HMMA.1688.F32.TF32 R4, R8.reuse, R116, R36 ;  /* 0x000000740804723c */ /* 0x044fe40000081024 */
[----:B------:R-:W-:Y:S04]  /*e3510*/  STL.64 [R1+0xa8b8], R158 ;  /* 0x00a8b89e01007387 */ /* 0x000fe80000100a00 */
[----:B------:R-:W-:Y:S02]  /*e3520*/  STL.64 [R1+0xa8b0], R156 ;  /* 0x00a8b09c01007387 */ /* 0x000fe40000100a00 */
[C---:B------:R-:W-:Y:S02]  /*e3530*/  HMMA.1688.F32.TF32 R16, R8.reuse, R132, R40 ;  /* 0x000000840810723c */ /* 0x040fe40000081028 */
        /* <DEDUP_REMOVED lines=45> */
[----:B------:R2:W-:Y:S04]  /*e3810*/  STL.64 [R1+0x2598], R18 ;  /* 0x0025981201007387 */ /* 0x0005e80000100a00 */
[----:B------:R-:W3:Y:S04]  /*e3820*/  LDL R238, [R1+0x14f8] ;  /* 0x0014f80001ee7983 */ /* 0x000ee80000100800 */
[----:B------:R-:W-:Y:S04]  /*e3830*/  STL.64 [R1+0x2580], R12 ;  /* 0x0025800c01007387 */ /* 0x000fe80000100a00 */
[----:B------:R4:W-:Y:S04]  /*e3840*/  STL.64 [R1+0x2588], R14 ;  /* 0x0025880e01007387 */ /* 0x0009e80000100a00 */
[----:B------:R-:W-:Y:S04]  /*e3850*/  STL.64 [R1+0x2570], R4 ;  /* 0x0025700401007387 */ /* 0x000fe80000100a00 */
[----:B------:R1:W-:Y:S04]  /*e3860*/  STL.64 [R1+0x2578], R6 ;  /* 0x0025780601007387 */ /* 0x0003e80000100a00 */
[----:B------:R-:W2:Y:S04]  /*e3870*/  LDL.LU R252, [R1+0xaa10] ;  /* 0x00aa100001fc7983 */ /* 0x000ea80000300800 */
[----:B------:R-:W3:Y:S04]  /*e3880*/  LDL R230, [R1+0x14e8] ;  /* 0x0014e80001e67983 */ /* 0x000ee80000100800 */
[----:B------:R-:W3:Y:S04]  /*e3890*/  LDL.LU R0, [R1+0xaa0c] ;  /* 0x00aa0c0001007983 */ /* 0x000ee80000300800 */
[----:B------:R-:W3:Y:S04]  /*e38a0*/  LDL.LU R224, [R1+0x1810] ;  /* 0x0018100001e07983 */ /* 0x000ee80000300800 */
[----:B------:R-:W4:Y:S04]  /*e38b0*/  LDL.LU R225, [R1+0x1814] ;  /* 0x0018140001e17983 */ /* 0x000f280000300800 */
[----:B------:R-:W4:Y:S04]  /*e38c0*/  LDL.LU R226, [R1+0x1818] ;  /* 0x0018180001e27983 */ /* 0x000f280000300800 */
[----:B------:R-:W4:Y:S04]  /*e38d0*/  LDL.LU R227, [R1+0x181c] ;  /* 0x00181c0001e37983 */ /* 0x000f280000300800 */
[----:B------:R-:W4:Y:S04]  /*e38e0*/  LDL R222, [R1+0x14d8] ;  /* 0x0014d80001de7983 */ /* 0x000f280000100800 */
[----:B------:R-:W-:Y:S04]  /*e38f0*/  LDS R8, [R3+UR10+0xc280] ;  /* 0x00c2800a03087984 */ /* 0x000fe80008000800 */
[----:B------:R-:W-:Y:S04]  /*e3900*/  LDS R10, [R3+UR10+0xd280] ;  /* 0x00d2800a030a7984 */ /* 0x000fe80008000800 */
[----:B------:R-:W-:Y:S04]  /*e3910*/  LDS R9, [R2+UR10+0xc280] ;  /* 0x00c2800a02097984 */ /* 0x000fe80008000800 */
[----:B------:R-:W1:Y:S01]  /*e3920*/  LDS R11, [R2+UR10+0xd280] ;  /* 0x00d2800a020b7984 */ /* 0x000e620008000800 */
[----:B--2---:R-:W-:-:S03]  /*e3930*/  IMAD.MOV.U32 R223, RZ, RZ, R252 ;  /* 0x000000ffffdf7224 */ /* 0x004fc600078e00fc */
[----:B------:R-:W2:Y:S04]  /*e3940*/  LDL.LU R252, [R1+0xaa08] ;  /* 0x00aa080001fc7983 */ /* 0x000ea80000300800 */
[----:B------:R-:W4:Y:S04]  /*e3950*/  LDL.LU R216, [R1+0x1820] ;  /* 0x0018200001d87983 */ /* 0x000f280000300800 */
[----:B------:R-:W4:Y:S01]  /*e3960*/  LDL.LU R217, [R1+0x1824] ;  /* 0x0018240001d97983 */ /* 0x000f220000300800 */
[----:B---3--:R-:W-:-:S03]  /*e3970*/  MOV R215, R0 ;  /* 0x0000000000d77202 */ /* 0x008fc60000000f00 */
[----:B------:R-:W3:Y:S04]  /*e3980*/  LDL.LU R218, [R1+0x1828] ;  /* 0x0018280001da7983 */ /* 0x000ee80000300800 */
[----:B------:R-:W3:Y:S04]  /*e3990*/  LDL.LU R219, [R1+0x182c] ;  /* 0x00182c0001db7983 */ /* 0x000ee80000300800 */
[----:B------:R-:W3:Y:S04]  /*e39a0*/  LDL R214, [R1+0x14c8] ;  /* 0x0014c80001d67983 */ /* 0x000ee80000100800 */
[----:B------:R-:W3:Y:S04]  /*e39b0*/  LDL.LU R0, [R1+0xaa04] ;  /* 0x00aa040001007983 */ /* 0x000ee80000300800 */
[----:B------:R-:W4:Y:S04]  /*e39c0*/  LDL.LU R148, [R1+0x1830] ;  /* 0x0018300001947983 */ /* 0x000f280000300800 */
[----:B------:R-:W4:Y:S04]  /*e39d0*/  LDL.LU R149, [R1+0x1834] ;  /* 0x0018340001957983 */ /* 0x000f280000300800 */
[----:B------:R-:W4:Y:S04]  /*e39e0*/  LDL.LU R150, [R1+0x1838] ;  /* 0x0018380001967983 */ /* 0x000f280000300800 */
[----:B------:R-:W4:Y:S04]  /*e39f0*/  LDL.LU R151, [R1+0x183c] ;  /* 0x00183c0001977983 */ /* 0x000f280000300800 */
[----:B------:R-:W4:Y:S01]  /*e3a00*/  LDL R142, [R1+0x14b8] ;  /* 0x0014b800018e7983 */ /* 0x000f220000100800 */
[----:B--2---:R-:W-:-:S03]  /*e3a10*/  IMAD.MOV.U32 R143, RZ, RZ, R252 ;  /* 0x000000ffff8f7224 */ /* 0x004fc600078e00fc */
[----:B------:R-:W2:Y:S04]  /*e3a20*/  LDL.LU R252, [R1+0xaa00] ;  /* 0x00aa000001fc7983 */ /* 0x000ea80000300800 */
[----:B------:R-:W4:Y:S01]  /*e3a30*/  LDL R162, [R1+0x14a8] ;  /* 0x0014a80001a27983 */ /* 0x000f220000100800 */
[----:B---3--:R-:W-:-:S03]  /*e3a40*/  IMAD.MOV.U32 R163, RZ, RZ, R0 ;  /* 0x000000ffffa37224 */ /* 0x008fc600078e0000 */
        /* <DEDUP_REMOVED lines=8> */
[----:B------:R-:W4:Y:S04]  /*e3ad0*/  LDL.LU R188, [R1+0x1880] ;  /* 0x0018800001bc7983 */ /* 0x000f280000300800 */
[----:B------:R-:W4:Y:S04]  /*e3ae0*/  LDL.LU R189, [R1+0x1884] ;  /* 0x0018840001bd7983 */ /* 0x000f280000300800 */
[----:B------:R-:W4:Y:S04]  /*e3af0*/  LDL.LU R190, [R1+0x1888] ;  /* 0x0018880001be7983 */ /* 0x000f280000300800 */
[----:B------:R-:W4:Y:S04]  /*e3b00*/  LDL.LU R191, [R1+0x188c] ;  /* 0x00188c0001bf7983 */ /* 0x000f280000300800 */
        /* <DEDUP_REMOVED lines=8> */
[----:B--2---:R-:W-:-:S03]  /*e3b90*/  MOV R179, R252 ;  /* 0x000000fc00b37202 */ /* 0x004fc60000000f00 */
        /* <DEDUP_REMOVED lines=25> */
[----:B------:R-:W2:Y:S01]  /*e3d30*/  LDL R18, [R1+0x1428] ;  /* 0x0014280001127983 */ /* 0x000ea20000100800 */
[----:B---3--:R-:W-:-:S03]  /*e3d40*/  MOV R19, R0 ;  /* 0x0000000000137202 */ /* 0x008fc60000000f00 */
[----:B------:R-:W3:Y:S04]  /*e3d50*/  LDL.LU R0, [R1+0xa9dc] ;  /* 0x00a9dc0001007983 */ /* 0x000ee80000300800 */
[----:B------:R-:W3:Y:S04]  /*e3d60*/  LDL.LU R44, [R1+0x18f0] ;  /* 0x0018f000012c7983 */ /* 0x000ee80000300800 */
[----:B------:R-:W3:Y:S04]  /*e3d70*/  LDL.LU R45, [R1+0x18f4] ;  /* 0x0018f400012d7983 */ /* 0x000ee80000300800 */
[----:B------:R-:W3:Y:S04]  /*e3d80*/  LDL.LU R46, [R1+0x18f8] ;  /* 0x0018f800012e7983 */ /* 0x000ee80000300800 */
[----:B------:R-:W3:Y:S04]  /*e3d90*/  LDL.LU R47, [R1+0x18fc] ;  /* 0x0018fc00012f7983 */ /* 0x000ee80000300800 */
[----:B----4-:R-:W4:Y:S01]  /*e3da0*/  LDL R14, [R1+0x1418] ;  /* 0x00141800010e7983 */ /* 0x010f220000100800 */
[----:B--2---:R-:W-:-:S03]  /*e3db0*/  IMAD.MOV.U32 R15, RZ, RZ, R252 ;  /* 0x000000ffff0f7224 */ /* 0x004fc600078e00fc */
[----:B------:R-:W2:Y:S04]  /*e3dc0*/  LDL.LU R252, [R1+0xa9d8] ;  /* 0x00a9d80001fc7983 */ /* 0x000ea80000300800 */
[----:B------:R-:W4:Y:S04]  /*e3dd0*/  LDL.LU R48, [R1+0x1900] ;  /* 0x0019000001307983 */ /* 0x000f280000300800 */
[----:B------:R-:W4:Y:S04]  /*e3de0*/  LDL.LU R49, [R1+0x1904] ;  /* 0x0019040001317983 */ /* 0x000f280000300800 */
[----:B------:R-:W4:Y:S04]  /*e3df0*/  LDL.LU R50, [R1+0x1908] ;  /* 0x0019080001327983 */ /* 0x000f280000300800 */
[----:B------:R-:W4:Y:S04]  /*e3e00*/  LDL.LU R51, [R1+0x190c] ;  /* 0x00190c0001337983 */ /* 0x000f280000300800 */
[----:B-1----:R-:W4:Y:S01]  /*e3e10*/  LDL R6, [R1+0x1408] ;  /* 0x0014080001067983 */ /* 0x002f220000100800 */
        /* <DEDUP_REMOVED lines=36> */
[----:B------:R-:W3:Y:S04]  /*e4060*/  LDL.LU R80, [R1+0x1b90] ;  /* 0x001b900001507983 */ /* 0x000ee80000300800 */
[----:B------:R-:W3:Y:S04]  /*e4070*/  LDL.LU R81, [R1+0x1b94] ;  /* 0x001b940001517983 */ /* 0x000ee80000300800 */
[----:B------:R-:W3:Y:S04]  /*e4080*/  LDL.LU R82, [R1+0x1b98] ;  /* 0x001b980001527983 */ /* 0x000ee80000300800 */
[----:B------:R-:W3:Y:S01]  /*e4090*/  LDL.LU R83, [R1+0x1b9c] ;  /* 0x001b9c0001537983 */ /* 0x000ee20000300800 */
[----:B--2---:R-:W-:-:S03]  /*e40a0*/  IMAD.MOV.U32 R114, RZ, RZ, R252 ;  /* 0x000000ffff727224 */ /* 0x004fc600078e00fc */
[----:B------:R-:W2:Y:S04]  /*e40b0*/  LDL.LU R252, [R1+0xa9b8] ;  /* 0x00a9b80001fc7983 */ /* 0x000ea80000300800 */
[----:B------:R-:W2:Y:S04]  /*e40c0*/  LDL R115, [R1+0x138c] ;  /* 0x00138c0001737983 */ /* 0x000ea80000100800 */
        /* <DEDUP_REMOVED lines=31> */
[----:B---3--:R-:W-:-:S03]  /*e42c0*/  IMAD.MOV.U32 R111, RZ, RZ, R0 ;  /* 0x000000ffff6f7224 */ /* 0x008fc600078e0000 */
[----:B------:R-:W3:Y:S01]  /*e42d0*/  LDL.LU R146, [R1+0x1858] ;  /* 0x0018580001927983 */ /* 0x000ee20000300800 */
[C---:B------:R-:W-:Y:S03]  /*e42e0*/  HMMA.1688.F32.TF32 R16, R56.reuse, R18, R44 ;  /* 0x000000123810723c */ /* 0x040fe6000008102c */
[----:B------:R-:W3:Y:S04]  /*e42f0*/  LDL.LU R147, [R1+0x185c] ;  /* 0x00185c0001937983 */ /* 0x000ee80000300800 */
[----:B------:R-:W3:Y:S01]  /*e4300*/  LDL.LU R232, [R1+0x17f0] ;  /* 0x0017f00001e87983 */ /* 0x000ee20000300800 */
[----:B------:R-:W-:Y:S03]  /*e4310*/  HMMA.1688.F32.TF32 R44, R56, R174, R188 ;  /* 0x000000ae382c723c */ /* 0x000fe600000810bc */
[----:B------:R-:W3:Y:S04]  /*e4320*/  LDL.LU R233, [R1+0x17f4] ;  /* 0x0017f40001e97983 */ /* 0x000ee80000300800 */
[----:B------:R-:W3:Y:S01]  /*e4330*/  LDL.LU R234, [R1+0x17f8] ;  /* 0x0017f80001ea7983 */ /* 0x000ee20000300800 */
[----:B------:R-:W-:-:S03]  /*e4340*/  IMAD.MOV.U32 R191, RZ, RZ, R246 ;  /* 0x000000ffffbf7224 */ /* 0x000fc600078e00f6 */
[----:B------:R-:W3:Y:S01]  /*e4350*/  LDL.LU R235, [R1+0x17fc] ;  /* 0x0017fc0001eb7983 */ /* 0x000ee20000300800 */
        /* <DEDUP_REMOVED lines=16> */
[----:B------:R-:W3:Y:S01]  /*e4460*/  LDL R99, [R1+0x155c] ;  /* 0x00155c0001637983 */ /* 0x000ee20000100800 */
[----:B----4-:R-:W-:Y:S01]  /*e4470*/  HMMA.1688.F32.TF32 R12, R56, R14, R48 ;  /* 0x0000000e380c723c */ /* 0x010fe20000081030 */
[----:B------:R-:W-:-:S02]  /*e4480*/  IMAD.MOV.U32 R175, RZ, RZ, R248 ;  /* 0x000000ffffaf7224 */ /* 0x000fc400078e00f8 */
[----:B------:R-:W-:-:S05]  /*e4490*/  IMAD.MOV.U32 R174, RZ, RZ, R249 ;  /* 0x000000ffffae7224 */ /* 0x000fca00078e00f9 */
[----:B------:R-:W-:Y:S01]  /*e44a0*/  HMMA.1688.F32.TF32 R48, R56, R162, R164 ;  /* 0x000000a23830723c */ /* 0x000fe200000810a4 */
[----:B------:R-:W-:Y:S01]  /*e44b0*/  MOV R163, R250 ;  /* 0x000000fa00a37202 */ /* 0x000fe20000000f00 */
[----:B------:R-:W-:-:S06]  /*e44c0*/  IMAD.MOV.U32 R162, RZ, RZ, R251 ;  /* 0x000000ffffa27224 */ /* 0x000fcc00078e00fb */
[C---:B------:R-:W-:Y:S08]  /*e44d0*/  HMMA.1688.F32.TF32 R124, R56.reuse, R126, R68 ;  /* 0x0000007e387c723c */ /* 0x040ff00000081044 */
[C---:B------:R-:W-:Y:S08]  /*e44e0*/  HMMA.1688.F32.TF32 R68, R56.reuse, R230, R224 ;  /* 0x000000e63844723c */ /* 0x040ff000000810e0 */
[C---:B------:R-:W-:Y:S08]  /*e44f0*/  HMMA.1688.F32.TF32 R132, R56.reuse, R134, R80 ;  /* 0x000000863884723c */ /* 0x040ff00000081050 */
[C---:B------:R-:W-:Y:S08]  /*e4500*/  HMMA.1688.F32.TF32 R100, R56.reuse, R102, R64 ;  /* 0x000000663864723c */ /* 0x040ff00000081040 */
[----:B------:R-:W-:Y:S01]  /*e4510*/  HMMA.1688.F32.TF32 R64, R56, R222, R216 ;  /* 0x000000de3840723c */ /* 0x000fe200000810d8 */
[----:B--2---:R-:W-:-:S07]  /*e4520*/  MOV R110, R252 ;  /* 0x000000fc006e7202 */ /* 0x004fce0000000f00 */
[C---:B------:R-:W-:Y:S08]  /*e4530*/  HMMA.1688.F32.TF32 R28, R56.reuse, R30, R32 ;  /* 0x0000001e381c723c */ /* 0x040ff00000081020 */
[C---:B------:R-:W-:Y:S08]  /*e4540*/  HMMA.1688.F32.TF32 R32, R56.reuse, R158, R152 ;  /* 0x0000009e3820723c */ /* 0x040ff00000081098 */
[----:B------:R-:W-:Y:S01]  /*e4550*/  HMMA.1688.F32.TF32 R108, R56, R110, R92 ;  /* 0x0000006e386c723c */ /* 0x000fe2000008105c */
[----:B------:R-:W-:-:S02]  /*e4560*/  IMAD.MOV.U32 R252, RZ, RZ, R90 ;  /* 0x000000fffffc7224 */ /* 0x000fc400078e005a */
[----:B------:R-:W-:-:S05]  /*e4570*/  IMAD.MOV.U32 R0, RZ, RZ, R91 ;  /* 0x000000ffff007224 */ /* 0x000fca00078e005b */
[C---:B------:R-:W-:Y:S08]  /*e4580*/  HMMA.1688.F32.TF32 R128, R56.reuse, R90, R128 ;  /* 0x0000005a3880723c */ /* 0x040ff00000081080 */
[----:B------:R-:W-:Y:S01]  /*e4590*/  HMMA.1688.F32.TF32 R112, R56, R114, R84 ;  /* 0x000000723870723c */ /* 0x000fe20000081054 */
[----:B------:R-:W-:Y:S01]  /*e45a0*/  MOV R159, R240 ;  /* 0x000000f0009f7202 */ /* 0x000fe20000000f00 */
[----:B------:R-:W-:-:S06]  /*e45b0*/  IMAD.MOV.U32 R158, RZ, RZ, R241 ;  /* 0x000000ffff9e7224 */ /* 0x000fcc00078e00f1 */
[C---:B------:R-:W-:Y:S08]  /*e45c0*/  HMMA.1688.F32.TF32 R116, R56.reuse, R118, R76 ;  /* 0x000000763874723c */ /* 0x040ff0000008104c */
[C---:B------:R-:W-:Y:S08]  /*e45d0*/  HMMA.1688.F32.TF32 R20, R56.reuse, R22, R40 ;  /* 0x000000163814723c */ /* 0x040ff00000081028 */
[C---:B------:R-:W-:Y:S01]  /*e45e0*/  HMMA.1688.F32.TF32 R40, R56.reuse, R186, R180 ;  /* 0x000000ba3828723c */ /* 0x040fe200000810b4 */
[----:B------:R-:W-:Y:S01]  /*e45f0*/  IMAD.MOV.U32 R187, RZ, RZ, R244 ;  /* 0x000000ffffbb7224 */ /* 0x000fe200078e00f4 */
[----:B------:R-:W-:Y:S01]  /*e4600*/  MOV R186, R245 ;  /* 0x000000f500ba7202 */ /* 0x000fe20000000f00 */
[----:B------:R-:W2:Y:S04]  /*e4610*/  LDL.LU R244, [R1+0x1790] ;  /* 0x0017900001f47983 */ /* 0x000ea80000300800 */
[----:B------:R-:W2:Y:S04]  /*e4620*/  LDL.LU R245, [R1+0x1794] ;  /* 0x0017940001f57983 */ /* 0x000ea80000300800 */
[----:B------:R-:W2:Y:S04]  /*e4630*/  LDL.LU R246, [R1+0x1798] ;  /* 0x0017980001f67983 */ /* 0x000ea80000300800 */
[----:B------:R-:W2:Y:S04]  /*e4640*/  LDL.LU R247, [R1+0x179c] ;  /* 0x00179c0001f77983 */ /* 0x000ea80000300800 */
        /* <DEDUP_REMOVED lines=14> */
[----:B------:R-:W4:Y:S04]  /*e4730*/  LDL R82, [R1+0x1518] ;  /* 0x0015180001527983 */ /* 0x000f280000100800 */
[----:B------:R-:W4:Y:S04]  /*e4740*/  LDL R83, [R1+0x151c] ;  /* 0x00151c0001537983 */ /* 0x000f280000100800 */
[----:B------:R-:W4:Y:S04]  /*e4750*/  LDL.LU R216, [R1+0x17d0] ;  /* 0x0017d00001d87983 */ /* 0x000f280000300800 */
[----:B------:R-:W4:Y:S01]  /*e4760*/  LDL.LU R217, [R1+0x17d4] ;  /* 0x0017d40001d97983 */ /* 0x000f220000300800 */
[C---:B------:R-:W-:Y:S03]  /*e4770*/  HMMA.1688.F32.TF32 R104, R56.reuse, R106, R60 ;  /* 0x0000006a3868723c */ /* 0x040fe6000008103c */
[----:B------:R-:W4:Y:S04]  /*e4780*/  LDL.LU R218, [R1+0x17d8] ;  /* 0x0017d80001da7983 */ /* 0x000f280000300800 */
[----:B------:R-:W4:Y:S01]  /*e4790*/  LDL.LU R219, [R1+0x17dc] ;  /* 0x0017dc0001db7983 */ /* 0x000f220000300800 */
[C---:B------:R-:W-:Y:S03]  /*e47a0*/  HMMA.1688.F32.TF32 R60, R56.reuse, R214, R148 ;  /* 0x000000d6383c723c */ /* 0x040fe60000081094 */
        /* <DEDUP_REMOVED lines=13> */
[----:B------:R-:W-:Y:S01]  /*e4880*/  HMMA.1688.F32.TF32 R36, R56, R178, R168 ;  /* 0x000000b23824723c */ /* 0x000fe200000810a8 */
[----:B------:R-:W-:-:S02]  /*e4890*/  IMAD.MOV.U32 R179, RZ, RZ, R242 ;  /* 0x000000ffffb37224 */ /* 0x000fc400078e00f2 */
[----:B------:R-:W-:Y:S01]  /*e48a0*/  IMAD.MOV.U32 R178, RZ, RZ, R243 ;  /* 0x000000ffffb27224 */ /* 0x000fe200078e00f3 */
[----:B------:R-:W4:Y:S04]  /*e48b0*/  LDL.LU R242, [R1+0x1788] ;  /* 0x0017880001f27983 */ /* 0x000f280000300800 */
[----:B------:R-:W4:Y:S01]  /*e48c0*/  LDL.LU R243, [R1+0x178c] ;  /* 0x00178c0001f37983 */ /* 0x000f220000300800 */
[C---:B------:R-:W-:Y:S03]  /*e48d0*/  HMMA.1688.F32.TF32 R136, R56.reuse, R138, R72 ;  /* 0x0000008a3888723c */ /* 0x040fe60000081048 */
[----:B------:R-:W4:Y:S04]  /*e48e0*/  LDL R236, [R1+0x20] ;  /* 0x0000200001ec7983 */ /* 0x000f280000100800 */
[----:B------:R-:W4:Y:S01]  /*e48f0*/  LDL R237, [R1+0x24] ;  /* 0x0000240001ed7983 */ /* 0x000f220000100800 */
[C---:B------:R-:W-:Y:S03]  /*e4900*/  HMMA.1688.F32.TF32 R4, R56.reuse, R6, R52 ;  /* 0x000000063804723c */ /* 0x040fe60000081034 */
[----:B------:R-:W4:Y:S04]  /*e4910*/  LDL R228, [R1] ;  /* 0x0000000001e47983 */ /* 0x000f280000100800 */
[----:B------:R-:W4:Y:S01]  /*e4920*/  LDL R229, [R1+0x4] ;  /* 0x0000040001e57983 */ /* 0x000f220000100800 */
[C---:B---3--:R-:W-:Y:S03]  /*e4930*/  HMMA.1688.F32.TF32 R52, R56.reuse, R142, R144 ;  /* 0x0000008e3834723c */ /* 0x048fe60000081090 */
[----:B------:R-:W3:Y:S04]  /*e4940*/  LDL.64 R152, [R1+0x40] ;  /* 0x0000400001987983 */ /* 0x000ee80000100a00 */
[----:B------:R-:W3:Y:S01]  /*e4950*/  LDL.64 R154, [R1+0x48] ;  /* 0x00004800019a7983 */ /* 0x000ee20000100a00 */
[C---:B------:R-:W-:Y:S03]  /*e4960*/  HMMA.1688.F32.TF32 R72, R56.reuse, R238, R232 ;  /* 0x000000ee3848723c */ /* 0x040fe600000810e8 */
[----:B------:R-:W3:Y:S04]  /*e4970*/  LDL R232, [R1+0x10] ;  /* 0x0000100001e87983 */ /* 0x000ee80000100800 */
[----:B------:R-:W3:Y:S04]  /*e4980*/  LDL R233, [R1+0x14] ;  /* 0x0000140001e97983 */ /* 0x000ee80000100800 */
[----:B------:R-:W3:Y:S04]  /*e4990*/  LDL R168, [R1+0x60] ;  /* 0x0000600001a87983 */ /* 0x000ee80000100800 */
[----:B------:R-:W3:Y:S04]  /*e49a0*/  LDL R169, [R1+0x64] ;  /* 0x0000640001a97983 */ /* 0x000ee80000100800 */
[----:B------:R-:W3:Y:S04]  /*e49b0*/  LDL R170, [R1+0x68] ;  /* 0x0000680001aa7983 */ /* 0x000ee80000100800 */
        /* <DEDUP_REMOVED lines=12> */
[----:B------:R-:W3:Y:S01]  /*e4a80*/  LDL R151, [R1+0x10c] ;  /* 0x00010c0001977983 */ /* 0x000ee20000100800 */
[C---:B--2---:R-:W-:Y:S08]  /*e4a90*/  HMMA.1688.F32.TF32 R96, R56.reuse, R98, R244 ;  /* 0x000000623860723c */ /* 0x044ff000000810f4 */
[C---:B----4-:R-:W-:Y:S08]  /*e4aa0*/  HMMA.1688.F32.TF32 R92, R56.reuse, R94, R248 ;  /* 0x0000005e385c723c */ /* 0x050ff000000810f8 */
[C---:B------:R-:W-:Y:S08]  /*e4ab0*/  HMMA.1688.F32.TF32 R88, R56.reuse, R90, R224 ;  /* 0x0000005a3858723c */ /* 0x040ff000000810e0 */
[C---:B------:R-:W-:Y:S08]  /*e4ac0*/  HMMA.1688.F32.TF32 R80, R56.reuse, R82, R216 ;  /* 0x000000523850723c */ /* 0x040ff000000810d8 */
[C---:B------:R-:W-:Y:S01]  /*e4ad0*/  HMMA.1688.F32.TF32 R76, R56.reuse, R78, R212 ;  /* 0x0000004e384c723c */ /* 0x040fe200000810d4 */
[----:B------:R-:W2:Y:S04]  /*e4ae0*/  LDL.LU.64 R214, [R1+0xa9b0] ;  /* 0x00a9b00001d67983 */ /* 0x000ea80000300a00 */
[----:B------:R-:W4:Y:S04]  /*e4af0*/  LDL.LU.64 R212, [R1+0xa9a8] ;  /* 0x00a9a80001d47983 */ /* 0x000f280000300a00 */
[----:B------:R-:W2:Y:S04]  /*e4b00*/  LDL.LU.64 R218, [R1+0xa9a0] ;  /* 0x00a9a00001da7983 */ /* 0x000ea80000300a00 */
[----:B------:R-:W2:Y:S01]  /*e4b10*/  LDL.LU.64 R216, [R1+0xa998] ;  /* 0x00a9980001d87983 */ /* 0x000ea20000300a00 */
[C---:B------:R-:W-:Y:S03]  /*e4b20*/  HMMA.1688.F32.TF32 R84, R56.reuse, R86, R220 ;  /* 0x000000563854723c */ /* 0x040fe600000810dc */
[----:B------:R-:W2:Y:S04]  /*e4b30*/  LDL.LU.64 R222, [R1+0xa990] ;  /* 0x00a9900001de7983 */ /* 0x000ea80000300a00 */
[----:B------:R-:W2:Y:S04]  /*e4b40*/  LDL.LU.64 R220, [R1+0xa988] ;  /* 0x00a9880001dc7983 */ /* 0x000ea80000300a00 */
[----:B------:R-:W2:Y:S04]  /*e4b50*/  LDL.LU.64 R226, [R1+0xa980] ;  /* 0x00a9800001e27983 */ /* 0x000ea80000300a00 */
[----:B------:R-:W2:Y:S04]  /*e4b60*/  LDL.LU.64 R224, [R1+0xa978] ;  /* 0x00a9780001e07983 */ /* 0x000ea80000300a00 */
[----:B------:R-:W2:Y:S01]  /*e4b70*/  LDL.LU.64 R250, [R1+0xa970] ;  /* 0x00a9700001fa7983 */ /* 0x000ea20000300a00 */
[----:B------:R-:W-:Y:S03]  /*e4b80*/  HMMA.1688.F32.TF32 R120, R56, R122, R240 ;  /* 0x0000007a3878723c */ /* 0x000fe600000810f0 */
[----:B------:R-:W2:Y:S04]  /*e4b90*/  LDL.LU.64 R248, [R1+0xa968] ;  /* 0x00a9680001f87983 */ /* 0x000ea80000300a00 */
[----:B------:R-:W2:Y:S04]  /*e4ba0*/  LDL.LU.64 R246, [R1+0xa960] ;  /* 0x00a9600001f67983 */ /* 0x000ea80000300a00 */
[----:B------:R-:W2:Y:S04]  /*e4bb0*/  LDL.LU.64 R244, [R1+0xa958] ;  /* 0x00a9580001f47983 */ /* 0x000ea80000300a00 */
[----:B------:R-:W2:Y:S04]  /*e4bc0*/  LDL.LU.64 R242, [R1+0xa950] ;  /* 0x00a9500001f27983 */ /* 0x000ea80000300a00 */
[----:B------:R-:W2:Y:S04]  /*e4bd0*/  LDL.LU.64 R240, [R1+0xa948] ;  /* 0x00a9480001f07983 */ /* 0x000ea80000300a00 */
[----:B------:R-:W2:Y:S04]  /*e4be0*/  LDL R56, [R1+0x30] ;  /* 0x0000300001387983 */ /* 0x000ea80000100800 */
[----:B------:R-:W2:Y:S01]  /*e4bf0*/  LDL R57, [R1+0x34] ;  /* 0x0000340001397983 */ /* 0x000ea20000100800 */
[C---:B------:R-:W-:Y:S03]  /*e4c00*/  HMMA.1688.F32.TF32 R132, R8.reuse, R228, R132 ;  /* 0x000000e40884723c */ /* 0x040fe60000081084 */
[----:B------:R-:W4:Y:S04]  /*e4c10*/  LDL.LU.64 R230, [R1+0xa940] ;  /* 0x00a9400001e67983 */ /* 0x000f280000300a00 */
[----:B------:R-:W4:Y:S01]  /*e4c20*/  LDL.LU.64 R228, [R1+0xa938] ;  /* 0x00a9380001e47983 */ /* 0x000f220000300a00 */
[C---:B---3--:R-:W-:Y:S03]  /*e4c30*/  HMMA.1688.F32.TF32 R116, R8.reuse, R232, R116 ;  /* 0x000000e80874723c */ /* 0x048fe60000081074 */
[----:B------:R-:W3:Y:S04]  /*e4c40*/  LDL.LU.64 R234, [R1+0xa930] ;  /* 0x00a9300001ea7983 */ /* 0x000ee80000300a00 */
[----:B------:R-:W3:Y:S01]  /*e4c50*/  LDL.LU.64 R232, [R1+0xa928] ;  /* 0x00a9280001e87983 */ /* 0x000ee20000300a00 */
[C---:B------:R-:W-:Y:S03]  /*e4c60*/  HMMA.1688.F32.TF32 R136, R8.reuse, R236, R136 ;  /* 0x000000ec0888723c */ /* 0x040fe60000081088 */
[----:B------:R-:W3:Y:S04]  /*e4c70*/  LDL.LU.64 R238, [R1+0xa920] ;  /* 0x00a9200001ee7983 */ /* 0x000ee80000300a00 */
[----:B------:R-:W3:Y:S01]  /*e4c80*/  LDL.LU.64 R236, [R1+0xa918] ;  /* 0x00a9180001ec7983 */ /* 0x000ee20000300a00 */
[C---:B--2---:R-:W-:Y:S03]  /*e4c90*/  HMMA.1688.F32.TF32 R56, R8.reuse, R56, R124 ;  /* 0x000000380838723c */ /* 0x044fe6000008107c */
        /* <DEDUP_REMOVED lines=10> */
[----:B--2---:R-:W2:Y:S04]  /*e4d40*/  LDL R242, [R1+0x38] ;  /* 0x0000380001f27983 */ /* 0x004ea80000100800 */
[----:B------:R-:W2:Y:S06]  /*e4d50*/  LDL R243, [R1+0x3c] ;  /* 0x00003c0001f37983 */ /* 0x000eac0000100800 */
[----:B------:R1:W-:Y:S04]  /*e4d60*/  STL.64 [R1+0xa910], R130 ;  /* 0x00a9108201007387 */ /* 0x0003e80000100a00 */
[----:B------:R-:W-:Y:S04]  /*e4d70*/  STL.64 [R1+0xa908], R128 ;  /* 0x00a9088001007387 */ /* 0x000fe80000100a00 */
[----:B-1----:R-:W2:Y:S04]  /*e4d80*/  LDL R130, [R1+0x28] ;  /* 0x0000280001827983 */ /* 0x002ea80000100800 */
[----:B------:R-:W2:Y:S04]  /*e4d90*/  LDL R131, [R1+0x2c] ;  /* 0x00002c0001837983 */ /* 0x000ea80000100800 */
[----:B------:R1:W-:Y:S04]  /*e4da0*/  STL.64 [R1+0xa688], R246 ;  /* 0x00a688f601007387 */ /* 0x0003e80000100a00 */
[----:B------:R-:W-:Y:S04]  /*e4db0*/  STL.64 [R1+0xa680], R244 ;  /* 0x00a680f401007387 */ /* 0x000fe80000100a00 */
[----:B-1----:R-:W2:Y:S04]  /*e4dc0*/  LDL R246, [R1+0x18] ;  /* 0x0000180001f67983 */ /* 0x002ea80000100800 */
[----:B------:R-:W2:Y:S01]  /*e4dd0*/  LDL R247, [R1+0x1c] ;  /* 0x00001c0001f77983 */ /* 0x000ea20000100800 */
        /* <DEDUP_REMOVED lines=13> */
[----:B---3--:R-:W-:Y:S01]  /*e4eb0*/  HMMA.1688.F32.TF32 R52, R8, R236, R52 ;  /* 0x000000ec0834723c */ /* 0x008fe20000081034 */
[----:B------:R-:W-:Y:S01]  /*e4ec0*/  STL.64 [R1+0xa8f8], R112 ;  /* 0x00a8f87001007387 */ /* 0x000fe20000100a00 */
[----:B------:R-:W-:-:S06]  /*e4ed0*/  IMAD.MOV.U32 R241, RZ, RZ, R154 ;  /* 0x000000fffff17224 */ /* 0x000fcc00078e009a */
[C---:B------:R-:W-:Y:S01]  /*e4ee0*/  HMMA.1688.F32.TF32 R60, R8.reuse, R232, R60 ;  /* 0x000000e8083c723c */ /* 0x040fe2000008103c */
[----:B-1----:R-:W3:Y:S01]  /*e4ef0*/  LDL R114, [R1+0x8] ;  /* 0x0000080001727983 */ /* 0x002ee20000100800 */
[----:B------:R-:W-:Y:S01]  /*e4f00*/  IMAD.MOV.U32 R240, RZ, RZ, R155 ;  /* 0x000000fffff07224 */ /* 0x000fe200078e009b */
[----:B------:R-:W-:Y:S02]  /*e4f10*/  MOV R245, R166 ;  /* 0x000000a600f57202 */ /* 0x000fe40000000f00 */
[----:B------:R-:W3:Y:S03]  /*e4f20*/  LDL R115, [R1+0xc] ;  /* 0x00000c0001737983 */ /* 0x000ee60000100800 */
[----:B----4-:R-:W-:Y:S01]  /*e4f30*/  HMMA.1688.F32.TF32 R64, R8, R228, R64 ;  /* 0x000000e40840723c */ /* 0x010fe20000081040 */
[----:B------:R-:W-:Y:S01]  /*e4f40*/  STL.64 [R1+0xa698], R250 ;  /* 0x00a698fa01007387 */ /* 0x000fe20000100a00 */
[----:B------:R-:W-:-:S03]  /*e4f50*/  IMAD.MOV.U32 R244, RZ, RZ, R167 ;  /* 0x000000fffff47224 */ /* 0x000fc600078e00a7 */
[----:B------:R1:W-:Y:S03]  /*e4f60*/  STL.64 [R1+0xa690], R248 ;  /* 0x00a690f801007387 */ /* 0x0003e60000100a00 */
[C---:B------:R-:W-:Y:S08]  /*e4f70*/  HMMA.1688.F32.TF32 R68, R8.reuse, R224, R68 ;  /* 0x000000e00844723c */ /* 0x040ff00000081044 */
[----:B------:R-:W-:Y:S01]  /*e4f80*/  HMMA.1688.F32.TF32 R72, R8, R220, R72 ;  /* 0x000000dc0848723c */ /* 0x000fe20000081048 */
[----:B-1----:R-:W-:Y:S01]  /*e4f90*/  IMAD.MOV.U32 R249, RZ, RZ, R142 ;  /* 0x000000fffff97224 */ /* 0x002fe200078e008e */
[----:B------:R-:W-:-:S06]  /*e4fa0*/  MOV R248, R143 ;  /* 0x0000008f00f87202 */ /* 0x000fcc0000000f00 */
        /* <DEDUP_REMOVED lines=13> */
[----:B--2---:R-:W-:Y:S01]  /*e5080*/  HMMA.1688.F32.TF32 R56, R124, R242, R56 ;  /* 0x000000f27c38723c */ /* 0x004fe20000081038 */
[----:B------:R-:W-:-:S02]  /*e5090*/  IMAD.MOV.U32 R243, RZ, RZ, R182 ;  /* 0x000000fffff37224 */ /* 0x000fc400078e00b6 */
[----:B------:R-:W-:-:S05]  /*e50a0*/  IMAD.MOV.U32 R242, RZ, RZ, R183 ;  /* 0x000000fffff27224 */ /* 0x000fca00078e00b7 */
        /* <DEDUP_REMOVED lines=54> */
[----:B--2---:R-:W2:Y:S04]  /*e5410*/  LDL R244, [R1+0x310] ;  /* 0x0003100001f47983 */ /* 0x004ea80000100800 */
[----:B------:R-:W2:Y:S04]  /*e5420*/  LDL R245, [R1+0x314] ;  /* 0x0003140001f57983 */ /* 0x000ea80000100800 */
        /* <DEDUP_REMOVED lines=35> */
[----:B------:R-:W-:Y:S03]  /*e5660*/  HMMA.1688.F32.TF32 R80, R124, R214, R80 ;  /* 0x000000d67c50723c */ /* 0x000fe60000081050 */
        /* <DEDUP_REMOVED lines=16> */
[----:B------:R-:W-:Y:S04]  /*e5770*/  STL.64 [R1+0xa770], R210 ;  /* 0x00a770d201007387 */ /* 0x000fe80000100a00 */
[----:B------:R1:W-:Y:S04]  /*e5780*/  STL.64 [R1+0xa768], R208 ;  /* 0x00a768d001007387 */ /* 0x0003e80000100a00 */
[----:B------:R-:W2:Y:S04]  /*e5790*/  LDL R128, [R1+0x1d0] ;  /* 0x0001d00001807983 */ /* 0x000ea80000100800 */
[----:B------:R-:W2:Y:S01]  /*e57a0*/  LDL R129, [R1+0x1d4] ;  /* 0x0001d40001817983 */ /* 0x000ea20000100800 */
        /* <DEDUP_REMOVED lines=39> */
[----:B---3--:R-:W3:Y:S04]  /*e5a20*/  LDL R204, [R1+0x270] ;  /* 0x0002700001cc7983 */ /* 0x008ee80000100800 */
[----:B------:R-:W3:Y:S04]  /*e5a30*/  LDL R205, [R1+0x274] ;  /* 0x0002740001cd7983 */ /* 0x000ee80000100800 */
[----:B------:R-:W3:Y:S04]  /*e5a40*/  LDL R207, [R1+0x27c] ;  /* 0x00027c0001cf7983 */ /* 0x000ee80000100800 */
[----:B------:R1:W-:Y:S01]  /*e5a50*/  STL.64 [R1+0xa790], R202 ;  /* 0x00a790ca01007387 */ /* 0x0003e20000100a00 */
[C---:B------:R-:W-:Y:S03]  /*e5a60*/  HMMA.1688.F32.TF32 R132, R124.reuse, R114, R132 ;  /* 0x000000727c84723c */ /* 0x040fe60000081084 */
[----:B------:R1:W-:Y:S05]  /*e5a70*/  STL.64 [R1+0xa788], R200 ;  /* 0x00a788c801007387 */ /* 0x0003ea0000100a00 */
[C---:B------:R-:W-:Y:S01]  /*e5a80*/  HMMA.1688.F32.TF32 R136, R124.reuse, R130, R136 ;  /* 0x000000827c88723c */ /* 0x040fe20000081088 */
[----:B-1----:R-:W3:Y:S04]  /*e5a90*/  LDL R202, [R1+0x268] ;  /* 0x0002680001ca7983 */ /* 0x002ee80000100800 */
[----:B------:R-:W3:Y:S03]  /*e5aa0*/  LDL R200, [R1+0x260] ;  /* 0x0002600001c87983 */ /* 0x000ee60000100800 */
[C---:B------:R-:W-:Y:S01]  /*e5ab0*/  HMMA.1688.F32.TF32 R96, R124.reuse, R198, R96 ;  /* 0x000000c67c60723c */ /* 0x040fe20000081060 */
[----:B------:R-:W3:Y:S04]  /*e5ac0*/  LDL R201, [R1+0x264] ;  /* 0x0002640001c97983 */ /* 0x000ee80000100800 */
[----:B------:R-:W3:Y:S03]  /*e5ad0*/  LDL R203, [R1+0x26c] ;  /* 0x00026c0001cb7983 */ /* 0x000ee60000100800 */
[----:B------:R-:W-:Y:S01]  /*e5ae0*/  HMMA.1688.F32.TF32 R120, R124, R194, R120 ;  /* 0x000000c27c78723c */ /* 0x000fe20000081078 */
[----:B------:R1:W-:Y:S04]  /*e5af0*/  STL.64 [R1+0xa7a0], R198 ;  /* 0x00a7a0c601007387 */ /* 0x0003e80000100a00 */
[----:B------:R1:W-:Y:S04]  /*e5b00*/  STL.64 [R1+0xa798], R196 ;  /* 0x00a798c401007387 */ /* 0x0003e80000100a00 */
[----:B------:R-:W3:Y:S04]  /*e5b10*/  LDL R124, [R1+0x200] ;  /* 0x00020000017c7983 */ /* 0x000ee80000100800 */
[----:B-1----:R-:W3:Y:S04]  /*e5b20*/  LDL R198, [R1+0x258] ;  /* 0x0002580001c67983 */ /* 0x002ee80000100800 */
[----:B------:R-:W3:Y:S04]  /*e5b30*/  LDL R196, [R1+0x250] ;  /* 0x0002500001c47983 */ /* 0x000ee80000100800 */
[----:B------:R-:W3:Y:S04]  /*e5b40*/  LDL R197, [R1+0x254] ;  /* 0x0002540001c57983 */ /* 0x000ee80000100800 */
[----:B------:R-:W3:Y:S04]  /*e5b50*/  LDL R199, [R1+0x25c] ;  /* 0x00025c0001c77983 */ /* 0x000ee80000100800 */
[----:B------:R-:W3:Y:S04]  /*e5b60*/  LDL R125, [R1+0x204] ;  /* 0x00020400017d7983 */ /* 0x000ee80000100800 */
[----:B------:R1:W-:Y:S04]  /*e5b70*/  STL.64 [R1+0xa7b0], R194 ;  /* 0x00a7b0c201007387 */ /* 0x0003e80000100a00 */
[----:B------:R1:W-:Y:S04]  /*e5b80*/  STL.64 [R1+0xa7a8], R192 ;  /* 0x00a7a8c001007387 */ /* 0x0003e80000100a00 */
[----:B------:R-:W-:Y:S04]  /*e5b90*/  LDS R126, [R3+UR10+0x13280] ;  /* 0x0132800a037e7984 */ /* 0x000fe80008000800 */
[----:B-1----:R-:W3:Y:S04]  /*e5ba0*/  LDL R194, [R1+0x248] ;  /* 0x0002480001c27983 */ /* 0x002ee80000100800 */
[----:B------:R-:W3:Y:S04]  /*e5bb0*/  LDL R192, [R1+0x240] ;  /* 0x0002400001c07983 */ /* 0x000ee80000100800 */
[----:B------:R-:W3:Y:S04]  /*e5bc0*/  LDL R193, [R1+0x244] ;  /* 0x0002440001c17983 */ /* 0x000ee80000100800 */
[----:B------:R-:W3:Y:S04]  /*e5bd0*/  LDL R195, [R1+0x24c] ;  /* 0x00024c0001c37983 */ /* 0x000ee80000100800 */
[----:B------:R-:W4:Y:S04]  /*e5be0*/  LDL.LU.64 R130, [R1+0xa910] ;  /* 0x00a9100001827983 */ /* 0x000f280000300a00 */
[----:B------:R-:W-:Y:S01]  /*e5bf0*/  LDS R127, [R2+UR10+0x13280] ;  /* 0x0132800a027f7984 */ /* 0x000fe20008000800 */
[C---:B--2---:R-:W-:Y:S03]  /*e5c00*/  HMMA.1688.F32.TF32 R108, R8.reuse, R128, R108 ;  /* 0x00000080086c723c */ /* 0x044fe6000008106c */
[----:B------:R-:W4:Y:S04]  /*e5c10*/  LDL.LU.64 R128, [R1+0xa908] ;  /* 0x00a9080001807983 */ /* 0x000f280000300a00 */
[----:B------:R-:W2:Y:S01]  /*e5c20*/  LDL.LU.64 R114, [R1+0xa900] ;  /* 0x00a9000001727983 */ /* 0x000ea20000300a00 */
[----:B----4-:R-:W-:Y:S03]  /*e5c30*/  HMMA.1688.F32.TF32 R128, R8, R112, R128 ;  /* 0x000000700880723c */ /* 0x010fe60000081080 */
[----:B------:R-:W2:-:S15]  /*e5c40*/  LDL.LU.64 R112, [R1+0xa8f8] ;  /* 0x00a8f80001707983 */ /* 0x000e9e0000300a00 */
[----:B------:R-:W-:Y:S01]  /*e5c50*/  NOP ;  /* 0x0000000000007918 */ /* 0x000fe20000000000 */
[----:B------:R-:W-:Y:S04]  /*e5c60*/  STL.64 [R1+0xa8f0], R130 ;  /* 0x00a8f08201007387 */ /* 0x000fe80000100a00 */
[----:B------:R1:W-:Y:S04]  /*e5c70*/  STL.64 [R1+0xa8e8], R128 ;  /* 0x00a8e88001007387 */ /* 0x0003e80000100a00 */
[----:B-1----:R-:W2:Y:S04]  /*e5c80*/  LDL R128, [R1+0x1f0] ;  /* 0x0001f00001807983 */ /* 0x002ea80000100800 */
[----:B------:R-:W2:Y:S01]  /*e5c90*/  LDL R129, [R1+0x1f4] ;  /* 0x0001f40001817983 */ /* 0x000ea20000100800 */
[C---:B---3--:R-:W-:Y:S03]  /*e5ca0*/  HMMA.1688.F32.TF32 R132, R8.reuse, R124, R132 ;  /* 0x0000007c0884723c */ /* 0x048fe60000081084 */
        /* <DEDUP_REMOVED lines=231> */
[----:B------:R-:W-:Y:S01]  /*e6b20*/  HMMA.1688.F32.TF32 R44, R8, R236, R44 ;  /* 0x000000ec082c723c */ /* 0x000fe2000008102c */
[----:B----4-:R-:W-:-:S02]  /*e6b30*/  IMAD.MOV.U32 R236, RZ, RZ, R154 ;  /* 0x000000ffffec7224 */ /* 0x010fc400078e009a */
        /* <DEDUP_REMOVED lines=49> */
[C---:B------:R-:W-:Y:S08]  /*e6e50*/  HMMA.1688.F32.TF32 R64, R8.reuse, R176, R64 ;  /* 0x000000b00840723c */ /* 0x040ff00000081040 */
[C---:B------:R-:W-:Y:S08]  /*e6e60*/  HMMA.1688.F32.TF32 R68, R8.reuse, R172, R68 ;  /* 0x000000ac0844723c */ /* 0x040ff00000081044 */
[----:B------:R-:W-:Y:S01]  /*e6e70*/  HMMA.1688.F32.TF32 R72, R8, R168, R72 ;  /* 0x000000a80848723c */ /* 0x000fe20000081048 */
[----:B--2---:R-:W-:Y:S04]  /*e6e80*/  STL [R1+0xa438], R191 ;  /* 0x00a438bf01007387 */ /* 0x004fe80000100800 */
[----:B------:R-:W-:Y:S04]  /*e6e90*/  STL [R1+0xa430], R186 ;  /* 0x00a430ba01007387 */ /* 0x000fe80000100800 */
[----:B---3--:R-:W-:Y:S04]  /*e6ea0*/  STL [R1+0xa42c], R187 ;  /* 0x00a42cbb01007387 */ /* 0x008fe80000100800 */
[----:B------:R-:W-:Y:S04]  /*e6eb0*/  STL [R1+0xa434], R183 ;  /* 0x00a434b701007387 */ /* 0x000fe80000100800 */
[----:B----4-:R-:W-:Y:S04]  /*e6ec0*/  STL.64 [R1+0xa500], R178 ;  /* 0x00a500b201007387 */ /* 0x010fe80000100a00 */
[----:B------:R1:W-:Y:S02]  /*e6ed0*/  STL.64 [R1+0xa4f8], R176 ;  /* 0x00a4f8b001007387 */ /* 0x0003e40000100a00 */
[----:B-1----:R-:W-:Y:S01]  /*e6ee0*/  MOV R176, R166 ;  /* 0x000000a600b07202 */ /* 0x002fe20000000f00 */
[----:B------:R-:W-:Y:S01]  /*e6ef0*/  IMAD.MOV.U32 R177, RZ, RZ, R167 ;  /* 0x000000ffffb17224 */ /* 0x000fe200078e00a7 */
[----:B------:R-:W2:Y:S04]  /*e6f00*/  LDL.LU R166, [R1+0xa704] ;  /* 0x00a7040001a67983 */ /* 0x000ea80000300800 */
[----:B------:R-:W2:Y:S04]  /*e6f10*/  LDL.LU R167, [R1+0xa700] ;  /* 0x00a7000001a77983 */ /* 0x000ea80000300800 */
[----:B------:R-:W-:Y:S04]  /*e6f20*/  STL.64 [R1+0xa510], R174 ;  /* 0x00a510ae01007387 */ /* 0x000fe80000100a00 */
[----:B------:R1:W-:Y:S02]  /*e6f30*/  STL.64 [R1+0xa508], R172 ;  /* 0x00a508ac01007387 */ /* 0x0003e40000100a00 */
[----:B-1----:R-:W-:-:S02]  /*e6f40*/  IMAD.MOV.U32 R172, RZ, RZ, R162 ;  /* 0x000000ffffac7224 */ /* 0x002fc400078e00a2 */
[----:B------:R-:W3:Y:S01]  /*e6f50*/  LDL.LU R162, [R1+0xa6fc] ;  /* 0x00a6fc0001a27983 */ /* 0x000ee20000300800 */
[----:B------:R-:W-:-:S03]  /*e6f60*/  IMAD.MOV.U32 R173, RZ, RZ, R163 ;  /* 0x000000ffffad7224 */ /* 0x000fc600078e00a3 */
[----:B------:R-:W3:Y:S04]  /*e6f70*/  LDL.LU R163, [R1+0xa6f8] ;  /* 0x00a6f80001a37983 */ /* 0x000ee80000300800 */
[----:B------:R-:W-:Y:S04]  /*e6f80*/  STL.64 [R1+0xa520], R170 ;  /* 0x00a520aa01007387 */ /* 0x000fe80000100a00 */
[----:B------:R1:W-:Y:S02]  /*e6f90*/  STL.64 [R1+0xa518], R168 ;  /* 0x00a518a801007387 */ /* 0x0003e40000100a00 */
[----:B-1----:R-:W-:-:S02]  /*e6fa0*/  IMAD.MOV.U32 R168, RZ, RZ, R159 ;  /* 0x000000ffffa87224 */ /* 0x002fc400078e009f */
[----:B------:R-:W4:Y:S01]  /*e6fb0*/  LDL.LU R159, [R1+0xa6f4] ;  /* 0x00a6f400019f7983 */ /* 0x000f220000300800 */
[----:B------:R-:W-:-:S03]  /*e6fc0*/  MOV R169, R155 ;  /* 0x0000009b00a97202 */ /* 0x000fc60000000f00 */
[----:B------:R-:W4:Y:S01]  /*e6fd0*/  LDL.LU R155, [R1+0xa6f0] ;  /* 0x00a6f000019b7983 */ /* 0x000f220000300800 */
[C---:B------:R-:W-:Y:S08]  /*e6fe0*/  HMMA.1688.F32.TF32 R76, R8.reuse, R164, R76 ;  /* 0x000000a4084c723c */ /* 0x040ff0000008104c */
[C---:B------:R-:W-:Y:S08]  /*e6ff0*/  HMMA.1688.F32.TF32 R80, R8.reuse, R160, R80 ;  /* 0x000000a00850723c */ /* 0x040ff00000081050 */
[C---:B------:R-:W-:Y:S08]  /*e7000*/  HMMA.1688.F32.TF32 R84, R8.reuse, R156, R84 ;  /* 0x0000009c0854723c */ /* 0x040ff00000081054 */
[C---:B------:R-:W-:Y:S08]  /*e7010*/  HMMA.1688.F32.TF32 R88, R8.reuse, R152, R88 ;  /* 0x000000980858723c */ /* 0x040ff00000081058 */
[----:B------:R-:W-:Y:S01]  /*e7020*/  HMMA.1688.F32.TF32 R92, R8, R148, R92 ;  /* 0x00000094085c723c */ /* 0x000fe2000008105c */
[----:B--2---:R-:W-:Y:S04]  /*e7030*/  STL.64 [R1+0xa530], R166 ;  /* 0x00a530a601007387 */ /* 0x004fe80000100a00 */
[----:B------:R1:W-:Y:S04]  /*e7040*/  STL.64 [R1+0xa528], R164 ;  /* 0x00a528a401007387 */ /* 0x0003e80000100a00 */
[----:B-1----:R-:W2:Y:S04]  /*e7050*/  LDL.64 R164, [R1+0x12d0] ;  /* 0x0012d00001a47983 */ /* 0x002ea80000100a00 */
[----:B---3--:R-:W-:Y:S04]  /*e7060*/  STL.64 [R1+0xa540], R162 ;  /* 0x00a540a201007387 */ /* 0x008fe80000100a00 */
[----:B------:R1:W-:Y:S04]  /*e7070*/  STL.64 [R1+0xa538], R160 ;  /* 0x00a538a001007387 */ /* 0x0003e80000100a00 */
[----:B-1----:R-:W3:Y:S04]  /*e7080*/  LDL.64 R160, [R1+0x12e0] ;  /* 0x0012e00001a07983 */ /* 0x002ee80000100a00 */
[----:B----4-:R-:W-:Y:S04]  /*e7090*/  STL.64 [R1+0xa550], R158 ;  /* 0x00a5509e01007387 */ /* 0x010fe80000100a00 */
[----:B------:R1:W-:Y:S02]  /*e70a0*/  STL.64 [R1+0xa548], R156 ;  /* 0x00a5489c01007387 */ /* 0x0003e40000100a00 */
[----:B-1----:R-:W-:-:S02]  /*e70b0*/  IMAD.MOV.U32 R156, RZ, RZ, R146 ;  /* 0x000000ffff9c7224 */ /* 0x002fc400078e0092 */
[----:B------:R-:W4:Y:S01]  /*e70c0*/  LDL.LU R146, [R1+0xa6ec] ;  /* 0x00a6ec0001927983 */ /* 0x000f220000300800 */
[----:B------:R-:W-:-:S03]  /*e70d0*/  IMAD.MOV.U32 R157, RZ, RZ, R147 ;  /* 0x000000ffff9d7224 */ /* 0x000fc600078e0093 */
[----:B------:R-:W4:Y:S04]  /*e70e0*/  LDL.LU R147, [R1+0xa6e8] ;  /* 0x00a6e80001937983 */ /* 0x000f280000300800 */
[----:B------:R-:W-:Y:S04]  /*e70f0*/  STL.64 [R1+0xa560], R154 ;  /* 0x00a5609a01007387 */ /* 0x000fe80000100a00 */
[----:B------:R1:W-:Y:S02]  /*e7100*/  STL.64 [R1+0xa558], R152 ;  /* 0x00a5589801007387 */ /* 0x0003e40000100a00 */
[----:B-1----:R-:W-:-:S02]  /*e7110*/  IMAD.MOV.U32 R152, RZ, RZ, R142 ;  /* 0x000000ffff987224 */ /* 0x002fc400078e008e */
[----:B------:R-:W2:Y:S01]  /*e7120*/  LDL.LU R142, [R1+0xa6e4] ;  /* 0x00a6e400018e7983 */ /* 0x000ea20000300800 */
[----:B------:R-:W-:-:S03]  /*e7130*/  IMAD.MOV.U32 R153, RZ, RZ, R143 ;  /* 0x000000ffff997224 */ /* 0x000fc600078e008f */
[----:B------:R-:W2:Y:S04]  /*e7140*/  LDL.LU R143, [R1+0xa6e0] ;  /* 0x00a6e000018f7983 */ /* 0x000ea80000300800 */
[----:B------:R-:W-:Y:S04]  /*e7150*/  STL.64 [R1+0xa570], R150 ;  /* 0x00a5709601007387 */ /* 0x000fe80000100a00 */
[----:B------:R1:W-:Y:S04]  /*e7160*/  STL.64 [R1+0xa568], R148 ;  /* 0x00a5689401007387 */ /* 0x0003e80000100a00 */
[----:B-1----:R-:W3:Y:S04]  /*e7170*/  LDL R148, [R1+0x1310] ;  /* 0x0013100001947983 */ /* 0x002ee80000100800 */
[----:B------:R-:W3:Y:S01]  /*e7180*/  LDL R149, [R1+0x1314] ;  /* 0x0013140001957983 */ /* 0x000ee20000100800 */
        /* <DEDUP_REMOVED lines=29> */
[----:B----4-:R-:W-:Y:S07]  /*e7360*/  STL.64 [R1+0xa580], R146 ;  /* 0x00a5809201007387 */ /* 0x010fee0000100a00 */
[C---:B------:R-:W-:Y:S01]  /*e7370*/  HMMA.1688.F32.TF32 R96, R124.reuse, R146, R96 ;  /* 0x000000927c60723c */ /* 0x040fe20000081060 */
[----:B------:R-:W-:Y:S07]  /*e7380*/  STL.64 [R1+0xa578], R144 ;  /* 0x00a5789001007387 */ /* 0x000fee0000100a00 */
[----:B--2---:R-:W-:Y:S01]  /*e7390*/  HMMA.1688.F32.TF32 R120, R124, R142, R120 ;  /* 0x0000008e7c78723c */ /* 0x004fe20000081078 */
[----:B------:R-:W-:Y:S04]  /*e73a0*/  STL.64 [R1+0xa590], R142 ;  /* 0x00a5908e01007387 */ /* 0x000fe80000100a00 */
[----:B------:R-:W-:Y:S03]  /*e73b0*/  STL.64 [R1+0xa588], R140 ;  /* 0x00a5888c01007387 */ /* 0x000fe60000100a00 */
[C---:B---3--:R-:W-:Y:S08]  /*e73c0*/  HMMA.1688.F32.TF32 R108, R8.reuse, R148, R108 ;  /* 0x00000094086c723c */ /* 0x048ff0000008106c */
[C---:B------:R-:W-:Y:S11]  /*e73d0*/  HMMA.1688.F32.TF32 R124, R8.reuse, R152, R128 ;  /* 0x00000098087c723c */ /* 0x040ff60000081080 */
        /* <DEDUP_REMOVED lines=9> */
[----:B-1----:R-:W-:Y:S01]  /*e7470*/  HMMA.1688.F32.TF32 R108, R8, R164, R116 ;  /* 0x000000a4086c723c */ /* 0x002fe20000081074 */
[----:B------:R-:W-:Y:S01]  /*e7480*/  MOV R186, R160 ;  /* 0x000000a000ba7202 */ /* 0x000fe20000000f00 */
[----:B------:R-:W-:-:S05]  /*e7490*/  IMAD.MOV.U32 R187, RZ, RZ, R161 ;  /* 0x000000ffffbb7224 */ /* 0x000fca00078e00a1 */
[----:B------:R-:W-:Y:S01]  /*e74a0*/  STL.64 [R1+0xa5a0], R186 ;  /* 0x00a5a0ba01007387 */ /* 0x000fe20000100a00 */
[C---:B------:R-:W-:Y:S03]  /*e74b0*/  HMMA.1688.F32.TF32 R112, R8.reuse, R168, R136 ;  /* 0x000000a80870723c */ /* 0x040fe60000081088 */
[----:B------:R-:W-:Y:S05]  /*e74c0*/  STL.64 [R1+0xa598], R184 ;  /* 0x00a598b801007387 */ /* 0x000fea0000100a00 */
[C---:B------:R-:W-:Y:S03]  /*e74d0*/  HMMA.1688.F32.TF32 R56, R8.reuse, R172, R56 ;  /* 0x000000ac0838723c */ /* 0x040fe60000081038 */
[----:B------:R-:W-:Y:S04]  /*e74e0*/  STL.64 [R1+0x2380], R108 ;  /* 0x0023806c01007387 */ /* 0x000fe80000100a00 */
[----:B------:R1:W-:Y:S01]  /*e74f0*/  STL.64 [R1+0x2388], R110 ;  /* 0x0023886e01007387 */ /* 0x0003e20000100a00 */
[----:B------:R-:W-:Y:S01]  /*e7500*/  HMMA.1688.F32.TF32 R4, R8, R216, R4 ;  /* 0x000000d80804723c */ /* 0x000fe20000081004 */
[----:B------:R-:W-:-:S02]  /*e7510*/  IMAD.MOV.U32 R183, RZ, RZ, R165 ;  /* 0x000000ffffb77224 */ /* 0x000fc400078e00a5 */
[----:B------:R-:W-:-:S05]  /*e7520*/  IMAD.MOV.U32 R191, RZ, RZ, R164 ;  /* 0x000000ffffbf7224 */ /* 0x000fca00078e00a4 */
        /* <DEDUP_REMOVED lines=16> */
[----:B------:R1:W-:Y:S01]  /*e7630*/  STL.64 [R1+0x2338], R6 ;  /* 0x0023380601007387 */ /* 0x0003e20000100a00 */
[----:B------:R-:W-:-:S03]  /*e7640*/  MOV R231, R0 ;  /* 0x0000000000e77202 */ /* 0x000fc60000000f00 */
[----:B------:R-:W-:Y:S04]  /*e7650*/  LDS R56, [R3+UR10+0xa300] ;  /* 0x00a3000a03387984 */ /* 0x000fe80008000800 */
[----:B------:R-:W-:Y:S01]  /*e7660*/  LDS R58, [R3+UR10+0xb300] ;  /* 0x00b3000a033a7984 */ /* 0x000fe20008000800 */
[C---:B-1----:R-:W-:Y:S03]  /*e7670*/  HMMA.1688.F32.TF32 R4, R8.reuse, R224, R16 ;  /* 0x000000e00804723c */ /* 0x042fe60000081010 */
[----:B------:R-:W-:Y:S04]  /*e7680*/  STL.64 [R1+0x2320], R12 ;  /* 0x0023200c01007387 */ /* 0x000fe80000100a00 */
[----:B------:R1:W-:Y:S01]  /*e7690*/  STL.64 [R1+0x2328], R14 ;  /* 0x0023280e01007387 */ /* 0x0003e20000100a00 */
[C---:B------:R-:W-:Y:S03]  /*e76a0*/  HMMA.1688.F32.TF32 R16, R8.reuse, R228, R20 ;  /* 0x000000e40810723c */ /* 0x040fe60000081014 */
[----:B------:R-:W-:Y:S04]  /*e76b0*/  LDS R57, [R2+UR10+0xa300] ;  /* 0x00a3000a02397984 */ /* 0x000fe80008000800 */
[----:B------:R-:W2:Y:S01]  /*e76c0*/  LDS R59, [R2+UR10+0xb300] ;  /* 0x00b3000a023b7984 */ /* 0x000ea20008000800 */
[C---:B-1----:R-:W-:Y:S03]  /*e76d0*/  HMMA.1688.F32.TF32 R12, R8.reuse, R232, R24 ;  /* 0x000000e8080c723c */ /* 0x042fe60000081018 */
[----:B------:R-:W-:Y:S04]  /*e76e0*/  STL.64 [R1+0x2310], R4 ;  /* 0x0023100401007387 */ /* 0x000fe80000100a00 */
[----:B------:R1:W-:Y:S02]  /*e76f0*/  STL.64 [R1+0x2318], R6 ;  /* 0x0023180601007387 */ /* 0x0003e40000100a00 */
[C---:B-1----:R-:W-:Y:S02]  /*e7700*/  HMMA.1688.F32.TF32 R4, R8.reuse, R236, R28 ;  /* 0x000000ec0804723c */ /* 0x042fe4000008101c */
[----:B------:R-:W-:Y:S04]  /*e7710*/  STL.64 [R1+0x2300], R16 ;  /* 0x0023001001007387 */ /* 0x000fe80000100a00 */
[----:B------:R-:W-:Y:S04]  /*e7720*/  STL.64 [R1+0x2308], R18 ;  /* 0x0023081201007387 */ /* 0x000fe80000100a00 */
[----:B------:R-:W2:Y:S04]  /*e7730*/  LDL.LU R232, [R1+0x1d20] ;  /* 0x001d200001e87983 */ /* 0x000ea80000300800 */
[----:B------:R-:W-:Y:S04]  /*e7740*/  STL.64 [R1+0x22f0], R12 ;  /* 0x0022f00c01007387 */ /* 0x000fe80000100a00 */
[----:B------:R1:W-:Y:S04]  /*e7750*/  STL.64 [R1+0x22f8], R14 ;  /* 0x0022f80e01007387 */ /* 0x0003e80000100a00 */
[----:B------:R-:W-:Y:S04]  /*e7760*/  STL.64 [R1+0x22e0], R4 ;  /* 0x0022e00401007387 */ /* 0x000fe80000100a00 */
[----:B------:R3:W-:Y:S04]  /*e7770*/  STL.64 [R1+0x22e8], R6 ;  /* 0x0022e80601007387 */ /* 0x0007e80000100a00 */
[----:B------:R-:W2:Y:S04]  /*e7780*/  LDL.LU R233, [R1+0x1d24] ;  /* 0x001d240001e97983 */ /* 0x000ea80000300800 */
[----:B------:R-:W2:Y:S04]  /*e7790*/  LDL.LU R234, [R1+0x1d28] ;  /* 0x001d280001ea7983 */ /* 0x000ea80000300800 */
[----:B------:R-:W2:Y:S04]  /*e77a0*/  LDL.LU R235, [R1+0x1d2c] ;  /* 0x001d2c0001eb7983 */ /* 0x000ea80000300800 */
[----:B------:R-:W1:Y:S04]  /*e77b0*/  LDL R184, [R1+0x1220] ;  /* 0x0012200001b87983 */ /* 0x000e680000100800 */
[----:B------:R-:W1:Y:S04]  /*e77c0*/  LDL R185, [R1+0x1224] ;  /* 0x0012240001b97983 */ /* 0x000e680000100800 */
[----:B------:R-:W3:Y:S04]  /*e77d0*/  LDL R132, [R1+0x1210] ;  /* 0x0012100001847983 */ /* 0x000ee80000100800 */
[----:B------:R-:W3:Y:S04]  /*e77e0*/  LDL R133, [R1+0x1214] ;  /* 0x0012140001857983 */ /* 0x000ee80000100800 */
        /* <DEDUP_REMOVED lines=37> */
[----:B------:R-:W2:Y:S01]  /*e7a40*/  LDL.64 R238, [R1+0x1388] ;  /* 0x0013880001ee7983 */ /* 0x000ea20000100a00 */
[C---:B-1----:R-:W-:Y:S08]  /*e7a50*/  HMMA.1688.F32.TF32 R12, R8.reuse, R184, R32 ;  /* 0x000000b8080c723c */ /* 0x042ff00000081020 */
[C---:B---3--:R-:W-:Y:S08]  /*e7a60*/  HMMA.1688.F32.TF32 R4, R8.reuse, R132, R36 ;  /* 0x000000840804723c */ /* 0x048ff00000081024 */
[C---:B----4-:R-:W-:Y:S03]  /*e7a70*/  HMMA.1688.F32.TF32 R16, R8.reuse, R112, R40 ;  /* 0x000000700810723c */ /* 0x050fe60000081028 */
[----:B------:R-:W-:Y:S04]  /*e7a80*/  STL.64 [R1+0x22d0], R12 ;  /* 0x0022d00c01007387 */ /* 0x000fe80000100a00 */
[----:B------:R2:W-:Y:S04]  /*e7a90*/  STL.64 [R1+0x22d8], R14 ;  /* 0x0022d80e01007387 */ /* 0x0005e80000100a00 */
[----:B------:R-:W-:Y:S04]  /*e7aa0*/  STL.64 [R1+0x22c0], R4 ;  /* 0x0022c00401007387 */ /* 0x000fe80000100a00 */
[----:B------:R1:W-:Y:S01]  /*e7ab0*/  STL.64 [R1+0x22c8], R6 ;  /* 0x0022c80601007387 */ /* 0x0003e20000100a00 */
[C---:B--2---:R-:W-:Y:S08]  /*e7ac0*/  HMMA.1688.F32.TF32 R12, R8.reuse, R128, R44 ;  /* 0x00000080080c723c */ /* 0x044ff0000008102c */
        /* <DEDUP_REMOVED lines=21> */
[----:B------:R-:W-:Y:S04]  /*e7c20*/  STL.64 [R1+0x2258], R18 ;  /* 0x0022581201007387 */ /* 0x000fe80000100a00 */
[----:B------:R-:W-:Y:S04]  /*e7c30*/  STL.64 [R1+0x2240], R12 ;  /* 0x0022400c01007387 */ /* 0x000fe80000100a00 */
[----:B------:R-:W-:Y:S04]  /*e7c40*/  STL.64 [R1+0x2248], R14 ;  /* 0x0022480e01007387 */ /* 0x000fe80000100a00 */
[----:B------:R-:W-:Y:S04]  /*e7c50*/  STL [R1+0xa428], R0 ;  /* 0x00a4280001007387 */ /* 0x000fe80000100800 */
        /* <DEDUP_REMOVED lines=13> */
[----:B-1----:R-:W-:Y:S02]  /*e7d30*/  HMMA.1688.F32.TF32 R4, R8, R212, R120 ;  /* 0x000000d40804723c */ /* 0x002fe40000081078 */
[----:B------:R-:W-:Y:S01]  /*e7d40*/  STL.64 [R1+0x21f0], R16 ;  /* 0x0021f01001007387 */ /* 0x000fe20000100a00 */
[----:B------:R-:W-:-:S03]  /*e7d50*/  IMAD.MOV.U32 R230, RZ, RZ, R252 ;  /* 0x000000ffffe67224 */ /* 0x000fc600078e00fc */
[----:B------:R-:W-:Y:S01]  /*e7d60*/  LDS R8, [R3+UR10+0xc300] ;  /* 0x00c3000a03087984 */ /* 0x000fe20008000800 */
[----:B------:R-:W-:-:S03]  /*e7d70*/  IMAD.MOV.U32 R252, RZ, RZ, R222 ;  /* 0x000000fffffc7224 */ /* 0x000fc600078e00de */
[----:B------:R1:W-:Y:S04]  /*e7d80*/  LDS R10, [R3+UR10+0xd300] ;  /* 0x00d3000a030a7984 */ /* 0x0003e80008000800 */
[----:B------:R-:W-:Y:S01]  /*e7d90*/  STL.64 [R1+0x21f8], R18 ;  /* 0x0021f81201007387 */ /* 0x000fe20000100a00 */
[----:B-1----:R-:W-:-:S03]  /*e7da0*/  IMAD.MOV.U32 R3, RZ, RZ, R223 ;  /* 0x000000ffff037224 */ /* 0x002fc600078e00df */
[----:B------:R-:W-:Y:S04]  /*e7db0*/  STL.64 [R1+0x21e0], R12 ;  /* 0x0021e00c01007387 */ /* 0x000fe80000100a00 */
[----:B------:R-:W-:Y:S04]  /*e7dc0*/  STL.64 [R1+0x21e8], R14 ;  /* 0x0021e80e01007387 */ /* 0x000fe80000100a00 */
[----:B------:R-:W-:Y:S01]  /*e7dd0*/  STL.64 [R1+0x21d0], R4 ;  /* 0x0021d00401007387 */ /* 0x000fe20000100a00 */
[C---:B------:R-:W-:Y:S03]  /*e7de0*/  HMMA.1688.F32.TF32 R112, R56.reuse, R238, R232 ;  /* 0x000000ee3870723c */ /* 0x040fe600000810e8 */
[----:B------:R-:W-:Y:S04]  /*e7df0*/  STL.64 [R1+0x21d8], R6 ;  /* 0x0021d80601007387 */ /* 0x000fe80000100a00 */
[----:B------:R1:W-:Y:S01]  /*e7e00*/  STL [R1+0xa3cc], R3 ;  /* 0x00a3cc0301007387 */ /* 0x0003e20000100800 */
[----:B------:R-:W-:Y:S03]  /*e7e10*/  HMMA.1688.F32.TF32 R128, R56, R230, R224 ;  /* 0x000000e63880723c */ /* 0x000fe600000810e0 */
[----:B------:R2:W-:Y:S04]  /*e7e20*/  STL [R1+0xa3c8], R252 ;  /* 0x00a3c8fc01007387 */ /* 0x0005e80000100800 */
[----:B------:R-:W-:Y:S01]  /*e7e30*/  LDS R9, [R2+UR10+0xc300] ;  /* 0x00c3000a02097984 */ /* 0x000fe20008000800 */
[----:B-1----:R-:W-:-:S03]  /*e7e40*/  MOV R3, R238 ;  /* 0x000000ee00037202 */ /* 0x002fc60000000f00 */
[----:B------:R-:W3:Y:S01]  /*e7e50*/  LDL R238, [R1+0x1448] ;  /* 0x0014480001ee7983 */ /* 0x000ee20000100800 */
[----:B--2---:R-:W-:-:S03]  /*e7e60*/  IMAD.MOV.U32 R252, RZ, RZ, R239 ;  /* 0x000000fffffc7224 */ /* 0x004fc600078e00ef */
[----:B------:R-:W3:Y:S01]  /*e7e70*/  LDL R239, [R1+0x144c] ;  /* 0x00144c0001ef7983 */ /* 0x000ee20000100800 */
[----:B------:R-:W-:Y:S03]  /*e7e80*/  HMMA.1688.F32.TF32 R108, R56, R222, R216 ;  /* 0x000000de386c723c */ /* 0x000fe600000810d8 */
[----:B------:R-:W2:Y:S04]  /*e7e90*/  LDL.LU R224, [R1+0x1110] ;  /* 0x0011100001e07983 */ /* 0x000ea80000300800 */
[----:B------:R-:W2:Y:S04]  /*e7ea0*/  LDL.LU R225, [R1+0x1114] ;  /* 0x0011140001e17983 */ /* 0x000ea80000300800 */
[----:B------:R-:W2:Y:S04]  /*e7eb0*/  LDL.LU R226, [R1+0x1118] ;  /* 0x0011180001e27983 */ /* 0x000ea80000300800 */
[----:B------:R-:W2:Y:S04]  /*e7ec0*/  LDL.LU R227, [R1+0x111c] ;  /* 0x00111c0001e37983 */ /* 0x000ea80000300800 */
[----:B------:R-:W4:Y:S04]  /*e7ed0*/  LDL R222, [R1+0x1428] ;  /* 0x0014280001de7983 */ /* 0x000f280000100800 */
[----:B------:R-:W4:Y:S04]  /*e7ee0*/  LDL R223, [R1+0x142c] ;  /* 0x00142c0001df7983 */ /* 0x000f280000100800 */
        /* <DEDUP_REMOVED lines=24> */
[----:B------:R-:W2:Y:S04]  /*e8070*/  LDL.64 R186, [R1+0x13c8] ;  /* 0x0013c80001ba7983 */ /* 0x000ea80000100a00 */
[----:B------:R-:W3:Y:S04]  /*e8080*/  LDL R126, [R1+0x1378] ;  /* 0x00137800017e7983 */ /* 0x000ee80000100800 */
[----:B------:R-:W3:Y:S04]  /*e8090*/  LDL R127, [R1+0x137c] ;  /* 0x00137c00017f7983 */ /* 0x000ee80000100800 */
[----:B------:R-:W3:Y:S04]  /*e80a0*/  LDL.LU R140, [R1+0x1cf0] ;  /* 0x001cf000018c7983 */ /* 0x000ee80000300800 */
[----:B------:R-:W3:Y:S04]  /*e80b0*/  LDL.LU R141, [R1+0x1cf4] ;  /* 0x001cf400018d7983 */ /* 0x000ee80000300800 */
[----:B------:R-:W3:Y:S04]  /*e80c0*/  LDL.LU R142, [R1+0x1cf8] ;  /* 0x001cf800018e7983 */ /* 0x000ee80000300800 */
[----:B------:R-:W3:Y:S04]  /*e80d0*/  LDL.LU R143, [R1+0x1cfc] ;  /* 0x001cfc00018f7983 */ /* 0x000ee80000300800 */
[----:B------:R-:W3:Y:S04]  /*e80e0*/  LDL.64 R150, [R1+0x13b8] ;  /* 0x0013b80001967983 */ /* 0x000ee80000100a00 */
        /* <DEDUP_REMOVED lines=21> */
[----:B------:R-:W-:Y:S04]  /*e8240*/  STL [R1+0xa3d4], R252 ;  /* 0x00a3d4fc01007387 */ /* 0x000fe80000100800 */
[----:B------:R2:W-:Y:S04]  /*e8250*/  STL [R1+0xa3d0], R3 ;  /* 0x00a3d00301007387 */ /* 0x0005e80000100800 */
[----:B------:R-:W1:Y:S01]  /*e8260*/  LDS R11, [R2+UR10+0xd300] ;  /* 0x00d3000a020b7984 */ /* 0x000e620008000800 */
[----:B--2---:R-:W-:-:S02]  /*e8270*/  IMAD.MOV.U32 R3, RZ, RZ, R187 ;  /* 0x000000ffff037224 */ /* 0x004fc400078e00bb */
[----:B------:R-:W-:-:S03]  /*e8280*/  IMAD.MOV.U32 R252, RZ, RZ, R186 ;  /* 0x000000fffffc7224 */ /* 0x000fc600078e00ba */
[----:B------:R-:W-:Y:S04]  /*e8290*/  STL [R1+0xa3dc], R3 ;  /* 0x00a3dc0301007387 */ /* 0x000fe80000100800 */
[----:B------:R3:W-:Y:S02]  /*e82a0*/  STL [R1+0xa3d8], R252 ;  /* 0x00a3d8fc01007387 */ /* 0x0007e40000100800 */
[----:B---3--:R-:W-:Y:S01]  /*e82b0*/  MOV R252, R151 ;  /* 0x0000009700fc7202 */ /* 0x008fe20000000f00 */
[----:B------:R-:W-:-:S04]  /*e82c0*/  IMAD.MOV.U32 R3, RZ, RZ, R150 ;  /* 0x000000ffff037224 */ /* 0x000fc800078e0096 */
[----:B------:R-:W-:Y:S04]  /*e82d0*/  STL [R1+0xa3e4], R252 ;  /* 0x00a3e4fc01007387 */ /* 0x000fe80000100800 */
[----:B------:R4:W-:Y:S02]  /*e82e0*/  STL [R1+0xa3e0], R3 ;  /* 0x00a3e00301007387 */ /* 0x0009e40000100800 */
[----:B----4-:R-:W-:Y:S02]  /*e82f0*/  IMAD.MOV.U32 R3, RZ, RZ, R167 ;  /* 0x000000ffff037224 */ /* 0x010fe400078e00a7 */
[----:B------:R-:W-:-:S03]  /*e8300*/  IMAD.MOV.U32 R252, RZ, RZ, R166 ;  /* 0x000000fffffc7224 */ /* 0x000fc600078e00a6 */
[----:B------:R-:W-:Y:S04]  /*e8310*/  STL [R1+0xa3ec], R3 ;  /* 0x00a3ec0301007387 */ /* 0x000fe80000100800 */
[----:B------:R2:W-:Y:S02]  /*e8320*/  STL [R1+0xa3e8], R252 ;  /* 0x00a3e8fc01007387 */ /* 0x0005e40000100800 */
[----:B--2---:R-:W-:Y:S02]  /*e8330*/  IMAD.MOV.U32 R252, RZ, RZ, R215 ;  /* 0x000000fffffc7224 */ /* 0x004fe400078e00d7 */
[----:B------:R-:W-:-:S03]  /*e8340*/  IMAD.MOV.U32 R3, RZ, RZ, R214 ;  /* 0x000000ffff037224 */ /* 0x000fc600078e00d6 */
[----:B------:R-:W-:Y:S04]  /*e8350*/  STL [R1+0xa3f4], R252 ;  /* 0x00a3f4fc01007387 */ /* 0x000fe80000100800 */
[----:B------:R2:W-:Y:S02]  /*e8360*/  STL [R1+0xa3f0], R3 ;  /* 0x00a3f00301007387 */ /* 0x0005e40000100800 */
[----:B--2---:R-:W-:Y:S01]  /*e8370*/  IMAD.MOV.U32 R3, RZ, RZ, R231 ;  /* 0x000000ffff037224 */ /* 0x004fe200078e00e7 */
[----:B------:R-:W-:-:S04]  /*e8380*/  MOV R252, R230 ;  /* 0x000000e600fc7202 */ /* 0x000fc80000000f00 */
[----:B------:R-:W-:Y:S04]  /*e8390*/  STL [R1+0xa3fc], R3 ;  /* 0x00a3fc0301007387 */ /* 0x000fe80000100800 */
[----:B------:R2:W-:Y:S01]  /*e83a0*/  STL [R1+0xa3f8], R252 ;  /* 0x00a3f8fc01007387 */ /* 0x0005e20000100800 */
[C---:B------:R-:W-:Y:S08]  /*e83b0*/  HMMA.1688.F32.TF32 R16, R56.reuse, R222, R216 ;  /* 0x000000de3810723c */ /* 0x040ff000000810d8 */
[C---:B------:R-:W-:Y:S01]  /*e83c0*/  HMMA.1688.F32.TF32 R24, R56.reuse, R238, R232 ;  /* 0x000000ee3818723c */ /* 0x040fe200000810e8 */
[----:B------:R-:W3:Y:S04]  /*e83d0*/  LDL.LU R232, [R1+0x1050] ;  /* 0x0010500001e87983 */ /* 0x000ee80000300800 */
[----:B------:R-:W3:Y:S04]  /*e83e0*/  LDL.LU R233, [R1+0x1054] ;  /* 0x0010540001e97983 */ /* 0x000ee80000300800 */
[----:B------:R-:W3:Y:S04]  /*e83f0*/  LDL.LU R234, [R1+0x1058] ;  /* 0x0010580001ea7983 */ /* 0x000ee80000300800 */
[----:B------:R-:W3:Y:S01]  /*e8400*/  LDL.LU R235, [R1+0x105c] ;  /* 0x00105c0001eb7983 */ /* 0x000ee20000300800 */
[C---:B------:R-:W-:Y:S03]  /*e8410*/  HMMA.1688.F32.TF32 R12, R56.reuse, R214, R176 ;  /* 0x000000d6380c723c */ /* 0x040fe600000810b0 */
[----:B------:R-:W4:Y:S04]  /*e8420*/  LDL.LU R216, [R1+0x1070] ;  /* 0x0010700001d87983 */ /* 0x000f280000300800 */
[----:B------:R-:W4:Y:S01]  /*e8430*/  LDL.LU R217, [R1+0x1074] ;  /* 0x0010740001d97983 */ /* 0x000f220000300800 */
[C---:B------:R-:W-:Y:S03]  /*e8440*/  HMMA.1688.F32.TF32 R4, R56.reuse, R174, R168 ;  /* 0x000000ae3804723c */ /* 0x040fe600000810a8 */
[----:B------:R-:W4:Y:S04]  /*e8450*/  LDL.LU R218, [R1+0x1078] ;  /* 0x0010780001da7983 */ /* 0x000f280000300800 */
[----:B------:R-:W4:Y:S04]  /*e8460*/  LDL.LU R219, [R1+0x107c] ;  /* 0x00107c0001db7983 */ /* 0x000f280000300800 */
[----:B------:R-:W2:Y:S04]  /*e8470*/  LDL R214, [R1+0x14c8] ;  /* 0x0014c80001d67983 */ /* 0x000ea80000100800 */
[----:B------:R-:W2:Y:S01]  /*e8480*/  LDL R215, [R1+0x14cc] ;  /* 0x0014cc0001d77983 */ /* 0x000ea20000100800 */
[C---:B------:R-:W-:Y:S03]  /*e8490*/  HMMA.1688.F32.TF32 R100, R56.reuse, R158, R152 ;  /* 0x0000009e3864723c */ /* 0x040fe60000081098 */
[----:B------:R-:W2:Y:S04]  /*e84a0*/  LDL.LU R168, [R1+0x1090] ;  /* 0x0010900001a87983 */ /* 0x000ea80000300800 */
[----:B------:R-:W2:Y:S04]  /*e84b0*/  LDL.LU R169, [R1+0x1094] ;  /* 0x0010940001a97983 */ /* 0x000ea80000300800 */
[----:B------:R-:W2:Y:S01]  /*e84c0*/  LDL.LU R170, [R1+0x1098] ;  /* 0x0010980001aa7983 */ /* 0x000ea20000300800 */
[C---:B------:R-:W-:Y:S03]  /*e84d0*/  HMMA.1688.F32.TF32 R136, R56.reuse, R126, R140 ;  /* 0x0000007e3888723c */ /* 0x040fe6000008108c */
[----:B------:R-:W2:Y:S04]  /*e84e0*/  LDL.LU R171, [R1+0x109c] ;  /* 0x00109c0001ab7983 */ /* 0x000ea80000300800 */
[----:B------:R-:W2:Y:S01]  /*e84f0*/  LDL.LU R152, [R1+0x10b0] ;  /* 0x0010b00001987983 */ /* 0x000ea20000300800 */
[C---:B------:R-:W-:Y:S03]  /*e8500*/  HMMA.1688.F32.TF32 R124, R56.reuse, R150, R144 ;  /* 0x00000096387c723c */ /* 0x040fe60000081090 */
[----:B------:R-:W2:Y:S04]  /*e8510*/  LDL.LU R153, [R1+0x10b4] ;  /* 0x0010b40001997983 */ /* 0x000ea80000300800 */
[----:B------:R-:W2:Y:S01]  /*e8520*/  LDL.LU R154, [R1+0x10b8] ;  /* 0x0010b800019a7983 */ /* 0x000ea20000300800 */
[C---:B------:R-:W-:Y:S03]  /*e8530*/  HMMA.1688.F32.TF32 R116, R56.reuse, R186, R116 ;  /* 0x000000ba3874723c */ /* 0x040fe60000081074 */
        /* <DEDUP_REMOVED lines=8> */
[----:B------:R-:W2:Y:S01]  /*e85c0*/  LDL.LU R29, [R1+0x10f4] ;  /* 0x0010f400011d7983 */ /* 0x000ea20000300800 */
[C---:B------:R-:W-:Y:S03]  /*e85d0*/  HMMA.1688.F32.TF32 R132, R56.reuse, R134, R180 ;  /* 0x000000863884723c */ /* 0x040fe600000810b4 */
        /* <DEDUP_REMOVED lines=11> */
[----:B------:R-:W4:Y:S01]  /*e8690*/  LDL.LU R145, [R1+0x10c4] ;  /* 0x0010c40001917983 */ /* 0x000f220000300800 */
[C---:B------:R-:W-:Y:S03]  /*e86a0*/  HMMA.1688.F32.TF32 R104, R56.reuse, R166, R160 ;  /* 0x000000a63868723c */ /* 0x040fe600000810a0 */
        /* <DEDUP_REMOVED lines=14> */
[----:B------:R-:W4:Y:S01]  /*e8790*/  LDL.64 R222, [R1+0x14d8] ;  /* 0x0014d80001de7983 */ /* 0x000f220000100a00 */
[----:B------:R-:W-:Y:S03]  /*e87a0*/  HMMA.1688.F32.TF32 R20, R56, R230, R224 ;  /* 0x000000e63814723c */ /* 0x000fe600000810e0 */
[----:B------:R-:W4:Y:S04]  /*e87b0*/  LDL R230, [R1+0x14e8] ;  /* 0x0014e80001e67983 */ /* 0x000f280000100800 */
[----:B------:R-:W4:Y:S04]  /*e87c0*/  LDL R231, [R1+0x14ec] ;  /* 0x0014ec0001e77983 */ /* 0x000f280000100800 */
[----:B------:R-:W4:Y:S04]  /*e87d0*/  LDL.LU R224, [R1+0x1060] ;  /* 0x0010600001e07983 */ /* 0x000f280000300800 */
[----:B------:R-:W4:Y:S04]  /*e87e0*/  LDL.LU R225, [R1+0x1064] ;  /* 0x0010640001e17983 */ /* 0x000f280000300800 */
[----:B------:R-:W4:Y:S04]  /*e87f0*/  LDL.LU R226, [R1+0x1068] ;  /* 0x0010680001e27983 */ /* 0x000f280000300800 */
[----:B------:R-:W4:Y:S04]  /*e8800*/  LDL.LU R227, [R1+0x106c] ;  /* 0x00106c0001e37983 */ /* 0x000f280000300800 */
[----:B------:R-:W4:Y:S01]  /*e8810*/  LDL.64 R238, [R1+0x14f8] ;  /* 0x0014f80001ee7983 */ /* 0x000f220000100a00 */
        /* <DEDUP_REMOVED lines=11> */
[----:B------:R2:W-:Y:S01]  /*e88d0*/  STL [R1+0xa410], R3 ;  /* 0x00a4100301007387 */ /* 0x0005e20000100800 */
[----:B------:R-:W-:Y:S01]  /*e88e0*/  HMMA.1688.F32.TF32 R28, R56, R34, R28 ;  /* 0x00000022381c723c */ /* 0x000fe2000008101c */
[----:B--2---:R-:W-:Y:S02]  /*e88f0*/  IMAD.MOV.U32 R3, RZ, RZ, R175 ;  /* 0x000000ffff037224 */ /* 0x004fe400078e00af */
[----:B------:R-:W-:-:S03]  /*e8900*/  IMAD.MOV.U32 R252, RZ, RZ, R174 ;  /* 0x000000fffffc7224 */ /* 0x000fc600078e00ae */
[----:B------:R-:W-:Y:S04]  /*e8910*/  STL [R1+0xa41c], R3 ;  /* 0x00a41c0301007387 */ /* 0x000fe80000100800 */
[----:B------:R2:W-:Y:S01]  /*e8920*/  STL [R1+0xa418], R252 ;  /* 0x00a418fc01007387 */ /* 0x0005e20000100800 */
[----:B------:R-:W-:Y:S01]  /*e8930*/  HMMA.1688.F32.TF32 R32, R56, R182, R188 ;  /* 0x000000b63820723c */ /* 0x000fe200000810bc */
[----:B--2---:R-:W-:Y:S01]  /*e8940*/  IMAD.MOV.U32 R252, RZ, RZ, R223 ;  /* 0x000000fffffc7224 */ /* 0x004fe200078e00df */
[----:B------:R-:W-:-:S06]  /*e8950*/  MOV R3, R222 ;  /* 0x000000de00037202 */ /* 0x000fcc0000000f00 */
[C---:B------:R-:W-:Y:S01]  /*e8960*/  HMMA.1688.F32.TF32 R40, R56.reuse, R150, R144 ;  /* 0x000000963828723c */ /* 0x040fe20000081090 */
[----:B------:R2:W-:Y:S04]  /*e8970*/  STL [R1+0xa424], R252 ;  /* 0x00a424fc01007387 */ /* 0x0005e80000100800 */
[----:B------:R3:W-:Y:S03]  /*e8980*/  STL [R1+0xa420], R3 ;  /* 0x00a4200301007387 */ /* 0x0007e60000100800 */
[----:B------:R-:W-:Y:S01]  /*e8990*/  HMMA.1688.F32.TF32 R48, R56, R166, R160 ;  /* 0x000000a63830723c */ /* 0x000fe200000810a0 */
[----:B------:R-:W-:Y:S01]  /*e89a0*/  IMAD.MOV.U32 R163, RZ, RZ, R244 ;  /* 0x000000ffffa37224 */ /* 0x000fe200078e00f4 */
[----:B------:R-:W4:Y:S01]  /*e89b0*/  LDL R172, [R1+0xf0] ;  /* 0x0000f00001ac7983 */ /* 0x000f220000100800 */
[----:B------:R-:W-:-:S03]  /*e89c0*/  IMAD.MOV.U32 R162, RZ, RZ, R245 ;  /* 0x000000ffffa27224 */ /* 0x000fc600078e00f5 */
[----:B------:R-:W4:Y:S02]  /*e89d0*/  LDL R173, [R1+0xf4] ;  /* 0x0000f40001ad7983 */ /* 0x000f240000100800 */
[----:B------:R-:W-:Y:S01]  /*e89e0*/  HMMA.1688.F32.TF32 R52, R56, R174, R168 ;  /* 0x000000ae3834723c */ /* 0x000fe200000810a8 */
[----:B------:R-:W-:Y:S01]  /*e89f0*/  IMAD.MOV.U32 R171, RZ, RZ, R246 ;  /* 0x000000ffffab7224 */ /* 0x000fe200078e00f6 */
[----:B------:R-:W2:Y:S01]  /*e8a00*/  LDL R168, [R1+0xe0] ;  /* 0x0000e00001a87983 */ /* 0x000ea20000100800 */
[----:B------:R-:W-:-:S03]  /*e8a10*/  IMAD.MOV.U32 R170, RZ, RZ, R247 ;  /* 0x000000ffffaa7224 */ /* 0x000fc600078e00f7 */
[----:B------:R-:W4:Y:S04]  /*e8a20*/  LDL R169, [R1+0xe4] ;  /* 0x0000e40001a97983 */ /* 0x000f280000100800 */
[----:B------:R-:W4:Y:S04]  /*e8a30*/  LDL R160, [R1+0xc0] ;  /* 0x0000c00001a07983 */ /* 0x000f280000100800 */
[----:B------:R-:W4:Y:S04]  /*e8a40*/  LDL R161, [R1+0xc4] ;  /* 0x0000c40001a17983 */ /* 0x000f280000100800 */
[----:B------:R-:W4:Y:S04]  /*e8a50*/  LDL R144, [R1+0x80] ;  /* 0x0000800001907983 */ /* 0x000f280000100800 */
[----:B------:R-:W4:Y:S04]  /*e8a60*/  LDL R145, [R1+0x84] ;  /* 0x0000840001917983 */ /* 0x000f280000100800 */
[----:B------:R-:W1:Y:S04]  /*e8a70*/  LDL R188, [R1+0x40] ;  /* 0x0000400001bc7983 */ /* 0x000e680000100800 */
[----:B------:R-:W1:Y:S04]  /*e8a80*/  LDL R189, [R1+0x44] ;  /* 0x0000440001bd7983 */ /* 0x000e680000100800 */
[----:B------:R-:W4:Y:S04]  /*e8a90*/  LDL R236, [R1+0x20] ;  /* 0x0000200001ec7983 */ /* 0x000f280000100800 */
[----:B------:R-:W4:Y:S04]  /*e8aa0*/  LDL R237, [R1+0x24] ;  /* 0x0000240001ed7983 */ /* 0x000f280000100800 */
[----:B------:R-:W4:Y:S04]  /*e8ab0*/  LDL R122, [R1+0x1568] ;  /* 0x00156800017a7983 */ /* 0x000f280000100800 */
[----:B------:R-:W4:Y:S04]  /*e8ac0*/  LDL R123, [R1+0x156c] ;  /* 0x00156c00017b7983 */ /* 0x000f280000100800 */
[----:B------:R-:W4:Y:S04]  /*e8ad0*/  LDL R98, [R1+0x1558] ;  /* 0x0015580001627983 */ /* 0x000f280000100800 */
[----:B------:R-:W4:Y:S04]  /*e8ae0*/  LDL R99, [R1+0x155c] ;  /* 0x00155c0001637983 */ /* 0x000f280000100800 */
[----:B------:R-:W4:Y:S01]  /*e8af0*/  LDL.LU R244, [R1+0xff0] ;  /* 0x000ff00001f47983 */ /* 0x000f220000300800 */
[----:B------:R-:W-:-:S03]  /*e8b00*/  MOV R175, R248 ;  /* 0x000000f800af7202 */ /* 0x000fc60000000f00 */
[----:B------:R-:W4:Y:S01]  /*e8b10*/  LDL.LU R245, [R1+0xff4] ;  /* 0x000ff40001f57983 */ /* 0x000f220000300800 */
[----:B------:R-:W-:-:S03]  /*e8b20*/  IMAD.MOV.U32 R174, RZ, RZ, R249 ;  /* 0x000000ffffae7224 */ /* 0x000fc600078e00f9 */
[----:B------:R-:W4:Y:S04]  /*e8b30*/  LDL.LU R246, [R1+0xff8] ;  /* 0x000ff80001f67983 */ /* 0x000f280000300800 */
[----:B------:R-:W4:Y:S04]  /*e8b40*/  LDL.LU R247, [R1+0xffc] ;  /* 0x000ffc0001f77983 */ /* 0x000f280000300800 */
[----:B------:R-:W4:Y:S04]  /*e8b50*/  LDL R94, [R1+0x1548] ;  /* 0x00154800015e7983 */ /* 0x000f280000100800 */
[----:B------:R-:W4:Y:S04]  /*e8b60*/  LDL R95, [R1+0x154c] ;  /* 0x00154c00015f7983 */ /* 0x000f280000100800 */
[----:B------:R-:W4:Y:S01]  /*e8b70*/  LDL.LU R248, [R1+0x1000] ;  /* 0x0010000001f87983 */ /* 0x000f220000300800 */
[C---:B------:R-:W-:Y:S03]  /*e8b80*/  HMMA.1688.F32.TF32 R68, R56.reuse, R230, R224 ;  /* 0x000000e63844723c */ /* 0x040fe600000810e0 */
[----:B------:R-:W4:Y:S04]  /*e8b90*/  LDL.LU R249, [R1+0x1004] ;  /* 0x0010040001f97983 */ /* 0x000f280000300800 */
        /* <DEDUP_REMOVED lines=37> */
[----:B------:R-:W4:Y:S04]  /*e8df0*/  LDL R228, [R1] ;  /* 0x0000000001e47983 */ /* 0x000f280000100800 */
[----:B------:R-:W4:Y:S04]  /*e8e00*/  LDL R229, [R1+0x4] ;  /* 0x0000040001e57983 */ /* 0x000f280000100800 */
[----:B------:R-:W4:Y:S04]  /*e8e10*/  LDL R232, [R1+0x10] ;  /* 0x0000100001e87983 */ /* 0x000f280000100800 */
[----:B------:R-:W4:Y:S01]  /*e8e20*/  LDL R233, [R1+0x14] ;  /* 0x0000140001e97983 */ /* 0x000f220000100800 */
[----:B------:R-:W-:Y:S01]  /*e8e30*/  IMAD.MOV.U32 R0, RZ, RZ, R165 ;  /* 0x000000ffff007224 */ /* 0x000fe200078e00a5 */
[C---:B------:R-:W-:Y:S02]  /*e8e40*/  HMMA.1688.F32.TF32 R36, R56.reuse, R142, R184 ;  /* 0x0000008e3824723c */ /* 0x040fe400000810b8 */
[----:B------:R-:W4:Y:S04]  /*e8e50*/  LDL.64 R180, [R1+0x50] ;  /* 0x0000500001b47983 */ /* 0x000f280000100a00 */
[----:B------:R-:W4:Y:S02]  /*e8e60*/  LDL.64 R182, [R1+0x58] ;  /* 0x0000580001b67983 */ /* 0x000f240000100a00 */
[----:B------:R-:W-:Y:S02]  /*e8e70*/  HMMA.1688.F32.TF32 R44, R56, R158, R152 ;  /* 0x0000009e382c723c */ /* 0x000fe40000081098 */
[----:B------:R-:W4:Y:S04]  /*e8e80*/  LDL R184, [R1+0x60] ;  /* 0x0000600001b87983 */ /* 0x000f280000100800 */
[----:B------:R-:W4:Y:S04]  /*e8e90*/  LDL R185, [R1+0x64] ;  /* 0x0000640001b97983 */ /* 0x000f280000100800 */
[----:B------:R-:W4:Y:S04]  /*e8ea0*/  LDL R186, [R1+0x68] ;  /* 0x0000680001ba7983 */ /* 0x000f280000100800 */
[----:B------:R-:W4:Y:S04]  /*e8eb0*/  LDL R187, [R1+0x6c] ;  /* 0x00006c0001bb7983 */ /* 0x000f280000100800 */
        /* <DEDUP_REMOVED lines=10> */
[----:B------:R-:W4:Y:S04]  /*e8f60*/  LDL R176, [R1+0x100] ;  /* 0x0001000001b07983 */ /* 0x000f280000100800 */
[----:B------:R-:W4:Y:S04]  /*e8f70*/  LDL R177, [R1+0x104] ;  /* 0x0001040001b17983 */ /* 0x000f280000100800 */
[----:B------:R-:W4:Y:S04]  /*e8f80*/  LDL R178, [R1+0x108] ;  /* 0x0001080001b27983 */ /* 0x000f280000100800 */
[----:B------:R-:W4:Y:S01]  /*e8f90*/  LDL R179, [R1+0x10c] ;  /* 0x00010c0001b37983 */ /* 0x000f220000100800 */
[----:B--2---:R-:W-:-:S02]  /*e8fa0*/  IMAD.MOV.U32 R252, RZ, RZ, R238 ;  /* 0x000000fffffc7224 */ /* 0x004fc400078e00ee */
[----:B---3--:R-:W-:Y:S01]  /*e8fb0*/  IMAD.MOV.U32 R3, RZ, RZ, R239 ;  /* 0x000000ffff037224 */ /* 0x008fe200078e00ef */
[C---:B-1----:R-:W-:Y:S08]  /*e8fc0*/  HMMA.1688.F32.TF32 R100, R8.reuse, R188, R100 ;  /* 0x000000bc0864723c */ /* 0x042ff00000081064 */
[----:B----4-:R-:W-:Y:S08]  /*e8fd0*/  HMMA.1688.F32.TF32 R136, R8, R236, R136 ;  /* 0x000000ec0888723c */ /* 0x010ff00000081088 */
[C---:B------:R-:W-:Y:S08]  /*e8fe0*/  HMMA.1688.F32.TF32 R96, R56.reuse, R98, R244 ;  /* 0x000000623860723c */ /* 0x040ff000000810f4 */
[C---:B------:R-:W-:Y:S08]  /*e8ff0*/  HMMA.1688.F32.TF32 R92, R56.reuse, R94, R248 ;  /* 0x0000005e385c723c */ /* 0x040ff000000810f8 */
[C---:B------:R-:W-:Y:S08]  /*e9000*/  HMMA.1688.F32.TF32 R88, R56.reuse, R90, R224 ;  /* 0x0000005a3858723c */ /* 0x040ff000000810e0 */
[C---:B------:R-:W-:Y:S08]  /*e9010*/  HMMA.1688.F32.TF32 R80, R56.reuse, R82, R216 ;  /* 0x000000523850723c */ /* 0x040ff000000810d8 */
[C---:B------:R-:W-:Y:S01]  /*e9020*/  HMMA.1688.F32.TF32 R76, R56.reuse, R78, R212 ;  /* 0x0000004e384c723c */ /* 0x040fe200000810d4 */
[----:B------:R-:W2:Y:S04]  /*e9030*/  LDL.LU.64 R214, [R1+0xa6d8] ;  /* 0x00a6d80001d67983 */ /* 0x000ea80000300a00 */
[----:B------:R-:W3:Y:S04]  /*e9040*/  LDL.LU.64 R212, [R1+0xa6d0] ;  /* 0x00a6d00001d47983 */ /* 0x000ee80000300a00 */
[----:B------:R-:W4:Y:S04]  /*e9050*/  LDL.LU.64 R218, [R1+0xa6c8] ;  /* 0x00a6c80001da7983 */ /* 0x000f280000300a00 */
        /* <DEDUP_REMOVED lines=10> */
[----:B------:R-:W2:Y:S01]  /*e9100*/  LDL.LU.64 R244, [R1+0xa680] ;  /* 0x00a6800001f47983 */ /* 0x000ea20000300a00 */
[C---:B------:R-:W-:Y:S03]  /*e9110*/  HMMA.1688.F32.TF32 R132, R8.reuse, R228, R132 ;  /* 0x000000e40884723c */ /* 0x040fe60000081084 */
        /* <DEDUP_REMOVED lines=9> */
[----:B------:R-:W3:Y:S04]  /*e91b0*/  LDL.LU.64 R238, [R1+0xa648] ;  /* 0x00a6480001ee7983 */ /* 0x000ee80000300a00 */
[----:B------:R-:W3:Y:S04]  /*e91c0*/  LDL.LU.64 R236, [R1+0xa640] ;  /* 0x00a6400001ec7983 */ /* 0x000ee80000300a00 */
[----:B------:R-:W3:Y:S01]  /*e91d0*/  LDL R189, [R1+0x37a0] ;  /* 0x0037a00001bd7983 */ /* 0x000ee20000100800 */
[C---:B--2---:R-:W-:Y:S03]  /*e91e0*/  HMMA.1688.F32.TF32 R56, R8.reuse, R56, R124 ;  /* 0x000000380838723c */ /* 0x044fe6000008107c */
[----:B------:R-:W-:Y:S04]  /*e91f0*/  LDS R125, [R2+UR10+0xe300] ;  /* 0x00e3000a027d7984 */ /* 0x000fe80008000800 */
[----:B------:R-:W-:Y:S01]  /*e9200*/  LDS R127, [R2+UR10+0xf300] ;  /* 0x00f3000a027f7984 */ /* 0x000fe20008000800 */
[C---:B------:R-:W-:Y:S03]  /*e9210*/  HMMA.1688.F32.TF32 R128, R8.reuse, R244, R128 ;  /* 0x000000f40880723c */ /* 0x040fe60000081080 */
[----:B---3--:R-:W-:Y:S04]  /*e9220*/  LDS R124, [R189+UR10+0xe300] ;  /* 0x00e3000abd7c7984 */ /* 0x008fe80008000800 */
[----:B------:R-:W1:Y:S01]  /*e9230*/  LDS R126, [R189+UR10+0xf300] ;  /* 0x00f3000abd7e7984 */ /* 0x000e620008000800 */
[C---:B------:R-:W-:Y:S08]  /*e9240*/  HMMA.1688.F32.TF32 R112, R8.reuse, R248, R112 ;  /* 0x000000f80870723c */ /* 0x040ff00000081070 */
[----:B------:R-:W-:Y:S01]  /*e9250*/  HMMA.1688.F32.TF32 R108, R8, R240, R108 ;  /* 0x000000f0086c723c */ /* 0x000fe2000008106c */
[----:B------:R2:W-:Y:S04]  /*e9260*/  STL.64 [R1+0xa350], R242 ;  /* 0x00a350f201007387 */ /* 0x0005e80000100a00 */
[----:B------:R-:W-:Y:S03]  /*e9270*/  STL.64 [R1+0xa348], R240 ;  /* 0x00a348f001007387 */ /* 0x000fe60000100a00 */
[C---:B-1----:R-:W-:Y:S08]  /*e9280*/  HMMA.1688.F32.TF32 R128, R124.reuse, R246, R128 ;  /* 0x000000f67c80723c */ /* 0x042ff00000081080 */
[C---:B------:R-:W-:Y:S08]  /*e9290*/  HMMA.1688.F32.TF32 R112, R124.reuse, R250, R112 ;  /* 0x000000fa7c70723c */ /* 0x040ff00000081070 */
[----:B------:R-:W-:Y:S01]  /*e92a0*/  HMMA.1688.F32.TF32 R108, R124, R242, R108 ;  /* 0x000000f27c6c723c */ /* 0x000fe2000008106c */
[----:B--2---:R-:W2:Y:S04]  /*e92b0*/  LDL R242, [R1+0x38] ;  /* 0x0000380001f27983 */ /* 0x004ea80000100800 */
[----:B------:R-:W2:Y:S04]  /*e92c0*/  LDL R243, [R1+0x3c] ;  /* 0x00003c0001f37983 */ /* 0x000ea80000100800 */
        /* <DEDUP_REMOVED lines=8> */
[----:B------:R1:W-:Y:S04]  /*e9350*/  STL.64 [R1+0xa628], R114 ;  /* 0x00a6287201007387 */ /* 0x0003e80000100a00 */
[----:B------:R-:W-:Y:S04]  /*e9360*/  STL.64 [R1+0xa620], R112 ;  /* 0x00a6207001007387 */ /* 0x000fe80000100a00 */
[----:B-1----:R-:W4:Y:S04]  /*e9370*/  LDL R114, [R1+0x8] ;  /* 0x0000080001727983 */ /* 0x002f280000100800 */
        /* <DEDUP_REMOVED lines=13> */
[----:B------:R-:W-:Y:S01]  /*e9450*/  IMAD.MOV.U32 R241, RZ, RZ, R182 ;  /* 0x000000fffff17224 */ /* 0x000fe200078e00b6 */
[----:B------:R-:W-:-:S05]  /*e9460*/  MOV R240, R183 ;  /* 0x000000b700f07202 */ /* 0x000fca0000000f00 */
[----:B------:R-:W-:Y:S01]  /*e9470*/  HMMA.1688.F32.TF32 R60, R8, R232, R60 ;  /* 0x000000e8083c723c */ /* 0x000fe2000008103c */
[----:B------:R1:W-:Y:S01]  /*e9480*/  STL.64 [R1+0xa368], R248 ;  /* 0x00a368f801007387 */ /* 0x0003e20000100a00 */
[----:B------:R-:W-:Y:S02]  /*e9490*/  IMAD.MOV.U32 R245, RZ, RZ, R150 ;  /* 0x000000fffff57224 */ /* 0x000fe400078e0096 */
[----:B------:R-:W-:-:S04]  /*e94a0*/  IMAD.MOV.U32 R244, RZ, RZ, R151 ;  /* 0x000000fffff47224 */ /* 0x000fc800078e0097 */
[----:B------:R-:W-:Y:S01]  /*e94b0*/  HMMA.1688.F32.TF32 R64, R8, R228, R64 ;  /* 0x000000e40840723c */ /* 0x000fe20000081040 */
[----:B-1----:R-:W-:Y:S01]  /*e94c0*/  IMAD.MOV.U32 R251, RZ, RZ, R166 ;  /* 0x000000fffffb7224 */ /* 0x002fe200078e00a6 */
[----:B------:R-:W-:Y:S01]  /*e94d0*/  MOV R250, R167 ;  /* 0x000000a700fa7202 */ /* 0x000fe20000000f00 */
[----:B------:R-:W-:-:S05]  /*e94e0*/  IMAD.MOV.U32 R249, RZ, RZ, R158 ;  /* 0x000000fffff97224 */ /* 0x000fca00078e009e */
[----:B------:R-:W-:Y:S01]  /*e94f0*/  HMMA.1688.F32.TF32 R68, R8, R224, R68 ;  /* 0x000000e00844723c */ /* 0x000fe20000081044 */
[----:B------:R-:W-:-:S07]  /*e9500*/  IMAD.MOV.U32 R248, RZ, RZ, R159 ;  /* 0x000000fffff87224 */ /* 0x000fce00078e009f */
        /* <DEDUP_REMOVED lines=14> */
[----:B------:R-:W-:Y:S08]  /*e95f0*/  HMMA.1688.F32.TF32 R52, R8, R236, R52 ;  /* 0x000000ec0834723c */ /* 0x000ff00000081034 */
[----:B--2---:R-:W-:Y:S01]  /*e9600*/  HMMA.1688.F32.TF32 R56, R124, R242, R56 ;  /* 0x000000f27c38723c */ /* 0x004fe20000081038 */
[----:B------:R-:W-:-:S02]  /*e9610*/  IMAD.MOV.U32 R243, RZ, RZ, R142 ;  /* 0x000000fffff37224 */ /* 0x000fc400078e008e */
[----:B------:R-:W-:-:S05]  /*e9620*/  IMAD.MOV.U32 R242, RZ, RZ, R143 ;  /* 0x000000fffff27224 */ /* 0x000fca00078e008f */
[C---:B------:R-:W-:Y:S08]  /*e9630*/  HMMA.1688.F32.TF32 R60, R124.reuse, R234, R60 ;  /* 0x000000ea7c3c723c */ /* 0x040ff0000008103c */
[C---:B------:R-:W-:Y:S08]  /*e9640*/  HMMA.1688.F32.TF32 R64, R124.reuse, R230, R64 ;  /* 0x000000e67c40723c */ /* 0x040ff00000081040 */
[----:B---3--:R-:W-:Y:S01]  /*e9650*/  HMMA.1688.F32.TF32 R116, R124, R246, R116 ;  /* 0x000000f67c74723c */ /* 0x008fe20000081074 */
[----:B------:R-:W-:Y:S01]  /*e9660*/  MOV R247, R154 ;  /* 0x0000009a00f77202 */ /* 0x000fe20000000f00 */
[----:B------:R-:W-:-:S06]  /*e9670*/  IMAD.MOV.U32 R246, RZ, RZ, R155 ;  /* 0x000000fffff67224 */ /* 0x000fcc00078e009b */
[----:B----4-:R-:W-:-:S15]  /*e9680*/  HMMA.1688.F32.TF32 R132, R124, R114, R132 ;  /* 0x000000727c84723c */ /* 0x010fde0000081084 */
[----:B------:R-:W-:-:S04]  /*e9690*/  NOP ;  /* 0x0000000000007918 */ /* 0x000fc80000000000 */
        /* <DEDUP_REMOVED lines=52> */
[----:B-1----:R-:W4:Y:S04]  /*e99e0*/  LDL R240, [R1+0x310] ;  /* 0x0003100001f07983 */ /* 0x002f280000100800 */
[----:B------:R-:W4:Y:S04]  /*e99f0*/  LDL R241, [R1+0x314] ;  /* 0x0003140001f17983 */ /* 0x000f280000100800 */
[----:B------:R-:W4:Y:S04]  /*e9a00*/  LDL R242, [R1+0x318] ;  /* 0x0003180001f27983 */ /* 0x000f280000100800 */
[----:B------:R-:W4:Y:S04]  /*e9a10*/  LDL R243, [R1+0x31c] ;  /* 0x00031c0001f37983 */ /* 0x000f280000100800 */
[----:B--2---:R-:W2:Y:S04]  /*e9a20*/  LDL R244, [R1+0x300] ;  /* 0x0003000001f47983 */ /* 0x004ea80000100800 */
[----:B------:R-:W2:Y:S04]  /*e9a30*/  LDL R245, [R1+0x304] ;  /* 0x0003040001f57983 */ /* 0x000ea80000100800 */
[----:B------:R-:W2:Y:S04]  /*e9a40*/  LDL R246, [R1+0x308] ;  /* 0x0003080001f67983 */ /* 0x000ea80000100800 */
[----:B------:R-:W2:Y:S04]  /*e9a50*/  LDL R247, [R1+0x30c] ;  /* 0x00030c0001f77983 */ /* 0x000ea80000100800 */
[----:B---3--:R-:W3:Y:S04]  /*e9a60*/  LDL R248, [R1+0x2f0] ;  /* 0x0002f00001f87983 */ /* 0x008ee80000100800 */
[----:B------:R-:W3:Y:S04]  /*e9a70*/  LDL R249, [R1+0x2f4] ;  /* 0x0002f40001f97983 */ /* 0x000ee80000100800 */
[----:B------:R-:W2:Y:S04]  /*e9a80*/  LDL R250, [R1+0x2f8] ;  /* 0x0002f80001fa7983 */ /* 0x000ea80000100800 */
[----:B------:R-:W2:Y:S04]  /*e9a90*/  LDL R251, [R1+0x2fc] ;  /* 0x0002fc0001fb7983 */ /* 0x000ea80000100800 */
[----:B------:R-:W-:Y:S04]  /*e9aa0*/  STL.64 [R1+0xa320], R238 ;  /* 0x00a320ee01007387 */ /* 0x000fe80000100a00 */
[----:B------:R1:W-:Y:S01]  /*e9ab0*/  STL.64 [R1+0xa318], R236 ;  /* 0x00a318ec01007387 */ /* 0x0003e20000100a00 */
[C---:B------:R-:W-:Y:S03]  /*e9ac0*/  HMMA.1688.F32.TF32 R68, R124.reuse, R226, R68 ;  /* 0x000000e27c44723c */ /* 0x040fe60000081044 */
[----:B-1----:R-:W2:Y:S04]  /*e9ad0*/  LDL R237, [R1+0x37a0] ;  /* 0x0037a00001ed7983 */ /* 0x002ea80000100800 */
        /* <DEDUP_REMOVED lines=56> */
[----:B------:R-:W4:Y:S05]  /*e9e60*/  LDL R113, [R1+0x1e4] ;  /* 0x0001e40001717983 */ /* 0x000f2a0000100800 */
[----:B------:R-:W-:Y:S01]  /*e9e70*/  HMMA.1688.F32.TF32 R120, R8, R192, R120 ;  /* 0x000000c00878723c */ /* 0x000fe20000081078 */
[----:B------:R-:W-:Y:S04]  /*e9e80*/  LDS R8, [R189+UR10+0x10300] ;  /* 0x0103000abd087984 */ /* 0x000fe80008000800 */
[----:B------:R1:W-:Y:S04]  /*e9e90*/  LDS R10, [R189+UR10+0x11300] ;  /* 0x0113000abd0a7984 */ /* 0x0003e80008000800 */
[----:B------:R-:W-:Y:S04]  /*e9ea0*/  LDS R9, [R2+UR10+0x10300] ;  /* 0x0103000a02097984 */ /* 0x000fe80008000800 */
[----:B------:R-:W3:Y:S01]  /*e9eb0*/  LDS R11, [R2+UR10+0x11300] ;  /* 0x0113000a020b7984 */ /* 0x000ee20008000800 */
        /* <DEDUP_REMOVED lines=11> */
[----:B------:R1:W-:Y:S01]  /*e9f70*/  STL.64 [R1+0xa478], R206 ;  /* 0x00a478ce01007387 */ /* 0x0003e20000100a00 */
[C---:B------:R-:W-:Y:S03]  /*e9f80*/  HMMA.1688.F32.TF32 R92, R124.reuse, R202, R92 ;  /* 0x000000ca7c5c723c */ /* 0x040fe6000008105c */
[----:B------:R1:W-:Y:S04]  /*e9f90*/  STL.64 [R1+0xa470], R204 ;  /* 0x00a470cc01007387 */ /* 0x0003e80000100a00 */
[----:B-1----:R-:W4:Y:S04]  /*e9fa0*/  LDL R206, [R1+0x278] ;  /* 0x0002780001ce7983 */ /* 0x002f280000100800 */
[----:B------:R-:W4:Y:S04]  /*e9fb0*/  LDL R204, [R1+0x270] ;  /* 0x0002700001cc7983 */ /* 0x000f280000100800 */
[----:B------:R-:W4:Y:S04]  /*e9fc0*/  LDL R205, [R1+0x274] ;  /* 0x0002740001cd7983 */ /* 0x000f280000100800 */
[----:B------:R-:W4:Y:S04]  /*e9fd0*/  LDL R207, [R1+0x27c] ;  /* 0x00027c0001cf7983 */ /* 0x000f280000100800 */
[----:B------:R1:W-:Y:S01]  /*e9fe0*/  STL.64 [R1+0xa488], R202 ;  /* 0x00a488ca01007387 */ /* 0x0003e20000100a00 */
[C---:B------:R-:W-:Y:S03]  /*e9ff0*/  HMMA.1688.F32.TF32 R136, R124.reuse, R130, R136 ;  /* 0x000000827c88723c */ /* 0x040fe60000081088 */
[----:B------:R1:W-:Y:S05]  /*ea000*/  STL.64 [R1+0xa480], R200 ;  /* 0x00a480c801007387 */ /* 0x0003ea0000100a00 */
[C---:B------:R-:W-:Y:S01]  /*ea010*/  HMMA.1688.F32.TF32 R52, R124.reuse, R238, R52 ;  /* 0x000000ee7c34723c */ /* 0x040fe20000081034 */
[----:B-1----:R-:W4:Y:S04]  /*ea020*/  LDL R202, [R1+0x268] ;  /* 0x0002680001ca7983 */ /* 0x002f280000100800 */
[----:B------:R-:W4:Y:S03]  /*ea030*/  LDL R200, [R1+0x260] ;  /* 0x0002600001c87983 */ /* 0x000f260000100800 */
[C---:B------:R-:W-:Y:S01]  /*ea040*/  HMMA.1688.F32.TF32 R96, R124.reuse, R198, R96 ;  /* 0x000000c67c60723c */ /* 0x040fe20000081060 */
[----:B------:R-:W4:Y:S04]  /*ea050*/  LDL R201, [R1+0x264] ;  /* 0x0002640001c97983 */ /* 0x000f280000100800 */
[----:B------:R-:W4:Y:S03]  /*ea060*/  LDL R203, [R1+0x26c] ;  /* 0x00026c0001cb7983 */ /* 0x000f260000100800 */
[----:B------:R-:W-:Y:S01]  /*ea070*/  HMMA.1688.F32.TF32 R120, R124, R194, R120 ;  /* 0x000000c27c78723c */ /* 0x000fe20000081078 */
[----:B------:R1:W-:Y:S04]  /*ea080*/  STL.64 [R1+0xa498], R198 ;  /* 0x00a498c601007387 */ /* 0x0003e80000100a00 */
[----:B------:R1:W-:Y:S04]  /*ea090*/  STL.64 [R1+0xa490], R196 ;  /* 0x00a490c401007387 */ /* 0x0003e80000100a00 */
[----:B------:R-:W4:Y:S04]  /*ea0a0*/  LDL R124, [R1+0x210] ;  /* 0x00021000017c7983 */ /* 0x000f280000100800 */
[----:B-1----:R-:W4:Y:S04]  /*ea0b0*/  LDL R198, [R1+0x258] ;  /* 0x0002580001c67983 */ /* 0x002f280000100800 */
[----:B------:R-:W4:Y:S04]  /*ea0c0*/  LDL R196, [R1+0x250] ;  /* 0x0002500001c47983 */ /* 0x000f280000100800 */
[----:B------:R-:W4:Y:S04]  /*ea0d0*/  LDL R197, [R1+0x254] ;  /* 0x0002540001c57983 */ /* 0x000f280000100800 */
[----:B------:R-:W4:Y:S04]  /*ea0e0*/  LDL R199, [R1+0x25c] ;  /* 0x00025c0001c77983 */ /* 0x000f280000100800 */
[----:B------:R-:W4:Y:S04]  /*ea0f0*/  LDL R125, [R1+0x214] ;  /* 0x00021400017d7983 */ /* 0x000f280000100800 */
[----:B------:R1:W-:Y:S04]  /*ea100*/  STL.64 [R1+0xa4a8], R194 ;  /* 0x00a4a8c201007387 */ /* 0x0003e80000100a00 */
[----:B------:R1:W-:Y:S04]  /*ea110*/  STL.64 [R1+0xa4a0], R192 ;  /* 0x00a4a0c001007387 */ /* 0x0003e80000100a00 */
[----:B--2---:R-:W-:Y:S04]  /*ea120*/  LDS R126, [R237+UR10+0x13300] ;  /* 0x0133000aed7e7984 */ /* 0x004fe80008000800 */
        /* <DEDUP_REMOVED lines=14> */
[----:B-1----:R-:W4:Y:S04]  /*ea210*/  LDL R128, [R1+0x200] ;  /* 0x0002000001807983 */ /* 0x002f280000100800 */
[----:B------:R-:W4:Y:S04]  /*ea220*/  LDL R129, [R1+0x204] ;  /* 0x0002040001817983 */ /* 0x000f280000100800 */
[----:B------:R-:W4:Y:S01]  /*ea230*/  LDL.LU.64 R134, [R1+0xa618] ;  /* 0x00a6180001867983 */ /* 0x000f220000300a00 */
[C---:B---3--:R-:W-:Y:S03]  /*ea240*/  HMMA.1688.F32.TF32 R112, R8.reuse, R132, R112 ;  /* 0x000000840870723c */ /* 0x048fe60000081070 */
[----:B------:R-:W4:Y:S05]  /*ea250*/  LDL.LU.64 R132, [R1+0xa610] ;  /* 0x00a6100001847983 */ /* 0x000f2a0000300a00 */
[C---:B------:R-:W-:Y:S01]  /*ea260*/  HMMA.1688.F32.TF32 R116, R8.reuse, R124, R116 ;  /* 0x0000007c0874723c */ /* 0x040fe20000081074 */
[----:B------:R-:W-:Y:S04]  /*ea270*/  LDS R124, [R237+UR10+0x12300] ;  /* 0x0123000aed7c7984 */ /* 0x000fe80008000800 */
[----:B------:R-:W1:Y:S06]  /*ea280*/  LDS R125, [R2+UR10+0x12300] ;  /* 0x0123000a027d7984 */ /* 0x000e6c0008000800 */
[----:B------:R-:W-:Y:S04]  /*ea290*/  STL.64 [R1+0xa5f8], R114 ;  /* 0x00a5f87201007387 */ /* 0x000fe80000100a00 */
[----:B------:R-:W-:Y:S01]  /*ea2a0*/  STL.64 [R1+0xa5f0], R112 ;  /* 0x00a5f07001007387 */ /* 0x000fe20000100a00 */
[----:B----4-:R-:W-:-:S15]  /*ea2b0*/  HMMA.1688.F32.TF32 R132, R8, R128, R132 ;  /* 0x000000800884723c */ /* 0x010fde0000081084 */
        /* <DEDUP_REMOVED lines=8> */
[----:B---3--:R-:W3:Y:S04]  /*ea340*/  LDL R182, [R1+0x218] ;  /* 0x0002180001b67983 */ /* 0x008ee80000100800 */
[----:B------:R-:W3:Y:S04]  /*ea350*/  LDL R183, [R1+0x21c] ;  /* 0x00021c0001b77983 */ /* 0x000ee80000100800 */
[----:B------:R-:W4:Y:S04]  /*ea360*/  LDL R118, [R1+0x208] ;  /* 0x0002080001767983 */ /* 0x000f280000100800 */
[----:B------:R-:W4:Y:S04]  /*ea370*/  LDL R119, [R1+0x20c] ;  /* 0x00020c0001777983 */ /* 0x000f280000100800 */
[----:B------:R-:W2:Y:S04]  /*ea380*/  LDL R134, [R1+0x1f8] ;  /* 0x0001f80001867983 */ /* 0x000ea80000100800 */
[----:B------:R-:W2:Y:S04]  /*ea390*/  LDL R135, [R1+0x1fc] ;  /* 0x0001fc0001877983 */ /* 0x000ea80000100800 */
[----:B------:R-:W2:Y:S04]  /*ea3a0*/  LDL R114, [R1+0x1e8] ;  /* 0x0001e80001727983 */ /* 0x000ea80000100800 */
[----:B------:R-:W2:Y:S01]  /*ea3b0*/  LDL R115, [R1+0x1ec] ;  /* 0x0001ec0001737983 */ /* 0x000ea20000100800 */
[C---:B-1----:R-:W-:Y:S03]  /*ea3c0*/  HMMA.1688.F32.TF32 R108, R124.reuse, R130, R108 ;  /* 0x000000827c6c723c */ /* 0x042fe6000008106c */
[----:B------:R-:W2:Y:S04]  /*ea3d0*/  LDL.LU.64 R130, [R1+0xa608] ;  /* 0x00a6080001827983 */ /* 0x000ea80000300a00 */
[----:B------:R-:W2:Y:S02]  /*ea3e0*/  LDL.LU.64 R128, [R1+0xa600] ;  /* 0x00a6000001807983 */ /* 0x000ea40000300a00 */
[C---:B--2---:R-:W-:Y:S02]  /*ea3f0*/  HMMA.1688.F32.TF32 R128, R124.reuse, R114, R128 ;  /* 0x000000727c80723c */ /* 0x044fe40000081080 */
[----:B------:R-:W2:Y:S04]  /*ea400*/  LDL.LU.64 R114, [R1+0xa5f8] ;  /* 0x00a5f80001727983 */ /* 0x000ea80000300a00 */
[----:B------:R-:W2:Y:S02]  /*ea410*/  LDL.LU.64 R112, [R1+0xa5f0] ;  /* 0x00a5f00001707983 */ /* 0x000ea40000300a00 */
[C---:B--2---:R-:W-:Y:S02]  /*ea420*/  HMMA.1688.F32.TF32 R112, R124.reuse, R134, R112 ;  /* 0x000000867c70723c */ /* 0x044fe40000081070 */
[----:B------:R-:W4:Y:S04]  /*ea430*/  LDL.LU.64 R134, [R1+0xa5e8] ;  /* 0x00a5e80001867983 */ /* 0x000f280000300a00 */
[----:B------:R-:W4:Y:S02]  /*ea440*/  LDL.LU.64 R132, [R1+0xa5e0] ;  /* 0x00a5e00001847983 */ /* 0x000f240000300a00 */
[----:B----4-:R-:W-:Y:S02]  /*ea450*/  HMMA.1688.F32.TF32 R132, R124, R118, R132 ;  /* 0x000000767c84723c */ /* 0x010fe40000081084 */
[----:B------:R-:W3:Y:S04]  /*ea460*/  LDL.LU.64 R118, [R1+0xa5d8] ;  /* 0x00a5d80001767983 */ /* 0x000ee80000300a00 */
[----:B------:R-:W3:Y:S02]  /*ea470*/  LDL.LU.64 R116, [R1+0xa5d0] ;  /* 0x00a5d00001747983 */ /* 0x000ee40000300a00 */
[C---:B------:R-:W-:Y:S08]  /*ea480*/  HMMA.1688.F32.TF32 R136, R8.reuse, R180, R136 ;  /* 0x000000b40888723c */ /* 0x040ff00000081088 */
[----:B------:R-:W-:Y:S08]  /*ea490*/  HMMA.1688.F32.TF32 R56, R8, R188, R56 ;  /* 0x000000bc0838723c */ /* 0x000ff00000081038 */
[C---:B---3--:R-:W-:Y:S01]  /*ea4a0*/  HMMA.1688.F32.TF32 R116, R124.reuse, R182, R116 ;  /* 0x000000b67c74723c */ /* 0x048fe20000081074 */
[----:B------:R-:W2:Y:S11]  /*ea4b0*/  LDL.LU.64 R182, [R1+0xa5c8] ;  /* 0x00a5c80001b67983 */ /* 0x000eb60000300a00 */
[----:B------:R-:W-:Y:S08]  /*ea4c0*/  HMMA.1688.F32.TF32 R56, R124, R190, R56 ;  /* 0x000000be7c38723c */ /* 0x000ff00000081038 */
[C---:B------:R-:W-:Y:S08]  /*ea4d0*/  HMMA.1688.F32.TF32 R64, R8.reuse, R172, R64 ;  /* 0x000000ac0840723c */ /* 0x040ff00000081040 */
[C---:B------:R-:W-:Y:S08]  /*ea4e0*/  HMMA.1688.F32.TF32 R60, R8.reuse, R168, R60 ;  /* 0x000000a8083c723c */ /* 0x040ff0000008103c */
[----:B------:R-:W-:Y:S08]  /*ea4f0*/  HMMA.1688.F32.TF32 R100, R8, R192, R100 ;  /* 0x000000c00864723c */ /* 0x000ff00000081064 */
[----:B--2---:R-:W-:Y:S01]  /*ea500*/  HMMA.1688.F32.TF32 R136, R124, R182, R136 ;  /* 0x000000b67c88723c */ /* 0x004fe20000081088 */
[----:B------:R-:W2:Y:S04]  /*ea510*/  LDL.LU.64 R182, [R1+0xa5c0] ;  /* 0x00a5c00001b67983 */ /* 0x000ea80000300a00 */
[----:B------:R-:W3:Y:S04]  /*ea520*/  LDL.LU.64 R180, [R1+0xa5b8] ;  /* 0x00a5b80001b47983 */ /* 0x000ee80000300a00 */
[----:B------:R-:W4:Y:S04]  /*ea530*/  LDL.LU.64 R190, [R1+0xa5b0] ;  /* 0x00a5b00001be7983 */ /* 0x000f280000300a00 */
        /* <DEDUP_REMOVED lines=104> */
[----:B------:R-:W4:Y:S04]  /*eabc0*/  LDL.LU.64 R186, [R1+0xa5a0] ;  /* 0x00a5a00001ba7983 */ /* 0x000f280000300a00 */
[----:B------:R-:W4:Y:S01]  /*eabd0*/  LDL.LU.64 R184, [R1+0xa598] ;  /* 0x00a5980001b87983 */ /* 0x000f220000300a00 */
[----:B------:R-:W-:Y:S03]  /*eabe0*/  HMMA.1688.F32.TF32 R76, R124, R142, R76 ;  /* 0x0000008e7c4c723c */ /* 0x000fe6000008104c */
[----:B------:R-:W4:Y:S04]  /*eabf0*/  LDL.LU.64 R142, [R1+0xa590] ;  /* 0x00a59000018e7983 */ /* 0x000f280000300a00 */
[----:B------:R-:W4:Y:S01]  /*eac00*/  LDL.LU.64 R140, [R1+0xa588] ;  /* 0x00a58800018c7983 */ /* 0x000f220000300a00 */
        /* <DEDUP_REMOVED lines=20> */
[C---:B------:R-:W-:Y:S08]  /*ead50*/  HMMA.1688.F32.TF32 R64, R124.reuse, R174, R64 ;  /* 0x000000ae7c40723c */ /* 0x040ff00000081040 */
[----:B------:R-:W-:Y:S01]  /*ead60*/  HMMA.1688.F32.TF32 R68, R124, R178, R68 ;  /* 0x000000b27c44723c */ /* 0x000fe20000081044 */
[----:B------:R-:W2:Y:S04]  /*ead70*/  LDL R124, [R1+0x410] ;  /* 0x00041000017c7983 */ /* 0x000ea80000100800 */
[----:B------:R-:W2:Y:S03]  /*ead80*/  LDL R125, [R1+0x414] ;  /* 0x00041400017d7983 */ /* 0x000ea60000100800 */
[C---:B------:R-:W-:Y:S01]  /*ead90*/  HMMA.1688.F32.TF32 R108, R8.reuse, R168, R108 ;  /* 0x000000a8086c723c */ /* 0x040fe2000008106c */
[----:B------:R-:W4:Y:S04]  /*eada0*/  LDL.LU.64 R170, [R1+0xa520] ;  /* 0x00a5200001aa7983 */ /* 0x000f280000300a00 */
[----:B------:R-:W4:Y:S04]  /*eadb0*/  LDL.LU.64 R168, [R1+0xa518] ;  /* 0x00a5180001a87983 */ /* 0x000f280000300a00 */
[----:B------:R-:W4:Y:S04]  /*eadc0*/  LDL.LU.64 R174, [R1+0xa510] ;  /* 0x00a5100001ae7983 */ /* 0x000f280000300a00 */
[----:B------:R-:W4:Y:S04]  /*eadd0*/  LDL.LU.64 R172, [R1+0xa508] ;  /* 0x00a5080001ac7983 */ /* 0x000f280000300a00 */
[----:B------:R-:W-:Y:S04]  /*eade0*/  STL.64 [R1+0xa4f0], R130 ;  /* 0x00a4f08201007387 */ /* 0x000fe80000100a00 */
[----:B------:R1:W-:Y:S01]  /*eadf0*/  STL.64 [R1+0xa4e8], R128 ;  /* 0x00a4e88001007387 */ /* 0x0003e20000100a00 */
[C---:B---3--:R-:W-:Y:S03]  /*eae00*/  HMMA.1688.F32.TF32 R112, R8.reuse, R176, R112 ;  /* 0x000000b00870723c */ /* 0x048fe60000081070 */
[----:B------:R-:W-:Y:S04]  /*eae10*/  LDS R126, [R237+UR10+0x17300] ;  /* 0x0173000aed7e7984 */ /* 0x000fe80008000800 */
[----:B------:R-:W-:Y:S04]  /*eae20*/  LDS R127, [R2+UR10+0x17300] ;  /* 0x0173000a027f7984 */ /* 0x000fe80008000800 */
[----:B-1----:R-:W3:Y:S04]  /*eae30*/  LDL R128, [R1+0x400] ;  /* 0x0004000001807983 */ /* 0x002ee80000100800 */
[----:B------:R-:W3:Y:S04]  /*eae40*/  LDL R129, [R1+0x404] ;  /* 0x0004040001817983 */ /* 0x000ee80000100800 */
[----:B------:R-:W4:Y:S04]  /*eae50*/  LDL.LU.64 R178, [R1+0xa500] ;  /* 0x00a5000001b27983 */ /* 0x000f280000300a00 */
[----:B------:R-:W4:Y:S04]  /*eae60*/  LDL.LU.64 R176, [R1+0xa4f8] ;  /* 0x00a4f80001b07983 */ /* 0x000f280000300a00 */
[----:B------:R-:W-:Y:S04]  /*eae70*/  STL.64 [R1+0xa4e0], R114 ;  /* 0x00a4e07201007387 */ /* 0x000fe80000100a00 */
[----:B------:R-:W-:Y:S01]  /*eae80*/  STL.64 [R1+0xa4d8], R112 ;  /* 0x00a4d87001007387 */ /* 0x000fe20000100a00 */
        /* <DEDUP_REMOVED lines=9> */
[----:B----4-:R2:W-:Y:S04]  /*eaf20*/  STL.64 [R1+0xa4b0], R194 ;  /* 0x00a4b0c201007387 */ /* 0x0105e80000100a00 */
[----:B------:R-:W1:Y:S04]  /*eaf30*/  LDL R130, [R1+0x3d8] ;  /* 0x0003d80001827983 */ /* 0x000e680000100800 */
[----:B------:R-:W1:Y:S04]  /*eaf40*/  LDL R131, [R1+0x3dc] ;  /* 0x0003dc0001837983 */ /* 0x000e680000100800 */
[----:B--2---:R-:W2:Y:S04]  /*eaf50*/  LDL R194, [R1+0x418] ;  /* 0x0004180001c27983 */ /* 0x004ea80000100800 */
[----:B------:R-:W2:Y:S04]  /*eaf60*/  LDL R195, [R1+0x41c] ;  /* 0x00041c0001c37983 */ /* 0x000ea80000100800 */
[----:B------:R-:W3:Y:S04]  /*eaf70*/  LDL R118, [R1+0x408] ;  /* 0x0004080001767983 */ /* 0x000ee80000100800 */
[----:B------:R-:W3:Y:S04]  /*eaf80*/  LDL R119, [R1+0x40c] ;  /* 0x00040c0001777983 */ /* 0x000ee80000100800 */
[----:B------:R-:W4:Y:S04]  /*eaf90*/  LDL R134, [R1+0x3f8] ;  /* 0x0003f80001867983 */ /* 0x000f280000100800 */
[----:B------:R-:W4:Y:S04]  /*eafa0*/  LDL R135, [R1+0x3fc] ;  /* 0x0003fc0001877983 */ /* 0x000f280000100800 */
[----:B------:R-:W2:Y:S04]  /*eafb0*/  LDL R114, [R1+0x3e8] ;  /* 0x0003e80001727983 */ /* 0x000ea80000100800 */
[----:B------:R-:W2:Y:S01]  /*eafc0*/  LDL R115, [R1+0x3ec] ;  /* 0x0003ec0001737983 */ /* 0x000ea20000100800 */
[C---:B-1----:R-:W-:Y:S03]  /*eafd0*/  HMMA.1688.F32.TF32 R108, R124.reuse, R130, R108 ;  /* 0x000000827c6c723c */ /* 0x042fe6000008106c */
[----:B------:R-:W2:Y:S04]  /*eafe0*/  LDL.LU.64 R130, [R1+0xa4f0] ;  /* 0x00a4f00001827983 */ /* 0x000ea80000300a00 */
[----:B------:R-:W2:Y:S02]  /*eaff0*/  LDL.LU.64 R128, [R1+0xa4e8] ;  /* 0x00a4e80001807983 */ /* 0x000ea40000300a00 */
[C---:B--2---:R-:W-:Y:S02]  /*eb000*/  HMMA.1688.F32.TF32 R128, R124.reuse, R114, R128 ;  /* 0x000000727c80723c */ /* 0x044fe40000081080 */
        /* <DEDUP_REMOVED lines=22> */
[----:B------:R-:W-:Y:S08]  /*eb170*/  HMMA.1688.F32.TF32 R16, R124, R246, R16 ;  /* 0x000000f67c10723c */ /* 0x000ff00000081010 */
[----:B------:R-:W-:Y:S01]  /*eb180*/  HMMA.1688.F32.TF32 R32, R8, R224, R32 ;  /* 0x000000e00820723c */ /* 0x000fe20000081020 */
[----:B------:R-:W-:-:S07]  /*eb190*/  IMAD.MOV.U32 R224, RZ, RZ, R191 ;  /* 0x000000ffffe07224 */ /* 0x000fce00078e00bf */
        /* <DEDUP_REMOVED lines=15> */
[----:B------:R-:W2:Y:S01]  /*eb290*/  LDL.LU R191, [R1+0xa438] ;  /* 0x00a4380001bf7983 */ /* 0x000ea20000300800 */
[----:B------:R-:W-:Y:S01]  /*eb2a0*/  HMMA.1688.F32.TF32 R28, R8, R220, R28 ;  /* 0x000000dc081c723c */ /* 0x000fe2000008101c */
[----:B------:R-:W-:-:S02]  /*eb2b0*/  IMAD.MOV.U32 R225, RZ, RZ, R183 ;  /* 0x000000ffffe17224 */ /* 0x000fc400078e00b7 */
[----:B------:R-:W3:Y:S01]  /*eb2c0*/  LDL.LU R183, [R1+0xa434] ;  /* 0x00a4340001b77983 */ /* 0x000ee20000300800 */
[----:B------:R-:W-:Y:S02]  /*eb2d0*/  IMAD.MOV.U32 R220, RZ, RZ, R186 ;  /* 0x000000ffffdc7224 */ /* 0x000fe400078e00ba */
[----:B------:R-:W-:Y:S01]  /*eb2e0*/  IMAD.MOV.U32 R221, RZ, RZ, R187 ;  /* 0x000000ffffdd7224 */ /* 0x000fe200078e00bb */
[----:B------:R-:W3:Y:S01]  /*eb2f0*/  LDL.LU R186, [R1+0xa430] ;  /* 0x00a4300001ba7983 */ /* 0x000ee20000300800 */
[C---:B------:R-:W-:Y:S03]  /*eb300*/  HMMA.1688.F32.TF32 R20, R8.reuse, R212, R20 ;  /* 0x000000d40814723c */ /* 0x040fe60000081014 */
[----:B------:R-:W3:Y:S04]  /*eb310*/  LDL.LU R187, [R1+0xa42c] ;  /* 0x00a42c0001bb7983 */ /* 0x000ee80000300800 */
[----:B------:R-:W3:Y:S01]  /*eb320*/  LDL.64 R212, [R1+0x1300] ;  /* 0x0013000001d47983 */ /* 0x000ee20000100a00 */
[C---:B------:R-:W-:Y:S03]  /*eb330*/  HMMA.1688.F32.TF32 R24, R8.reuse, R216, R24 ;  /* 0x000000d80818723c */ /* 0x040fe60000081018 */
[----:B------:R-:W3:Y:S05]  /*eb340*/  LDL.64 R216, [R1+0x12f0] ;  /* 0x0012f00001d87983 */ /* 0x000eea0000100a00 */
[C---:B------:R-:W-:Y:S01]  /*eb350*/  HMMA.1688.F32.TF32 R36, R8.reuse, R228, R36 ;  /* 0x000000e40824723c */ /* 0x040fe20000081024 */
[----:B------:R-:W3:Y:S07]  /*eb360*/  LDL.64 R228, [R1+0x12c0] ;  /* 0x0012c00001e47983 */ /* 0x000eee0000100a00 */
[C---:B------:R-:W-:Y:S01]  /*eb370*/  HMMA.1688.F32.TF32 R40, R8.reuse, R232, R40 ;  /* 0x000000e80828723c */ /* 0x040fe20000081028 */
[----:B------:R-:W3:Y:S07]  /*eb380*/  LDL.64 R232, [R1+0x12b0] ;  /* 0x0012b00001e87983 */ /* 0x000eee0000100a00 */
[C---:B------:R-:W-:Y:S01]  /*eb390*/  HMMA.1688.F32.TF32 R44, R8.reuse, R240, R44 ;  /* 0x000000f0082c723c */ /* 0x040fe2000008102c */
[----:B------:R-:W3:Y:S07]  /*eb3a0*/  LDL.64 R240, [R1+0x12a0] ;  /* 0x0012a00001f07983 */ /* 0x000eee0000100a00 */
[C---:B------:R-:W-:Y:S01]  /*eb3b0*/  HMMA.1688.F32.TF32 R48, R8.reuse, R188, R48 ;  /* 0x000000bc0830723c */ /* 0x040fe20000081030 */
[----:B--2---:R-:W-:Y:S04]  /*eb3c0*/  STL.64 [R1+0xa1e8], R190 ;  /* 0x00a1e8be01007387 */ /* 0x004fe80000100a00 */
[----:B------:R1:W-:Y:S04]  /*eb3d0*/  STL.64 [R1+0xa1e0], R188 ;  /* 0x00a1e0bc01007387 */ /* 0x0003e80000100a00 */
[----:B-1----:R-:W2:Y:S04]  /*eb3e0*/  LDL R188, [R1+0x1310] ;  /* 0x0013100001bc7983 */ /* 0x002ea80000100800 */
[----:B------:R-:W2:Y:S01]  /*eb3f0*/  LDL R189, [R1+0x1314] ;  /* 0x0013140001bd7983 */ /* 0x000ea20000100800 */
        /* <DEDUP_REMOVED lines=17> */
[----:B---3--:R-:W-:Y:S04]  /*eb510*/  STL.64 [R1+0xa1f8], R186 ;  /* 0x00a1f8ba01007387 */ /* 0x008fe80000100a00 */
[----:B------:R-:W-:Y:S01]  /*eb520*/  STL.64 [R1+0xa1f0], R184 ;  /* 0x00a1f0b801007387 */ /* 0x000fe20000100a00 */
[C---:B------:R-:W-:Y:S03]  /*eb530*/  HMMA.1688.F32.TF32 R24, R124.reuse, R218, R24 ;  /* 0x000000da7c18723c */ /* 0x040fe60000081018 */
[----:B------:R-:W-:Y:S04]  /*eb540*/  STL.64 [R1+0xa208], R182 ;  /* 0x00a208b601007387 */ /* 0x000fe80000100a00 */
[----:B------:R-:W-:Y:S01]  /*eb550*/  STL.64 [R1+0xa200], R180 ;  /* 0x00a200b401007387 */ /* 0x000fe20000100a00 */
[C---:B------:R-:W-:Y:S03]  /*eb560*/  HMMA.1688.F32.TF32 R28, R124.reuse, R222, R28 ;  /* 0x000000de7c1c723c */ /* 0x040fe6000008101c */
[----:B------:R-:W-:Y:S05]  /*eb570*/  STL.64 [R1+0xa218], R178 ;  /* 0x00a218b201007387 */ /* 0x000fea0000100a00 */
[C---:B------:R-:W-:Y:S01]  /*eb580*/  HMMA.1688.F32.TF32 R32, R124.reuse, R226, R32 ;  /* 0x000000e27c20723c */ /* 0x040fe20000081020 */
[----:B------:R-:W-:Y:S07]  /*eb590*/  STL.64 [R1+0xa210], R176 ;  /* 0x00a210b001007387 */ /* 0x000fee0000100a00 */
[C---:B------:R-:W-:Y:S01]  /*eb5a0*/  HMMA.1688.F32.TF32 R36, R124.reuse, R230, R36 ;  /* 0x000000e67c24723c */ /* 0x040fe20000081024 */
[----:B------:R-:W-:Y:S07]  /*eb5b0*/  STL [R1+0xa0d4], R174 ;  /* 0x00a0d4ae01007387 */ /* 0x000fee0000100800 */
[C---:B------:R-:W-:Y:S01]  /*eb5c0*/  HMMA.1688.F32.TF32 R40, R124.reuse, R234, R40 ;  /* 0x000000ea7c28723c */ /* 0x040fe20000081028 */
[----:B------:R-:W-:Y:S07]  /*eb5d0*/  STL [R1+0xa0d0], R175 ;  /* 0x00a0d0af01007387 */ /* 0x000fee0000100800 */
[C---:B------:R-:W-:Y:S01]  /*eb5e0*/  HMMA.1688.F32.TF32 R44, R124.reuse, R242, R44 ;  /* 0x000000f27c2c723c */ /* 0x040fe2000008102c */
[----:B------:R-:W-:Y:S07]  /*eb5f0*/  STL [R1+0xa0c8], R170 ;  /* 0x00a0c8aa01007387 */ /* 0x000fee0000100800 */
[C---:B------:R-:W-:Y:S01]  /*eb600*/  HMMA.1688.F32.TF32 R48, R124.reuse, R190, R48 ;  /* 0x000000be7c30723c */ /* 0x040fe20000081030 */
[----:B------:R-:W-:Y:S07]  /*eb610*/  STL [R1+0xa0c4], R171 ;  /* 0x00a0c4ab01007387 */ /* 0x000fee0000100800 */
        /* <DEDUP_REMOVED lines=12> */
[----:B------:R-:W-:Y:S04]  /*eb6e0*/  STL [R1+0xa0bc], R166 ;  /* 0x00a0bca601007387 */ /* 0x000fe80000100800 */
[----:B------:R-:W-:Y:S04]  /*eb6f0*/  STL [R1+0xa0b8], R167 ;  /* 0x00a0b8a701007387 */ /* 0x000fe80000100800 */
[----:B------:R-:W-:Y:S04]  /*eb700*/  STL [R1+0xa0c0], R162 ;  /* 0x00a0c0a201007387 */ /* 0x000fe80000100800 */
[----:B------:R-:W-:Y:S04]  /*eb710*/  STL [R1+0xa0b4], R163 ;  /* 0x00a0b4a301007387 */ /* 0x000fe80000100800 */
[----:B------:R-:W-:Y:S04]  /*eb720*/  STL [R1+0xa0cc], R158 ;  /* 0x00a0cc9e01007387 */ /* 0x000fe80000100800 */
[----:B------:R-:W-:Y:S04]  /*eb730*/  STL [R1+0xa0b0], R159 ;  /* 0x00a0b09f01007387 */ /* 0x000fe80000100800 */
[----:B------:R-:W-:Y:S04]  /*eb740*/  STL.64 [R1+0xa228], R154 ;  /* 0x00a2289a01007387 */ /* 0x000fe80000100a00 */
[----:B------:R-:W-:Y:S01]  /*eb750*/  STL.64 [R1+0xa220], R152 ;  /* 0x00a2209801007387 */ /* 0x000fe20000100a00 */
[C---:B--2---:R-:W-:Y:S08]  /*eb760*/  HMMA.1688.F32.TF32 R124, R8.reuse, R188, R108 ;  /* 0x000000bc087c723c */ /* 0x044ff0000008106c */
[C---:B------:R-:W-:Y:S01]  /*eb770*/  HMMA.1688.F32.TF32 R108, R8.reuse, R212, R128 ;  /* 0x000000d4086c723c */ /* 0x040fe20000081080 */
[----:B------:R-:W-:Y:S04]  /*eb780*/  STL [R1+0xa0ac], R151 ;  /* 0x00a0ac9701007387 */ /* 0x000fe80000100800 */
[----:B------:R-:W-:Y:S04]  /*eb790*/  STL [R1+0xa0a8], R147 ;  /* 0x00a0a89301007387 */ /* 0x000fe80000100800 */
[----:B------:R-:W-:Y:S04]  /*eb7a0*/  STL.64 [R1+0xa238], R142 ;  /* 0x00a2388e01007387 */ /* 0x000fe80000100a00 */
[----:B------:R-:W-:Y:S04]  /*eb7b0*/  STL.64 [R1+0xa230], R140 ;  /* 0x00a2308c01007387 */ /* 0x000fe80000100a00 */
[----:B------:R-:W-:Y:S04]  /*eb7c0*/  STL.64 [R1+0xc40], R124 ;  /* 0x000c407c01007387 */ /* 0x000fe80000100a00 */
[----:B------:R-:W-:Y:S04]  /*eb7d0*/  STL.64 [R1+0xc48], R126 ;  /* 0x000c487e01007387 */ /* 0x000fe80000100a00 */
        /* <DEDUP_REMOVED lines=11> */
[C---:B------:R-:W-:Y:S08]  /*eb890*/  HMMA.1688.F32.TF32 R56, R8.reuse, R232, R56 ;  /* 0x000000e80838723c */ /* 0x040ff00000081038 */
[----:B-1----:R-:W-:Y:S01]  /*eb8a0*/  HMMA.1688.F32.TF32 R108, R8, R228, R136 ;  /* 0x000000e4086c723c */ /* 0x002fe20000081088 */
[----:B------:R-:W-:Y:S01]  /*eb8b0*/  STL.64 [R1+0xc90], R124 ;  /* 0x000c907c01007387 */ /* 0x000fe20000100a00 */
[----:B------:R-:W-:Y:S01]  /*eb8c0*/  MOV R147, R229 ;  /* 0x000000e500937202 */ /* 0x000fe20000000f00 */
[----:B------:R-:W-:-:S02]  /*eb8d0*/  IMAD.MOV.U32 R151, RZ, RZ, R228 ;  /* 0x000000ffff977224 */ /* 0x000fc400078e00e4 */
        /* <DEDUP_REMOVED lines=11> */
[----:B-1----:R-:W-:Y:S01]  /*eb990*/  HMMA.1688.F32.TF32 R56, R8, R240, R100 ;  /* 0x000000f00838723c */ /* 0x002fe20000081064 */
[----:B------:R-:W-:-:S02]  /*eb9a0*/  IMAD.MOV.U32 R163, RZ, RZ, R216 ;  /* 0x000000ffffa37224 */ /* 0x000fc400078e00d8 */
[----:B------:R-:W-:Y:S01]  /*eb9b0*/  IMAD.MOV.U32 R162, RZ, RZ, R233 ;  /* 0x000000ffffa27224 */ /* 0x000fe200078e00e9 */
[----:B------:R-:W-:Y:S01]  /*eb9c0*/  MOV R229, R0 ;  /* 0x0000000000e57202 */ /* 0x000fe20000000f00 */
[----:B------:R-:W-:-:S03]  /*eb9d0*/  IMAD.MOV.U32 R171, RZ, RZ, R232 ;  /* 0x000000ffffab7224 */ /* 0x000fc600078e00e8 */
[----:B------:R-:W-:Y:S01]  /*eb9e0*/  STL.64 [R1+0xa278], R162 ;  /* 0x00a278a201007387 */ /* 0x000fe20000100a00 */
[----:B------:R-:W-:-:S03]  /*eb9f0*/  IMAD.MOV.U32 R158, RZ, RZ, R240 ;  /* 0x000000ffff9e7224 */ /* 0x000fc600078e00f0 */
[----:B------:R-:W-:Y:S01]  /*eba00*/  STL.64 [R1+0xa270], R160 ;  /* 0x00a270a001007387 */ /* 0x000fe20000100a00 */
[----:B------:R-:W-:-:S06]  /*eba10*/  IMAD.MOV.U32 R170, RZ, RZ, R241 ;  /* 0x000000ffffaa7224 */ /* 0x000fcc00078e00f1 */
[----:B------:R-:W-:Y:S04]  /*eba20*/  STL.64 [R1+0xd10], R56 ;  /* 0x000d103801007387 */ /* 0x000fe80000100a00 */
[----:B------:R1:W-:Y:S04]  /*eba30*/  STL.64 [R1+0xd18], R58 ;  /* 0x000d183a01007387 */ /* 0x0003e80000100a00 */
[----:B------:R-:W2:Y:S04]  /*eba40*/  LDL R240, [R1+0x1350] ;  /* 0x0013500001f07983 */ /* 0x000ea80000100800 */
[----:B------:R-:W2:Y:S04]  /*eba50*/  LDL R241, [R1+0x1354] ;  /* 0x0013540001f17983 */ /* 0x000ea80000100800 */
[----:B------:R-:W3:Y:S04]  /*eba60*/  LDL R232, [R1+0x1340] ;  /* 0x0013400001e87983 */ /* 0x000ee80000100800 */
[----:B------:R-:W3:Y:S04]  /*eba70*/  LDL R233, [R1+0x1344] ;  /* 0x0013440001e97983 */ /* 0x000ee80000100800 */
[----:B------:R-:W2:Y:S04]  /*eba80*/  LDL R228, [R1+0x1330] ;  /* 0x0013300001e47983 */ /* 0x000ea80000100800 */
[----:B------:R-:W2:Y:S04]  /*eba90*/  LDL.LU R0, [R1+0xa428] ;  /* 0x00a4280001007983 */ /* 0x000ea80000300800 */
[----:B------:R-:W1:Y:S04]  /*ebaa0*/  LDL.64 R144, [R1+0x1290] ;  /* 0x0012900001907983 */ /* 0x000e680000100a00 */
[----:B------:R-:W2:Y:S04]  /*ebab0*/  LDL R136, [R1+0x1280] ;  /* 0x0012800001887983 */ /* 0x000ea80000100800 */
[----:B------:R-:W2:Y:S04]  /*ebac0*/  LDL R137, [R1+0x1284] ;  /* 0x0012840001897983 */ /* 0x000ea80000100800 */
[----:B------:R-:W3:Y:S04]  /*ebad0*/  LDL.64 R116, [R1+0x1270] ;  /* 0x0012700001747983 */ /* 0x000ee80000100a00 */
        /* <DEDUP_REMOVED lines=26> */
[----:B------:R-:W-:-:S03]  /*ebc80*/  IMAD.MOV.U32 R159, RZ, RZ, R217 ;  /* 0x000000ffff9f7224 */ /* 0x000fc600078e00d9 */
[----:B------:R-:W4:Y:S04]  /*ebc90*/  LDL R216, [R1+0x1190] ;  /* 0x0011900001d87983 */ /* 0x000f280000100800 */
        /* <DEDUP_REMOVED lines=8> */
[C---:B-1----:R-:W-:Y:S08]  /*ebd20*/  HMMA.1688.F32.TF32 R56, R8.reuse, R144, R104 ;  /* 0x000000900838723c */ /* 0x042ff00000081068 */
[----:B--2---:R-:W-:Y:S01]  /*ebd30*/  HMMA.1688.F32.TF32 R4, R8, R136, R4 ;  /* 0x000000880804723c */ /* 0x004fe20000081004 */
[----:B------:R-:W-:-:S02]  /*ebd40*/  IMAD.MOV.U32 R174, RZ, RZ, R144 ;  /* 0x000000ffffae7224 */ /* 0x000fc400078e0090 */
[----:B------:R-:W-:-:S05]  /*ebd50*/  IMAD.MOV.U32 R175, RZ, RZ, R145 ;  /* 0x000000ffffaf7224 */ /* 0x000fca00078e0091 */
[C---:B---3--:R-:W-:Y:S03]  /*ebd60*/  HMMA.1688.F32.TF32 R12, R8.reuse, R116, R12 ;  /* 0x00000074080c723c */ /* 0x048fe6000008100c */
[----:B------:R-:W-:Y:S04]  /*ebd70*/  STL.64 [R1+0x21c0], R56 ;  /* 0x0021c03801007387 */ /* 0x000fe80000100a00 */
[----:B------:R-:W-:Y:S04]  /*ebd80*/  STL.64 [R1+0x21c8], R58 ;  /* 0x0021c83a01007387 */ /* 0x000fe80000100a00 */
[----:B------:R-:W-:Y:S04]  /*ebd90*/  STL.64 [R1+0xa2a8], R174 ;  /* 0x00a2a8ae01007387 */ /* 0x000fe80000100a00 */
[----:B------:R-:W-:Y:S04]  /*ebda0*/  STL.64 [R1+0xa2a0], R172 ;  /* 0x00a2a0ac01007387 */ /* 0x000fe80000100a00 */
[----:B------:R-:W-:Y:S04]  /*ebdb0*/  STL.64 [R1+0x21b0], R4 ;  /* 0x0021b00401007387 */ /* 0x000fe80000100a00 */
[----:B------:R4:W-:Y:S01]  /*ebdc0*/  STL.64 [R1+0x21b8], R6 ;  /* 0x0021b80601007387 */ /* 0x0009e20000100a00 */
[----:B------:R-:W-:Y:S01]  /*ebdd0*/  IMAD.MOV.U32 R221, RZ, RZ, R0 ;  /* 0x000000ffffdd7224 */ /* 0x000fe200078e0000 */
[----:B------:R-:W-:Y:S01]  /*ebde0*/  MOV R238, R252 ;  /* 0x000000fc00ee7202 */ /* 0x000fe20000000f00 */
[----:B------:R-:W-:Y:S01]  /*ebdf0*/  IMAD.MOV.U32 R239, RZ, RZ, R3 ;  /* 0x000000ffffef7224 */ /* 0x000fe200078e0003 */
[----:B------:R-:W-:Y:S04]  /*ebe00*/  LDS R56, [R237+UR10+0xa380] ;  /* 0x00a3800aed387984 */ /* 0x000fe80008000800 */
[----:B------:R-:W-:Y:S01]  /*ebe10*/  LDS R58, [R237+UR10+0xb380] ;  /* 0x00b3800aed3a7984 */ /* 0x000fe20008000800 */
[C---:B----4-:R-:W-:Y:S03]  /*ebe20*/  HMMA.1688.F32.TF32 R4, R8.reuse, R132, R16 ;  /* 0x000000840804723c */ /* 0x050fe60000081010 */
        /* <DEDUP_REMOVED lines=16> */
[C---:B---3--:R-:W-:Y:S08]  /*ebf30*/  HMMA.1688.F32.TF32 R12, R8.reuse, R140, R36 ;  /* 0x0000008c080c723c */ /* 0x048ff00000081024 */
        /* <DEDUP_REMOVED lines=36> */
[----:B-1----:R-:W-:Y:S03]  /*ec180*/  HMMA.1688.F32.TF32 R4, R8, R240, R92 ;  /* 0x000000f00804723c */ /* 0x002fe6000008105c */
[----:B------:R-:W-:Y:S04]  /*ec190*/  STL.64 [R1+0x2090], R16 ;  /* 0x0020901001007387 */ /* 0x000fe80000100a00 */
[----:B------:R1:W-:Y:S04]  /*ec1a0*/  STL.64 [R1+0x2098], R18 ;  /* 0x0020981201007387 */ /* 0x0003e80000100a00 */
[----:B------:R-:W-:Y:S04]  /*ec1b0*/  STL.64 [R1+0x1d40], R12 ;  /* 0x001d400c01007387 */ /* 0x000fe80000100a00 */
[----:B------:R3:W-:Y:S04]  /*ec1c0*/  STL.64 [R1+0x1d48], R14 ;  /* 0x001d480e01007387 */ /* 0x0007e80000100a00 */
[----:B------:R-:W4:Y:S04]  /*ec1d0*/  LDL.LU R252, [R1+0xa424] ;  /* 0x00a4240001fc7983 */ /* 0x000f280000300800 */
[----:B------:R-:W-:Y:S04]  /*ec1e0*/  STL.64 [R1+0xff0], R4 ;  /* 0x000ff00401007387 */ /* 0x000fe80000100a00 */
[----:B------:R1:W-:Y:S04]  /*ec1f0*/  STL.64 [R1+0xff8], R6 ;  /* 0x000ff80601007387 */ /* 0x0003e80000100a00 */
[----:B------:R-:W2:Y:S04]  /*ec200*/  LDL.LU R3, [R1+0xa420] ;  /* 0x00a4200001037983 */ /* 0x000ea80000300800 */
        /* <DEDUP_REMOVED lines=9> */
[----:B------:R-:W3:Y:S01]  /*ec2a0*/  LDL.LU R227, [R1+0xf0c] ;  /* 0x000f0c0001e37983 */ /* 0x000ee20000300800 */
[----:B----4-:R-:W-:-:S02]  /*ec2b0*/  IMAD.MOV.U32 R223, RZ, RZ, R252 ;  /* 0x000000ffffdf7224 */ /* 0x010fc400078e00fc */
[----:B--2---:R-:W-:Y:S02]  /*ec2c0*/  IMAD.MOV.U32 R222, RZ, RZ, R3 ;  /* 0x000000ffffde7224 */ /* 0x004fe400078e0003 */
[----:B------:R-:W2:Y:S04]  /*ec2d0*/  LDL.LU R3, [R1+0xa41c] ;  /* 0x00a41c0001037983 */ /* 0x000ea80000300800 */
[----:B------:R-:W4:Y:S04]  /*ec2e0*/  LDL.LU R252, [R1+0xa418] ;  /* 0x00a4180001fc7983 */ /* 0x000f280000300800 */
[----:B------:R-:W3:Y:S04]  /*ec2f0*/  LDL R214, [R1+0x14c8] ;  /* 0x0014c80001d67983 */ /* 0x000ee80000100800 */
[----:B------:R-:W3:Y:S04]  /*ec300*/  LDL R215, [R1+0x14cc] ;  /* 0x0014cc0001d77983 */ /* 0x000ee80000100800 */
[----:B------:R-:W3:Y:S04]  /*ec310*/  LDL.LU R188, [R1+0xf20] ;  /* 0x000f200001bc7983 */ /* 0x000ee80000300800 */
[----:B------:R-:W3:Y:S04]  /*ec320*/  LDL.LU R189, [R1+0xf24] ;  /* 0x000f240001bd7983 */ /* 0x000ee80000300800 */
[----:B------:R-:W3:Y:S04]  /*ec330*/  LDL.LU R190, [R1+0xf28] ;  /* 0x000f280001be7983 */ /* 0x000ee80000300800 */
[----:B------:R-:W3:Y:S01]  /*ec340*/  LDL.LU R191, [R1+0xf2c] ;  /* 0x000f2c0001bf7983 */ /* 0x000ee20000300800 */
[----:B--2---:R-:W-:Y:S01]  /*ec350*/  MOV R187, R3 ;  /* 0x0000000300bb7202 */ /* 0x004fe20000000f00 */
[----:B----4-:R-:W-:-:S02]  /*ec360*/  IMAD.MOV.U32 R186, RZ, RZ, R252 ;  /* 0x000000ffffba7224 */ /* 0x010fc400078e00fc */
[----:B------:R-:W2:Y:S04]  /*ec370*/  LDL.LU R252, [R1+0xa414] ;  /* 0x00a4140001fc7983 */ /* 0x000ea80000300800 */
[----:B------:R-:W4:Y:S04]  /*ec380*/  LDL.LU R3, [R1+0xa410] ;  /* 0x00a4100001037983 */ /* 0x000f280000300800 */
        /* <DEDUP_REMOVED lines=10> */
[----:B--2---:R-:W-:-:S02]  /*ec430*/  IMAD.MOV.U32 R143, RZ, RZ, R252 ;  /* 0x000000ffff8f7224 */ /* 0x004fc400078e00fc */
[----:B----4-:R-:W-:Y:S02]  /*ec440*/  IMAD.MOV.U32 R142, RZ, RZ, R3 ;  /* 0x000000ffff8e7224 */ /* 0x010fe400078e0003 */
        /* <DEDUP_REMOVED lines=22> */
[----:B--2---:R-:W-:Y:S01]  /*ec5b0*/  IMAD.MOV.U32 R31, RZ, RZ, R252 ;  /* 0x000000ffff1f7224 */ /* 0x004fe200078e00fc */
[----:B----4-:R-:W-:-:S02]  /*ec5c0*/  MOV R30, R3 ;  /* 0x00000003001e7202 */ /* 0x010fc40000000f00 */
        /* <DEDUP_REMOVED lines=10> */
[----:B------:R-:W3:Y:S04]  /*ec670*/  LDL.LU R252, [R1+0xa3f4] ;  /* 0x00a3f40001fc7983 */ /* 0x000ee80000300800 */
[----:B------:R-:W2:Y:S04]  /*ec680*/  LDL.LU R3, [R1+0xa3f0] ;  /* 0x00a3f00001037983 */ /* 0x000ea80000300800 */
[----:B------:R-:W4:Y:S04]  /*ec690*/  LDL.LU R40, [R1+0xfb0] ;  /* 0x000fb00001287983 */ /* 0x000f280000300800 */
[----:B------:R-:W4:Y:S04]  /*ec6a0*/  LDL.LU R41, [R1+0xfb4] ;  /* 0x000fb40001297983 */ /* 0x000f280000300800 */
[----:B------:R-:W4:Y:S04]  /*ec6b0*/  LDL.LU R42, [R1+0xfb8] ;  /* 0x000fb800012a7983 */ /* 0x000f280000300800 */
[----:B------:R-:W4:Y:S04]  /*ec6c0*/  LDL.LU R43, [R1+0xfbc] ;  /* 0x000fbc00012b7983 */ /* 0x000f280000300800 */
[----:B-1----:R-:W4:Y:S04]  /*ec6d0*/  LDL R18, [R1+0x1428] ;  /* 0x0014280001127983 */ /* 0x002f280000100800 */
[----:B------:R-:W4:Y:S04]  /*ec6e0*/  LDL R19, [R1+0x142c] ;  /* 0x00142c0001137983 */ /* 0x000f280000100800 */
[----:B------:R-:W4:Y:S04]  /*ec6f0*/  LDL.LU R44, [R1+0xfc0] ;  /* 0x000fc000012c7983 */ /* 0x000f280000300800 */
[----:B------:R-:W4:Y:S04]  /*ec700*/  LDL.LU R45, [R1+0xfc4] ;  /* 0x000fc400012d7983 */ /* 0x000f280000300800 */
[----:B------:R-:W4:Y:S04]  /*ec710*/  LDL.LU R46, [R1+0xfc8] ;  /* 0x000fc800012e7983 */ /* 0x000f280000300800 */
[----:B------:R-:W4:Y:S01]  /*ec720*/  LDL.LU R47, [R1+0xfcc] ;  /* 0x000fcc00012f7983 */ /* 0x000f220000300800 */
[----:B---3--:R-:W-:Y:S01]  /*ec730*/  MOV R15, R252 ;  /* 0x000000fc000f7202 */ /* 0x008fe20000000f00 */
[----:B--2---:R-:W-:-:S02]  /*ec740*/  IMAD.MOV.U32 R14, RZ, RZ, R3 ;  /* 0x000000ffff0e7224 */ /* 0x004fc400078e0003 */
[----:B------:R-:W2:Y:S04]  /*ec750*/  LDL.LU R3, [R1+0xa3ec] ;  /* 0x00a3ec0001037983 */ /* 0x000ea80000300800 */
[----:B------:R-:W3:Y:S04]  /*ec760*/  LDL.LU R252, [R1+0xa3e8] ;  /* 0x00a3e80001fc7983 */ /* 0x000ee80000300800 */
[----:B------:R-:W4:Y:S04]  /*ec770*/  LDL R6, [R1+0x1408] ;  /* 0x0014080001067983 */ /* 0x000f280000100800 */
[----:B------:R-:W4:Y:S04]  /*ec780*/  LDL R7, [R1+0x140c] ;  /* 0x00140c0001077983 */ /* 0x000f280000100800 */
        /* <DEDUP_REMOVED lines=28> */
[----:B--2---:R-:W-:Y:S01]  /*ec950*/  IMAD.MOV.U32 R119, RZ, RZ, R3 ;  /* 0x000000ffff777224 */ /* 0x004fe200078e0003 */
[----:B---3--:R-:W-:-:S02]  /*ec960*/  MOV R118, R252 ;  /* 0x000000fc00767202 */ /* 0x008fc40000000f00 */
        /* <DEDUP_REMOVED lines=51> */
[----:B--2---:R-:W-:Y:S01]  /*ecca0*/  MOV R111, R3 ;  /* 0x00000003006f7202 */ /* 0x004fe20000000f00 */
[----:B---3--:R-:W-:Y:S01]  /*eccb0*/  IMAD.MOV.U32 R110, RZ, RZ, R252 ;  /* 0x000000ffff6e7224 */ /* 0x008fe200078e00fc */
[----:B----4-:R-:W-:Y:S01]  /*eccc0*/  HMMA.1688.F32.TF32 R96, R8, R240, R96 ;  /* 0x000000f00860723c */ /* 0x010fe20000081060 */
[----:B------:R-:W-:-:S02]  /*eccd0*/  IMAD.MOV.U32 R252, RZ, RZ, R240 ;  /* 0x000000fffffc7224 */ /* 0x000fc400078e00f0 */
[----:B------:R-:W-:-:S15]  /*ecce0*/  IMAD.MOV.U32 R3, RZ, RZ, R241 ;  /* 0x000000ffff037224 */ /* 0x000fde00078e00f1 */
[----:B------:R-:W-:Y:S01]  /*eccf0*/  NOP ;  /* 0x0000000000007918 */ /* 0x000fe20000000000 */
[----:B------:R1:W-:Y:S04]  /*ecd00*/  STL.64 [R1+0x1020], R96 ;  /* 0x0010206001007387 */ /* 0x0003e80000100a00 */
[----:B------:R2:W-:Y:S04]  /*ecd10*/  STL.64 [R1+0x1028], R98 ;  /* 0x0010286201007387 */ /* 0x0005e80000100a00 */
[----:B------:R-:W3:Y:S04]  /*ecd20*/  LDL.LU.64 R242, [R1+0xa3c0] ;  /* 0x00a3c00001f27983 */ /* 0x000ee80000300a00 */
[----:B------:R-:W4:Y:S04]  /*ecd30*/  LDL.LU.64 R240, [R1+0xa3b8] ;  /* 0x00a3b80001f07983 */ /* 0x000f280000300a00 */
        /* <DEDUP_REMOVED lines=21> */
[----:B------:R-:W-:-:S07]  /*ece90*/  IMAD.MOV.U32 R0, RZ, RZ, R117 ;  /* 0x000000ffff007224 */ /* 0x000fce00078e0075 */
[C---:B------:R-:W-:Y:S08]  /*ecea0*/  HMMA.1688.F32.TF32 R100, R56.reuse, R102, R64 ;  /* 0x000000663864723c */ /* 0x040ff00000081040 */
[C---:B------:R-:W-:Y:S08]  /*eceb0*/  HMMA.1688.F32.TF32 R64, R56.reuse, R222, R216 ;  /* 0x000000de3840723c */ /* 0x040ff000000810d8 */
[C---:B------:R-:W-:Y:S08]  /*ecec0*/  HMMA.1688.F32.TF32 R132, R56.reuse, R134, R80 ;  /* 0x000000863884723c */ /* 0x040ff00000081050 */
[----:B------:R-:W-:Y:S01]  /*eced0*/  HMMA.1688.F32.TF32 R116, R56, R118, R76 ;  /* 0x000000763874723c */ /* 0x000fe2000008104c */
[----:B------:R-:W-:-:S07]  /*ecee0*/  IMAD.MOV.U32 R143, RZ, RZ, R248 ;  /* 0x000000ffff8f7224 */ /* 0x000fce00078e00f8 */
[----:B------:R-:W-:Y:S01]  /*ecef0*/  HMMA.1688.F32.TF32 R104, R56, R106, R60 ;  /* 0x0000006a3868723c */ /* 0x000fe2000008103c */
[----:B------:R-:W-:-:S07]  /*ecf00*/  MOV R142, R249 ;  /* 0x000000f9008e7202 */ /* 0x000fce0000000f00 */
[C---:B------:R-:W-:Y:S08]  /*ecf10*/  HMMA.1688.F32.TF32 R60, R56.reuse, R214, R188 ;  /* 0x000000d6383c723c */ /* 0x040ff000000810bc */
[C---:B------:R-:W-:Y:S08]  /*ecf20*/  HMMA.1688.F32.TF32 R12, R56.reuse, R14, R48 ;  /* 0x0000000e380c723c */ /* 0x040ff00000081030 */
[----:B------:R-:W-:Y:S01]  /*ecf30*/  HMMA.1688.F32.TF32 R48, R56, R178, R152 ;  /* 0x000000b23830723c */ /* 0x000fe20000081098 */
[----:B------:R-:W-:-:S02]  /*ecf40*/  IMAD.MOV.U32 R179, RZ, RZ, R250 ;  /* 0x000000ffffb37224 */ /* 0x000fc400078e00fa */
[----:B------:R-:W-:-:S05]  /*ecf50*/  IMAD.MOV.U32 R178, RZ, RZ, R251 ;  /* 0x000000ffffb27224 */ /* 0x000fca00078e00fb */
[C---:B------:R-:W-:Y:S08]  /*ecf60*/  HMMA.1688.F32.TF32 R136, R56.reuse, R138, R72 ;  /* 0x0000008a3888723c */ /* 0x040ff00000081048 */
[----:B------:R-:W-:Y:S08]  /*ecf70*/  HMMA.1688.F32.TF32 R72, R56, R238, R232 ;  /* 0x000000ee3848723c */ /* 0x000ff000000810e8 */
[----:B--2---:R-:W-:Y:S01]  /*ecf80*/  HMMA.1688.F32.TF32 R96, R8, R96, R120 ;  /* 0x000000600860723c */ /* 0x004fe20000081078 */
[----:B----4-:R-:W-:Y:S01]  /*ecf90*/  IMAD.MOV.U32 R159, RZ, RZ, R240 ;  /* 0x000000ffff9f7224 */ /* 0x010fe200078e00f0 */
[----:B------:R-:W-:Y:S01]  /*ecfa0*/  LDS R8, [R237+UR10+0xc380] ;  /* 0x00c3800aed087984 */ /* 0x000fe20008000800 */
[----:B------:R-:W-:-:S02]  /*ecfb0*/  IMAD.MOV.U32 R158, RZ, RZ, R241 ;  /* 0x000000ffff9e7224 */ /* 0x000fc400078e00f1 */
[----:B---3--:R-:W-:Y:S01]  /*ecfc0*/  IMAD.MOV.U32 R163, RZ, RZ, R242 ;  /* 0x000000ffffa37224 */ /* 0x008fe200078e00f2 */
[----:B------:R-:W-:Y:S01]  /*ecfd0*/  LDS R10, [R237+UR10+0xd380] ;  /* 0x00d3800aed0a7984 */ /* 0x000fe20008000800 */
[----:B------:R-:W-:-:S03]  /*ecfe0*/  IMAD.MOV.U32 R162, RZ, RZ, R243 ;  /* 0x000000ffffa27224 */ /* 0x000fc600078e00f3 */
[----:B------:R-:W-:Y:S04]  /*ecff0*/  LDS R9, [R2+UR10+0xc380] ;  /* 0x00c3800a02097984 */ /* 0x000fe80008000800 */
[----:B------:R-:W1:Y:S05]  /*ed000*/  LDS R11, [R2+UR10+0xd380] ;  /* 0x00d3800a020b7984 */ /* 0x000e6a0008000800 */
        /* <DEDUP_REMOVED lines=28> */
[----:B--2---:R-:W2:Y:S04]  /*ed1d0*/  LDL R98, [R1+0x1558] ;  /* 0x0015580001627983 */ /* 0x004ea80000100800 */
[----:B------:R-:W2:Y:S04]  /*ed1e0*/  LDL R99, [R1+0x155c] ;  /* 0x00155c0001637983 */ /* 0x000ea80000100800 */
[----:B------:R-:W2:Y:S04]  /*ed1f0*/  LDL.LU R244, [R1+0xe90] ;  /* 0x000e900001f47983 */ /* 0x000ea80000300800 */
[----:B------:R-:W2:Y:S04]  /*ed200*/  LDL.LU R245, [R1+0xe94] ;  /* 0x000e940001f57983 */ /* 0x000ea80000300800 */
[----:B------:R-:W2:Y:S04]  /*ed210*/  LDL.LU R246, [R1+0xe98] ;  /* 0x000e980001f67983 */ /* 0x000ea80000300800 */
[----:B------:R-:W2:Y:S04]  /*ed220*/  LDL.LU R247, [R1+0xe9c] ;  /* 0x000e9c0001f77983 */ /* 0x000ea80000300800 */
[----:B------:R-:W4:Y:S04]  /*ed230*/  LDL R94, [R1+0x1548] ;  /* 0x00154800015e7983 */ /* 0x000f280000100800 */
[----:B------:R-:W4:Y:S04]  /*ed240*/  LDL R95, [R1+0x154c] ;  /* 0x00154c00015f7983 */ /* 0x000f280000100800 */
        /* <DEDUP_REMOVED lines=28> */
[----:B------:R-:W1:Y:S04]  /*ed410*/  LDL R228, [R1] ;  /* 0x0000000001e47983 */ /* 0x000e680000100800 */
[----:B------:R-:W1:Y:S04]  /*ed420*/  LDL R229, [R1+0x4] ;  /* 0x0000040001e57983 */ /* 0x000e680000100800 */
        /* <DEDUP_REMOVED lines=24> */
[C---:B---3--:R-:W-:Y:S08]  /*ed5b0*/  HMMA.1688.F32.TF32 R120, R56.reuse, R122, R240 ;  /* 0x0000007a3878723c */ /* 0x048ff000000810f0 */
[C---:B--2---:R-:W-:Y:S08]  /*ed5c0*/  HMMA.1688.F32.TF32 R96, R56.reuse, R98, R244 ;  /* 0x000000623860723c */ /* 0x044ff000000810f4 */
[C---:B----4-:R-:W-:Y:S08]  /*ed5d0*/  HMMA.1688.F32.TF32 R88, R56.reuse, R90, R224 ;  /* 0x0000005a3858723c */ /* 0x050ff000000810e0 */
[C---:B------:R-:W-:Y:S08]  /*ed5e0*/  HMMA.1688.F32.TF32 R84, R56.reuse, R86, R220 ;  /* 0x000000563854723c */ /* 0x040ff000000810dc */
[C---:B------:R-:W-:Y:S08]  /*ed5f0*/  HMMA.1688.F32.TF32 R80, R56.reuse, R82, R216 ;  /* 0x000000523850723c */ /* 0x040ff000000810d8 */
[C---:B------:R-:W-:Y:S01]  /*ed600*/  HMMA.1688.F32.TF32 R76, R56.reuse, R78, R212 ;  /* 0x0000004e384c723c */ /* 0x040fe200000810d4 */
[----:B------:R-:W2:Y:S04]  /*ed610*/  LDL.LU.64 R214, [R1+0xa3b0] ;  /* 0x00a3b00001d67983 */ /* 0x000ea80000300a00 */
[----:B------:R-:W3:Y:S04]  /*ed620*/  LDL.LU.64 R212, [R1+0xa3a8] ;  /* 0x00a3a80001d47983 */ /* 0x000ee80000300a00 */
[----:B------:R-:W4:Y:S04]  /*ed630*/  LDL.LU.64 R218, [R1+0xa3a0] ;  /* 0x00a3a00001da7983 */ /* 0x000f280000300a00 */
        /* <DEDUP_REMOVED lines=14> */
[----:B------:R-:W2:Y:S04]  /*ed720*/  LDL R56, [R1+0x30] ;  /* 0x0000300001387983 */ /* 0x000ea80000100800 */
[----:B------:R-:W2:Y:S04]  /*ed730*/  LDL R57, [R1+0x34] ;  /* 0x0000340001397983 */ /* 0x000ea80000100800 */
[----:B------:R-:W3:Y:S01]  /*ed740*/  LDL.LU.64 R230, [R1+0xa340] ;  /* 0x00a3400001e67983 */ /* 0x000ee20000300a00 */
[C---:B------:R-:W-:Y:S03]  /*ed750*/  HMMA.1688.F32.TF32 R136, R8.reuse, R236, R136 ;  /* 0x000000ec0888723c */ /* 0x040fe60000081088 */
[----:B------:R-:W3:Y:S04]  /*ed760*/  LDL.LU.64 R228, [R1+0xa338] ;  /* 0x00a3380001e47983 */ /* 0x000ee80000300a00 */
[----:B------:R-:W3:Y:S01]  /*ed770*/  LDL.LU.64 R234, [R1+0xa330] ;  /* 0x00a3300001ea7983 */ /* 0x000ee20000300a00 */
[C---:B------:R-:W-:Y:S03]  /*ed780*/  HMMA.1688.F32.TF32 R100, R8.reuse, R172, R100 ;  /* 0x000000ac0864723c */ /* 0x040fe60000081064 */
        /* <DEDUP_REMOVED lines=63> */
[C---:B--2---:R-:W-:Y:S08]  /*edb80*/  HMMA.1688.F32.TF32 R56, R124.reuse, R242, R56 ;  /* 0x000000f27c38723c */ /* 0x044ff00000081038 */
[C---:B------:R-:W-:Y:S08]  /*edb90*/  HMMA.1688.F32.TF32 R60, R124.reuse, R234, R60 ;  /* 0x000000ea7c3c723c */ /* 0x040ff0000008103c */
[C---:B------:R-:W-:Y:S08]  /*edba0*/  HMMA.1688.F32.TF32 R64, R124.reuse, R230, R64 ;  /* 0x000000e67c40723c */ /* 0x040ff00000081040 */
[C---:B------:R-:W-:Y:S08]  /*edbb0*/  HMMA.1688.F32.TF32 R68, R124.reuse, R226, R68 ;  /* 0x000000e27c44723c */ /* 0x040ff00000081044 */
[C---:B---3--:R-:W-:Y:S08]  /*edbc0*/  HMMA.1688.F32.TF32 R116, R124.reuse, R246, R116 ;  /* 0x000000f67c74723c */ /* 0x048ff00000081074 */
[----:B----4-:R-:W-:-:S15]  /*edbd0*/  HMMA.1688.F32.TF32 R132, R124, R114, R132 ;  /* 0x000000727c84723c */ /* 0x010fde0000081084 */
[----:B------:R-:W-:-:S04]  /*edbe0*/  NOP ;  /* 0x0000000000007918 */ /* 0x000fc80000000000 */
[----:B------:R-:W-:Y:S04]  /*edbf0*/  STL.64 [R1+0xa2f0], R134 ;  /* 0x00a2f08601007387 */ /* 0x000fe80000100a00 */
[----:B------:R-:W-:Y:S04]  /*edc00*/  STL.64 [R1+0xa2e8], R132 ;  /* 0x00a2e88401007387 */ /* 0x000fe80000100a00 */
[----:B------:R-:W2:Y:S04]  /*edc10*/  LDL R176, [R1+0x3c0] ;  /* 0x0003c00001b07983 */ /* 0x000ea80000100800 */
[----:B------:R-:W2:Y:S04]  /*edc20*/  LDL R177, [R1+0x3c4] ;  /* 0x0003c40001b17983 */ /* 0x000ea80000100800 */
        /* <DEDUP_REMOVED lines=77> */
[----:B---3--:R-:W3:Y:S04]  /*ee100*/  LDL R224, [R1+0x2b0] ;  /* 0x0002b00001e07983 */ /* 0x008ee80000100800 */
[----:B------:R-:W3:Y:S04]  /*ee110*/  LDL R225, [R1+0x2b4] ;  /* 0x0002b40001e17983 */ /* 0x000ee80000100800 */
[----:B------:R-:W2:Y:S04]  /*ee120*/  LDL R227, [R1+0x2bc] ;  /* 0x0002bc0001e37983 */ /* 0x000ea80000100800 */
[----:B------:R1:W-:Y:S04]  /*ee130*/  STL.64 [R1+0xa130], R222 ;  /* 0x00a130de01007387 */ /* 0x0003e80000100a00 */
[----:B------:R4:W-:Y:S01]  /*ee140*/  STL.64 [R1+0xa128], R220 ;  /* 0x00a128dc01007387 */ /* 0x0009e20000100a00 */
[----:B------:R-:W-:Y:S03]  /*ee150*/  HMMA.1688.F32.TF32 R80, R124, R214, R80 ;  /* 0x000000d67c50723c */ /* 0x000fe60000081050 */
[----:B-1----:R-:W2:Y:S04]  /*ee160*/  LDL R222, [R1+0x2a8] ;  /* 0x0002a80001de7983 */ /* 0x002ea80000100800 */
[----:B----4-:R-:W4:Y:S04]  /*ee170*/  LDL R220, [R1+0x2a0] ;  /* 0x0002a00001dc7983 */ /* 0x010f280000100800 */
[----:B------:R-:W4:Y:S04]  /*ee180*/  LDL R221, [R1+0x2a4] ;  /* 0x0002a40001dd7983 */ /* 0x000f280000100800 */
        /* <DEDUP_REMOVED lines=18> */
[----:B------:R-:W3:Y:S04]  /*ee2b0*/  LDL R168, [R1+0x220] ;  /* 0x0002200001a87983 */ /* 0x000ee80000100800 */
[----:B------:R-:W3:Y:S01]  /*ee2c0*/  LDL R169, [R1+0x224] ;  /* 0x0002240001a97983 */ /* 0x000ee20000100800 */
[C---:B------:R-:W-:Y:S03]  /*ee2d0*/  HMMA.1688.F32.TF32 R84, R8.reuse, R208, R84 ;  /* 0x000000d00854723c */ /* 0x040fe60000081054 */
[----:B-1----:R-:W3:Y:S04]  /*ee2e0*/  LDL R208, [R1+0x270] ;  /* 0x0002700001d07983 */ /* 0x002ee80000100800 */
        /* <DEDUP_REMOVED lines=8> */
[----:B------:R-:W3:Y:S05]  /*ee370*/  LDL R113, [R1+0x1e4] ;  /* 0x0001e40001717983 */ /* 0x000eea0000100800 */
[----:B------:R-:W-:Y:S01]  /*ee380*/  HMMA.1688.F32.TF32 R120, R8, R192, R120 ;  /* 0x000000c00878723c */ /* 0x000fe20000081078 */
[----:B------:R-:W-:Y:S04]  /*ee390*/  LDS R8, [R173+UR10+0x10380] ;  /* 0x0103800aad087984 */ /* 0x000fe80008000800 */
[----:B------:R1:W-:Y:S04]  /*ee3a0*/  LDS R10, [R173+UR10+0x11380] ;  /* 0x0113800aad0a7984 */ /* 0x0003e80008000800 */
[----:B------:R-:W-:Y:S04]  /*ee3b0*/  LDS R9, [R2+UR10+0x10380] ;  /* 0x0103800a02097984 */ /* 0x000fe80008000800 */
[----:B------:R-:W2:Y:S01]  /*ee3c0*/  LDS R11, [R2+UR10+0x11380] ;  /* 0x0113800a020b7984 */ /* 0x000ea20008000800 */
        /* <DEDUP_REMOVED lines=11> */
[----:B------:R1:W-:Y:S01]  /*ee480*/  STL.64 [R1+0xa170], R206 ;  /* 0x00a170ce01007387 */ /* 0x0003e20000100a00 */
[C---:B------:R-:W-:Y:S03]  /*ee490*/  HMMA.1688.F32.TF32 R92, R124.reuse, R202, R92 ;  /* 0x000000ca7c5c723c */ /* 0x040fe6000008105c */
[----:B------:R1:W-:Y:S04]  /*ee4a0*/  STL.64 [R1+0xa168], R204 ;  /* 0x00a168cc01007387 */ /* 0x0003e80000100a00 */
[----:B-1----:R-:W3:Y:S04]  /*ee4b0*/  LDL R206, [R1+0x268] ;  /* 0x0002680001ce7983 */ /* 0x002ee80000100800 */
[----:B------:R-:W3:Y:S04]  /*ee4c0*/  LDL R204, [R1+0x260] ;  /* 0x0002600001cc7983 */ /* 0x000ee80000100800 */
        /* <DEDUP_REMOVED lines=8> */
[----:B------:R-:W-:Y:S01]  /*ee550*/  HMMA.1688.F32.TF32 R120, R124, R194, R120 ;  /* 0x000000c27c78723c */ /* 0x000fe20000081078 */
[----:B------:R-:W3:Y:S04]  /*ee560*/  LDL R201, [R1+0x254] ;  /* 0x0002540001c97983 */ /* 0x000ee80000100800 */
[----:B------:R-:W3:Y:S04]  /*ee570*/  LDL R203, [R1+0x25c] ;  /* 0x00025c0001cb7983 */ /* 0x000ee80000100800 */
        /* <DEDUP_REMOVED lines=15> */
[----:B------:R-:W3:Y:S01]  /*ee670*/  LDL.LU.64 R130, [R1+0xa310] ;  /* 0x00a3100001827983 */ /* 0x000ee20000300a00 */
[C---:B--2---:R-:W-:Y:S03]  /*ee680*/  HMMA.1688.F32.TF32 R108, R8.reuse, R128, R108 ;  /* 0x00000080086c723c */ /* 0x044fe6000008106c */
[----:B------:R-:W3:Y:S04]  /*ee690*/  LDL.LU.64 R128, [R1+0xa308] ;  /* 0x00a3080001807983 */ /* 0x000ee80000300a00 */
[----:B------:R-:W2:Y:S01]  /*ee6a0*/  LDL.LU.64 R114, [R1+0xa300] ;  /* 0x00a3000001727983 */ /* 0x000ea20000300a00 */
[----:B---3--:R-:W-:Y:S03]  /*ee6b0*/  HMMA.1688.F32.TF32 R128, R8, R112, R128 ;  /* 0x000000700880723c */ /* 0x008fe60000081080 */
[----:B------:R-:W2:-:S15]  /*ee6c0*/  LDL.LU.64 R112, [R1+0xa2f8] ;  /* 0x00a2f80001707983 */ /* 0x000e9e0000300a00 */
[----:B------:R-:W-:Y:S01]  /*ee6d0*/  NOP ;  /* 0x0000000000007918 */ /* 0x000fe20000000000 */
[----:B------:R-:W-:Y:S04]  /*ee6e0*/  STL.64 [R1+0xa2e0], R130 ;  /* 0x00a2e08201007387 */ /* 0x000fe80000100a00 */
[----:B------:R1:W-:Y:S04]  /*ee6f0*/  STL.64 [R1+0xa2d8], R128 ;  /* 0x00a2d88001007387 */ /* 0x0003e80000100a00 */
[----:B-1----:R-:W3:Y:S04]  /*ee700*/  LDL R129, [R1+0x37a0] ;  /* 0x0037a00001817983 */ /* 0x002ee80000100800 */
[----:B------:R-:W4:Y:S01]  /*ee710*/  LDL.LU.64 R134, [R1+0xa2f0] ;  /* 0x00a2f00001867983 */ /* 0x000f220000300a00 */
[----:B--2---:R-:W-:Y:S03]  /*ee720*/  HMMA.1688.F32.TF32 R112, R8, R132, R112 ;  /* 0x000000840870723c */ /* 0x004fe60000081070 */
[----:B------:R-:W4:-:S15]  /*ee730*/  LDL.LU.64 R132, [R1+0xa2e8] ;  /* 0x00a2e80001847983 */ /* 0x000f1e0000300a00 */
[----:B------:R-:W-:Y:S01]  /*ee740*/  NOP ;  /* 0x0000000000007918 */ /* 0x000fe20000000000 */
[----:B------:R-:W-:Y:S04]  /*ee750*/  STL.64 [R1+0xa2d0], R114 ;  /* 0x00a2d07201007387 */ /* 0x000fe80000100a00 */
[----:B------:R-:W-:Y:S04]  /*ee760*/  STL.64 [R1+0xa2c8], R112 ;  /* 0x00a2c87001007387 */ /* 0x000fe80000100a00 */
[----:B---3--:R-:W-:Y:S01]  /*ee770*/  LDS R126, [R129+UR10+0x13380] ;  /* 0x0133800a817e7984 */ /* 0x008fe20008000800 */
[----:B----4-:R-:W-:Y:S03]  /*ee780*/  HMMA.1688.F32.TF32 R132, R8, R124, R132 ;  /* 0x0000007c0884723c */ /* 0x010fe60000081084 */
[----:B------:R-:W-:Y:S04]  /*ee790*/  LDS R124, [R129+UR10+0x12380] ;  /* 0x0123800a817c7984 */ /* 0x000fe80008000800 */
[----:B------:R-:W1:-:S12]  /*ee7a0*/  LDS R125, [R2+UR10+0x12380] ;  /* 0x0123800a027d7984 */ /* 0x000e580008000800 */
[----:B------:R-:W-:Y:S04]  /*ee7b0*/  STL.64 [R1+0xa2c0], R134 ;  /* 0x00a2c08601007387 */ /* 0x000fe80000100a00 */
[----:B------:R-:W-:Y:S04]  /*ee7c0*/  STL.64 [R1+0xa2b8], R132 ;  /* 0x00a2b88401007387 */ /* 0x000fe80000100a00 */
[----:B------:R2:W-:Y:S04]  /*ee7d0*/  STL.64 [R1+0xa2b0], R174 ;  /* 0x00a2b0ae01007387 */ /* 0x0005e80000100a00 */
[----:B------:R-:W1:Y:S04]  /*ee7e0*/  LDL R130, [R1+0x1d8] ;  /* 0x0001d80001827983 */ /* 0x000e680000100800 */
[----:B------:R-:W1:Y:S01]  /*ee7f0*/  LDL R131, [R1+0x1dc] ;  /* 0x0001dc0001837983 */ /* 0x000e620000100800 */
[C---:B------:R-:W-:Y:S03]  /*ee800*/  HMMA.1688.F32.TF32 R116, R8.reuse, R172, R116 ;  /* 0x000000ac0874723c */ /* 0x040fe60000081074 */
[----:B--2---:R-:W2:Y:S04]  /*ee810*/  LDL R174, [R1+0x208] ;  /* 0x0002080001ae7983 */ /* 0x004ea80000100800 */
[----:B------:R-:W2:Y:S01]  /*ee820*/  LDL R175, [R1+0x20c] ;  /* 0x00020c0001af7983 */ /* 0x000ea20000100800 */
        /* <DEDUP_REMOVED lines=32> */
[----:B------:R1:W-:Y:S03]  /*eea30*/  LDS R10, [R129+UR10+0x15380] ;  /* 0x0153800a810a7984 */ /* 0x0003e60008000800 */
[C---:B-1----:R-:W-:Y:S01]  /*eea40*/  HMMA.1688.F32.TF32 R108, R124.reuse, R130, R108 ;  /* 0x000000827c6c723c */ /* 0x042fe2000008106c */
[----:B------:R-:W4:Y:S04]  /*eea50*/  LDL.LU.64 R130, [R1+0xa2e0] ;  /* 0x00a2e00001827983 */ /* 0x000f280000300a00 */
[----:B------:R-:W4:Y:S03]  /*eea60*/  LDL.LU.64 R128, [R1+0xa2d8] ;  /* 0x00a2d80001807983 */ /* 0x000f260000300a00 */
[C---:B------:R-:W-:Y:S01]  /*eea70*/  HMMA.1688.F32.TF32 R136, R124.reuse, R170, R136 ;  /* 0x000000aa7c88723c */ /* 0x040fe20000081088 */
[----:B------:R-:W-:Y:S04]  /*eea80*/  LDS R9, [R2+UR10+0x14380] ;  /* 0x0143800a02097984 */ /* 0x000fe80008000800 */
[----:B------:R-:W1:Y:S03]  /*eea90*/  LDS R11, [R2+UR10+0x15380] ;  /* 0x0153800a020b7984 */ /* 0x000e660008000800 */
[C---:B----4-:R-:W-:Y:S01]  /*eeaa0*/  HMMA.1688.F32.TF32 R128, R124.reuse, R114, R128 ;  /* 0x000000727c80723c */ /* 0x050fe20000081080 */
[----:B------:R-:W3:Y:S04]  /*eeab0*/  LDL.LU.64 R114, [R1+0xa2d0] ;  /* 0x00a2d00001727983 */ /* 0x000ee80000300a00 */
[----:B------:R-:W3:Y:S03]  /*eeac0*/  LDL.LU.64 R112, [R1+0xa2c8] ;  /* 0x00a2c80001707983 */ /* 0x000ee60000300a00 */
[C---:B---3--:R-:W-:Y:S01]  /*eead0*/  HMMA.1688.F32.TF32 R112, R124.reuse, R134, R112 ;  /* 0x000000867c70723c */ /* 0x048fe20000081070 */
[----:B------:R-:W2:Y:S04]  /*eeae0*/  LDL.LU.64 R134, [R1+0xa2c0] ;  /* 0x00a2c00001867983 */ /* 0x000ea80000300a00 */
[----:B------:R-:W2:Y:S03]  /*eeaf0*/  LDL.LU.64 R132, [R1+0xa2b8] ;  /* 0x00a2b80001847983 */ /* 0x000ea60000300a00 */
[C---:B--2---:R-:W-:Y:S01]  /*eeb00*/  HMMA.1688.F32.TF32 R132, R124.reuse, R174, R132 ;  /* 0x000000ae7c84723c */ /* 0x044fe20000081084 */
[----:B------:R-:W2:Y:S07]  /*eeb10*/  LDL.LU.64 R174, [R1+0xa2b0] ;  /* 0x00a2b00001ae7983 */ /* 0x000eae0000300a00 */
        /* <DEDUP_REMOVED lines=26> */
[----:B--2---:R-:W-:Y:S01]  /*eecc0*/  HMMA.1688.F32.TF32 R116, R124, R174, R116 ;  /* 0x000000ae7c74723c */ /* 0x004fe20000081074 */
[----:B------:R-:W2:Y:S04]  /*eecd0*/  LDL.LU.64 R174, [R1+0xa2a8] ;  /* 0x00a2a80001ae7983 */ /* 0x000ea80000300a00 */
[----:B------:R-:W3:Y:S04]  /*eece0*/  LDL.LU.64 R172, [R1+0xa2a0] ;  /* 0x00a2a00001ac7983 */ /* 0x000ee80000300a00 */
[----:B------:R-:W4:Y:S04]  /*eecf0*/  LDL.LU.64 R170, [R1+0xa298] ;  /* 0x00a2980001aa7983 */ /* 0x000f280000300a00 */
[----:B------:R-:W2:Y:S04]  /*eed00*/  LDL.LU.64 R168, [R1+0xa290] ;  /* 0x00a2900001a87983 */ /* 0x000ea80000300a00 */
[----:B------:R-:W1:Y:S04]  /*eed10*/  LDL R184, [R1+0x3e0] ;  /* 0x0003e00001b87983 */ /* 0x000e680000100800 */
[----:B------:R-:W1:Y:S04]  /*eed20*/  LDL R185, [R1+0x3e4] ;  /* 0x0003e40001b97983 */ /* 0x000e680000100800 */
        /* <DEDUP_REMOVED lines=80> */
[----:B------:R-:W4:Y:S04]  /*ef230*/  LDL R124, [R1+0x400] ;  /* 0x00040000017c7983 */ /* 0x000f280000100800 */
[----:B------:R-:W4:Y:S01]  /*ef240*/  LDL R125, [R1+0x404] ;  /* 0x00040400017d7983 */ /* 0x000f220000100800 */
[C---:B-1----:R-:W-:Y:S03]  /*ef250*/  HMMA.1688.F32.TF32 R128, R8.reuse, R184, R128 ;  /* 0x000000b80880723c */ /* 0x042fe60000081080 */
[----:B------:R-:W4:Y:S04]  /*ef260*/  LDL.LU.64 R182, [R1+0xa208] ;  /* 0x00a2080001b67983 */ /* 0x000f280000300a00 */
[----:B------:R-:W-:Y:S01]  /*ef270*/  LDS R127, [R2+UR10+0x17380] ;  /* 0x0173800a027f7984 */ /* 0x000fe20008000800 */
[C---:B--2---:R-:W-:Y:S03]  /*ef280*/  HMMA.1688.F32.TF32 R108, R8.reuse, R180, R108 ;  /* 0x000000b4086c723c */ /* 0x044fe6000008106c */
[----:B------:R-:W2:Y:S04]  /*ef290*/  LDL.LU.64 R180, [R1+0xa200] ;  /* 0x00a2000001b47983 */ /* 0x000ea80000300a00 */
[----:B------:R-:W2:Y:S04]  /*ef2a0*/  LDL.LU.64 R186, [R1+0xa1f8] ;  /* 0x00a1f80001ba7983 */ /* 0x000ea80000300a00 */
[----:B------:R-:W2:Y:S04]  /*ef2b0*/  LDL.LU.64 R184, [R1+0xa1f0] ;  /* 0x00a1f00001b87983 */ /* 0x000ea80000300a00 */
[----:B------:R-:W-:Y:S04]  /*ef2c0*/  STL.64 [R1+0xa1d8], R130 ;  /* 0x00a1d88201007387 */ /* 0x000fe80000100a00 */
[----:B------:R1:W-:Y:S04]  /*ef2d0*/  STL.64 [R1+0xa1d0], R128 ;  /* 0x00a1d08001007387 */ /* 0x0003e80000100a00 */
[----:B-1----:R-:W2:Y:S04]  /*ef2e0*/  LDL R129, [R1+0x37a0] ;  /* 0x0037a00001817983 */ /* 0x002ea80000100800 */
[----:B------:R-:W2:Y:S01]  /*ef2f0*/  LDL.LU.64 R190, [R1+0xa1e8] ;  /* 0x00a1e80001be7983 */ /* 0x000ea20000300a00 */
[----:B---3--:R-:W-:Y:S03]  /*ef300*/  HMMA.1688.F32.TF32 R112, R8, R188, R112 ;  /* 0x000000bc0870723c */ /* 0x008fe60000081070 */
[----:B------:R-:W3:-:S15]  /*ef310*/  LDL.LU.64 R188, [R1+0xa1e0] ;  /* 0x00a1e00001bc7983 */ /* 0x000ede0000300a00 */
[----:B------:R-:W-:Y:S01]  /*ef320*/  NOP ;  /* 0x0000000000007918 */ /* 0x000fe20000000000 */
[----:B------:R-:W-:Y:S04]  /*ef330*/  STL.64 [R1+0xa1c8], R114 ;  /* 0x00a1c87201007387 */ /* 0x000fe80000100a00 */
[----:B------:R-:W-:Y:S01]  /*ef340*/  STL.64 [R1+0xa1c0], R112 ;  /* 0x00a1c07001007387 */ /* 0x000fe20000100a00 */
[----:B----4-:R-:W-:Y:S03]  /*ef350*/  HMMA.1688.F32.TF32 R132, R8, R124, R132 ;  /* 0x0000007c0884723c */ /* 0x010fe60000081084 */
[----:B------:R-:W-:-:S15]  /*ef360*/  LDS R125, [R2+UR10+0x16380] ;  /* 0x0163800a027d7984 */ /* 0x000fde0008000800 */
[----:B------:R-:W-:Y:S01]  /*ef370*/  NOP ;  /* 0x0000000000007918 */ /* 0x000fe20000000000 */
[----:B------:R-:W-:Y:S04]  /*ef380*/  STL.64 [R1+0xa1b8], R134 ;  /* 0x00a1b88601007387 */ /* 0x000fe80000100a00 */
[----:B------:R-:W-:Y:S04]  /*ef390*/  STL.64 [R1+0xa1b0], R132 ;  /* 0x00a1b08401007387 */ /* 0x000fe80000100a00 */
[----:B------:R1:W-:Y:S04]  /*ef3a0*/  STL.64 [R1+0xa1a8], R194 ;  /* 0x00a1a8c201007387 */ /* 0x0003e80000100a00 */
[----:B------:R-:W4:Y:S04]  /*ef3b0*/  LDL R130, [R1+0x3d8] ;  /* 0x0003d80001827983 */ /* 0x000f280000100800 */
[----:B------:R-:W4:Y:S01]  /*ef3c0*/  LDL R131, [R1+0x3dc] ;  /* 0x0003dc0001837983 */ /* 0x000f220000100800 */
[C---:B------:R-:W-:Y:S03]  /*ef3d0*/  HMMA.1688.F32.TF32 R116, R8.reuse, R192, R116 ;  /* 0x000000c00874723c */ /* 0x040fe60000081074 */
[----:B-1----:R-:W4:Y:S04]  /*ef3e0*/  LDL R194, [R1+0x408] ;  /* 0x0004080001c27983 */ /* 0x002f280000100800 */
[----:B--2---:R-:W-:Y:S04]  /*ef3f0*/  LDS R124, [R129+UR10+0x16380] ;  /* 0x0163800a817c7984 */ /* 0x004fe80008000800 */
[----:B------:R-:W4:Y:S01]  /*ef400*/  LDS R126, [R129+UR10+0x17380] ;  /* 0x0173800a817e7984 */ /* 0x000f220008000800 */
[C---:B------:R-:W-:Y:S03]  /*ef410*/  HMMA.1688.F32.TF32 R136, R8.reuse, R196, R136 ;  /* 0x000000c40888723c */ /* 0x040fe60000081088 */
[----:B------:R-:W2:Y:S04]  /*ef420*/  LDL R195, [R1+0x40c] ;  /* 0x00040c0001c37983 */ /* 0x000ea80000100800 */
[----:B------:R-:W2:Y:S01]  /*ef430*/  LDL R114, [R1+0x3e8] ;  /* 0x0003e80001727983 */ /* 0x000ea20000100800 */
[C---:B------:R-:W-:Y:S03]  /*ef440*/  HMMA.1688.F32.TF32 R56, R8.reuse, R200, R56 ;  /* 0x000000c80838723c */ /* 0x040fe60000081038 */
[----:B------:R-:W2:Y:S04]  /*ef450*/  LDL R115, [R1+0x3ec] ;  /* 0x0003ec0001737983 */ /* 0x000ea80000100800 */
[----:B------:R-:W2:Y:S01]  /*ef460*/  LDL.64 R134, [R1+0x3f8] ;  /* 0x0003f80001867983 */ /* 0x000ea20000100a00 */
        /* <DEDUP_REMOVED lines=26> */
[----:B------:R1:W-:Y:S04]  /*ef610*/  LDS R10, [R129+UR10+0x19380] ;  /* 0x0193800a810a7984 */ /* 0x0003e80008000800 */
[----:B------:R-:W-:Y:S04]  /*ef620*/  LDS R9, [R2+UR10+0x18380] ;  /* 0x0183800a02097984 */ /* 0x000fe80008000800 */
[----:B------:R3:W1:Y:S01]  /*ef630*/  LDS R11, [R2+UR10+0x19380] ;  /* 0x0193800a020b7984 */ /* 0x0006620008000800 */
[C---:B----4-:R-:W-:Y:S03]  /*ef640*/  HMMA.1688.F32.TF32 R108, R124.reuse, R130, R108 ;  /* 0x000000827c6c723c */ /* 0x050fe6000008106c */
[----:B------:R-:W2:Y:S04]  /*ef650*/  LDL.LU.64 R130, [R1+0xa1d8] ;  /* 0x00a1d80001827983 */ /* 0x000ea80000300a00 */
[----:B-1----:R-:W2:Y:S02]  /*ef660*/  LDL.LU.64 R128, [R1+0xa1d0] ;  /* 0x00a1d00001807983 */ /* 0x002ea40000300a00 */
[C---:B--2---:R-:W-:Y:S02]  /*ef670*/  HMMA.1688.F32.TF32 R128, R124.reuse, R114, R128 ;  /* 0x000000727c80723c */ /* 0x044fe40000081080 */
[----:B------:R-:W2:Y:S04]  /*ef680*/  LDL.LU.64 R114, [R1+0xa1c8] ;  /* 0x00a1c80001727983 */ /* 0x000ea80000300a00 */
[----:B------:R-:W2:Y:S01]  /*ef690*/  LDL.LU.64 R112, [R1+0xa1c0] ;  /* 0x00a1c00001707983 */ /* 0x000ea20000300a00 */
[----:B---3--:R-:W-:Y:S01]  /*ef6a0*/  MOV R2, R135 ;  /* 0x0000008700027202 */ /* 0x008fe20000000f00 */
[C---:B--2---:R-:W-:Y:S02]  /*ef6b0*/  HMMA.1688.F32.TF32 R112, R124.reuse, R134, R112 ;  /* 0x000000867c70723c */ /* 0x044fe40000081070 */
[----:B------:R-:W2:Y:S04]  /*ef6c0*/  LDL.LU.64 R134, [R1+0xa1b8] ;  /* 0x00a1b80001867983 */ /* 0x000ea80000300a00 */
[----:B------:R-:W2:Y:S02]  /*ef6d0*/  LDL.LU.64 R132, [R1+0xa1b0] ;  /* 0x00a1b00001847983 */ /* 0x000ea40000300a00 */
[C---:B--2---:R-:W-:Y:S02]  /*ef6e0*/  HMMA.1688.F32.TF32 R132, R124.reuse, R194, R132 ;  /* 0x000000c27c84723c */ /* 0x044fe40000081084 */
[----:B------:R-:W2:Y:S06]  /*ef6f0*/  LDL.LU.64 R194, [R1+0xa1a8] ;  /* 0x00a1a80001c27983 */ /* 0x000eac0000300a00 */
        /* <DEDUP_REMOVED lines=40> */
[----:B------:R-:W-:Y:S04]  /*ef980*/  STL.64 [R1+0x9f50], R188 ;  /* 0x009f50bc01007387 */ /* 0x000fe80000100a00 */
[----:B------:R-:W-:Y:S04]  /*ef990*/  STL.64 [R1+0x9f68], R186 ;  /* 0x009f68ba01007387 */ /* 0x000fe80000100a00 */
[----:B------:R1:W-:Y:S04]  /*ef9a0*/  STL.64 [R1+0x9f60], R184 ;  /* 0x009f60b801007387 */ /* 0x0003e80000100a00 */
[----:B-1----:R-:W2:Y:S04]  /*ef9b0*/  LDL.64 R184, [R1+0x1280] ;  /* 0x0012800001b87983 */ /* 0x002ea80000100a00 */
[----:B------:R-:W-:Y:S04]  /*ef9c0*/  STL.64 [R1+0x9f78], R182 ;  /* 0x009f78b601007387 */ /* 0x000fe80000100a00 */
[----:B------:R1:W-:Y:S02]  /*ef9d0*/  STL.64 [R1+0x9f70], R180 ;  /* 0x009f70b401007387 */ /* 0x0003e40000100a00 */
[----:B-1----:R-:W-:-:S02]  /*ef9e0*/  IMAD.MOV.U32 R180, RZ, RZ, R174 ;  /* 0x000000ffffb47224 */ /* 0x002fc400078e00ae */
[----:B------:R-:W2:Y:S01]  /*ef9f0*/  LDL.LU R174, [R1+0xa0d4] ;  /* 0x00a0d40001ae7983 */ /* 0x000ea20000300800 */
[----:B------:R-:W-:-:S03]  /*efa00*/  IMAD.MOV.U32 R181, RZ, RZ, R175 ;  /* 0x000000ffffb57224 */ /* 0x000fc600078e00af */
[----:B------:R-:W2:Y:S04]  /*efa10*/  LDL.LU R175, [R1+0xa0d0] ;  /* 0x00a0d00001af7983 */ /* 0x000ea80000300800 */
[----:B------:R-:W-:Y:S04]  /*efa20*/  STL.64 [R1+0x9f88], R178 ;  /* 0x009f88b201007387 */ /* 0x000fe80000100a00 */
[----:B------:R1:W-:Y:S02]  /*efa30*/  STL.64 [R1+0x9f80], R176 ;  /* 0x009f80b001007387 */ /* 0x0003e40000100a00 */
[----:B-1----:R-:W-:-:S02]  /*efa40*/  IMAD.MOV.U32 R176, RZ, RZ, R158 ;  /* 0x000000ffffb07224 */ /* 0x002fc400078e009e */
[----:B------:R-:W3:Y:S01]  /*efa50*/  LDL.LU R158, [R1+0xa0cc] ;  /* 0x00a0cc00019e7983 */ /* 0x000ee20000300800 */
[----:B------:R-:W-:-:S03]  /*efa60*/  IMAD.MOV.U32 R177, RZ, RZ, R170 ;  /* 0x000000ffffb17224 */ /* 0x000fc600078e00aa */
[----:B------:R-:W3:Y:S04]  /*efa70*/  LDL.LU R170, [R1+0xa0c8] ;  /* 0x00a0c80001aa7983 */ /* 0x000ee80000300800 */
[----:B------:R-:W3:Y:S04]  /*efa80*/  LDL R188, [R1+0x1310] ;  /* 0x0013100001bc7983 */ /* 0x000ee80000100800 */
[----:B------:R-:W3:Y:S04]  /*efa90*/  LDL R189, [R1+0x1314] ;  /* 0x0013140001bd7983 */ /* 0x000ee80000100800 */
[----:B--2---:R-:W-:Y:S04]  /*efaa0*/  STL.64 [R1+0x9f98], R174 ;  /* 0x009f98ae01007387 */ /* 0x004fe80000100a00 */
[----:B------:R1:W-:Y:S02]  /*efab0*/  STL.64 [R1+0x9f90], R172 ;  /* 0x009f90ac01007387 */ /* 0x0003e40000100a00 */
[----:B-1----:R-:W-:-:S02]  /*efac0*/  MOV R172, R171 ;  /* 0x000000ab00ac7202 */ /* 0x002fc40000000f00 */
[----:B------:R-:W3:Y:S01]  /*efad0*/  LDL.LU R171, [R1+0xa0c4] ;  /* 0x00a0c40001ab7983 */ /* 0x000ee20000300800 */
[----:B------:R-:W-:Y:S02]  /*efae0*/  IMAD.MOV.U32 R173, RZ, RZ, R162 ;  /* 0x000000ffffad7224 */ /* 0x000fe400078e00a2 */
[----:B------:R-:W-:Y:S01]  /*efaf0*/  IMAD.MOV.U32 R244, RZ, RZ, R166 ;  /* 0x000000fffff47224 */ /* 0x000fe200078e00a6 */
[----:B------:R-:W2:Y:S01]  /*efb00*/  LDL.LU R162, [R1+0xa0c0] ;  /* 0x00a0c00001a27983 */ /* 0x000ea20000300800 */
[----:B------:R-:W-:Y:S01]  /*efb10*/  IMAD.MOV.U32 R245, RZ, RZ, R167 ;  /* 0x000000fffff57224 */ /* 0x000fe200078e00a7 */
[----:B------:R-:W-:Y:S01]  /*efb20*/  MOV R241, R159 ;  /* 0x0000009f00f17202 */ /* 0x000fe20000000f00 */
[----:B------:R-:W-:Y:S01]  /*efb30*/  IMAD.MOV.U32 R240, RZ, RZ, R163 ;  /* 0x000000fffff07224 */ /* 0x000fe200078e00a3 */
[----:B------:R-:W2:Y:S04]  /*efb40*/  LDL.LU R166, [R1+0xa0bc] ;  /* 0x00a0bc0001a67983 */ /* 0x000ea80000300800 */
[----:B------:R-:W2:Y:S04]  /*efb50*/  LDL.LU R167, [R1+0xa0b8] ;  /* 0x00a0b80001a77983 */ /* 0x000ea80000300800 */
[----:B------:R-:W2:Y:S04]  /*efb60*/  LDL.LU R163, [R1+0xa0b4] ;  /* 0x00a0b40001a37983 */ /* 0x000ea80000300800 */
[----:B------:R-:W2:Y:S04]  /*efb70*/  LDL.LU R159, [R1+0xa0b0] ;  /* 0x00a0b000019f7983 */ /* 0x000ea80000300800 */
[----:B---3--:R-:W-:Y:S04]  /*efb80*/  STL.64 [R1+0x9fa8], R170 ;  /* 0x009fa8aa01007387 */ /* 0x008fe80000100a00 */
[----:B------:R1:W-:Y:S02]  /*efb90*/  STL.64 [R1+0x9fa0], R168 ;  /* 0x009fa0a801007387 */ /* 0x0003e40000100a00 */
[----:B-1----:R-:W-:-:S02]  /*efba0*/  IMAD.MOV.U32 R168, RZ, RZ, R151 ;  /* 0x000000ffffa87224 */ /* 0x002fc400078e0097 */
[----:B------:R-:W3:Y:S01]  /*efbb0*/  LDL.LU R151, [R1+0xa0ac] ;  /* 0x00a0ac0001977983 */ /* 0x000ee20000300800 */
[----:B------:R-:W-:-:S03]  /*efbc0*/  IMAD.MOV.U32 R169, RZ, RZ, R147 ;  /* 0x000000ffffa97224 */ /* 0x000fc600078e0093 */
[----:B------:R-:W4:Y:S01]  /*efbd0*/  LDL.LU R147, [R1+0xa0a8] ;  /* 0x00a0a80001937983 */ /* 0x000f220000300800 */
[----:B------:R-:W-:Y:S08]  /*efbe0*/  HMMA.1688.F32.TF32 R48, R124, R190, R48 ;  /* 0x000000be7c30723c */ /* 0x000ff00000081030 */
[----:B------:R-:W-:Y:S01]  /*efbf0*/  HMMA.1688.F32.TF32 R188, R8, R188, R108 ;  /* 0x000000bc08bc723c */ /* 0x000fe2000008106c */
[----:B--2---:R-:W-:Y:S04]  /*efc00*/  STL [R1+0x9f1c], R167 ;  /* 0x009f1ca701007387 */ /* 0x004fe80000100800 */
[----:B------:R-:W-:Y:S04]  /*efc10*/  STL [R1+0x9f18], R163 ;  /* 0x009f18a301007387 */ /* 0x000fe80000100800 */
        /* <DEDUP_REMOVED lines=15> */
[----:B---3--:R-:W-:Y:S07]  /*efd10*/  STL [R1+0x9f08], R151 ;  /* 0x009f089701007387 */ /* 0x008fee0000100800 */
[C---:B------:R-:W-:Y:S01]  /*efd20*/  HMMA.1688.F32.TF32 R92, R124.reuse, R150, R92 ;  /* 0x000000967c5c723c */ /* 0x040fe2000008105c */
[----:B------:R-:W-:Y:S04]  /*efd30*/  STL [R1+0x9eec], R146 ;  /* 0x009eec9201007387 */ /* 0x000fe80000100800 */
[----:B----4-:R-:W-:Y:S03]  /*efd40*/  STL [R1+0x9ee8], R147 ;  /* 0x009ee89301007387 */ /* 0x010fe60000100800 */
[----:B------:R-:W-:Y:S01]  /*efd50*/  HMMA.1688.F32.TF32 R96, R124, R146, R96 ;  /* 0x000000927c60723c */ /* 0x000fe20000081060 */
[----:B------:R-:W2:Y:S04]  /*efd60*/  LDL R124, [R1+0x12d0] ;  /* 0x0012d000017c7983 */ /* 0x000ea80000100800 */
[----:B------:R-:W2:Y:S04]  /*efd70*/  LDL R125, [R1+0x12d4] ;  /* 0x0012d400017d7983 */ /* 0x000ea80000100800 */
[----:B------:R-:W-:Y:S04]  /*efd80*/  STL [R1+0x9ed4], R142 ;  /* 0x009ed48e01007387 */ /* 0x000fe80000100800 */
[----:B------:R-:W-:Y:S04]  /*efd90*/  STL [R1+0x9ed0], R143 ;  /* 0x009ed08f01007387 */ /* 0x000fe80000100800 */
[----:B------:R-:W3:Y:S04]  /*efda0*/  LDL R108, [R1+0x12e0] ;  /* 0x0012e000016c7983 */ /* 0x000ee80000100800 */
[----:B------:R1:W-:Y:S04]  /*efdb0*/  STL.64 [R1+0x1040], R188 ;  /* 0x001040bc01007387 */ /* 0x0003e80000100a00 */
[----:B------:R-:W-:Y:S04]  /*efdc0*/  STL.64 [R1+0x1048], R190 ;  /* 0x001048be01007387 */ /* 0x000fe80000100a00 */
[----:B------:R-:W3:Y:S01]  /*efdd0*/  LDL R109, [R1+0x12e4] ;  /* 0x0012e400016d7983 */ /* 0x000ee20000100800 */
[C---:B------:R-:W-:Y:S03]  /*efde0*/  HMMA.1688.F32.TF32 R128, R8.reuse, R244, R128 ;  /* 0x000000f40880723c */ /* 0x040fe60000081080 */
[----:B-1----:R-:W4:Y:S04]  /*efdf0*/  LDL R188, [R1+0x1260] ;  /* 0x0012600001bc7983 */ /* 0x002f280000100800 */
[----:B------:R-:W4:Y:S01]  /*efe00*/  LDL R189, [R1+0x1264] ;  /* 0x0012640001bd7983 */ /* 0x000f220000100800 */
[----:B------:R-:W-:Y:S03]  /*efe10*/  HMMA.1688.F32.TF32 R112, R8, R240, R112 ;  /* 0x000000f00870723c */ /* 0x000fe60000081070 */
[----:B------:R-:W4:Y:S04]  /*efe20*/  LDL.LU.64 R246, [R1+0xa0a0] ;  /* 0x00a0a00001f67983 */ /* 0x000f280000300a00 */
[----:B------:R-:W4:Y:S04]  /*efe30*/  LDL.LU.64 R244, [R1+0xa098] ;  /* 0x00a0980001f47983 */ /* 0x000f280000300a00 */
[----:B------:R1:W-:Y:S04]  /*efe40*/  STL.64 [R1+0x1060], R128 ;  /* 0x0010608001007387 */ /* 0x0003e80000100a00 */
[----:B------:R-:W-:Y:S04]  /*efe50*/  STL.64 [R1+0x1068], R130 ;  /* 0x0010688201007387 */ /* 0x000fe80000100a00 */
[----:B-1----:R-:W4:Y:S01]  /*efe60*/  LDL R128, [R1+0x1270] ;  /* 0x0012700001807983 */ /* 0x002f220000100800 */
[----:B------:R-:W-:-:S03]  /*efe70*/  IMAD.MOV.U32 R129, RZ, RZ, R0 ;  /* 0x000000ffff817224 */ /* 0x000fc600078e0000 */
[----:B------:R-:W4:Y:S04]  /*efe80*/  LDL.LU R0, [R1+0xa090] ;  /* 0x00a0900001007983 */ /* 0x000f280000300800 */
[----:B------:R-:W4:Y:S04]  /*efe90*/  LDL.LU.64 R242, [R1+0xa088] ;  /* 0x00a0880001f27983 */ /* 0x000f280000300a00 */
[----:B------:R-:W4:Y:S04]  /*efea0*/  LDL.LU.64 R240, [R1+0xa080] ;  /* 0x00a0800001f07983 */ /* 0x000f280000300a00 */
[----:B------:R-:W-:Y:S04]  /*efeb0*/  STL.64 [R1+0x1080], R112 ;  /* 0x0010807001007387 */ /* 0x000fe80000100a00 */
[----:B------:R3:W-:Y:S01]  /*efec0*/  STL.64 [R1+0x1088], R114 ;  /* 0x0010887201007387 */ /* 0x0007e20000100a00 */
[C---:B------:R-:W-:Y:S08]  /*efed0*/  HMMA.1688.F32.TF32 R56, R8.reuse, R172, R56 ;  /* 0x000000ac0838723c */ /* 0x040ff00000081038 */
[----:B------:R-:W-:Y:S01]  /*efee0*/  HMMA.1688.F32.TF32 R4, R8, R184, R4 ;  /* 0x000000b80804723c */ /* 0x000fe20000081004 */
[----:B------:R-:W-:Y:S01]  /*efef0*/  IMAD.MOV.U32 R146, RZ, RZ, R184 ;  /* 0x000000ffff927224 */ /* 0x000fe200078e00b8 */
[----:B------:R-:W-:-:S06]  /*eff00*/  MOV R147, R185 ;  /* 0x000000b900937202 */ /* 0x000fcc0000000f00 */
[C---:B--2---:R-:W-:Y:S08]  /*eff10*/  HMMA.1688.F32.TF32 R116, R8.reuse, R124, R116 ;  /* 0x0000007c0874723c */ /* 0x044ff00000081074 */
[----:B---3--:R-:W-:Y:S01]  /*eff20*/  HMMA.1688.F32.TF32 R112, R8, R108, R132 ;  /* 0x0000006c0870723c */ /* 0x008fe20000081084 */
[----:B------:R-:W2:-:S15]  /*eff30*/  LDL.64 R108, [R1+0x1250] ;  /* 0x00125000016c7983 */ /* 0x000e9e0000100a00 */
[----:B------:R-:W-:-:S03]  /*eff40*/  NOP ;  /* 0x0000000000007918 */ /* 0x000fc60000000000 */
[----:B------:R-:W-:Y:S04]  /*eff50*/  STL.64 [R1+0x10a0], R112 ;  /* 0x0010a07001007387 */ /* 0x000fe80000100a00 */
[----:B------:R1:W-:Y:S02]  /*eff60*/  STL.64 [R1+0x10a8], R114 ;  /* 0x0010a87201007387 */ /* 0x0003e40000100a00 */
[C---:B-1----:R-:W-:Y:S02]  /*eff70*/  HMMA.1688.F32.TF32 R112, R8.reuse, R168, R136 ;  /* 0x000000a80870723c */ /* 0x042fe40000081088 */
[----:B------:R-:W-:Y:S04]  /*eff80*/  STL.64 [R1+0x10c0], R116 ;  /* 0x0010c07401007387 */ /* 0x000fe80000100a00 */
[----:B------:R-:W-:Y:S04]  /*eff90*/  STL.64 [R1+0x10c8], R118 ;  /* 0x0010c87601007387 */ /* 0x000fe80000100a00 */
[----:B------:R-:W3:Y:S09]  /*effa0*/  LDL R124, [R1+0x1240] ;  /* 0x00124000017c7983 */ /* 0x000ef20000100800 */
[----:B------:R-:W-:Y:S04]  /*effb0*/  STL.64 [R1+0x10e0], R112 ;  /* 0x0010e07001007387 */ /* 0x000fe80000100a00 */
[----:B------:R1:W-:Y:S04]  /*effc0*/  STL.64 [R1+0x10e8], R114 ;  /* 0x0010e87201007387 */ /* 0x0003e80000100a00 */
[----:B------:R-:W-:Y:S04]  /*effd0*/  STL.64 [R1+0x1100], R56 ;  /* 0x0011003801007387 */ /* 0x000fe80000100a00 */
[----:B------:R-:W-:Y:S04]  /*effe0*/  STL.64 [R1+0x1108], R58 ;  /* 0x0011083a01007387 */ /* 0x000fe80000100a00 */
[----:B------:R-:W3:Y:S04]  /*efff0*/  LDL R125, [R1+0x1244] ;  /* 0x00124400017d7983 */ /* 0x000ee80000100800 */
[----:B------:R-:W3:Y:S01]  /*f0000*/  LDL.64 R168, [R1+0x1230] ;  /* 0x0012300001a87983 */ /* 0x000ee20000100a00 */
[C---:B-1----:R-:W-:Y:S08]  /*f0010*/  HMMA.1688.F32.TF32 R112, R8.reuse, R176, R100 ;  /* 0x000000b00870723c */ /* 0x042ff00000081064 */
[C---:B----4-:R-:W-:Y:S01]  /*f0020*/  HMMA.1688.F32.TF32 R12, R8.reuse, R128, R12 ;  /* 0x00000080080c723c */ /* 0x050fe2000008100c */
[----:B------:R-:W-:Y:S01]  /*f0030*/  LOP3.LUT R191, R0, 0x20, RZ, 0x3c, !PT ;  /* 0x0000002000bf7812 */ /* 0x000fe200078e3cff */
[----:B------:R-:W-:Y:S04]  /*f0040*/  LDS R56, [R0+UR10+0xc000] ;  /* 0x00c0000a00387984 */ /* 0x000fe80008000800 */
[----:B------:R-:W-:Y:S02]  /*f0050*/  LDS R57, [R191+UR10+0xc000] ;  /* 0x00c0000abf397984 */ /* 0x000fe40008000800 */
[C---:B------:R-:W-:Y:S02]  /*f0060*/  HMMA.1688.F32.TF32 R100, R8.reuse, R180, R104 ;  /* 0x000000b40864723c */ /* 0x040fe40000081068 */
[----:B------:R-:W-:Y:S04]  /*f0070*/  LDS R59, [R191+UR10+0xd000] ;  /* 0x00d0000abf3b7984 */ /* 0x000fe80008000800 */
[----:B------:R-:W-:Y:S04]  /*f0080*/  STL.64 [R1+0x1120], R112 ;  /* 0x0011207001007387 */ /* 0x000fe80000100a00 */
[----:B------:R-:W-:Y:S04]  /*f0090*/  STL.64 [R1+0x1128], R114 ;  /* 0x0011287201007387 */ /* 0x000fe80000100a00 */
[----:B------:R-:W1:Y:S05]  /*f00a0*/  LDS R58, [R0+UR10+0xd000] ;  /* 0x00d0000a003a7984 */ /* 0x000e6a0008000800 */
[----:B------:R-:W-:Y:S04]  /*f00b0*/  STL.64 [R1+0x1140], R100 ;  /* 0x0011406401007387 */ /* 0x000fe80000100a00 */
[----:B------:R-:W-:Y:S04]  /*f00c0*/  STL.64 [R1+0x1148], R102 ;  /* 0x0011486601007387 */ /* 0x000fe80000100a00 */
[----:B------:R-:W4:Y:S04]  /*f00d0*/  LDL R132, [R1+0x1220] ;  /* 0x0012200001847983 */ /* 0x000f280000100800 */
[----:B------:R-:W4:Y:S04]  /*f00e0*/  LDL R133, [R1+0x1224] ;  /* 0x0012240001857983 */ /* 0x000f280000100800 */
[----:B------:R-:W4:Y:S04]  /*f00f0*/  LDL R172, [R1+0x1210] ;  /* 0x0012100001ac7983 */ /* 0x000f280000100800 */
[----:B------:R-:W4:Y:S04]  /*f0100*/  LDL R173, [R1+0x1214] ;  /* 0x0012140001ad7983 */ /* 0x000f280000100800 */
[----:B------:R-:W4:Y:S04]  /*f0110*/  LDL.64 R176, [R1+0x1200] ;  /* 0x0012000001b07983 */ /* 0x000f280000100a00 */
[----:B------:R-:W-:Y:S04]  /*f0120*/  STL.64 [R1+0x1160], R4 ;  /* 0x0011600401007387 */ /* 0x000fe80000100a00 */
[----:B------:R1:W-:Y:S04]  /*f0130*/  STL.64 [R1+0x1168], R6 ;  /* 0x0011680601007387 */ /* 0x0003e80000100a00 */
[----:B------:R-:W4:Y:S04]  /*f0140*/  LDL R180, [R1+0x11f0] ;  /* 0x0011f00001b47983 */ /* 0x000f280000100800 */
[----:B------:R-:W4:Y:S04]  /*f0150*/  LDL R181, [R1+0x11f4] ;  /* 0x0011f40001b57983 */ /* 0x000f280000100800 */
[----:B------:R-:W4:Y:S01]  /*f0160*/  LDL.64 R184, [R1+0x11e0] ;  /* 0x0011e00001b87983 */ /* 0x000f220000100a00 */
[C---:B-1----:R-:W-:Y:S03]  /*f0170*/  HMMA.1688.F32.TF32 R4, R8.reuse, R188, R16 ;  /* 0x000000bc0804723c */ /* 0x042fe60000081010 */
[----:B------:R-:W-:Y:S04]  /*f0180*/  STL [R1+0x9ef4], R147 ;  /* 0x009ef49301007387 */ /* 0x000fe80000100800 */
[----:B------:R-:W-:Y:S04]  /*f0190*/  STL [R1+0x9ef0], R146 ;  /* 0x009ef09201007387 */ /* 0x000fe80000100800 */
[----:B------:R-:W4:Y:S04]  /*f01a0*/  LDL R188, [R1+0x11c0] ;  /* 0x0011c00001bc7983 */ /* 0x000f280000100800 */
[----:B------:R-:W-:Y:S04]  /*f01b0*/  STL.64 [R1+0x1d30], R12 ;  /* 0x001d300c01007387 */ /* 0x000fe80000100a00 */
[----:B------:R-:W-:Y:S04]  /*f01c0*/  STL.64 [R1+0x1d38], R14 ;  /* 0x001d380e01007387 */ /* 0x000fe80000100a00 */
[----:B------:R-:W-:Y:S04]  /*f01d0*/  STL.64 [R1+0x1d20], R4 ;  /* 0x001d200401007387 */ /* 0x000fe80000100a00 */
[----:B------:R2:W-:Y:S04]  /*f01e0*/  STL.64 [R1+0x1d28], R6 ;  /* 0x001d280601007387 */ /* 0x0005e80000100a00 */
[----:B------:R-:W4:Y:S04]  /*f01f0*/  LDL R112, [R1+0x11d0] ;  /* 0x0011d00001707983 */ /* 0x000f280000100800 */
[----:B------:R-:W4:Y:S04]  /*f0200*/  LDL R113, [R1+0x11d4] ;  /* 0x0011d40001717983 */ /* 0x000f280000100800 */
[----:B------:R-:W4:Y:S04]  /*f0210*/  LDL R189, [R1+0x11c4] ;  /* 0x0011c40001bd7983 */ /* 0x000f280000100800 */
[----:B------:R-:W4:Y:S01]  /*f0220*/  LDL.64 R128, [R1+0x11b0] ;  /* 0x0011b00001807983 */ /* 0x000f220000100a00 */
[----:B--2---:R-:W-:Y:S01]  /*f0230*/  HMMA.1688.F32.TF32 R4, R8, R108, R20 ;  /* 0x0000006c0804723c */ /* 0x004fe20000081014 */
[----:B------:R-:W-:-:S15]  /*f0240*/  IMAD.MOV.U32 R142, RZ, RZ, R109 ;  /* 0x000000ffff8e7224 */ /* 0x000fde00078e006d */
[----:B------:R-:W-:-:S03]  /*f0250*/  NOP ;  /* 0x0000000000007918 */ /* 0x000fc60000000000 */
[----:B------:R-:W-:Y:S04]  /*f0260*/  STL.64 [R1+0x1d10], R4 ;  /* 0x001d100401007387 */ /* 0x000fe80000100a00 */
[----:B------:R1:W-:Y:S04]  /*f0270*/  STL.64 [R1+0x1d18], R6 ;  /* 0x001d180601007387 */ /* 0x0003e80000100a00 */
[----:B------:R-:W-:Y:S01]  /*f0280*/  STL [R1+0x9ed8], R142 ;  /* 0x009ed88e01007387 */ /* 0x000fe20000100800 */
[C---:B---3--:R-:W-:Y:S08]  /*f0290*/  HMMA.1688.F32.TF32 R12, R8.reuse, R124, R24 ;  /* 0x0000007c080c723c */ /* 0x048ff00000081018 */
[----:B-1----:R-:W-:Y:S11]  /*f02a0*/  HMMA.1688.F32.TF32 R4, R8, R168, R28 ;  /* 0x000000a80804723c */ /* 0x002ff6000008101c */
[----:B------:R-:W-:Y:S04]  /*f02b0*/  STL.64 [R1+0x1d00], R12 ;  /* 0x001d000c01007387 */ /* 0x000fe80000100a00 */
[----:B------:R-:W-:Y:S04]  /*f02c0*/  STL.64 [R1+0x1d08], R14 ;  /* 0x001d080e01007387 */ /* 0x000fe80000100a00 */
[----:B------:R-:W-:Y:S04]  /*f02d0*/  STL.64 [R1+0x1cf0], R4 ;  /* 0x001cf00401007387 */ /* 0x000fe80000100a00 */
[----:B------:R4:W-:Y:S04]  /*f02e0*/  STL.64 [R1+0x1cf8], R6 ;  /* 0x001cf80601007387 */ /* 0x0009e80000100a00 */
[----:B------:R-:W2:Y:S01]  /*f02f0*/  LDL.64 R108, [R1+0x11a0] ;  /* 0x0011a000016c7983 */ /* 0x000ea20000100a00 */
[----:B------:R-:W-:-:S02]  /*f0300*/  IMAD.MOV.U32 R147, RZ, RZ, R168 ;  /* 0x000000ffff937224 */ /* 0x000fc400078e00a8 */
[----:B------:R-:W-:Y:S01]  /*f0310*/  IMAD.MOV.U32 R146, RZ, RZ, R169 ;  /* 0x000000ffff927224 */ /* 0x000fe200078e00a9 */
[----:B------:R-:W3:Y:S04]  /*f0320*/  LDL R124, [R1+0x1190] ;  /* 0x00119000017c7983 */ /* 0x000ee80000100800 */
[----:B------:R-:W3:Y:S04]  /*f0330*/  LDL R125, [R1+0x1194] ;  /* 0x00119400017d7983 */ /* 0x000ee80000100800 */
[----:B------:R-:W3:Y:S01]  /*f0340*/  LDL.64 R168, [R1+0x1180] ;  /* 0x0011800001a87983 */ /* 0x000ee20000100a00 */
[C---:B----4-:R-:W-:Y:S03]  /*f0350*/  HMMA.1688.F32.TF32 R4, R8.reuse, R132, R32 ;  /* 0x000000840804723c */ /* 0x050fe60000081020 */
[----:B------:R-:W-:Y:S04]  /*f0360*/  STL [R1+0x9efc], R146 ;  /* 0x009efc9201007387 */ /* 0x000fe80000100800 */
[----:B------:R-:W-:Y:S01]  /*f0370*/  STL [R1+0x9ef8], R147 ;  /* 0x009ef89301007387 */ /* 0x000fe20000100800 */
[C---:B------:R-:W-:Y:S03]  /*f0380*/  HMMA.1688.F32.TF32 R12, R8.reuse, R172, R36 ;  /* 0x000000ac080c723c */ /* 0x040fe60000081024 */
[----:B------:R-:W4:Y:S08]  /*f0390*/  LDL.64 R172, [R1+0x1320] ;  /* 0x0013200001ac7983 */ /* 0x000f300000100a00 */
[----:B------:R-:W-:Y:S04]  /*f03a0*/  STL.64 [R1+0x1ce0], R4 ;  /* 0x001ce00401007387 */ /* 0x000fe80000100a00 */
[----:B------:R1:W-:Y:S02]  /*f03b0*/  STL.64 [R1+0x1ce8], R6 ;  /* 0x001ce80601007387 */ /* 0x0003e40000100a00 */
[C---:B-1----:R-:W-:Y:S01]  /*f03c0*/  HMMA.1688.F32.TF32 R4, R8.reuse, R176, R40 ;  /* 0x000000b00804723c */ /* 0x042fe20000081028 */
[----:B------:R-:W-:Y:S01]  /*f03d0*/  IMAD.MOV.U32 R143, RZ, RZ, R176 ;  /* 0x000000ffff8f7224 */ /* 0x000fe200078e00b0 */
[----:B------:R-:W-:Y:S04]  /*f03e0*/  STL.64 [R1+0x1cd0], R12 ;  /* 0x001cd00c01007387 */ /* 0x000fe80000100a00 */
[----:B------:R1:W-:Y:S04]  /*f03f0*/  STL.64 [R1+0x1cd8], R14 ;  /* 0x001cd80e01007387 */ /* 0x0003e80000100a00 */
[----:B------:R-:W-:Y:S01]  /*f0400*/  STL [R1+0x9edc], R143 ;  /* 0x009edc8f01007387 */ /* 0x000fe20000100800 */
[C---:B-1----:R-:W-:Y:S08]  /*f0410*/  HMMA.1688.F32.TF32 R12, R8.reuse, R180, R44 ;  /* 0x000000b4080c723c */ /* 0x042ff0000008102c */
[----:B------:R-:W-:Y:S04]  /*f0420*/  STL.64 [R1+0x1cc0], R4 ;  /* 0x001cc00401007387 */ /* 0x000fe80000100a00 */
[----:B------:R1:W-:Y:S04]  /*f0430*/  STL.64 [R1+0x1cc8], R6 ;  /* 0x001cc80601007387 */ /* 0x0003e80000100a00 */
[----:B------:R-:W4:Y:S01]  /*f0440*/  LDL.64 R176, [R1+0x1330] ;  /* 0x0013300001b07983 */ /* 0x000f220000100a00 */
[----:B-1----:R-:W-:Y:S03]  /*f0450*/  HMMA.1688.F32.TF32 R4, R8, R184, R48 ;  /* 0x000000b80804723c */ /* 0x002fe60000081030 */
[----:B------:R-:W-:Y:S04]  /*f0460*/  STL.64 [R1+0x1cb0], R12 ;  /* 0x001cb00c01007387 */ /* 0x000fe80000100a00 */
[----:B------:R1:W-:Y:S01]  /*f0470*/  STL.64 [R1+0x1cb8], R14 ;  /* 0x001cb80e01007387 */ /* 0x0003e20000100a00 */
[----:B------:R-:W-:Y:S01]  /*f0480*/  MOV R143, R184 ;  /* 0x000000b8008f7202 */ /* 0x000fe20000000f00 */
[----:B------:R-:W-:-:S10]  /*f0490*/  IMAD.MOV.U32 R142, RZ, RZ, R185 ;  /* 0x000000ffff8e7224 */ /* 0x000fd400078e00b9 */
[----:B------:R-:W-:Y:S04]  /*f04a0*/  STL.64 [R1+0x1ca0], R4 ;  /* 0x001ca00401007387 */ /* 0x000fe80000100a00 */
[----:B------:R1:W-:Y:S04]  /*f04b0*/  STL.64 [R1+0x1ca8], R6 ;  /* 0x001ca80601007387 */ /* 0x0003e80000100a00 */
[----:B------:R-:W4:Y:S04]  /*f04c0*/  LDL R180, [R1+0x1340] ;  /* 0x0013400001b47983 */ /* 0x000f280000100800 */
[----:B------:R-:W4:Y:S04]  /*f04d0*/  LDL R181, [R1+0x1344] ;  /* 0x0013440001b57983 */ /* 0x000f280000100800 */
[----:B------:R-:W4:Y:S01]  /*f04e0*/  LDL.64 R184, [R1+0x1350] ;  /* 0x0013500001b87983 */ /* 0x000f220000100a00 */
[C---:B-1----:R-:W-:Y:S08]  /*f04f0*/  HMMA.1688.F32.TF32 R12, R8.reuse, R112, R52 ;  /* 0x00000070080c723c */ /* 0x042ff00000081034 */
[C---:B------:R-:W-:Y:S01]  /*f0500*/  HMMA.1688.F32.TF32 R4, R8.reuse, R188, R60 ;  /* 0x000000bc0804723c */ /* 0x040fe2000008103c */
[----:B------:R-:W-:Y:S04]  /*f0510*/  STL [R1+0x9ee4], R143 ;  /* 0x009ee48f01007387 */ /* 0x000fe80000100800 */
[----:B------:R-:W-:Y:S06]  /*f0520*/  STL [R1+0x9ee0], R142 ;  /* 0x009ee08e01007387 */ /* 0x000fec0000100800 */
[----:B------:R-:W-:Y:S04]  /*f0530*/  STL.64 [R1+0x1c90], R12 ;  /* 0x001c900c01007387 */ /* 0x000fe80000100a00 */
[----:B------:R-:W-:Y:S04]  /*f0540*/  STL.64 [R1+0x1c98], R14 ;  /* 0x001c980e01007387 */ /* 0x000fe80000100a00 */
[----:B------:R-:W-:Y:S04]  /*f0550*/  STL.64 [R1+0x1c80], R4 ;  /* 0x001c800401007387 */ /* 0x000fe80000100a00 */
[----:B------:R1:W-:Y:S02]  /*f0560*/  STL.64 [R1+0x1c88], R6 ;  /* 0x001c880601007387 */ /* 0x0003e40000100a00 */
[----:B-1----:R-:W-:Y:S01]  /*f0570*/  HMMA.1688.F32.TF32 R4, R8, R128, R64 ;  /* 0x000000800804723c */ /* 0x002fe20000081040 */
[----:B------:R-:W-:Y:S01]  /*f0580*/  MOV R142, R129 ;  /* 0x00000081008e7202 */ /* 0x000fe20000000f00 */
[----:B------:R-:W-:-:S15]  /*f0590*/  IMAD.MOV.U32 R143, RZ, RZ, R128 ;  /* 0x000000ffff8f7224 */ /* 0x000fde00078e0080 */
[----:B------:R-:W-:Y:S02]  /*f05a0*/  NOP ;  /* 0x0000000000007918 */ /* 0x000fe40000000000 */
[----:B------:R-:W-:Y:S04]  /*f05b0*/  STL.64 [R1+0x1c70], R4 ;  /* 0x001c700401007387 */ /* 0x000fe80000100a00 */
[----:B------:R2:W-:Y:S04]  /*f05c0*/  STL.64 [R1+0x1c78], R6 ;  /* 0x001c780601007387 */ /* 0x0005e80000100a00 */
[----:B------:R-:W-:Y:S04]  /*f05d0*/  STL [R1+0x9f04], R142 ;  /* 0x009f048e01007387 */ /* 0x000fe80000100800 */
[----:B------:R-:W-:Y:S01]  /*f05e0*/  STL [R1+0x9f00], R143 ;  /* 0x009f008f01007387 */ /* 0x000fe20000100800 */
[----:B------:R-:W-:-:S02]  /*f05f0*/  IMAD.MOV.U32 R188, RZ, RZ, R252 ;  /* 0x000000ffffbc7224 */ /* 0x000fc400078e00fc */
[----:B------:R-:W-:Y:S01]  /*f0600*/  IMAD.MOV.U32 R189, RZ, RZ, R3 ;  /* 0x000000ffffbd7224 */ /* 0x000fe200078e0003 */
[C---:B--2---:R-:W-:Y:S08]  /*f0610*/  HMMA.1688.F32.TF32 R4, R8.reuse, R108, R68 ;  /* 0x0000006c0804723c */ /* 0x044ff00000081044 */
[C---:B---3--:R-:W-:Y:S11]  /*f0620*/  HMMA.1688.F32.TF32 R12, R8.reuse, R124, R72 ;  /* 0x0000007c080c723c */ /* 0x048ff60000081048 */
[----:B------:R-:W-:Y:S04]  /*f0630*/  STL.64 [R1+0x1c60], R4 ;  /* 0x001c600401007387 */ /* 0x000fe80000100a00 */
[----:B------:R1:W-:Y:S02]  /*f0640*/  STL.64 [R1+0x1c68], R6 ;  /* 0x001c680601007387 */ /* 0x0003e40000100a00 */
[----:B-1----:R-:W-:Y:S02]  /*f0650*/  HMMA.1688.F32.TF32 R4, R8, R168, R76 ;  /* 0x000000a80804723c */ /* 0x002fe4000008104c */
[----:B------:R-:W-:Y:S04]  /*f0660*/  STL.64 [R1+0x1c50], R12 ;  /* 0x001c500c01007387 */ /* 0x000fe80000100a00 */
[----:B------:R-:W-:-:S13]  /*f0670*/  STL.64 [R1+0x1c58], R14 ;  /* 0x001c580e01007387 */ /* 0x000fda0000100a00 */
[----:B------:R-:W-:Y:S04]  /*f0680*/  STL.64 [R1+0x1c40], R4 ;  /* 0x001c400401007387 */ /* 0x000fe80000100a00 */
[----:B------:R4:W-:Y:S02]  /*f0690*/  STL.64 [R1+0x1c48], R6 ;  /* 0x001c480601007387 */ /* 0x0009e40000100a00 */
[----:B----4-:R-:W-:Y:S01]  /*f06a0*/  HMMA.1688.F32.TF32 R4, R8, R172, R80 ;  /* 0x000000ac0804723c */ /* 0x010fe20000081050 */
[----:B------:R-:W-:Y:S02]  /*f06b0*/  IMAD.MOV.U32 R146, RZ, RZ, R168 ;  /* 0x000000ffff927224 */ /* 0x000fe400078e00a8 */
[----:B------:R-:W-:-:S05]  /*f06c0*/  IMAD.MOV.U32 R147, RZ, RZ, R169 ;  /* 0x000000ffff937224 */ /* 0x000fca00078e00a9 */
[----:B------:R-:W-:Y:S04]  /*f06d0*/  STL.64 [R1+0x9fb8], R146 ;  /* 0x009fb89201007387 */ /* 0x000fe80000100a00 */
[----:B------:R-:W-:Y:S07]  /*f06e0*/  STL.64 [R1+0x9fb0], R144 ;  /* 0x009fb09001007387 */ /* 0x000fee0000100a00 */
[----:B------:R-:W-:Y:S04]  /*f06f0*/  STL.64 [R1+0x1780], R4 ;  /* 0x0017800401007387 */ /* 0x000fe80000100a00 */
[----:B------:R1:W-:Y:S02]  /*f0700*/  STL.64 [R1+0x1788], R6 ;  /* 0x0017880601007387 */ /* 0x0003e40000100a00 */
[----:B-1----:R-:W-:Y:S01]  /*f0710*/  HMMA.1688.F32.TF32 R4, R8, R176, R84 ;  /* 0x000000b00804723c */ /* 0x002fe20000081054 */
[----:B------:R-:W-:Y:S01]  /*f0720*/  MOV R142, R172 ;  /* 0x000000ac008e7202 */ /* 0x000fe20000000f00 */
[----:B------:R-:W-:-:S05]  /*f0730*/  IMAD.MOV.U32 R143, RZ, RZ, R173 ;  /* 0x000000ffff8f7224 */ /* 0x000fca00078e00ad */
[----:B------:R-:W-:Y:S04]  /*f0740*/  STL.64 [R1+0x9fc8], R142 ;  /* 0x009fc88e01007387 */ /* 0x000fe80000100a00 */
[----:B------:R-:W-:Y:S01]  /*f0750*/  STL.64 [R1+0x9fc0], R140 ;  /* 0x009fc08c01007387 */ /* 0x000fe20000100a00 */
[C---:B------:R-:W-:Y:S07]  /*f0760*/  HMMA.1688.F32.TF32 R12, R8.reuse, R180, R88 ;  /* 0x000000b4080c723c */ /* 0x040fee0000081058 */
[----:B------:R-:W-:Y:S04]  /*f0770*/  STL.64 [R1+0x17a0], R4 ;  /* 0x0017a00401007387 */ /* 0x000fe80000100a00 */
[----:B------:R1:W-:Y:S01]  /*f0780*/  STL.64 [R1+0x17a8], R6 ;  /* 0x0017a80601007387 */ /* 0x0003e20000100a00 */
[----:B------:R-:W-:Y:S01]  /*f0790*/  IMAD.MOV.U32 R150, RZ, RZ, R176 ;  /* 0x000000ffff967224 */ /* 0x000fe200078e00b0 */
[----:B-1----:R-:W-:Y:S01]  /*f07a0*/  HMMA.1688.F32.TF32 R4, R8, R184, R92 ;  /* 0x000000b80804723c */ /* 0x002fe2000008105c */
[----:B------:R-:W-:-:S05]  /*f07b0*/  IMAD.MOV.U32 R151, RZ, RZ, R177 ;  /* 0x000000ffff977224 */ /* 0x000fca00078e00b1 */
[----:B------:R-:W-:Y:S04]  /*f07c0*/  STL.64 [R1+0x9fd8], R150 ;  /* 0x009fd89601007387 */ /* 0x000fe80000100a00 */
[----:B------:R-:W-:Y:S04]  /*f07d0*/  STL.64 [R1+0x9fd0], R148 ;  /* 0x009fd09401007387 */ /* 0x000fe80000100a00 */
[----:B------:R-:W-:Y:S04]  /*f07e0*/  STL.64 [R1+0x17c0], R12 ;  /* 0x0017c00c01007387 */ /* 0x000fe80000100a00 */
[----:B------:R-:W-:Y:S04]  /*f07f0*/  STL.64 [R1+0x17c8], R14 ;  /* 0x0017c80e01007387 */ /* 0x000fe80000100a00 */
[----:B------:R-:W-:Y:S04]  /*f0800*/  STL.64 [R1+0x17e0], R4 ;  /* 0x0017e00401007387 */ /* 0x000fe80000100a00 */
[----:B------:R1:W-:Y:S01]  /*f0810*/  STL.64 [R1+0x17e8], R6 ;  /* 0x0017e80601007387 */ /* 0x0003e20000100a00 */
[----:B------:R-:W-:Y:S01]  /*f0820*/  MOV R155, R185 ;  /* 0x000000b9009b7202 */ /* 0x000fe20000000f00 */
[----:B-1----:R-:W-:Y:S01]  /*f0830*/  HMMA.1688.F32.TF32 R4, R8, R188, R96 ;  /* 0x000000bc0804723c */ /* 0x002fe20000081060 */
[----:B------:R-:W-:-:S03]  /*f0840*/  IMAD.MOV.U32 R159, RZ, RZ, R184 ;  /* 0x000000ffff9f7224 */ /* 0x000fc600078e00b8 */
[----:B------:R-:W-:Y:S04]  /*f0850*/  STL.64 [R1+0x9ff8], R154 ;  /* 0x009ff89a01007387 */ /* 0x000fe80000100a00 */
[----:B------:R-:W-:Y:S04]  /*f0860*/  STL.64 [R1+0x9ff0], R152 ;  /* 0x009ff09801007387 */ /* 0x000fe80000100a00 */
[----:B------:R-:W-:Y:S04]  /*f0870*/  STL.64 [R1+0x9fe8], R158 ;  /* 0x009fe89e01007387 */ /* 0x000fe80000100a00 */
[----:B------:R1:W-:Y:S04]  /*f0880*/  STL.64 [R1+0x9fe0], R156 ;  /* 0x009fe09c01007387 */ /* 0x0003e80000100a00 */
[----:B------:R-:W2:Y:S04]  /*f0890*/  LDL R184, [R1+0xf0] ;  /* 0x0000f00001b87983 */ /* 0x000ea80000100800 */
        /* <DEDUP_REMOVED lines=41> */
[----:B---3--:R-:W2:Y:S04]  /*f0b30*/  LDL.LU R4, [R1+0x1f50] ;  /* 0x001f500001047983 */ /* 0x008ea80000300800 */
[----:B------:R-:W2:Y:S04]  /*f0b40*/  LDL.LU R5, [R1+0x1f54] ;  /* 0x001f540001057983 */ /* 0x000ea80000300800 */
[----:B----4-:R-:W2:Y:S04]  /*f0b50*/  LDL.LU R6, [R1+0x1f58] ;  /* 0x001f580001067983 */ /* 0x010ea80000300800 */
[----:B------:R-:W2:Y:S04]  /*f0b60*/  LDL.LU R7, [R1+0x1f5c] ;  /* 0x001f5c0001077983 */ /* 0x000ea80000300800 */
[----:B------:R-:W3:Y:S04]  /*f0b70*/  LDL.LU R104, [R1+0x1f60] ;  /* 0x001f600001687983 */ /* 0x000ee80000300800 */
[----:B------:R-:W3:Y:S04]  /*f0b80*/  LDL.LU R105, [R1+0x1f64] ;  /* 0x001f640001697983 */ /* 0x000ee80000300800 */
[----:B------:R-:W3:Y:S04]  /*f0b90*/  LDL.LU R106, [R1+0x1f68] ;  /* 0x001f6800016a7983 */ /* 0x000ee80000300800 */
[----:B------:R-:W3:Y:S04]  /*f0ba0*/  LDL.LU R107, [R1+0x1f6c] ;  /* 0x001f6c00016b7983 */ /* 0x000ee80000300800 */
[----:B------:R-:W4:Y:S04]  /*f0bb0*/  LDL R100, [R1+0x40] ;  /* 0x0000400001647983 */ /* 0x000f280000100800 */
[----:B------:R-:W4:Y:S04]  /*f0bc0*/  LDL R101, [R1+0x44] ;  /* 0x0000440001657983 */ /* 0x000f280000100800 */
[----:B------:R-:W4:Y:S04]  /*f0bd0*/  LDL.LU R32, [R1+0x1f70] ;  /* 0x001f700001207983 */ /* 0x000f280000300800 */
[----:B------:R-:W4:Y:S04]  /*f0be0*/  LDL.LU R33, [R1+0x1f74] ;  /* 0x001f740001217983 */ /* 0x000f280000300800 */
[----:B------:R-:W4:Y:S04]  /*f0bf0*/  LDL.LU R34, [R1+0x1f78] ;  /* 0x001f780001227983 */ /* 0x000f280000300800 */
[----:B------:R-:W4:Y:S04]  /*f0c00*/  LDL.LU R35, [R1+0x1f7c] ;  /* 0x001f7c0001237983 */ /* 0x000f280000300800 */
[----:B------:R-:W2:Y:S04]  /*f0c10*/  LDL R124, [R1+0x30] ;  /* 0x00003000017c7983 */ /* 0x000ea80000100800 */
[----:B------:R-:W2:Y:S04]  /*f0c20*/  LDL R125, [R1+0x34] ;  /* 0x00003400017d7983 */ /* 0x000ea80000100800 */
        /* <DEDUP_REMOVED lines=17> */
[----:B------:R-:W3:Y:S04]  /*f0d40*/  LDL R132, [R1] ;  /* 0x0000000001847983 */ /* 0x000ee80000100800 */
[----:B------:R-:W3:Y:S04]  /*f0d50*/  LDL R133, [R1+0x4] ;  /* 0x0000040001857983 */ /* 0x000ee80000100800 */
        /* <DEDUP_REMOVED lines=32> */
[----:B----4-:R-:W-:Y:S08]  /*f0f60*/  HMMA.1688.F32.TF32 R100, R56, R100, R32 ;  /* 0x000000643864723c */ /* 0x010ff00000081020 */
[----:B--2---:R-:W-:Y:S01]  /*f0f70*/  HMMA.1688.F32.TF32 R8, R8, R52, R120 ;  /* 0x000000340808723c */ /* 0x004fe20000081078 */
[----:B------:R-:W-:-:S02]  /*f0f80*/  IMAD.MOV.U32 R163, RZ, RZ, R53 ;  /* 0x000000ffffa37224 */ /* 0x000fc400078e0035 */
[----:B------:R-:W-:-:S15]  /*f0f90*/  IMAD.MOV.U32 R167, RZ, RZ, R52 ;  /* 0x000000ffffa77224 */ /* 0x000fde00078e0034 */
[----:B------:R-:W-:Y:S01]  /*f0fa0*/  NOP ;  /* 0x0000000000007918 */ /* 0x000fe20000000000 */
[----:B------:R-:W-:Y:S04]  /*f0fb0*/  STL.64 [R1+0x1800], R8 ;  /* 0x0018000801007387 */ /* 0x000fe80000100a00 */
[----:B------:R-:W-:Y:S04]  /*f0fc0*/  STL.64 [R1+0x1808], R10 ;  /* 0x0018080a01007387 */ /* 0x000fe80000100a00 */
[----:B------:R-:W-:Y:S04]  /*f0fd0*/  STL.64 [R1+0xa018], R162 ;  /* 0x00a018a201007387 */ /* 0x000fe80000100a00 */
[----:B------:R-:W-:Y:S04]  /*f0fe0*/  STL.64 [R1+0xa010], R160 ;  /* 0x00a010a001007387 */ /* 0x000fe80000100a00 */
[----:B------:R1:W-:Y:S04]  /*f0ff0*/  STL.64 [R1+0xa008], R166 ;  /* 0x00a008a601007387 */ /* 0x0003e80000100a00 */
[----:B------:R2:W-:Y:S01]  /*f1000*/  STL.64 [R1+0xa000], R164 ;  /* 0x00a000a401007387 */ /* 0x0005e20000100a00 */
[C---:B---3--:R-:W-:Y:S03]  /*f1010*/  HMMA.1688.F32.TF32 R132, R56.reuse, R132, R48 ;  /* 0x000000843884723c */ /* 0x048fe60000081030 */
[----:B------:R-:W-:Y:S04]  /*f1020*/  LDS R8, [R0+UR10+0xe000] ;  /* 0x00e0000a00087984 */ /* 0x000fe80008000800 */
[----:B-1----:R-:W3:Y:S04]  /*f1030*/  LDL.64 R166, [R1+0x58] ;  /* 0x0000580001a67983 */ /* 0x002ee80000100a00 */
[----:B--2---:R-:W2:Y:S04]  /*f1040*/  LDL.64 R164, [R1+0x50] ;  /* 0x0000500001a47983 */ /* 0x004ea80000100a00 */
        /* <DEDUP_REMOVED lines=71> */
[----:B------:R-:W-:-:S03]  /*f14c0*/  LOP3.LUT R163, R0, 0x20, RZ, 0x3c, !PT ;  /* 0x0000002000a37812 */ /* 0x000fc600078e3cff */
[----:B------:R-:W-:Y:S04]  /*f14d0*/  LDS R10, [R0+UR10+0xf000] ;  /* 0x00f0000a000a7984 */ /* 0x000fe80008000800 */
[----:B------:R-:W-:Y:S04]  /*f14e0*/  LDS R9, [R163+UR10+0xe000] ;  /* 0x00e0000aa3097984 */ /* 0x000fe80008000800 */
[----:B------:R-:W1:Y:S01]  /*f14f0*/  LDS R11, [R163+UR10+0xf000] ;  /* 0x00f0000aa30b7984 */ /* 0x000e620008000800 */
[C---:B------:R-:W-:Y:S03]  /*f1500*/  HMMA.1688.F32.TF32 R128, R56.reuse, R244, R128 ;  /* 0x000000f43880723c */ /* 0x040fe60000081080 */
[----:B------:R-:W-:Y:S05]  /*f1510*/  STL [R1+0x9d5c], R236 ;  /* 0x009d5cec01007387 */ /* 0x000fea0000100800 */
[C---:B------:R-:W-:Y:S01]  /*f1520*/  HMMA.1688.F32.TF32 R108, R56.reuse, R240, R108 ;  /* 0x000000f0386c723c */ /* 0x040fe2000008106c */
        /* <DEDUP_REMOVED lines=9> */
[C---:B------:R-:W-:Y:S03]  /*f15c0*/  HMMA.1688.F32.TF32 R112, R56.reuse, R248, R112 ;  /* 0x000000f83870723c */ /* 0x040fe60000081070 */
[----:B------:R-:W-:Y:S04]  /*f15d0*/  STL [R1+0x9d84], R216 ;  /* 0x009d84d801007387 */ /* 0x000fe80000100800 */
[----:B------:R-:W-:Y:S01]  /*f15e0*/  STL [R1+0x9d80], R217 ;  /* 0x009d80d901007387 */ /* 0x000fe20000100800 */
[C---:B--2---:R-:W-:Y:S03]  /*f15f0*/  HMMA.1688.F32.TF32 R104, R56.reuse, R164, R104 ;  /* 0x000000a43868723c */ /* 0x044fe60000081068 */
[----:B------:R-:W-:Y:S04]  /*f1600*/  STL [R1+0x9d8c], R212 ;  /* 0x009d8cd401007387 */ /* 0x000fe80000100800 */
[----:B------:R-:W-:Y:S01]  /*f1610*/  STL [R1+0x9d88], R213 ;  /* 0x009d88d501007387 */ /* 0x000fe20000100800 */
[C---:B------:R-:W-:Y:S08]  /*f1620*/  HMMA.1688.F32.TF32 R4, R56.reuse, R156, R4 ;  /* 0x0000009c3804723c */ /* 0x040ff00000081004 */
[C---:B------:R-:W-:Y:S08]  /*f1630*/  HMMA.1688.F32.TF32 R12, R56.reuse, R152, R12 ;  /* 0x00000098380c723c */ /* 0x040ff0000008100c */
[C---:B------:R-:W-:Y:S08]  /*f1640*/  HMMA.1688.F32.TF32 R16, R56.reuse, R148, R16 ;  /* 0x000000943810723c */ /* 0x040ff00000081010 */
[C---:B------:R-:W-:Y:S08]  /*f1650*/  HMMA.1688.F32.TF32 R20, R56.reuse, R140, R20 ;  /* 0x0000008c3814723c */ /* 0x040ff00000081014 */
        /* <DEDUP_REMOVED lines=12> */
[----:B-1----:R-:W-:Y:S08]  /*f1720*/  HMMA.1688.F32.TF32 R128, R8, R246, R128 ;  /* 0x000000f60880723c */ /* 0x002ff00000081080 */
[----:B------:R-:W-:Y:S08]  /*f1730*/  HMMA.1688.F32.TF32 R60, R56, R232, R60 ;  /* 0x000000e8383c723c */ /* 0x000ff0000008103c */
[----:B------:R-:W-:Y:S08]  /*f1740*/  HMMA.1688.F32.TF32 R108, R8, R242, R108 ;  /* 0x000000f2086c723c */ /* 0x000ff0000008106c */
[C---:B------:R-:W-:Y:S08]  /*f1750*/  HMMA.1688.F32.TF32 R64, R56.reuse, R228, R64 ;  /* 0x000000e43840723c */ /* 0x040ff00000081040 */
[C---:B------:R-:W-:Y:S08]  /*f1760*/  HMMA.1688.F32.TF32 R68, R56.reuse, R224, R68 ;  /* 0x000000e03844723c */ /* 0x040ff00000081044 */
[C---:B------:R-:W-:Y:S08]  /*f1770*/  HMMA.1688.F32.TF32 R76, R56.reuse, R216, R76 ;  /* 0x000000d8384c723c */ /* 0x040ff0000008104c */
[C---:B------:R-:W-:Y:S08]  /*f1780*/  HMMA.1688.F32.TF32 R80, R56.reuse, R212, R80 ;  /* 0x000000d43850723c */ /* 0x040ff00000081050 */
[C---:B------:R-:W-:Y:S08]  /*f1790*/  HMMA.1688.F32.TF32 R84, R56.reuse, R208, R84 ;  /* 0x000000d03854723c */ /* 0x040ff00000081054 */
[----:B------:R-:W-:Y:S01]  /*f17a0*/  HMMA.1688.F32.TF32 R120, R56, R192, R120 ;  /* 0x000000c03878723c */ /* 0x000fe20000081078 */
[----:B------:R-:W2:Y:S04]  /*f17b0*/  LDL R58, [R1+0x38] ;  /* 0x00003800013a7983 */ /* 0x000ea80000100800 */
[----:B------:R-:W2:Y:S04]  /*f17c0*/  LDL R59, [R1+0x3c] ;  /* 0x00003c00013b7983 */ /* 0x000ea80000100800 */
[----:B------:R1:W-:Y:S04]  /*f17d0*/  STL.64 [R1+0x9d98], R242 ;  /* 0x009d98f201007387 */ /* 0x0003e80000100a00 */
[----:B------:R-:W-:Y:S04]  /*f17e0*/  STL.64 [R1+0x9d90], R240 ;  /* 0x009d90f001007387 */ /* 0x000fe80000100a00 */
[----:B-1----:R-:W3:Y:S04]  /*f17f0*/  LDL.64 R242, [R1+0x48] ;  /* 0x0000480001f27983 */ /* 0x002ee80000100a00 */
[----:B------:R1:W-:Y:S04]  /*f1800*/  STL.64 [R1+0xa078], R130 ;  /* 0x00a0788201007387 */ /* 0x0003e80000100a00 */
[----:B------:R-:W-:Y:S04]  /*f1810*/  STL.64 [R1+0xa070], R128 ;  /* 0x00a0708001007387 */ /* 0x000fe80000100a00 */
[----:B-1----:R-:W4:Y:S04]  /*f1820*/  LDL R130, [R1+0x28] ;  /* 0x0000280001827983 */ /* 0x002f280000100800 */
[----:B------:R-:W4:Y:S04]  /*f1830*/  LDL R131, [R1+0x2c] ;  /* 0x00002c0001837983 */ /* 0x000f280000100800 */
[----:B------:R1:W-:Y:S04]  /*f1840*/  STL.64 [R1+0x9da8], R246 ;  /* 0x009da8f601007387 */ /* 0x0003e80000100a00 */
[----:B------:R-:W-:Y:S04]  /*f1850*/  STL.64 [R1+0x9da0], R244 ;  /* 0x009da0f401007387 */ /* 0x000fe80000100a00 */
[----:B-1----:R-:W2:Y:S04]  /*f1860*/  LDL R246, [R1+0x18] ;  /* 0x0000180001f67983 */ /* 0x002ea80000100800 */
[----:B------:R-:W2:Y:S01]  /*f1870*/  LDL R247, [R1+0x1c] ;  /* 0x00001c0001f77983 */ /* 0x000ea20000100800 */
[----:B------:R-:W-:Y:S01]  /*f1880*/  HMMA.1688.F32.TF32 R112, R8, R250, R112 ;  /* 0x000000fa0870723c */ /* 0x000fe20000081070 */
[----:B------:R-:W-:-:S02]  /*f1890*/  IMAD.MOV.U32 R236, RZ, RZ, R146 ;  /* 0x000000ffffec7224 */ /* 0x000fc400078e0092 */
[----:B------:R-:W-:Y:S01]  /*f18a0*/  IMAD.MOV.U32 R237, RZ, RZ, R147 ;  /* 0x000000ffffed7224 */ /* 0x000fe200078e0093 */
[----:B------:R-:W-:Y:S01]  /*f18b0*/  MOV R221, R151 ;  /* 0x0000009700dd7202 */ /* 0x000fe20000000f00 */
[----:B------:R-:W-:Y:S01]  /*f18c0*/  IMAD.MOV.U32 R224, RZ, RZ, R154 ;  /* 0x000000ffffe07224 */ /* 0x000fe200078e009a */
[----:B------:R-:W-:Y:S01]  /*f18d0*/  MOV R212, R178 ;  /* 0x000000b200d47202 */ /* 0x000fe20000000f00 */
[----:B------:R-:W-:Y:S01]  /*f18e0*/  IMAD.MOV.U32 R225, RZ, RZ, R155 ;  /* 0x000000ffffe17224 */ /* 0x000fe200078e009b */
[----:B------:R-:W-:Y:S01]  /*f18f0*/  HMMA.1688.F32.TF32 R4, R8, R158, R4 ;  /* 0x0000009e0804723c */ /* 0x000fe20000081004 */
[----:B------:R-:W-:Y:S01]  /*f1900*/  IMAD.MOV.U32 R220, RZ, RZ, R150 ;  /* 0x000000ffffdc7224 */ /* 0x000fe200078e0096 */
[----:B------:R-:W-:Y:S01]  /*f1910*/  MOV R232, R166 ;  /* 0x000000a600e87202 */ /* 0x000fe20000000f00 */
[----:B------:R-:W-:Y:S02]  /*f1920*/  IMAD.MOV.U32 R216, RZ, RZ, R170 ;  /* 0x000000ffffd87224 */ /* 0x000fe400078e00aa */
[----:B------:R-:W-:-:S06]  /*f1930*/  IMAD.MOV.U32 R217, RZ, RZ, R171 ;  /* 0x000000ffffd97224 */ /* 0x000fcc00078e00ab */
[----:B------:R1:W-:Y:S04]  /*f1940*/  STL.64 [R1+0xa068], R114 ;  /* 0x00a0687201007387 */ /* 0x0003e80000100a00 */
[----:B------:R-:W-:Y:S01]  /*f1950*/  STL.64 [R1+0xa060], R112 ;  /* 0x00a0607001007387 */ /* 0x000fe20000100a00 */
[C---:B------:R-:W-:Y:S01]  /*f1960*/  HMMA.1688.F32.TF32 R12, R8.reuse, R154, R12 ;  /* 0x0000009a080c723c */ /* 0x040fe2000008100c */
[----:B------:R-:W-:Y:S02]  /*f1970*/  IMAD.MOV.U32 R213, RZ, RZ, R179 ;  /* 0x000000ffffd57224 */ /* 0x000fe400078e00b3 */
[----:B-1----:R-:W4:Y:S04]  /*f1980*/  LDL R114, [R1+0x8] ;  /* 0x0000080001727983 */ /* 0x002f280000100800 */
[----:B------:R-:W4:Y:S01]  /*f1990*/  LDL R115, [R1+0xc] ;  /* 0x00000c0001737983 */ /* 0x000f220000100800 */
[----:B------:R-:W-:Y:S03]  /*f19a0*/  HMMA.1688.F32.TF32 R16, R8, R150, R16 ;  /* 0x000000960810723c */ /* 0x000fe60000081010 */
[----:B------:R-:W-:Y:S01]  /*f19b0*/  STL.64 [R1+0x9db8], R250 ;  /* 0x009db8fa01007387 */ /* 0x000fe20000100a00 */
[----:B------:R-:W-:-:S03]  /*f19c0*/  IMAD.MOV.U32 R233, RZ, RZ, R167 ;  /* 0x000000ffffe97224 */ /* 0x000fc600078e00a7 */
        /* <DEDUP_REMOVED lines=16> */
[----:B---3--:R-:W-:Y:S01]  /*f1ad0*/  HMMA.1688.F32.TF32 R100, R8, R242, R100 ;  /* 0x000000f20864723c */ /* 0x008fe20000081064 */
[----:B------:R-:W-:-:S02]  /*f1ae0*/  IMAD.MOV.U32 R228, RZ, RZ, R242 ;  /* 0x000000ffffe47224 */ /* 0x000fc400078e00f2 */
[----:B------:R-:W-:-:S15]  /*f1af0*/  IMAD.MOV.U32 R229, RZ, RZ, R243 ;  /* 0x000000ffffe57224 */ /* 0x000fde00078e00f3 */
[----:B------:R-:W-:Y:S01]  /*f1b00*/  NOP ;  /* 0x0000000000007918 */ /* 0x000fe20000000000 */
[----:B------:R-:W-:Y:S04]  /*f1b10*/  STL.64 [R1+0xa058], R102 ;  /* 0x00a0586601007387 */ /* 0x000fe80000100a00 */
[----:B------:R-:W-:Y:S04]  /*f1b20*/  STL.64 [R1+0xa050], R100 ;  /* 0x00a0506401007387 */ /* 0x000fe80000100a00 */
[----:B------:R-:W3:Y:S04]  /*f1b30*/  LDL R176, [R1+0x3c0] ;  /* 0x0003c00001b07983 */ /* 0x000ee80000100800 */
[----:B------:R-:W3:Y:S04]  /*f1b40*/  LDL R177, [R1+0x3c4] ;  /* 0x0003c40001b17983 */ /* 0x000ee80000100800 */
[----:B------:R-:W3:Y:S04]  /*f1b50*/  LDL R178, [R1+0x3c8] ;  /* 0x0003c80001b27983 */ /* 0x000ee80000100800 */
[----:B------:R-:W3:Y:S01]  /*f1b60*/  LDL R179, [R1+0x3cc] ;  /* 0x0003cc0001b37983 */ /* 0x000ee20000100800 */
[C---:B--2---:R-:W-:Y:S03]  /*f1b70*/  HMMA.1688.F32.TF32 R116, R8.reuse, R246, R116 ;  /* 0x000000f60874723c */ /* 0x044fe60000081074 */
        /* <DEDUP_REMOVED lines=73> */
[----:B---3--:R-:W3:Y:S04]  /*f2010*/  LDL R224, [R1+0x2b0] ;  /* 0x0002b00001e07983 */ /* 0x008ee80000100800 */
[----:B------:R-:W3:Y:S04]  /*f2020*/  LDL R225, [R1+0x2b4] ;  /* 0x0002b40001e17983 */ /* 0x000ee80000100800 */
        /* <DEDUP_REMOVED lines=20> */
[----:B------:R-:W-:Y:S04]  /*f2170*/  STL.64 [R1+0x9e30], R208 ;  /* 0x009e30d001007387 */ /* 0x000fe80000100a00 */
[----:B------:R-:W-:Y:S04]  /*f2180*/  STL.64 [R1+0x9e48], R206 ;  /* 0x009e48ce01007387 */ /* 0x000fe80000100a00 */
[----:B------:R1:W-:Y:S04]  /*f2190*/  STL.64 [R1+0x9e40], R204 ;  /* 0x009e40cc01007387 */ /* 0x0003e80000100a00 */
[----:B------:R-:W2:Y:S04]  /*f21a0*/  LDL R128, [R1+0x1d0] ;  /* 0x0001d00001807983 */ /* 0x000ea80000100800 */
[----:B------:R-:W2:Y:S01]  /*f21b0*/  LDL R129, [R1+0x1d4] ;  /* 0x0001d40001817983 */ /* 0x000ea20000100800 */
[C---:B------:R-:W-:Y:S03]  /*f21c0*/  HMMA.1688.F32.TF32 R56, R8.reuse, R58, R124 ;  /* 0x0000003a0838723c */ /* 0x040fe6000008107c */
        /* <DEDUP_REMOVED lines=21> */
[----:B------:R-:W-:Y:S03]  /*f2320*/  HMMA.1688.F32.TF32 R84, R8, R210, R84 ;  /* 0x000000d20854723c */ /* 0x000fe60000081054 */
[----:B------:R1:W-:Y:S01]  /*f2330*/  STL.64 [R1+0x9e58], R202 ;  /* 0x009e58ca01007387 */ /* 0x0003e20000100a00 */
[----:B------:R-:W-:-:S03]  /*f2340*/  LOP3.LUT R211, R0, 0x20, RZ, 0x3c, !PT ;  /* 0x0000002000d37812 */ /* 0x000fc600078e3cff */
[----:B------:R1:W-:Y:S01]  /*f2350*/  STL.64 [R1+0x9e50], R200 ;  /* 0x009e50c801007387 */ /* 0x0003e20000100a00 */
[C---:B------:R-:W-:Y:S03]  /*f2360*/  HMMA.1688.F32.TF32 R96, R8.reuse, R198, R96 ;  /* 0x000000c60860723c */ /* 0x040fe60000081060 */
[----:B-1----:R-:W3:Y:S04]  /*f2370*/  LDL R202, [R1+0x268] ;  /* 0x0002680001ca7983 */ /* 0x002ee80000100800 */
[----:B------:R-:W3:Y:S04]  /*f2380*/  LDL R200, [R1+0x260] ;  /* 0x0002600001c87983 */ /* 0x000ee80000100800 */
[----:B------:R-:W3:Y:S04]  /*f2390*/  LDL R201, [R1+0x264] ;  /* 0x0002640001c97983 */ /* 0x000ee80000100800 */
[----:B------:R-:W3:Y:S04]  /*f23a0*/  LDL R203, [R1+0x26c] ;  /* 0x00026c0001cb7983 */ /* 0x000ee80000100800 */
[----:B------:R1:W-:Y:S01]  /*f23b0*/  STL.64 [R1+0x9e68], R198 ;  /* 0x009e68c601007387 */ /* 0x0003e20000100a00 */
[C---:B------:R-:W-:Y:S03]  /*f23c0*/  HMMA.1688.F32.TF32 R120, R8.reuse, R194, R120 ;  /* 0x000000c20878723c */ /* 0x040fe60000081078 */
[----:B------:R4:W-:Y:S04]  /*f23d0*/  STL.64 [R1+0x9e60], R196 ;  /* 0x009e60c401007387 */ /* 0x0009e80000100a00 */
[----:B------:R-:W3:Y:S01]  /*f23e0*/  LDL R100, [R1+0x230] ;  /* 0x0002300001647983 */ /* 0x000ee20000100800 */
[C---:B------:R-:W-:Y:S03]  /*f23f0*/  HMMA.1688.F32.TF32 R132, R8.reuse, R114, R132 ;  /* 0x000000720884723c */ /* 0x040fe60000081084 */
[----:B-1----:R-:W3:Y:S04]  /*f2400*/  LDL R198, [R1+0x258] ;  /* 0x0002580001c67983 */ /* 0x002ee80000100800 */
[----:B----4-:R-:W4:Y:S01]  /*f2410*/  LDL R196, [R1+0x250] ;  /* 0x0002500001c47983 */ /* 0x010f220000100800 */
[----:B------:R-:W-:Y:S03]  /*f2420*/  HMMA.1688.F32.TF32 R136, R8, R130, R136 ;  /* 0x000000820888723c */ /* 0x000fe60000081088 */
[----:B------:R-:W4:Y:S04]  /*f2430*/  LDL R197, [R1+0x254] ;  /* 0x0002540001c57983 */ /* 0x000f280000100800 */
        /* <DEDUP_REMOVED lines=9> */
[----:B------:R-:W-:Y:S04]  /*f24d0*/  LDS R11, [R211+UR10+0x13000] ;  /* 0x0130000ad30b7984 */ /* 0x000fe80008000800 */
[----:B------:R1:W-:Y:S04]  /*f24e0*/  STL [R1+0xa020], R211 ;  /* 0x00a020d301007387 */ /* 0x0003e80000100800 */
[----:B------:R-:W3:Y:S04]  /*f24f0*/  LDL R208, [R1+0x200] ;  /* 0x0002000001d07983 */ /* 0x000ee80000100800 */
[----:B------:R-:W3:Y:S04]  /*f2500*/  LDL R209, [R1+0x204] ;  /* 0x0002040001d17983 */ /* 0x000ee80000100800 */
[----:B------:R-:W3:Y:S04]  /*f2510*/  LDL R210, [R1+0x208] ;  /* 0x0002080001d27983 */ /* 0x000ee80000100800 */
[----:B-1----:R-:W3:Y:S04]  /*f2520*/  LDL R211, [R1+0x20c] ;  /* 0x00020c0001d37983 */ /* 0x002ee80000100800 */
[----:B------:R-:W3:Y:S04]  /*f2530*/  LDL.LU.64 R130, [R1+0xa078] ;  /* 0x00a0780001827983 */ /* 0x000ee80000300a00 */
[----:B------:R-:W-:Y:S04]  /*f2540*/  LDS R8, [R0+UR10+0x12000] ;  /* 0x0120000a00087984 */ /* 0x000fe80008000800 */
[----:B------:R-:W1:Y:S01]  /*f2550*/  LDS R10, [R0+UR10+0x13000] ;  /* 0x0130000a000a7984 */ /* 0x000e620008000800 */
        /* <DEDUP_REMOVED lines=8> */
[----:B---3--:R-:W2:Y:S04]  /*f25e0*/  LDL R128, [R1+0x1f0] ;  /* 0x0001f00001807983 */ /* 0x008ea80000100800 */
[----:B------:R-:W2:Y:S01]  /*f25f0*/  LDL R129, [R1+0x1f4] ;  /* 0x0001f40001817983 */ /* 0x000ea20000100800 */
[C---:B------:R-:W-:Y:S08]  /*f2600*/  HMMA.1688.F32.TF32 R56, R124.reuse, R100, R56 ;  /* 0x000000647c38723c */ /* 0x040ff00000081038 */
[----:B--2---:R-:W-:-:S15]  /*f2610*/  HMMA.1688.F32.TF32 R112, R124, R128, R112 ;  /* 0x000000807c70723c */ /* 0x004fde0000081070 */
[----:B------:R-:W-:-:S04]  /*f2620*/  NOP ;  /* 0x0000000000007918 */ /* 0x000fc80000000000 */
[----:B------:R2:W-:Y:S04]  /*f2630*/  STL.64 [R1+0xa038], R114 ;  /* 0x00a0387201007387 */ /* 0x0005e80000100a00 */
[----:B------:R-:W-:Y:S04]  /*f2640*/  STL.64 [R1+0xa030], R112 ;  /* 0x00a0307001007387 */ /* 0x000fe80000100a00 */
[----:B------:R3:W-:Y:S04]  /*f2650*/  STL.64 [R1+0xa028], R210 ;  /* 0x00a028d201007387 */ /* 0x0007e80000100a00 */
[----:B--2---:R-:W2:Y:S04]  /*f2660*/  LDL R114, [R1+0x1e8] ;  /* 0x0001e80001727983 */ /* 0x004ea80000100800 */
[----:B------:R-:W2:Y:S04]  /*f2670*/  LDL R115, [R1+0x1ec] ;  /* 0x0001ec0001737983 */ /* 0x000ea80000100800 */
[----:B---3--:R-:W3:Y:S04]  /*f2680*/  LDL R210, [R1+0x1f8] ;  /* 0x0001f80001d27983 */ /* 0x008ee80000100800 */
[----:B------:R-:W3:Y:S04]  /*f2690*/  LDL R211, [R1+0x1fc] ;  /* 0x0001fc0001d37983 */ /* 0x000ee80000100800 */
[----:B------:R-:W1:Y:S04]  /*f26a0*/  LDL R130, [R1+0x1d8] ;  /* 0x0001d80001827983 */ /* 0x000e680000100800 */
[----:B------:R-:W1:Y:S04]  /*f26b0*/  LDL R131, [R1+0x1dc] ;  /* 0x0001dc0001837983 */ /* 0x000e680000100800 */
[----:B------:R-:W2:Y:S04]  /*f26c0*/  LDL.LU.64 R102, [R1+0xa058] ;  /* 0x00a0580001667983 */ /* 0x000ea80000300a00 */
[----:B------:R-:W2:Y:S01]  /*f26d0*/  LDL.LU.64 R100, [R1+0xa050] ;  /* 0x00a0500001647983 */ /* 0x000ea20000300a00 */
        /* <DEDUP_REMOVED lines=28> */
[----:B--2---:R-:W-:Y:S01]  /*f28a0*/  HMMA.1688.F32.TF32 R100, R124, R192, R100 ;  /* 0x000000c07c64723c */ /* 0x004fe20000081064 */
[----:B------:R-:W2:Y:S04]  /*f28b0*/  LDL R126, [R1+0x238] ;  /* 0x00023800017e7983 */ /* 0x000ea80000100800 */
[----:B------:R-:W2:Y:S04]  /*f28c0*/  LDL R127, [R1+0x23c] ;  /* 0x00023c00017f7983 */ /* 0x000ea80000100800 */
[----:B------:R-:W4:Y:S04]  /*f28d0*/  LDL.LU.64 R130, [R1+0xa048] ;  /* 0x00a0480001827983 */ /* 0x000f280000300a00 */
[----:B------:R-:W4:Y:S01]  /*f28e0*/  LDL.LU.64 R128, [R1+0xa040] ;  /* 0x00a0400001807983 */ /* 0x000f220000300a00 */
[C---:B------:R-:W-:Y:S03]  /*f28f0*/  HMMA.1688.F32.TF32 R116, R8.reuse, R162, R116 ;  /* 0x000000a20874723c */ /* 0x040fe60000081074 */
[----:B------:R-:W-:Y:S05]  /*f2900*/  LDS R124, [R0+UR10+0x14000] ;  /* 0x0140000a007c7984 */ /* 0x000fea0008000800 */
[C---:B----4-:R-:W-:Y:S01]  /*f2910*/  HMMA.1688.F32.TF32 R128, R8.reuse, R114, R128 ;  /* 0x000000720880723c */ /* 0x050fe20000081080 */
[----:B------:R-:W3:Y:S04]  /*f2920*/  LDL.LU.64 R114, [R1+0xa038] ;  /* 0x00a0380001727983 */ /* 0x000ee80000300a00 */
[----:B------:R-:W3:Y:S03]  /*f2930*/  LDL.LU.64 R112, [R1+0xa030] ;  /* 0x00a0300001707983 */ /* 0x000ee60000300a00 */
[C---:B---3--:R-:W-:Y:S01]  /*f2940*/  HMMA.1688.F32.TF32 R112, R8.reuse, R210, R112 ;  /* 0x000000d20870723c */ /* 0x048fe20000081070 */
[----:B------:R-:W3:Y:S07]  /*f2950*/  LDL.LU.64 R210, [R1+0xa028] ;  /* 0x00a0280001d27983 */ /* 0x000eee0000300a00 */
[C---:B------:R-:W-:Y:S08]  /*f2960*/  HMMA.1688.F32.TF32 R136, R8.reuse, R166, R136 ;  /* 0x000000a60888723c */ /* 0x040ff00000081088 */
[C---:B------:R-:W-:Y:S08]  /*f2970*/  HMMA.1688.F32.TF32 R100, R8.reuse, R194, R100 ;  /* 0x000000c20864723c */ /* 0x040ff00000081064 */
[C---:B---3--:R-:W-:Y:S01]  /*f2980*/  HMMA.1688.F32.TF32 R132, R8.reuse, R210, R132 ;  /* 0x000000d20884723c */ /* 0x048fe20000081084 */
[----:B------:R-:W3:Y:S04]  /*f2990*/  LDL.LU R211, [R1+0xa020] ;  /* 0x00a0200001d37983 */ /* 0x000ee80000300800 */
[----:B------:R-:W4:Y:S04]  /*f29a0*/  LDL.LU.64 R162, [R1+0xa018] ;  /* 0x00a0180001a27983 */ /* 0x000f280000300a00 */
[----:B------:R-:W2:Y:S04]  /*f29b0*/  LDL.LU.64 R160, [R1+0xa010] ;  /* 0x00a0100001a07983 */ /* 0x000ea80000300a00 */
[----:B------:R-:W2:Y:S04]  /*f29c0*/  LDL.LU.64 R166, [R1+0xa008] ;  /* 0x00a0080001a67983 */ /* 0x000ea80000300a00 */
[----:B------:R-:W3:Y:S04]  /*f29d0*/  LDL.LU.64 R164, [R1+0xa000] ;  /* 0x00a0000001a47983 */ /* 0x000ee80000300a00 */
        /* <DEDUP_REMOVED lines=77> */
[C---:B------:R-:W-:Y:S03]  /*f2eb0*/  HMMA.1688.F32.TF32 R80, R8.reuse, R150, R80 ;  /* 0x000000960850723c */ /* 0x040fe60000081050 */
[----:B------:R-:W4:Y:S04]  /*f2ec0*/  LDL.LU.64 R154, [R1+0x9ff8] ;  /* 0x009ff800019a7983 */ /* 0x000f280000300a00 */
[----:B------:R-:W4:Y:S01]  /*f2ed0*/  LDL.LU.64 R152, [R1+0x9ff0] ;  /* 0x009ff00001987983 */ /* 0x000f220000300a00 */
        /* <DEDUP_REMOVED lines=15> */
[C---:B--2---:R-:W-:Y:S03]  /*f2fd0*/  HMMA.1688.F32.TF32 R56, R8.reuse, R126, R56 ;  /* 0x0000007e0838723c */ /* 0x044fe60000081038 */
[----:B------:R-:W2:Y:S04]  /*f2fe0*/  LDL.LU.64 R174, [R1+0x9f98] ;  /* 0x009f980001ae7983 */ /* 0x000ea80000300a00 */
[----:B------:R-:W2:Y:S01]  /*f2ff0*/  LDL.LU.64 R172, [R1+0x9f90] ;  /* 0x009f900001ac7983 */ /* 0x000ea20000300a00 */
[C---:B------:R-:W-:Y:S03]  /*f3000*/  HMMA.1688.F32.TF32 R60, R8.reuse, R182, R60 ;  /* 0x000000b6083c723c */ /* 0x040fe6000008103c */
[----:B------:R-:W2:Y:S04]  /*f3010*/  LDL.LU.64 R178, [R1+0x9f88] ;  /* 0x009f880001b27983 */ /* 0x000ea80000300a00 */
[----:B------:R-:W2:Y:S01]  /*f3020*/  LDL.LU.64 R176, [R1+0x9f80] ;  /* 0x009f800001b07983 */ /* 0x000ea20000300a00 */
[C---:B------:R-:W-:Y:S03]  /*f3030*/  HMMA.1688.F32.TF32 R64, R8.reuse, R186, R64 ;  /* 0x000000ba0840723c */ /* 0x040fe60000081040 */
[----:B---3--:R-:W-:Y:S04]  /*f3040*/  LDS R125, [R211+UR10+0x14000] ;  /* 0x0140000ad37d7984 */ /* 0x008fe80008000800 */
[----:B------:R-:W-:Y:S01]  /*f3050*/  LDS R127, [R211+UR10+0x15000] ;  /* 0x0150000ad37f7984 */ /* 0x000fe20008000800 */
[----:B------:R-:W-:Y:S03]  /*f3060*/  HMMA.1688.F32.TF32 R68, R8, R190, R68 ;  /* 0x000000be0844723c */ /* 0x000fe60000081044 */
[----:B------:R-:W-:Y:S04]  /*f3070*/  LDS R9, [R211+UR10+0x16000] ;  /* 0x0160000ad3097984 */ /* 0x000fe80008000800 */
[----:B------:R-:W-:Y:S04]  /*f3080*/  LDS R11, [R211+UR10+0x17000] ;  /* 0x0170000ad30b7984 */ /* 0x000fe80008000800 */
[----:B------:R1:W-:Y:S04]  /*f3090*/  STL [R1+0x9f20], R211 ;  /* 0x009f20d301007387 */ /* 0x0003e80000100800 */
[----:B------:R-:W3:Y:S04]  /*f30a0*/  LDL R210, [R1+0x408] ;  /* 0x0004080001d27983 */ /* 0x000ee80000100800 */
[----:B------:R-:W1:Y:S04]  /*f30b0*/  LDS R126, [R0+UR10+0x15000] ;  /* 0x0150000a007e7984 */ /* 0x000e680008000800 */
[----:B-1----:R-:W3:Y:S04]  /*f30c0*/  LDL R211, [R1+0x40c] ;  /* 0x00040c0001d37983 */ /* 0x002ee80000100800 */
[----:B------:R-:W2:Y:S04]  /*f30d0*/  LDL R208, [R1+0x400] ;  /* 0x0004000001d07983 */ /* 0x000ea80000100800 */
[----:B------:R-:W2:Y:S04]  /*f30e0*/  LDL R209, [R1+0x404] ;  /* 0x0004040001d17983 */ /* 0x000ea80000100800 */
[----:B------:R-:W2:Y:S04]  /*f30f0*/  LDL.LU.64 R182, [R1+0x9f78] ;  /* 0x009f780001b67983 */ /* 0x000ea80000300a00 */
[----:B------:R-:W-:Y:S04]  /*f3100*/  LDS R8, [R0+UR10+0x16000] ;  /* 0x0160000a00087984 */ /* 0x000fe80008000800 */
[----:B------:R-:W1:Y:S01]  /*f3110*/  LDS R10, [R0+UR10+0x17000] ;  /* 0x0170000a000a7984 */ /* 0x000e620008000800 */
[C---:B------:R-:W-:Y:S08]  /*f3120*/  HMMA.1688.F32.TF32 R128, R124.reuse, R184, R128 ;  /* 0x000000b87c80723c */ /* 0x040ff00000081080 */
[C---:B------:R-:W-:Y:S08]  /*f3130*/  HMMA.1688.F32.TF32 R112, R124.reuse, R188, R112 ;  /* 0x000000bc7c70723c */ /* 0x040ff00000081070 */
[C---:B----4-:R-:W-:Y:S01]  /*f3140*/  HMMA.1688.F32.TF32 R108, R124.reuse, R180, R108 ;  /* 0x000000b47c6c723c */ /* 0x050fe2000008106c */
[----:B------:R-:W4:Y:S04]  /*f3150*/  LDL.LU.64 R180, [R1+0x9f70] ;  /* 0x009f700001b47983 */ /* 0x000f280000300a00 */
        /* <DEDUP_REMOVED lines=8> */
[----:B------:R1:W-:Y:S04]  /*f31e0*/  STL.64 [R1+0x9f38], R114 ;  /* 0x009f387201007387 */ /* 0x0003e80000100a00 */
[----:B------:R-:W-:Y:S04]  /*f31f0*/  STL.64 [R1+0x9f30], R112 ;  /* 0x009f307001007387 */ /* 0x000fe80000100a00 */
[----:B---3--:R3:W-:Y:S04]  /*f3200*/  STL.64 [R1+0x9f28], R210 ;  /* 0x009f28d201007387 */ /* 0x0087e80000100a00 */
[----:B------:R-:W4:Y:S04]  /*f3210*/  LDL R130, [R1+0x3d8] ;  /* 0x0003d80001827983 */ /* 0x000f280000100800 */
[----:B------:R-:W4:Y:S01]  /*f3220*/  LDL R131, [R1+0x3dc] ;  /* 0x0003dc0001837983 */ /* 0x000f220000100800 */
[C---:B--2---:R-:W-:Y:S03]  /*f3230*/  HMMA.1688.F32.TF32 R132, R124.reuse, R208, R132 ;  /* 0x000000d07c84723c */ /* 0x044fe60000081084 */
[----:B-1----:R-:W2:Y:S04]  /*f3240*/  LDL R114, [R1+0x3e8] ;  /* 0x0003e80001727983 */ /* 0x002ea80000100800 */
[----:B------:R-:W2:Y:S01]  /*f3250*/  LDL R115, [R1+0x3ec] ;  /* 0x0003ec0001737983 */ /* 0x000ea20000100800 */
[C---:B------:R-:W-:Y:S03]  /*f3260*/  HMMA.1688.F32.TF32 R136, R124.reuse, R192, R136 ;  /* 0x000000c07c88723c */ /* 0x040fe60000081088 */
[----:B---3--:R-:W3:Y:S05]  /*f3270*/  LDL R210, [R1+0x3f8] ;  /* 0x0003f80001d27983 */ /* 0x008eea0000100800 */
        /* <DEDUP_REMOVED lines=27> */
[----:B------:R-:W4:Y:S01]  /*f3430*/  LDL.64 R126, [R1+0x418] ;  /* 0x00041800017e7983 */ /* 0x000f220000100a00 */
[----:B------:R-:W-:-:S03]  /*f3440*/  IMAD.MOV.U32 R211, RZ, RZ, R2 ;  /* 0x000000ffffd37224 */ /* 0x000fc600078e0002 */
[----:B------:R-:W-:Y:S03]  /*f3450*/  LDS R124, [R0+UR10+0x18000] ;  /* 0x0180000a007c7984 */ /* 0x000fe60008000800 */
[C---:B------:R-:W-:Y:S01]  /*f3460*/  HMMA.1688.F32.TF32 R108, R8.reuse, R130, R108 ;  /* 0x00000082086c723c */ /* 0x040fe2000008106c */
[----:B------:R-:W2:Y:S04]  /*f3470*/  LDL.LU.64 R130, [R1+0x9f48] ;  /* 0x009f480001827983 */ /* 0x000ea80000300a00 */
[----:B------:R-:W2:Y:S03]  /*f3480*/  LDL.LU.64 R128, [R1+0x9f40] ;  /* 0x009f400001807983 */ /* 0x000ea60000300a00 */
[C---:B--2---:R-:W-:Y:S01]  /*f3490*/  HMMA.1688.F32.TF32 R128, R8.reuse, R114, R128 ;  /* 0x000000720880723c */ /* 0x044fe20000081080 */
[----:B------:R-:W3:Y:S04]  /*f34a0*/  LDL.LU.64 R114, [R1+0x9f38] ;  /* 0x009f380001727983 */ /* 0x000ee80000300a00 */
[----:B------:R-:W3:Y:S03]  /*f34b0*/  LDL.LU.64 R112, [R1+0x9f30] ;  /* 0x009f300001707983 */ /* 0x000ee60000300a00 */
[C---:B------:R-:W-:Y:S08]  /*f34c0*/  HMMA.1688.F32.TF32 R136, R8.reuse, R194, R136 ;  /* 0x000000c20888723c */ /* 0x040ff00000081088 */
[C---:B------:R-:W-:Y:S08]  /*f34d0*/  HMMA.1688.F32.TF32 R56, R8.reuse, R198, R56 ;  /* 0x000000c60838723c */ /* 0x040ff00000081038 */
[C---:B---3--:R-:W-:Y:S01]  /*f34e0*/  HMMA.1688.F32.TF32 R112, R8.reuse, R210, R112 ;  /* 0x000000d20870723c */ /* 0x048fe20000081070 */
[----:B------:R-:W2:Y:S07]  /*f34f0*/  LDL.LU.64 R210, [R1+0x9f28] ;  /* 0x009f280001d27983 */ /* 0x000eae0000300a00 */
[C---:B------:R-:W-:Y:S08]  /*f3500*/  HMMA.1688.F32.TF32 R100, R8.reuse, R202, R100 ;  /* 0x000000ca0864723c */ /* 0x040ff00000081064 */
[C---:B------:R-:W-:Y:S08]  /*f3510*/  HMMA.1688.F32.TF32 R104, R8.reuse, R206, R104 ;  /* 0x000000ce0868723c */ /* 0x040ff00000081068 */
[C---:B------:R-:W-:Y:S08]  /*f3520*/  HMMA.1688.F32.TF32 R4, R8.reuse, R214, R4 ;  /* 0x000000d60804723c */ /* 0x040ff00000081004 */
[----:B--2---:R-:W-:Y:S01]  /*f3530*/  HMMA.1688.F32.TF32 R132, R8, R210, R132 ;  /* 0x000000d20884723c */ /* 0x004fe20000081084 */
[----:B------:R-:W2:Y:S04]  /*f3540*/  LDL.LU R211, [R1+0x9f20] ;  /* 0x009f200001d37983 */ /* 0x000ea80000300800 */
        /* <DEDUP_REMOVED lines=20> */
[----:B-1----:R-:W-:-:S02]  /*f3690*/  IMAD.MOV.U32 R172, RZ, RZ, R167 ;  /* 0x000000ffffac7224 */ /* 0x002fc400078e00a7 */
[----:B------:R-:W3:Y:S01]  /*f36a0*/  LDL.LU R167, [R1+0x9f1c] ;  /* 0x009f1c0001a77983 */ /* 0x000ee20000300800 */
[----:B------:R-:W-:Y:S01]  /*f36b0*/  MOV R173, R163 ;  /* 0x000000a300ad7202 */ /* 0x000fe20000000f00 */
[C---:B------:R-:W-:Y:S02]  /*f36c0*/  HMMA.1688.F32.TF32 R68, R8.reuse, R174, R68 ;  /* 0x000000ae0844723c */ /* 0x040fe40000081044 */
[----:B------:R-:W3:Y:S04]  /*f36d0*/  LDL.LU R163, [R1+0x9f18] ;  /* 0x009f180001a37983 */ /* 0x000ee80000300800 */
[----:B------:R-:W3:Y:S02]  /*f36e0*/  LDL R174, [R1+0x1578] ;  /* 0x0015780001ae7983 */ /* 0x000ee40000100800 */
[C---:B------:R-:W-:Y:S02]  /*f36f0*/  HMMA.1688.F32.TF32 R72, R8.reuse, R170, R72 ;  /* 0x000000aa0848723c */ /* 0x040fe40000081048 */
[----:B------:R-:W3:Y:S04]  /*f3700*/  LDL R175, [R1+0x157c] ;  /* 0x00157c0001af7983 */ /* 0x000ee80000100800 */
[----:B------:R1:W-:Y:S04]  /*f3710*/  STL.64 [R1+0x9c80], R170 ;  /* 0x009c80aa01007387 */ /* 0x0003e80000100a00 */
[----:B------:R4:W-:Y:S04]  /*f3720*/  STL.64 [R1+0x9c78], R168 ;  /* 0x009c78a801007387 */ /* 0x0009e80000100a00 */
[----:B-1----:R-:W3:Y:S04]  /*f3730*/  LDL.64 R170, [R1+0x1368] ;  /* 0x0013680001aa7983 */ /* 0x002ee80000100a00 */
[----:B----4-:R-:W4:Y:S01]  /*f3740*/  LDL.64 R168, [R1+0x1360] ;  /* 0x0013600001a87983 */ /* 0x010f220000100a00 */
        /* <DEDUP_REMOVED lines=10> */
[----:B------:R-:W-:Y:S04]  /*f37f0*/  LDS R126, [R0+UR10+0x19000] ;  /* 0x0190000a007e7984 */ /* 0x000fe80008000800 */
[----:B--2---:R-:W-:Y:S04]  /*f3800*/  LDS R125, [R211+UR10+0x18000] ;  /* 0x0180000ad37d7984 */ /* 0x004fe80008000800 */
[----:B------:R-:W1:Y:S04]  /*f3810*/  LDS R127, [R211+UR10+0x19000] ;  /* 0x0190000ad37f7984 */ /* 0x000e680008000800 */
[----:B---3--:R-:W-:Y:S04]  /*f3820*/  STL.64 [R1+0x9c90], R166 ;  /* 0x009c90a601007387 */ /* 0x008fe80000100a00 */
[----:B------:R2:W-:Y:S02]  /*f3830*/  STL.64 [R1+0x9c88], R164 ;  /* 0x009c88a401007387 */ /* 0x0005e40000100a00 */
[----:B--2---:R-:W-:-:S02]  /*f3840*/  IMAD.MOV.U32 R164, RZ, RZ, R159 ;  /* 0x000000ffffa47224 */ /* 0x004fc400078e009f */
[----:B------:R-:W2:Y:S01]  /*f3850*/  LDL.LU R159, [R1+0x9f14] ;  /* 0x009f1400019f7983 */ /* 0x000ea20000300800 */
[----:B------:R-:W-:Y:S01]  /*f3860*/  IMAD.MOV.U32 R165, RZ, RZ, R155 ;  /* 0x000000ffffa57224 */ /* 0x000fe200078e009b */
[C---:B------:R-:W-:Y:S02]  /*f3870*/  HMMA.1688.F32.TF32 R76, R8.reuse, R166, R76 ;  /* 0x000000a6084c723c */ /* 0x040fe4000008104c */
[----:B------:R-:W3:Y:S04]  /*f3880*/  LDL.LU R155, [R1+0x9f10] ;  /* 0x009f1000019b7983 */ /* 0x000ee80000300800 */
[----:B------:R-:W3:Y:S02]  /*f3890*/  LDL R166, [R1+0x1358] ;  /* 0x0013580001a67983 */ /* 0x000ee40000100800 */
[----:B------:R-:W-:Y:S02]  /*f38a0*/  HMMA.1688.F32.TF32 R80, R8, R162, R80 ;  /* 0x000000a20850723c */ /* 0x000fe40000081050 */
[----:B------:R-:W3:Y:S04]  /*f38b0*/  LDL R167, [R1+0x135c] ;  /* 0x00135c0001a77983 */ /* 0x000ee80000100800 */
[----:B------:R1:W-:Y:S04]  /*f38c0*/  STL.64 [R1+0x9ca0], R162 ;  /* 0x009ca0a201007387 */ /* 0x0003e80000100a00 */
[----:B------:R4:W-:Y:S04]  /*f38d0*/  STL.64 [R1+0x9c98], R160 ;  /* 0x009c98a001007387 */ /* 0x0009e80000100a00 */
[----:B-1----:R-:W3:Y:S04]  /*f38e0*/  LDL.64 R162, [R1+0x1348] ;  /* 0x0013480001a27983 */ /* 0x002ee80000100a00 */
[----:B----4-:R-:W4:Y:S04]  /*f38f0*/  LDL.64 R160, [R1+0x1340] ;  /* 0x0013400001a07983 */ /* 0x010f280000100a00 */
[----:B--2---:R-:W-:Y:S04]  /*f3900*/  STL.64 [R1+0x9cb0], R158 ;  /* 0x009cb09e01007387 */ /* 0x004fe80000100a00 */
[----:B------:R1:W-:Y:S02]  /*f3910*/  STL.64 [R1+0x9ca8], R156 ;  /* 0x009ca89c01007387 */ /* 0x0003e40000100a00 */
[----:B-1----:R-:W-:-:S02]  /*f3920*/  IMAD.MOV.U32 R156, RZ, RZ, R150 ;  /* 0x000000ffff9c7224 */ /* 0x002fc400078e0096 */
[----:B------:R-:W2:Y:S01]  /*f3930*/  LDL.LU R150, [R1+0x9f0c] ;  /* 0x009f0c0001967983 */ /* 0x000ea20000300800 */
[----:B------:R-:W-:-:S03]  /*f3940*/  IMAD.MOV.U32 R157, RZ, RZ, R151 ;  /* 0x000000ffff9d7224 */ /* 0x000fc600078e0097 */
[----:B------:R-:W2:Y:S01]  /*f3950*/  LDL.LU R151, [R1+0x9f08] ;  /* 0x009f080001977983 */ /* 0x000ea20000300800 */
[C---:B------:R-:W-:Y:S03]  /*f3960*/  HMMA.1688.F32.TF32 R84, R8.reuse, R158, R84 ;  /* 0x0000009e0854723c */ /* 0x040fe60000081054 */
[----:B------:R-:W4:Y:S04]  /*f3970*/  LDL R158, [R1+0x1338] ;  /* 0x00133800019e7983 */ /* 0x000f280000100800 */
[----:B------:R-:W4:Y:S04]  /*f3980*/  LDL R159, [R1+0x133c] ;  /* 0x00133c00019f7983 */ /* 0x000f280000100800 */
[----:B---3--:R-:W-:Y:S01]  /*f3990*/  STL.64 [R1+0x9cc0], R154 ;  /* 0x009cc09a01007387 */ /* 0x008fe20000100a00 */
[----:B------:R-:W-:Y:S03]  /*f39a0*/  HMMA.1688.F32.TF32 R88, R8, R154, R88 ;  /* 0x0000009a0858723c */ /* 0x000fe60000081058 */
[----:B------:R1:W-:Y:S02]  /*f39b0*/  STL.64 [R1+0x9cb8], R152 ;  /* 0x009cb89801007387 */ /* 0x0003e40000100a00 */
[----:B-1----:R-:W-:Y:S01]  /*f39c0*/  MOV R152, R142 ;  /* 0x0000008e00987202 */ /* 0x002fe20000000f00 */
[----:B------:R-:W-:Y:S01]  /*f39d0*/  IMAD.MOV.U32 R153, RZ, RZ, R143 ;  /* 0x000000ffff997224 */ /* 0x000fe200078e008f */
[----:B------:R-:W3:Y:S04]  /*f39e0*/  LDL.LU R142, [R1+0x9f04] ;  /* 0x009f0400018e7983 */ /* 0x000ee80000300800 */
[----:B------:R-:W3:Y:S04]  /*f39f0*/  LDL.LU R143, [R1+0x9f00] ;  /* 0x009f0000018f7983 */ /* 0x000ee80000300800 */
[----:B------:R-:W3:Y:S04]  /*f3a00*/  LDL R154, [R1+0x1328] ;  /* 0x00132800019a7983 */ /* 0x000ee80000100800 */
[----:B------:R-:W3:Y:S04]  /*f3a10*/  LDL R155, [R1+0x132c] ;  /* 0x00132c00019b7983 */ /* 0x000ee80000100800 */
[----:B--2---:R-:W-:Y:S04]  /*f3a20*/  STL.64 [R1+0x9cd0], R150 ;  /* 0x009cd09601007387 */ /* 0x004fe80000100a00 */
[----:B------:R1:W-:Y:S02]  /*f3a30*/  STL.64 [R1+0x9cc8], R148 ;  /* 0x009cc89401007387 */ /* 0x0003e40000100a00 */
[----:B-1----:R-:W-:-:S02]  /*f3a40*/  IMAD.MOV.U32 R148, RZ, RZ, R146 ;  /* 0x000000ffff947224 */ /* 0x002fc400078e0092 */
[----:B------:R-:W2:Y:S01]  /*f3a50*/  LDL.LU R146, [R1+0x9efc] ;  /* 0x009efc0001927983 */ /* 0x000ea20000300800 */
[----:B------:R-:W-:-:S03]  /*f3a60*/  IMAD.MOV.U32 R149, RZ, RZ, R147 ;  /* 0x000000ffff957224 */ /* 0x000fc600078e0093 */
[----:B------:R-:W3:Y:S01]  /*f3a70*/  LDL.LU R147, [R1+0x9ef8] ;  /* 0x009ef80001937983 */ /* 0x000ee20000300800 */
[----:B------:R-:W-:Y:S03]  /*f3a80*/  HMMA.1688.F32.TF32 R92, R8, R150, R92 ;  /* 0x00000096085c723c */ /* 0x000fe6000008105c */
[----:B------:R-:W4:Y:S04]  /*f3a90*/  LDL R150, [R1+0x1188] ;  /* 0x0011880001967983 */ /* 0x000f280000100800 */
[----:B------:R-:W4:Y:S04]  /*f3aa0*/  LDL R151, [R1+0x118c] ;  /* 0x00118c0001977983 */ /* 0x000f280000100800 */
[----:B------:R-:W4:Y:S04]  /*f3ab0*/  LDL R188, [R1+0x1220] ;  /* 0x0012200001bc7983 */ /* 0x000f280000100800 */
[----:B------:R-:W4:Y:S04]  /*f3ac0*/  LDL R189, [R1+0x1224] ;  /* 0x0012240001bd7983 */ /* 0x000f280000100800 */
[----:B------:R-:W4:Y:S04]  /*f3ad0*/  LDL R190, [R1+0x1228] ;  /* 0x0012280001be7983 */ /* 0x000f280000100800 */
[----:B------:R-:W4:Y:S01]  /*f3ae0*/  LDL R191, [R1+0x122c] ;  /* 0x00122c0001bf7983 */ /* 0x000f220000100800 */
[----:B--2---:R-:W-:Y:S01]  /*f3af0*/  MOV R185, R146 ;  /* 0x0000009200b97202 */ /* 0x004fe20000000f00 */
[----:B---3--:R-:W-:-:S02]  /*f3b00*/  IMAD.MOV.U32 R184, RZ, RZ, R147 ;  /* 0x000000ffffb87224 */ /* 0x008fc400078e0093 */
[----:B------:R-:W2:Y:S04]  /*f3b10*/  LDL.LU R147, [R1+0x9ef4] ;  /* 0x009ef40001937983 */ /* 0x000ea80000300800 */
[----:B------:R-:W3:Y:S04]  /*f3b20*/  LDL.LU R146, [R1+0x9ef0] ;  /* 0x009ef00001927983 */ /* 0x000ee80000300800 */
        /* <DEDUP_REMOVED lines=18> */
[----:B--2---:R-:W-:-:S02]  /*f3c50*/  IMAD.MOV.U32 R241, RZ, RZ, R147 ;  /* 0x000000fffff17224 */ /* 0x004fc400078e0093 */
[----:B---3--:R-:W-:Y:S02]  /*f3c60*/  IMAD.MOV.U32 R240, RZ, RZ, R146 ;  /* 0x000000fffff07224 */ /* 0x008fe400078e0092 */
[----:B------:R-:W2:Y:S04]  /*f3c70*/  LDL.LU R146, [R1+0x9eec] ;  /* 0x009eec0001927983 */ /* 0x000ea80000300800 */
[----:B------:R-:W2:Y:S04]  /*f3c80*/  LDL.LU R147, [R1+0x9ee8] ;  /* 0x009ee80001937983 */ /* 0x000ea80000300800 */
[----:B------:R-:W3:Y:S04]  /*f3c90*/  LDL R242, [R1+0x1288] ;  /* 0x0012880001f27983 */ /* 0x000ee80000100800 */
[----:B------:R-:W3:Y:S04]  /*f3ca0*/  LDL R243, [R1+0x128c] ;  /* 0x00128c0001f37983 */ /* 0x000ee80000100800 */
[----:B------:R-:W3:Y:S04]  /*f3cb0*/  LDL R180, [R1+0x1240] ;  /* 0x0012400001b47983 */ /* 0x000ee80000100800 */
[----:B------:R-:W3:Y:S04]  /*f3cc0*/  LDL R181, [R1+0x1244] ;  /* 0x0012440001b57983 */ /* 0x000ee80000100800 */
[----:B------:R-:W3:Y:S04]  /*f3cd0*/  LDL R182, [R1+0x1248] ;  /* 0x0012480001b67983 */ /* 0x000ee80000100800 */
[----:B------:R-:W3:Y:S01]  /*f3ce0*/  LDL R183, [R1+0x124c] ;  /* 0x00124c0001b77983 */ /* 0x000ee20000100800 */
[----:B------:R-:W-:-:S02]  /*f3cf0*/  IMAD.MOV.U32 R228, RZ, RZ, R143 ;  /* 0x000000ffffe47224 */ /* 0x000fc400078e008f */
[----:B------:R-:W-:Y:S01]  /*f3d00*/  IMAD.MOV.U32 R229, RZ, RZ, R142 ;  /* 0x000000ffffe57224 */ /* 0x000fe200078e008e */
[----:B--2---:R1:W-:Y:S01]  /*f3d10*/  STL.64 [R1+0x9ce0], R146 ;  /* 0x009ce09201007387 */ /* 0x0043e20000100a00 */
[----:B------:R-:W-:Y:S03]  /*f3d20*/  HMMA.1688.F32.TF32 R96, R8, R146, R96 ;  /* 0x000000920860723c */ /* 0x000fe60000081060 */
[----:B------:R2:W-:Y:S04]  /*f3d30*/  STL.64 [R1+0x9cd8], R144 ;  /* 0x009cd89001007387 */ /* 0x0005e80000100a00 */
[----:B-1----:R-:W3:Y:S04]  /*f3d40*/  LDL R146, [R1+0x1198] ;  /* 0x0011980001927983 */ /* 0x002ee80000100800 */
[----:B--2---:R-:W2:Y:S04]  /*f3d50*/  LDL R144, [R1+0x1190] ;  /* 0x0011900001907983 */ /* 0x004ea80000100800 */
[----:B------:R-:W2:Y:S04]  /*f3d60*/  LDL R145, [R1+0x1194] ;  /* 0x0011940001917983 */ /* 0x000ea80000100800 */
[----:B------:R-:W2:Y:S04]  /*f3d70*/  LDL R147, [R1+0x119c] ;  /* 0x00119c0001937983 */ /* 0x000ea80000100800 */
[----:B------:R-:W2:Y:S04]  /*f3d80*/  LDL.LU R143, [R1+0x9ee4] ;  /* 0x009ee400018f7983 */ /* 0x000ea80000300800 */
[----:B------:R-:W3:Y:S04]  /*f3d90*/  LDL.LU R142, [R1+0x9ee0] ;  /* 0x009ee000018e7983 */ /* 0x000ee80000300800 */
        /* <DEDUP_REMOVED lines=31> */
[----:B------:R-:W3:Y:S01]  /*f3f90*/  LDL R213, [R1+0x11f4] ;  /* 0x0011f40001d57983 */ /* 0x000ee20000100800 */
[----:B----4-:R-:W-:Y:S03]  /*f3fa0*/  HMMA.1688.F32.TF32 R116, R124, R136, R116 ;  /* 0x000000887c74723c */ /* 0x010fe60000081074 */
[----:B--2---:R1:W-:Y:S05]  /*f3fb0*/  STL.64 [R1+0x9cf0], R142 ;  /* 0x009cf08e01007387 */ /* 0x0043ea0000100a00 */
[----:B------:R-:W-:Y:S01]  /*f3fc0*/  HMMA.1688.F32.TF32 R120, R8, R142, R120 ;  /* 0x0000008e0878723c */ /* 0x000fe20000081078 */
[----:B------:R-:W-:Y:S04]  /*f3fd0*/  STL.64 [R1+0x9ce8], R140 ;  /* 0x009ce88c01007387 */ /* 0x000fe80000100a00 */
[----:B-1----:R-:W2:Y:S04]  /*f3fe0*/  LDL R142, [R1+0x11a8] ;  /* 0x0011a800018e7983 */ /* 0x002ea80000100800 */
[----:B------:R-:W2:Y:S04]  /*f3ff0*/  LDL R143, [R1+0x11ac] ;  /* 0x0011ac00018f7983 */ /* 0x000ea80000100800 */
        /* <DEDUP_REMOVED lines=9> */
[----:B----4-:R-:W-:Y:S03]  /*f4090*/  HMMA.1688.F32.TF32 R100, R124, R104, R100 ;  /* 0x000000687c64723c */ /* 0x010fe60000081064 */
[----:B------:R-:W2:Y:S04]  /*f40a0*/  LDL.LU.64 R104, [R1+0x9e90] ;  /* 0x009e900001687983 */ /* 0x000ea80000300a00 */
[----:B------:R-:W4:Y:S01]  /*f40b0*/  LDL.LU.64 R6, [R1+0x9e88] ;  /* 0x009e880001067983 */ /* 0x000f220000300a00 */
[----:B------:R-:W-:Y:S01]  /*f40c0*/  HMMA.1688.F32.TF32 R64, R8, R178, R64 ;  /* 0x000000b20840723c */ /* 0x000fe20000081040 */
[----:B------:R-:W-:-:S07]  /*f40d0*/  LOP3.LUT R179, R0, 0x20, RZ, 0x3c, !PT ;  /* 0x0000002000b37812 */ /* 0x000fce00078e3cff */
        /* <DEDUP_REMOVED lines=11> */
[C---:B--2---:R-:W-:Y:S01]  /*f4190*/  HMMA.1688.F32.TF32 R104, R124.reuse, R4, R104 ;  /* 0x000000047c68723c */ /* 0x044fe20000081068 */
[----:B------:R-:W4:Y:S07]  /*f41a0*/  LDL.LU.64 R4, [R1+0x9e80] ;  /* 0x009e800001047983 */ /* 0x000f2e0000300a00 */
[C---:B------:R-:W-:Y:S01]  /*f41b0*/  HMMA.1688.F32.TF32 R12, R124.reuse, R192, R12 ;  /* 0x000000c07c0c723c */ /* 0x040fe2000008100c */
[----:B------:R-:W2:Y:S04]  /*f41c0*/  LDL.LU.64 R194, [R1+0x9e78] ;  /* 0x009e780001c27983 */ /* 0x000ea80000300a00 */
[----:B------:R-:W2:Y:S03]  /*f41d0*/  LDL.LU.64 R192, [R1+0x9e70] ;  /* 0x009e700001c07983 */ /* 0x000ea60000300a00 */
[C---:B------:R-:W-:Y:S01]  /*f41e0*/  HMMA.1688.F32.TF32 R16, R124.reuse, R196, R16 ;  /* 0x000000c47c10723c */ /* 0x040fe20000081010 */
[----:B------:R-:W2:Y:S04]  /*f41f0*/  LDL.LU.64 R198, [R1+0x9e68] ;  /* 0x009e680001c67983 */ /* 0x000ea80000300a00 */
[----:B------:R-:W2:Y:S03]  /*f4200*/  LDL.LU.64 R196, [R1+0x9e60] ;  /* 0x009e600001c47983 */ /* 0x000ea60000300a00 */
[----:B------:R-:W-:Y:S01]  /*f4210*/  HMMA.1688.F32.TF32 R20, R124, R200, R20 ;  /* 0x000000c87c14723c */ /* 0x000fe20000081014 */
[----:B------:R-:W2:Y:S07]  /*f4220*/  LDL.LU.64 R202, [R1+0x9e58] ;  /* 0x009e580001ca7983 */ /* 0x000eae0000300a00 */
[----:B-1----:R-:W-:Y:S01]  /*f4230*/  HMMA.1688.F32.TF32 R108, R8, R234, R108 ;  /* 0x000000ea086c723c */ /* 0x002fe2000008106c */
[----:B------:R-:W2:Y:S07]  /*f4240*/  LDL.LU.64 R200, [R1+0x9e50] ;  /* 0x009e500001c87983 */ /* 0x000eae0000300a00 */
[C---:B---3--:R-:W-:Y:S01]  /*f4250*/  HMMA.1688.F32.TF32 R36, R124.reuse, R204, R36 ;  /* 0x000000cc7c24723c */ /* 0x048fe20000081024 */
[----:B------:R-:W3:Y:S04]  /*f4260*/  LDL.LU.64 R206, [R1+0x9e48] ;  /* 0x009e480001ce7983 */ /* 0x000ee80000300a00 */
[----:B------:R-:W2:Y:S03]  /*f4270*/  LDL.LU.64 R204, [R1+0x9e40] ;  /* 0x009e400001cc7983 */ /* 0x000ea60000300a00 */
[----:B------:R-:W-:Y:S01]  /*f4280*/  HMMA.1688.F32.TF32 R40, R124, R208, R40 ;  /* 0x000000d07c28723c */ /* 0x000fe20000081028 */
[----:B------:R-:W2:Y:S04]  /*f4290*/  LDL.LU.64 R210, [R1+0x9e38] ;  /* 0x009e380001d27983 */ /* 0x000ea80000300a00 */
[----:B------:R-:W2:Y:S03]  /*f42a0*/  LDL.LU.64 R208, [R1+0x9e30] ;  /* 0x009e300001d07983 */ /* 0x000ea60000300a00 */
[----:B------:R-:W-:Y:S08]  /*f42b0*/  HMMA.1688.F32.TF32 R128, R8, R238, R128 ;  /* 0x000000ee0880723c */ /* 0x000ff00000081080 */
[C---:B------:R-:W-:Y:S01]  /*f42c0*/  HMMA.1688.F32.TF32 R44, R124.reuse, R212, R44 ;  /* 0x000000d47c2c723c */ /* 0x040fe2000008102c */
[----:B------:R-:W2:Y:S04]  /*f42d0*/  LDL.LU.64 R214, [R1+0x9e28] ;  /* 0x009e280001d67983 */ /* 0x000ea80000300a00 */
[----:B------:R-:W2:Y:S01]  /*f42e0*/  LDL.LU.64 R212, [R1+0x9e20] ;  /* 0x009e200001d47983 */ /* 0x000ea20000300a00 */
[----:B------:R-:W-:Y:S01]  /*f42f0*/  IMAD.MOV.U32 R140, RZ, RZ, R252 ;  /* 0x000000ffff8c7224 */ /* 0x000fe200078e00fc */
[----:B------:R-:W-:Y:S01]  /*f4300*/  MOV R141, R3 ;  /* 0x00000003008d7202 */ /* 0x000fe20000000f00 */
[C---:B------:R-:W-:Y:S01]  /*f4310*/  HMMA.1688.F32.TF32 R48, R124.reuse, R216, R48 ;  /* 0x000000d87c30723c */ /* 0x040fe20000081030 */
[----:B------:R-:W2:Y:S04]  /*f4320*/  LDL.LU.64 R218, [R1+0x9e18] ;  /* 0x009e180001da7983 */ /* 0x000ea80000300a00 */
[----:B------:R-:W2:Y:S03]  /*f4330*/  LDL.LU.64 R216, [R1+0x9e10] ;  /* 0x009e100001d87983 */ /* 0x000ea60000300a00 */
[----:B------:R-:W-:Y:S01]  /*f4340*/  HMMA.1688.F32.TF32 R52, R124, R220, R52 ;  /* 0x000000dc7c34723c */ /* 0x000fe20000081034 */
[----:B------:R-:W2:Y:S07]  /*f4350*/  LDL.LU.64 R222, [R1+0x9e08] ;  /* 0x009e080001de7983 */ /* 0x000eae0000300a00 */
[----:B------:R-:W-:Y:S01]  /*f4360*/  HMMA.1688.F32.TF32 R112, R8, R250, R112 ;  /* 0x000000fa0870723c */ /* 0x000fe20000081070 */
[----:B------:R-:W2:Y:S07]  /*f4370*/  LDL.LU.64 R220, [R1+0x9e00] ;  /* 0x009e000001dc7983 */ /* 0x000eae0000300a00 */
[C---:B------:R-:W-:Y:S01]  /*f4380*/  HMMA.1688.F32.TF32 R60, R124.reuse, R224, R60 ;  /* 0x000000e07c3c723c */ /* 0x040fe2000008103c */
[----:B------:R-:W2:Y:S04]  /*f4390*/  LDL.LU.64 R226, [R1+0x9df8] ;  /* 0x009df80001e27983 */ /* 0x000ea80000300a00 */
[----:B------:R-:W2:Y:S03]  /*f43a0*/  LDL.LU.64 R224, [R1+0x9df0] ;  /* 0x009df00001e07983 */ /* 0x000ea60000300a00 */
[C---:B------:R-:W-:Y:S01]  /*f43b0*/  HMMA.1688.F32.TF32 R64, R124.reuse, R228, R64 ;  /* 0x000000e47c40723c */ /* 0x040fe20000081040 */
[----:B------:R-:W2:Y:S07]  /*f43c0*/  LDL.LU.64 R230, [R1+0x9de8] ;  /* 0x009de80001e67983 */ /* 0x000eae0000300a00 */
[C---:B------:R-:W-:Y:S08]  /*f43d0*/  HMMA.1688.F32.TF32 R132, R124.reuse, R244, R132 ;  /* 0x000000f47c84723c */ /* 0x040ff00000081084 */
[C---:B------:R-:W-:Y:S08]  /*f43e0*/  HMMA.1688.F32.TF32 R24, R124.reuse, R180, R24 ;  /* 0x000000b47c18723c */ /* 0x040ff00000081018 */
[C---:B------:R-:W-:Y:S08]  /*f43f0*/  HMMA.1688.F32.TF32 R28, R124.reuse, R184, R28 ;  /* 0x000000b87c1c723c */ /* 0x040ff0000008101c */
[C---:B------:R-:W-:Y:S01]  /*f4400*/  HMMA.1688.F32.TF32 R32, R124.reuse, R188, R32 ;  /* 0x000000bc7c20723c */ /* 0x040fe20000081020 */
        /* <DEDUP_REMOVED lines=10> */
[----:B----4-:R-:W-:Y:S01]  /*f44b0*/  HMMA.1688.F32.TF32 R4, R124, R240, R4 ;  /* 0x000000f07c04723c */ /* 0x010fe20000081004 */
[----:B------:R-:W4:Y:S04]  /*f44c0*/  LDL R126, [R1+0x12a8] ;  /* 0x0012a800017e7983 */ /* 0x000f280000100800 */
[----:B------:R-:W4:Y:S04]  /*f44d0*/  LDL R127, [R1+0x12ac] ;  /* 0x0012ac00017f7983 */ /* 0x000f280000100800 */
        /* <DEDUP_REMOVED lines=18> */
[----:B------:R-:W-:Y:S03]  /*f4600*/  HMMA.1688.F32.TF32 R132, R8, R246, R132 ;  /* 0x000000f60884723c */ /* 0x000fe60000081084 */
[----:B------:R-:W4:Y:S04]  /*f4610*/  LDL.LU.64 R246, [R1+0x9da8] ;  /* 0x009da80001f67983 */ /* 0x000f280000300a00 */
[----:B------:R-:W4:-:S12]  /*f4620*/  LDL.LU.64 R244, [R1+0x9da0] ;  /* 0x009da00001f47983 */ /* 0x000f180000300a00 */
[----:B------:R-:W-:Y:S04]  /*f4630*/  STL.64 [R1+0x1aa0], R132 ;  /* 0x001aa08401007387 */ /* 0x000fe80000100a00 */
[----:B------:R-:W-:Y:S01]  /*f4640*/  STL.64 [R1+0x1aa8], R134 ;  /* 0x001aa88601007387 */ /* 0x000fe20000100a00 */
[C---:B--2---:R-:W-:Y:S08]  /*f4650*/  HMMA.1688.F32.TF32 R108, R8.reuse, R110, R56 ;  /* 0x0000006e086c723c */ /* 0x044ff00000081038 */
[C---:B---3--:R-:W-:Y:S08]  /*f4660*/  HMMA.1688.F32.TF32 R116, R8.reuse, R114, R116 ;  /* 0x000000720874723c */ /* 0x048ff00000081074 */
[C---:B------:R-:W-:Y:S11]  /*f4670*/  HMMA.1688.F32.TF32 R112, R8.reuse, R130, R136 ;  /* 0x000000820870723c */ /* 0x040ff60000081088 */
[----:B------:R-:W-:Y:S04]  /*f4680*/  STL.64 [R1+0x1a90], R116 ;  /* 0x001a907401007387 */ /* 0x000fe80000100a00 */
[----:B------:R-:W-:Y:S04]  /*f4690*/  STL.64 [R1+0x1a98], R118 ;  /* 0x001a987601007387 */ /* 0x000fe80000100a00 */
[----:B------:R-:W2:Y:S04]  /*f46a0*/  LDL R58, [R1+0x1298] ;  /* 0x00129800013a7983 */ /* 0x000ea80000100800 */
[----:B------:R-:W-:Y:S04]  /*f46b0*/  STL.64 [R1+0x1a80], R112 ;  /* 0x001a807001007387 */ /* 0x000fe80000100a00 */
[----:B------:R-:W-:Y:S04]  /*f46c0*/  STL.64 [R1+0x1a88], R114 ;  /* 0x001a887201007387 */ /* 0x000fe80000100a00 */
[----:B------:R-:W-:Y:S04]  /*f46d0*/  STL.64 [R1+0x1a70], R108 ;  /* 0x001a706c01007387 */ /* 0x000fe80000100a00 */
[----:B------:R4:W-:Y:S04]  /*f46e0*/  STL.64 [R1+0x1a78], R110 ;  /* 0x001a786e01007387 */ /* 0x0009e80000100a00 */
[----:B------:R-:W2:Y:S01]  /*f46f0*/  LDL R59, [R1+0x129c] ;  /* 0x00129c00013b7983 */ /* 0x000ea20000100800 */
[C---:B------:R-:W-:Y:S08]  /*f4700*/  HMMA.1688.F32.TF32 R4, R8.reuse, R242, R4 ;  /* 0x000000f20804723c */ /* 0x040ff00000081004 */
[----:B----4-:R-:W-:Y:S01]  /*f4710*/  HMMA.1688.F32.TF32 R108, R8, R126, R100 ;  /* 0x0000007e086c723c */ /* 0x010fe20000081064 */
[----:B------:R-:W3:-:S15]  /*f4720*/  LDL R102, [R1+0x1258] ;  /* 0x0012580001667983 */ /* 0x000ede0000100800 */
[----:B------:R-:W-:-:S03]  /*f4730*/  NOP ;  /* 0x0000000000007918 */ /* 0x000fc60000000000 */
[----:B------:R-:W-:Y:S04]  /*f4740*/  STL.64 [R1+0x1a60], R108 ;  /* 0x001a606c01007387 */ /* 0x000fe80000100a00 */
[----:B------:R1:W-:Y:S04]  /*f4750*/  STL.64 [R1+0x1a68], R110 ;  /* 0x001a686e01007387 */ /* 0x0003e80000100a00 */
        /* <DEDUP_REMOVED lines=14> */
[----:B------:R-:W3:Y:S01]  /*f4840*/  LDL R127, [R1+0x11bc] ;  /* 0x0011bc00017f7983 */ /* 0x000ee20000100800 */
[----:B--2---:R-:W-:Y:S03]  /*f4850*/  HMMA.1688.F32.TF32 R56, R8, R58, R104 ;  /* 0x0000003a0838723c */ /* 0x004fe60000081068 */
[----:B------:R-:W2:-:S15]  /*f4860*/  LDL R106, [R1+0x1268] ;  /* 0x00126800016a7983 */ /* 0x000e9e0000100800 */
[----:B------:R-:W-:Y:S01]  /*f4870*/  NOP ;  /* 0x0000000000007918 */ /* 0x000fe20000000000 */
[----:B------:R-:W-:Y:S04]  /*f4880*/  STL.64 [R1+0x1a50], R56 ;  /* 0x001a503801007387 */ /* 0x000fe80000100a00 */
[----:B------:R-:W-:Y:S04]  /*f4890*/  STL.64 [R1+0x1a58], R58 ;  /* 0x001a583a01007387 */ /* 0x000fe80000100a00 */
[----:B------:R-:W2:Y:S04]  /*f48a0*/  LDL R107, [R1+0x126c] ;  /* 0x00126c00016b7983 */ /* 0x000ea80000100800 */
[----:B------:R-:W2:Y:S04]  /*f48b0*/  LDL.LU.64 R242, [R1+0x9d98] ;  /* 0x009d980001f27983 */ /* 0x000ea80000300a00 */
[----:B------:R-:W2:Y:S04]  /*f48c0*/  LDL.LU.64 R240, [R1+0x9d90] ;  /* 0x009d900001f07983 */ /* 0x000ea80000300a00 */
[----:B------:R-:W-:Y:S04]  /*f48d0*/  STL.64 [R1+0x1c30], R4 ;  /* 0x001c300401007387 */ /* 0x000fe80000100a00 */
[----:B------:R1:W-:Y:S01]  /*f48e0*/  STL.64 [R1+0x1c38], R6 ;  /* 0x001c380601007387 */ /* 0x0003e20000100a00 */
[----:B------:R-:W-:-:S02]  /*f48f0*/  IMAD.MOV.U32 R3, RZ, RZ, R163 ;  /* 0x000000ffff037224 */ /* 0x000fc400078e00a3 */
[----:B------:R-:W-:Y:S01]  /*f4900*/  IMAD.MOV.U32 R252, RZ, RZ, R162 ;  /* 0x000000fffffc7224 */ /* 0x000fe200078e00a2 */
[----:B------:R-:W-:Y:S04]  /*f4910*/  LDS R57, [R179+UR10+0xc080] ;  /* 0x00c0800ab3397984 */ /* 0x000fe80008000800 */
[----:B------:R-:W-:Y:S01]  /*f4920*/  LDS R59, [R179+UR10+0xd080] ;  /* 0x00d0800ab33b7984 */ /* 0x000fe20008000800 */
[----:B------:R-:W-:-:S03]  /*f4930*/  MOV R178, R212 ;  /* 0x000000d400b27202 */ /* 0x000fc60000000f00 */
[----:B------:R-:W-:Y:S04]  /*f4940*/  LDS R56, [R0+UR10+0xc080] ;  /* 0x00c0800a00387984 */ /* 0x000fe80008000800 */
[----:B------:R-:W2:Y:S04]  /*f4950*/  LDS R58, [R0+UR10+0xd080] ;  /* 0x00d0800a003a7984 */ /* 0x000ea80008000800 */
[----:B-1----:R-:W2:Y:S04]  /*f4960*/  LDL R6, [R1+0x1278] ;  /* 0x0012780001067983 */ /* 0x002ea80000100800 */
[----:B------:R-:W2:Y:S02]  /*f4970*/  LDL R7, [R1+0x127c] ;  /* 0x00127c0001077983 */ /* 0x000ea40000100800 */
[C---:B--2---:R-:W-:Y:S08]  /*f4980*/  HMMA.1688.F32.TF32 R4, R8.reuse, R6, R12 ;  /* 0x000000060804723c */ /* 0x044ff0000008100c */
[C---:B------:R-:W-:Y:S11]  /*f4990*/  HMMA.1688.F32.TF32 R12, R8.reuse, R106, R16 ;  /* 0x0000006a080c723c */ /* 0x040ff60000081010 */
[----:B------:R-:W-:Y:S04]  /*f49a0*/  STL.64 [R1+0x1c20], R4 ;  /* 0x001c200401007387 */ /* 0x000fe80000100a00 */
[----:B------:R3:W-:Y:S02]  /*f49b0*/  STL.64 [R1+0x1c28], R6 ;  /* 0x001c280601007387 */ /* 0x0007e40000100a00 */
[C---:B---3--:R-:W-:Y:S08]  /*f49c0*/  HMMA.1688.F32.TF32 R4, R8.reuse, R102, R20 ;  /* 0x000000660804723c */ /* 0x048ff00000081014 */
[C---:B------:R-:W-:Y:S01]  /*f49d0*/  HMMA.1688.F32.TF32 R16, R8.reuse, R182, R24 ;  /* 0x000000b60810723c */ /* 0x040fe20000081018 */
[----:B------:R-:W-:Y:S04]  /*f49e0*/  STL.64 [R1+0x1c10], R12 ;  /* 0x001c100c01007387 */ /* 0x000fe80000100a00 */
[----:B------:R1:W-:Y:S03]  /*f49f0*/  STL.64 [R1+0x1c18], R14 ;  /* 0x001c180e01007387 */ /* 0x0003e60000100a00 */
[C---:B-1----:R-:W-:Y:S03]  /*f4a00*/  HMMA.1688.F32.TF32 R12, R8.reuse, R186, R28 ;  /* 0x000000ba080c723c */ /* 0x042fe6000008101c */
[----:B------:R-:W-:Y:S04]  /*f4a10*/  STL.64 [R1+0x1c00], R4 ;  /* 0x001c000401007387 */ /* 0x000fe80000100a00 */
[----:B------:R1:W-:Y:S02]  /*f4a20*/  STL.64 [R1+0x1c08], R6 ;  /* 0x001c080601007387 */ /* 0x0003e40000100a00 */
[C---:B-1----:R-:W-:Y:S02]  /*f4a30*/  HMMA.1688.F32.TF32 R4, R8.reuse, R190, R32 ;  /* 0x000000be0804723c */ /* 0x042fe40000081020 */
[----:B------:R-:W-:Y:S04]  /*f4a40*/  STL.64 [R1+0x1bf0], R16 ;  /* 0x001bf01001007387 */ /* 0x000fe80000100a00 */
[----:B------:R1:W-:Y:S04]  /*f4a50*/  STL.64 [R1+0x1bf8], R18 ;  /* 0x001bf81201007387 */ /* 0x0003e80000100a00 */
        /* <DEDUP_REMOVED lines=15> */
[C---:B-1----:R-:W-:Y:S08]  /*f4b50*/  HMMA.1688.F32.TF32 R16, R8.reuse, R118, R40 ;  /* 0x000000760810723c */ /* 0x042ff00000081028 */
[C---:B---3--:R-:W-:Y:S01]  /*f4b60*/  HMMA.1688.F32.TF32 R4, R8.reuse, R138, R36 ;  /* 0x0000008a0804723c */ /* 0x048fe20000081024 */
[----:B------:R-:W3:Y:S07]  /*f4b70*/  LDL.LU R191, [R1+0x206c] ;  /* 0x00206c0001bf7983 */ /* 0x000eee0000300800 */
[C---:B------:R-:W-:Y:S11]  /*f4b80*/  HMMA.1688.F32.TF32 R12, R8.reuse, R134, R44 ;  /* 0x00000086080c723c */ /* 0x040ff6000008102c */
[----:B------:R-:W-:Y:S04]  /*f4b90*/  STL.64 [R1+0x1bc0], R4 ;  /* 0x001bc00401007387 */ /* 0x000fe80000100a00 */
[----:B------:R4:W-:Y:S02]  /*f4ba0*/  STL.64 [R1+0x1bc8], R6 ;  /* 0x001bc80601007387 */ /* 0x0009e40000100a00 */
[C---:B----4-:R-:W-:Y:S02]  /*f4bb0*/  HMMA.1688.F32.TF32 R4, R8.reuse, R114, R48 ;  /* 0x000000720804723c */ /* 0x050fe40000081030 */
        /* <DEDUP_REMOVED lines=28> */
[----:B------:R-:W-:Y:S04]  /*f4d80*/  STL.64 [R1+0x1b28], R18 ;  /* 0x001b281201007387 */ /* 0x000fe80000100a00 */
[----:B------:R-:W-:Y:S04]  /*f4d90*/  STL.64 [R1+0x1b10], R12 ;  /* 0x001b100c01007387 */ /* 0x000fe80000100a00 */
[----:B------:R1:W-:Y:S02]  /*f4da0*/  STL.64 [R1+0x1b18], R14 ;  /* 0x001b180e01007387 */ /* 0x0003e40000100a00 */
[C---:B-1----:R-:W-:Y:S02]  /*f4db0*/  HMMA.1688.F32.TF32 R12, R8.reuse, R166, R92 ;  /* 0x000000a6080c723c */ /* 0x042fe4000008105c */
[----:B------:R-:W-:Y:S04]  /*f4dc0*/  STL.64 [R1+0x1b00], R4 ;  /* 0x001b000401007387 */ /* 0x000fe80000100a00 */
[----:B------:R1:W-:Y:S02]  /*f4dd0*/  STL.64 [R1+0x1b08], R6 ;  /* 0x001b080601007387 */ /* 0x0003e40000100a00 */
[C---:B-1----:R-:W-:Y:S02]  /*f4de0*/  HMMA.1688.F32.TF32 R4, R8.reuse, R170, R96 ;  /* 0x000000aa0804723c */ /* 0x042fe40000081060 */
[----:B------:R-:W-:Y:S04]  /*f4df0*/  STL [R1+0x9bf4], R3 ;  /* 0x009bf40301007387 */ /* 0x000fe80000100800 */
[----:B------:R-:W-:Y:S05]  /*f4e00*/  STL [R1+0x9bf0], R252 ;  /* 0x009bf0fc01007387 */ /* 0x000fea0000100800 */
[----:B------:R-:W-:Y:S04]  /*f4e10*/  STL.64 [R1+0x1af0], R12 ;  /* 0x001af00c01007387 */ /* 0x000fe80000100a00 */
[----:B------:R-:W-:Y:S04]  /*f4e20*/  STL.64 [R1+0x1af8], R14 ;  /* 0x001af80e01007387 */ /* 0x000fe80000100a00 */
[----:B------:R-:W-:Y:S04]  /*f4e30*/  STL.64 [R1+0x1a40], R4 ;  /* 0x001a400401007387 */ /* 0x000fe80000100a00 */
[----:B------:R1:W-:Y:S02]  /*f4e40*/  STL.64 [R1+0x1a48], R6 ;  /* 0x001a480601007387 */ /* 0x0003e40000100a00 */
[----:B-1----:R-:W-:Y:S02]  /*f4e50*/  HMMA.1688.F32.TF32 R4, R8, R174, R120 ;  /* 0x000000ae0804723c */ /* 0x002fe40000081078 */
[----:B------:R-:W-:Y:S04]  /*f4e60*/  LDS R9, [R179+UR10+0xe080] ;  /* 0x00e0800ab3097984 */ /* 0x000fe80008000800 */
[----:B------:R1:W-:Y:S01]  /*f4e70*/  LDS R11, [R179+UR10+0xf080] ;  /* 0x00f0800ab30b7984 */ /* 0x0003e20008000800 */
[----:B------:R-:W-:-:S02]  /*f4e80*/  IMAD.MOV.U32 R3, RZ, RZ, R170 ;  /* 0x000000ffff037224 */ /* 0x000fc400078e00aa */
[----:B------:R-:W-:Y:S02]  /*f4e90*/  IMAD.MOV.U32 R252, RZ, RZ, R171 ;  /* 0x000000fffffc7224 */ /* 0x000fe400078e00ab */
[----:B------:R-:W-:Y:S02]  /*f4ea0*/  IMAD.MOV.U32 R170, RZ, RZ, R216 ;  /* 0x000000ffffaa7224 */ /* 0x000fe400078e00d8 */
[----:B------:R-:W-:Y:S02]  /*f4eb0*/  IMAD.MOV.U32 R171, RZ, RZ, R217 ;  /* 0x000000ffffab7224 */ /* 0x000fe400078e00d9 */
[----:B------:R-:W-:Y:S01]  /*f4ec0*/  IMAD.MOV.U32 R158, RZ, RZ, R220 ;  /* 0x000000ffff9e7224 */ /* 0x000fe200078e00dc */
[----:B------:R-:W-:Y:S01]  /*f4ed0*/  MOV R159, R221 ;  /* 0x000000dd009f7202 */ /* 0x000fe20000000f00 */
[----:B------:R-:W-:Y:S02]  /*f4ee0*/  IMAD.MOV.U32 R154, RZ, RZ, R224 ;  /* 0x000000ffff9a7224 */ /* 0x000fe400078e00e0 */
[----:B-1----:R-:W-:-:S02]  /*f4ef0*/  IMAD.MOV.U32 R179, RZ, RZ, R213 ;  /* 0x000000ffffb37224 */ /* 0x002fc400078e00d5 */
[----:B------:R-:W-:Y:S02]  /*f4f00*/  IMAD.MOV.U32 R155, RZ, RZ, R225 ;  /* 0x000000ffff9b7224 */ /* 0x000fe400078e00e1 */
[----:B------:R-:W-:Y:S02]  /*f4f10*/  IMAD.MOV.U32 R142, RZ, RZ, R228 ;  /* 0x000000ffff8e7224 */ /* 0x000fe400078e00e4 */
[----:B------:R-:W-:Y:S01]  /*f4f20*/  IMAD.MOV.U32 R143, RZ, RZ, R229 ;  /* 0x000000ffff8f7224 */ /* 0x000fe200078e00e5 */
[----:B------:R-:W-:Y:S01]  /*f4f30*/  MOV R146, R232 ;  /* 0x000000e800927202 */ /* 0x000fe20000000f00 */
[----:B------:R-:W-:Y:S02]  /*f4f40*/  IMAD.MOV.U32 R147, RZ, RZ, R233 ;  /* 0x000000ffff937224 */ /* 0x000fe400078e00e9 */
[----:B------:R-:W-:Y:S02]  /*f4f50*/  IMAD.MOV.U32 R166, RZ, RZ, R236 ;  /* 0x000000ffffa67224 */ /* 0x000fe400078e00ec */
[----:B------:R-:W-:Y:S01]  /*f4f60*/  IMAD.MOV.U32 R167, RZ, RZ, R237 ;  /* 0x000000ffffa77224 */ /* 0x000fe200078e00ed */
[----:B------:R-:W-:Y:S04]  /*f4f70*/  LDS R8, [R0+UR10+0xe080] ;  /* 0x00e0800a00087984 */ /* 0x000fe80008000800 */
[----:B------:R1:W-:Y:S04]  /*f4f80*/  STL.64 [R1+0x1a30], R4 ;  /* 0x001a300401007387 */ /* 0x0003e80000100a00 */
[----:B------:R4:W-:Y:S04]  /*f4f90*/  STL.64 [R1+0x1a38], R6 ;  /* 0x001a380601007387 */ /* 0x0009e80000100a00 */
[----:B------:R-:W-:Y:S04]  /*f4fa0*/  STL [R1+0x9a60], R244 ;  /* 0x009a60f401007387 */ /* 0x000fe80000100800 */
[----:B------:R1:W-:Y:S04]  /*f4fb0*/  STL [R1+0x9a5c], R245 ;  /* 0x009a5cf501007387 */ /* 0x0003e80000100800 */
        /* <DEDUP_REMOVED lines=8> */
[----:B------:R-:W3:Y:S04]  /*f5040*/  LDL R156, [R1+0x80] ;  /* 0x00008000019c7983 */ /* 0x000ee80000100800 */
[----:B------:R-:W3:Y:S04]  /*f5050*/  LDL R157, [R1+0x84] ;  /* 0x00008400019d7983 */ /* 0x000ee80000100800 */
[----:B------:R-:W3:Y:S04]  /*f5060*/  LDL.LU R220, [R1+0x9d7c] ;  /* 0x009d7c0001dc7983 */ /* 0x000ee80000300800 */
[----:B------:R-:W3:Y:S04]  /*f5070*/  LDL.LU R221, [R1+0x9d78] ;  /* 0x009d780001dd7983 */ /* 0x000ee80000300800 */
        /* <DEDUP_REMOVED lines=12> */
[----:B------:R-:W3:Y:S04]  /*f5140*/  LDL.64 R148, [R1+0x60] ;  /* 0x0000600001947983 */ /* 0x000ee80000100a00 */
[----:B------:R-:W3:Y:S04]  /*f5150*/  LDL.64 R150, [R1+0x68] ;  /* 0x0000680001967983 */ /* 0x000ee80000100a00 */
[----:B------:R-:W3:Y:S04]  /*f5160*/  LDL.64 R160, [R1+0x90] ;  /* 0x0000900001a07983 */ /* 0x000ee80000100a00 */
[----:B------:R-:W3:Y:S04]  /*f5170*/  LDL.64 R162, [R1+0x98] ;  /* 0x0000980001a27983 */ /* 0x000ee80000100a00 */
        /* <DEDUP_REMOVED lines=30> */
[----:B------:R-:W3:Y:S04]  /*f5360*/  LDL R132, [R1] ;  /* 0x0000000001847983 */ /* 0x000ee80000100800 */
[----:B------:R-:W3:Y:S04]  /*f5370*/  LDL R133, [R1+0x4] ;  /* 0x0000040001857983 */ /* 0x000ee80000100800 */
[----:B------:R-:W3:Y:S04]  /*f5380*/  LDL.LU R44, [R1+0x2050] ;  /* 0x00205000012c7983 */ /* 0x000ee80000300800 */
[----:B------:R-:W3:Y:S04]  /*f5390*/  LDL.LU R45, [R1+0x2054] ;  /* 0x00205400012d7983 */ /* 0x000ee80000300800 */
[----:B------:R-:W3:Y:S04]  /*f53a0*/  LDL.LU R46, [R1+0x2058] ;  /* 0x00205800012e7983 */ /* 0x000ee80000300800 */
[----:B------:R-:W3:Y:S04]  /*f53b0*/  LDL.LU R47, [R1+0x205c] ;  /* 0x00205c00012f7983 */ /* 0x000ee80000300800 */
[----:B------:R-:W3:Y:S04]  /*f53c0*/  LDL.64 R36, [R1+0x20] ;  /* 0x0000200001247983 */ /* 0x000ee80000100a00 */
        /* <DEDUP_REMOVED lines=17> */
[----:B------:R-:W4:Y:S01]  /*f54e0*/  LDL.LU R24, [R1+0xe40] ;  /* 0x000e400001187983 */ /* 0x000f220000300800 */
[C---:B--2---:R-:W-:Y:S03]  /*f54f0*/  HMMA.1688.F32.TF32 R128, R56.reuse, R244, R184 ;  /* 0x000000f43880723c */ /* 0x044fe600000810b8 */
[----:B------:R-:W2:Y:S04]  /*f5500*/  LDL.LU R25, [R1+0xe44] ;  /* 0x000e440001197983 */ /* 0x000ea80000300800 */
[----:B------:R-:W2:Y:S01]  /*f5510*/  LDL.LU R26, [R1+0xe48] ;  /* 0x000e4800011a7983 */ /* 0x000ea20000300800 */
[C---:B------:R-:W-:Y:S08]  /*f5520*/  HMMA.1688.F32.TF32 R108, R56.reuse, R240, R180 ;  /* 0x000000f0386c723c */ /* 0x040ff000000810b4 */
[----:B---3--:R-:W-:Y:S01]  /*f5530*/  HMMA.1688.F32.TF32 R112, R56, R248, R188 ;  /* 0x000000f83870723c */ /* 0x008fe200000810bc */
[----:B------:R-:W2:Y:S04]  /*f5540*/  LDL.LU R27, [R1+0xe4c] ;  /* 0x000e4c00011b7983 */ /* 0x000ea80000300800 */
[----:B------:R-:W3:Y:S04]  /*f5550*/  LDL.64 R172, [R1+0xc0] ;  /* 0x0000c00001ac7983 */ /* 0x000ee80000100a00 */
[----:B------:R-:W2:Y:S04]  /*f5560*/  LDL.64 R174, [R1+0xc8] ;  /* 0x0000c80001ae7983 */ /* 0x000ea80000100a00 */
[----:B------:R-:W2:Y:S04]  /*f5570*/  LDL.64 R180, [R1+0xe0] ;  /* 0x0000e00001b47983 */ /* 0x000ea80000100a00 */
[----:B------:R-:W2:Y:S04]  /*f5580*/  LDL.64 R182, [R1+0xe8] ;  /* 0x0000e80001b67983 */ /* 0x000ea80000100a00 */
[----:B------:R-:W2:Y:S04]  /*f5590*/  LDL.64 R184, [R1+0xf0] ;  /* 0x0000f00001b87983 */ /* 0x000ea80000100a00 */
[----:B------:R-:W2:Y:S04]  /*f55a0*/  LDL.64 R186, [R1+0xf8] ;  /* 0x0000f80001ba7983 */ /* 0x000ea80000100a00 */
[----:B------:R-:W2:Y:S04]  /*f55b0*/  LDL.64 R188, [R1+0x100] ;  /* 0x0001000001bc7983 */ /* 0x000ea80000100a00 */
[----:B------:R-:W2:Y:S04]  /*f55c0*/  LDL.64 R190, [R1+0x108] ;  /* 0x0001080001be7983 */ /* 0x000ea80000100a00 */
[----:B------:R1:W-:Y:S04]  /*f55d0*/  STL [R1+0x9a64], R248 ;  /* 0x009a64f801007387 */ /* 0x0003e80000100800 */
[----:B------:R-:W-:Y:S04]  /*f55e0*/  STL [R1+0x9a58], R249 ;  /* 0x009a58f901007387 */ /* 0x000fe80000100800 */
[----:B------:R-:W1:Y:S01]  /*f55f0*/  LDS R10, [R0+UR10+0xf080] ;  /* 0x00f0800a000a7984 */ /* 0x000e620008000800 */
[----:B------:R-:W-:Y:S01]  /*f5600*/  MOV R245, R37 ;  /* 0x0000002500f57202 */ /* 0x000fe20000000f00 */
[----:B------:R-:W-:-:S04]  /*f5610*/  IMAD.MOV.U32 R244, RZ, RZ, R36 ;  /* 0x000000fffff47224 */ /* 0x000fc800078e0024 */
[----:B------:R1:W-:Y:S02]  /*f5620*/  STL [R1+0x9a6c], R245 ;  /* 0x009a6cf501007387 */ /* 0x0003e40000100800 */
[----:B-1----:R-:W-:Y:S02]  /*f5630*/  IMAD.MOV.U32 R248, RZ, RZ, R33 ;  /* 0x000000fffff87224 */ /* 0x002fe400078e0021 */
[----:B------:R1:W-:Y:S04]  /*f5640*/  STL [R1+0x9a68], R244 ;  /* 0x009a68f401007387 */ /* 0x0003e80000100800 */
[----:B------:R-:W-:Y:S01]  /*f5650*/  STL [R1+0x9a70], R248 ;  /* 0x009a70f801007387 */ /* 0x000fe20000100800 */
[----:B------:R-:W-:Y:S02]  /*f5660*/  IMAD.MOV.U32 R245, RZ, RZ, R140 ;  /* 0x000000fffff57224 */ /* 0x000fe400078e008c */
[----:B-1----:R-:W-:-:S03]  /*f5670*/  IMAD.MOV.U32 R244, RZ, RZ, R141 ;  /* 0x000000fffff47224 */ /* 0x002fc600078e008d */
[----:B------:R-:W-:Y:S04]  /*f5680*/  STL [R1+0x9a7c], R245 ;  /* 0x009a7cf501007387 */ /* 0x000fe80000100800 */
[----:B------:R-:W-:Y:S04]  /*f5690*/  STL [R1+0x9a78], R244 ;  /* 0x009a78f401007387 */ /* 0x000fe80000100800 */
        /* <DEDUP_REMOVED lines=72> */
[----:B--2---:R-:W-:Y:S01]  /*f5b20*/  IMAD.MOV.U32 R249, RZ, RZ, R180 ;  /* 0x000000fffff97224 */ /* 0x004fe200078e00b4 */
[C---:B------:R-:W-:Y:S04]  /*f5b30*/  HMMA.1688.F32.TF32 R128, R8.reuse, R246, R128 ;  /* 0x000000f60880723c */ /* 0x040fe80000081080 */
        /* <DEDUP_REMOVED lines=12> */
[----:B------:R-:W-:Y:S05]  /*f5c00*/  STL [R1+0x9a4c], R216 ;  /* 0x009a4cd801007387 */ /* 0x000fea0000100800 */
[C---:B------:R-:W-:Y:S08]  /*f5c10*/  HMMA.1688.F32.TF32 R100, R56.reuse, R140, R100 ;  /* 0x0000008c3864723c */ /* 0x040ff00000081064 */
[C---:B------:R-:W-:Y:S08]  /*f5c20*/  HMMA.1688.F32.TF32 R104, R56.reuse, R144, R104 ;  /* 0x000000903868723c */ /* 0x040ff00000081068 */
[C---:B----4-:R-:W-:Y:S08]  /*f5c30*/  HMMA.1688.F32.TF32 R4, R56.reuse, R148, R4 ;  /* 0x000000943804723c */ /* 0x050ff00000081004 */
[C---:B------:R-:W-:Y:S08]  /*f5c40*/  HMMA.1688.F32.TF32 R12, R56.reuse, R152, R12 ;  /* 0x00000098380c723c */ /* 0x040ff0000008100c */
[C---:B------:R-:W-:Y:S08]  /*f5c50*/  HMMA.1688.F32.TF32 R16, R56.reuse, R156, R16 ;  /* 0x0000009c3810723c */ /* 0x040ff00000081010 */
[C---:B------:R-:W-:Y:S08]  /*f5c60*/  HMMA.1688.F32.TF32 R20, R56.reuse, R160, R20 ;  /* 0x000000a03814723c */ /* 0x040ff00000081014 */
[C---:B------:R-:W-:Y:S08]  /*f5c70*/  HMMA.1688.F32.TF32 R24, R56.reuse, R164, R24 ;  /* 0x000000a43818723c */ /* 0x040ff00000081018 */
[----:B------:R-:W-:Y:S01]  /*f5c80*/  HMMA.1688.F32.TF32 R28, R56, R168, R28 ;  /* 0x000000a8381c723c */ /* 0x000fe2000008101c */
[----:B------:R-:W-:Y:S07]  /*f5c90*/  STL [R1+0x9a48], R217 ;  /* 0x009a48d901007387 */ /* 0x000fee0000100800 */
[----:B------:R-:W-:Y:S08]  /*f5ca0*/  HMMA.1688.F32.TF32 R108, R8, R242, R108 ;  /* 0x000000f2086c723c */ /* 0x000ff0000008106c */
        /* <DEDUP_REMOVED lines=21> */
[----:B-1----:R-:W3:Y:S04]  /*f5e00*/  LDL R242, [R1+0x28] ;  /* 0x0000280001f27983 */ /* 0x002ee80000100800 */
[----:B------:R-:W3:Y:S04]  /*f5e10*/  LDL R243, [R1+0x2c] ;  /* 0x00002c0001f37983 */ /* 0x000ee80000100800 */
[----:B------:R1:W-:Y:S04]  /*f5e20*/  STL.64 [R1+0x9d50], R130 ;  /* 0x009d508201007387 */ /* 0x0003e80000100a00 */
[----:B------:R-:W-:Y:S04]  /*f5e30*/  STL.64 [R1+0x9d48], R128 ;  /* 0x009d488001007387 */ /* 0x000fe80000100a00 */
[----:B-1----:R-:W4:Y:S04]  /*f5e40*/  LDL.64 R130, [R1+0x18] ;  /* 0x0000180001827983 */ /* 0x002f280000100a00 */
[----:B------:R1:W-:Y:S04]  /*f5e50*/  STL.64 [R1+0x9d40], R114 ;  /* 0x009d407201007387 */ /* 0x0003e80000100a00 */
[----:B------:R-:W-:Y:S04]  /*f5e60*/  STL.64 [R1+0x9d38], R112 ;  /* 0x009d387001007387 */ /* 0x000fe80000100a00 */
[----:B-1----:R-:W2:Y:S01]  /*f5e70*/  LDL.64 R114, [R1+0x8] ;  /* 0x0000080001727983 */ /* 0x002ea20000100a00 */
[----:B------:R-:W-:Y:S01]  /*f5e80*/  HMMA.1688.F32.TF32 R104, R8, R146, R104 ;  /* 0x000000920868723c */ /* 0x000fe20000081068 */
[----:B------:R-:W-:Y:S01]  /*f5e90*/  IMAD.MOV.U32 R249, RZ, RZ, R150 ;  /* 0x000000fffff97224 */ /* 0x000fe200078e0096 */
[----:B------:R-:W-:Y:S01]  /*f5ea0*/  MOV R248, R151 ;  /* 0x0000009700f87202 */ /* 0x000fe20000000f00 */
[----:B------:R-:W-:-:S02]  /*f5eb0*/  IMAD.MOV.U32 R245, RZ, RZ, R162 ;  /* 0x000000fffff57224 */ /* 0x000fc400078e00a2 */
[----:B------:R-:W-:Y:S01]  /*f5ec0*/  IMAD.MOV.U32 R244, RZ, RZ, R163 ;  /* 0x000000fffff47224 */ /* 0x000fe200078e00a3 */
[----:B------:R-:W-:Y:S01]  /*f5ed0*/  MOV R236, R182 ;  /* 0x000000b600ec7202 */ /* 0x000fe20000000f00 */
[----:B------:R-:W-:Y:S01]  /*f5ee0*/  IMAD.MOV.U32 R237, RZ, RZ, R183 ;  /* 0x000000ffffed7224 */ /* 0x000fe200078e00b7 */
[C---:B------:R-:W-:Y:S08]  /*f5ef0*/  HMMA.1688.F32.TF32 R12, R8.reuse, R154, R12 ;  /* 0x0000009a080c723c */ /* 0x040ff0000008100c */
[C---:B------:R-:W-:Y:S08]  /*f5f00*/  HMMA.1688.F32.TF32 R16, R8.reuse, R158, R16 ;  /* 0x0000009e0810723c */ /* 0x040ff00000081010 */
[C---:B------:R-:W-:Y:S08]  /*f5f10*/  HMMA.1688.F32.TF32 R20, R8.reuse, R162, R20 ;  /* 0x000000a20814723c */ /* 0x040ff00000081014 */
[C---:B------:R-:W-:Y:S08]  /*f5f20*/  HMMA.1688.F32.TF32 R24, R8.reuse, R166, R24 ;  /* 0x000000a60818723c */ /* 0x040ff00000081018 */
[C---:B------:R-:W-:Y:S08]  /*f5f30*/  HMMA.1688.F32.TF32 R28, R8.reuse, R170, R28 ;  /* 0x000000aa081c723c */ /* 0x040ff0000008101c */
[----:B------:R-:W-:Y:S01]  /*f5f40*/  HMMA.1688.F32.TF32 R32, R8, R174, R32 ;  /* 0x000000ae0820723c */ /* 0x000fe20000081020 */
[----:B------:R-:W-:-:S02]  /*f5f50*/  IMAD.MOV.U32 R228, RZ, RZ, R174 ;  /* 0x000000ffffe47224 */ /* 0x000fc400078e00ae */
[----:B------:R-:W-:Y:S01]  /*f5f60*/  IMAD.MOV.U32 R229, RZ, RZ, R175 ;  /* 0x000000ffffe57224 */ /* 0x000fe200078e00af */
[----:B------:R-:W-:Y:S04]  /*f5f70*/  STL.64 [R1+0x9d30], R106 ;  /* 0x009d306a01007387 */ /* 0x000fe80000100a00 */
[----:B------:R-:W-:Y:S04]  /*f5f80*/  STL.64 [R1+0x9d28], R104 ;  /* 0x009d286801007387 */ /* 0x000fe80000100a00 */
[----:B------:R-:W-:Y:S04]  /*f5f90*/  STL.64 [R1+0x9ab8], R250 ;  /* 0x009ab8fa01007387 */ /* 0x000fe80000100a00 */
[----:B------:R1:W-:Y:S04]  /*f5fa0*/  STL.64 [R1+0x9ab0], R248 ;  /* 0x009ab0f801007387 */ /* 0x0003e80000100a00 */
[----:B------:R-:W-:Y:S04]  /*f5fb0*/  STL.64 [R1+0x9ac8], R246 ;  /* 0x009ac8f601007387 */ /* 0x000fe80000100a00 */
[----:B------:R1:W-:Y:S01]  /*f5fc0*/  STL.64 [R1+0x9ac0], R244 ;  /* 0x009ac0f401007387 */ /* 0x0003e20000100a00 */
[C---:B------:R-:W-:Y:S08]  /*f5fd0*/  HMMA.1688.F32.TF32 R36, R8.reuse, R178, R36 ;  /* 0x000000b20824723c */ /* 0x040ff00000081024 */
[C---:B------:R-:W-:Y:S08]  /*f5fe0*/  HMMA.1688.F32.TF32 R40, R8.reuse, R182, R40 ;  /* 0x000000b60828723c */ /* 0x040ff00000081028 */
[----:B------:R-:W-:Y:S01]  /*f5ff0*/  HMMA.1688.F32.TF32 R44, R8, R186, R44 ;  /* 0x000000ba082c723c */ /* 0x000fe2000008102c */
[----:B------:R-:W-:-:S02]  /*f6000*/  IMAD.MOV.U32 R224, RZ, RZ, R186 ;  /* 0x000000ffffe07224 */ /* 0x000fc400078e00ba */
[----:B------:R-:W-:-:S05]  /*f6010*/  IMAD.MOV.U32 R225, RZ, RZ, R187 ;  /* 0x000000ffffe17224 */ /* 0x000fca00078e00bb */
[C---:B------:R-:W-:Y:S01]  /*f6020*/  HMMA.1688.F32.TF32 R48, R8.reuse, R190, R48 ;  /* 0x000000be0830723c */ /* 0x040fe20000081030 */
[----:B------:R-:W-:Y:S01]  /*f6030*/  IMAD.MOV.U32 R220, RZ, RZ, R190 ;  /* 0x000000ffffdc7224 */ /* 0x000fe200078e00be */
[----:B------:R-:W-:Y:S01]  /*f6040*/  MOV R221, R191 ;  /* 0x000000bf00dd7202 */ /* 0x000fe20000000f00 */
        /* <DEDUP_REMOVED lines=48> */
[----:B------:R1:W-:Y:S01]  /*f6350*/  STL.64 [R1+0x9ad8], R238 ;  /* 0x009ad8ee01007387 */ /* 0x0003e20000100a00 */
[C---:B------:R-:W-:Y:S03]  /*f6360*/  HMMA.1688.F32.TF32 R52, R8.reuse, R238, R52 ;  /* 0x000000ee0834723c */ /* 0x040fe60000081034 */
[----:B------:R1:W-:Y:S05]  /*f6370*/  STL.64 [R1+0x9ad0], R236 ;  /* 0x009ad0ec01007387 */ /* 0x0003ea0000100a00 */
[C---:B------:R-:W-:Y:S08]  /*f6380*/  HMMA.1688.F32.TF32 R60, R8.reuse, R234, R60 ;  /* 0x000000ea083c723c */ /* 0x040ff0000008103c */
[C---:B------:R-:W-:Y:S01]  /*f6390*/  HMMA.1688.F32.TF32 R64, R8.reuse, R230, R64 ;  /* 0x000000e60840723c */ /* 0x040fe20000081040 */
[----:B-1----:R-:W3:Y:S04]  /*f63a0*/  LDL R238, [R1+0x308] ;  /* 0x0003080001ee7983 */ /* 0x002ee80000100800 */
[----:B------:R-:W3:Y:S04]  /*f63b0*/  LDL R236, [R1+0x300] ;  /* 0x0003000001ec7983 */ /* 0x000ee80000100800 */
[----:B------:R-:W3:Y:S04]  /*f63c0*/  LDL R237, [R1+0x304] ;  /* 0x0003040001ed7983 */ /* 0x000ee80000100800 */
[----:B------:R-:W3:Y:S04]  /*f63d0*/  LDL R239, [R1+0x30c] ;  /* 0x00030c0001ef7983 */ /* 0x000ee80000100800 */
[----:B------:R1:W-:Y:S01]  /*f63e0*/  STL.64 [R1+0x9ae8], R234 ;  /* 0x009ae8ea01007387 */ /* 0x0003e20000100a00 */
[C---:B------:R-:W-:Y:S08]  /*f63f0*/  HMMA.1688.F32.TF32 R68, R8.reuse, R226, R68 ;  /* 0x000000e20844723c */ /* 0x040ff00000081044 */
[C---:B------:R-:W-:Y:S08]  /*f6400*/  HMMA.1688.F32.TF32 R72, R8.reuse, R222, R72 ;  /* 0x000000de0848723c */ /* 0x040ff00000081048 */
[C---:B------:R-:W-:Y:S08]  /*f6410*/  HMMA.1688.F32.TF32 R76, R8.reuse, R218, R76 ;  /* 0x000000da084c723c */ /* 0x040ff0000008104c */
[C---:B------:R-:W-:Y:S08]  /*f6420*/  HMMA.1688.F32.TF32 R80, R8.reuse, R214, R80 ;  /* 0x000000d60850723c */ /* 0x040ff00000081050 */
[----:B------:R-:W-:Y:S01]  /*f6430*/  HMMA.1688.F32.TF32 R84, R8, R210, R84 ;  /* 0x000000d20854723c */ /* 0x000fe20000081054 */
[----:B----4-:R-:W-:-:S02]  /*f6440*/  IMAD.MOV.U32 R232, RZ, RZ, R130 ;  /* 0x000000ffffe87224 */ /* 0x010fc400078e0082 */
[----:B------:R-:W-:-:S05]  /*f6450*/  IMAD.MOV.U32 R233, RZ, RZ, R131 ;  /* 0x000000ffffe97224 */ /* 0x000fca00078e0083 */
[----:B------:R4:W-:Y:S04]  /*f6460*/  STL.64 [R1+0x9ae0], R232 ;  /* 0x009ae0e801007387 */ /* 0x0009e80000100a00 */
[----:B-1----:R-:W3:Y:S04]  /*f6470*/  LDL R234, [R1+0x2f8] ;  /* 0x0002f80001ea7983 */ /* 0x002ee80000100800 */
[----:B------:R-:W3:Y:S04]  /*f6480*/  LDL R235, [R1+0x2fc] ;  /* 0x0002fc0001eb7983 */ /* 0x000ee80000100800 */
[----:B----4-:R-:W4:Y:S04]  /*f6490*/  LDL R232, [R1+0x2f0] ;  /* 0x0002f00001e87983 */ /* 0x010f280000100800 */
[----:B------:R-:W4:Y:S04]  /*f64a0*/  LDL R233, [R1+0x2f4] ;  /* 0x0002f40001e97983 */ /* 0x000f280000100800 */
[----:B------:R1:W-:Y:S04]  /*f64b0*/  STL.64 [R1+0x9af8], R230 ;  /* 0x009af8e601007387 */ /* 0x0003e80000100a00 */
[----:B------:R1:W-:Y:S01]  /*f64c0*/  STL.64 [R1+0x9af0], R228 ;  /* 0x009af0e401007387 */ /* 0x0003e20000100a00 */
[----:B--2---:R-:W-:Y:S01]  /*f64d0*/  MOV R216, R114 ;  /* 0x0000007200d87202 */ /* 0x004fe20000000f00 */
[----:B------:R-:W-:-:S02]  /*f64e0*/  IMAD.MOV.U32 R217, RZ, RZ, R115 ;  /* 0x000000ffffd97224 */ /* 0x000fc400078e0073 */
        /* <DEDUP_REMOVED lines=38> */
[----:B---3--:R-:W-:Y:S01]  /*f6750*/  HMMA.1688.F32.TF32 R136, R8, R242, R136 ;  /* 0x000000f20888723c */ /* 0x008fe20000081088 */
[----:B------:R-:W-:-:S07]  /*f6760*/  LOP3.LUT R243, R0, 0x20, RZ, 0x3c, !PT ;  /* 0x0000002000f37812 */ /* 0x000fce00078e3cff */
[C---:B------:R-:W-:Y:S01]  /*f6770*/  HMMA.1688.F32.TF32 R56, R8.reuse, R58, R124 ;  /* 0x0000003a0838723c */ /* 0x040fe2000008107c */
[----:B------:R-:W-:Y:S04]  /*f6780*/  LDS R124, [R0+UR10+0x10080] ;  /* 0x0100800a007c7984 */ /* 0x000fe80008000800 */
[----:B------:R-:W-:Y:S04]  /*f6790*/  LDS R125, [R243+UR10+0x10080] ;  /* 0x0100800af37d7984 */ /* 0x000fe80008000800 */
[----:B------:R-:W-:Y:S04]  /*f67a0*/  LDS R127, [R243+UR10+0x11080] ;  /* 0x0110800af37f7984 */ /* 0x000fe80008000800 */
[----:B------:R-:W2:Y:S01]  /*f67b0*/  LDS R126, [R0+UR10+0x11080] ;  /* 0x0110800a007e7984 */ /* 0x000ea20008000800 */
[C---:B------:R-:W-:Y:S08]  /*f67c0*/  HMMA.1688.F32.TF32 R100, R8.reuse, R142, R100 ;  /* 0x0000008e0864723c */ /* 0x040ff00000081064 */
[C---:B------:R-:W-:Y:S08]  /*f67d0*/  HMMA.1688.F32.TF32 R4, R8.reuse, R150, R4 ;  /* 0x000000960804723c */ /* 0x040ff00000081004 */
[C---:B------:R-:W-:Y:S01]  /*f67e0*/  HMMA.1688.F32.TF32 R88, R8.reuse, R206, R88 ;  /* 0x000000ce0858723c */ /* 0x040fe20000081058 */
        /* <DEDUP_REMOVED lines=22> */
[C---:B------:R-:W-:Y:S08]  /*f6950*/  HMMA.1688.F32.TF32 R120, R8.reuse, R194, R120 ;  /* 0x000000c20878723c */ /* 0x040ff00000081078 */
[C---:B------:R-:W-:Y:S08]  /*f6960*/  HMMA.1688.F32.TF32 R132, R8.reuse, R114, R132 ;  /* 0x000000720884723c */ /* 0x040ff00000081084 */
[----:B------:R-:W-:Y:S01]  /*f6970*/  HMMA.1688.F32.TF32 R116, R8, R130, R116 ;  /* 0x000000820874723c */ /* 0x000fe20000081074 */
[----:B------:R-:W-:Y:S04]  /*f6980*/  LDS R9, [R243+UR10+0x12080] ;  /* 0x0120800af3097984 */ /* 0x000fe80008000800 */
[----:B------:R-:W-:Y:S04]  /*f6990*/  LDS R11, [R243+UR10+0x13080] ;  /* 0x0130800af30b7984 */ /* 0x000fe80008000800 */
[----:B------:R-:W-:Y:S04]  /*f69a0*/  LDS R8, [R0+UR10+0x12080] ;  /* 0x0120800a00087984 */ /* 0x000fe80008000800 */
[----:B-1----:R-:W3:Y:S04]  /*f69b0*/  LDL R202, [R1+0x278] ;  /* 0x0002780001ca7983 */ /* 0x002ee80000100800 */
[----:B------:R-:W3:Y:S04]  /*f69c0*/  LDL R203, [R1+0x27c] ;  /* 0x00027c0001cb7983 */ /* 0x000ee80000100800 */
[----:B------:R-:W3:Y:S04]  /*f69d0*/  LDL R200, [R1+0x270] ;  /* 0x0002700001c87983 */ /* 0x000ee80000100800 */
[----:B------:R-:W3:Y:S04]  /*f69e0*/  LDL R201, [R1+0x274] ;  /* 0x0002740001c97983 */ /* 0x000ee80000100800 */
[----:B------:R1:W-:Y:S04]  /*f69f0*/  STL.64 [R1+0x9b78], R198 ;  /* 0x009b78c601007387 */ /* 0x0003e80000100a00 */
[----:B------:R1:W-:Y:S04]  /*f6a00*/  STL.64 [R1+0x9b70], R196 ;  /* 0x009b70c401007387 */ /* 0x0003e80000100a00 */
[----:B------:R-:W3:Y:S04]  /*f6a10*/  LDL R104, [R1+0x240] ;  /* 0x0002400001687983 */ /* 0x000ee80000100800 */
[----:B------:R-:W3:Y:S04]  /*f6a20*/  LDL R105, [R1+0x244] ;  /* 0x0002440001697983 */ /* 0x000ee80000100800 */
[----:B------:R-:W2:Y:S04]  /*f6a30*/  LDS R10, [R0+UR10+0x13080] ;  /* 0x0130800a000a7984 */ /* 0x000ea80008000800 */
        /* <DEDUP_REMOVED lines=10> */
[----:B------:R1:W-:Y:S04]  /*f6ae0*/  STL [R1+0x9cf8], R243 ;  /* 0x009cf8f301007387 */ /* 0x0003e80000100800 */
[----:B------:R-:W3:Y:S04]  /*f6af0*/  LDL R240, [R1+0x200] ;  /* 0x0002000001f07983 */ /* 0x000ee80000100800 */
[----:B------:R-:W3:Y:S04]  /*f6b00*/  LDL R241, [R1+0x204] ;  /* 0x0002040001f17983 */ /* 0x000ee80000100800 */
[----:B------:R-:W3:Y:S04]  /*f6b10*/  LDL R242, [R1+0x208] ;  /* 0x0002080001f27983 */ /* 0x000ee80000100800 */
[----:B-1----:R-:W3:Y:S04]  /*f6b20*/  LDL R243, [R1+0x20c] ;  /* 0x00020c0001f37983 */ /* 0x002ee80000100800 */
        /* <DEDUP_REMOVED lines=9> */
[----:B-1----:R-:W2:Y:S04]  /*f6bc0*/  LDL R128, [R1+0x1f0] ;  /* 0x0001f00001807983 */ /* 0x002ea80000100800 */
[----:B------:R-:W2:Y:S01]  /*f6bd0*/  LDL R129, [R1+0x1f4] ;  /* 0x0001f40001817983 */ /* 0x000ea20000100800 */
[C---:B------:R-:W-:Y:S08]  /*f6be0*/  HMMA.1688.F32.TF32 R100, R124.reuse, R104, R100 ;  /* 0x000000687c64723c */ /* 0x040ff00000081064 */
[----:B--2---:R-:W-:-:S15]  /*f6bf0*/  HMMA.1688.F32.TF32 R112, R124, R128, R112 ;  /* 0x000000807c70723c */ /* 0x004fde0000081070 */
[----:B------:R-:W-:-:S04]  /*f6c00*/  NOP ;  /* 0x0000000000007918 */ /* 0x000fc80000000000 */
[----:B------:R1:W-:Y:S04]  /*f6c10*/  STL.64 [R1+0x9d10], R114 ;  /* 0x009d107201007387 */ /* 0x0003e80000100a00 */
[----:B------:R-:W-:Y:S04]  /*f6c20*/  STL.64 [R1+0x9d08], R112 ;  /* 0x009d087001007387 */ /* 0x000fe80000100a00 */
[----:B------:R2:W-:Y:S04]  /*f6c30*/  STL.64 [R1+0x9d00], R242 ;  /* 0x009d00f201007387 */ /* 0x0005e80000100a00 */
[----:B------:R-:W3:Y:S04]  /*f6c40*/  LDL R130, [R1+0x1d8] ;  /* 0x0001d80001827983 */ /* 0x000ee80000100800 */
[----:B------:R-:W3:Y:S04]  /*f6c50*/  LDL R131, [R1+0x1dc] ;  /* 0x0001dc0001837983 */ /* 0x000ee80000100800 */
[----:B-1----:R-:W4:Y:S04]  /*f6c60*/  LDL R114, [R1+0x1e8] ;  /* 0x0001e80001727983 */ /* 0x002f280000100800 */
[----:B--2---:R-:W2:Y:S04]  /*f6c70*/  LDL R242, [R1+0x1f8] ;  /* 0x0001f80001f27983 */ /* 0x004ea80000100800 */
[----:B------:R-:W2:Y:S04]  /*f6c80*/  LDL R243, [R1+0x1fc] ;  /* 0x0001fc0001f37983 */ /* 0x000ea80000100800 */
[----:B------:R-:W2:Y:S04]  /*f6c90*/  LDL R115, [R1+0x1ec] ;  /* 0x0001ec0001737983 */ /* 0x000ea80000100800 */
[----:B------:R-:W4:Y:S04]  /*f6ca0*/  LDL.LU.64 R106, [R1+0x9d30] ;  /* 0x009d3000016a7983 */ /* 0x000f280000300a00 */
[----:B------:R-:W4:Y:S01]  /*f6cb0*/  LDL.LU.64 R104, [R1+0x9d28] ;  /* 0x009d280001687983 */ /* 0x000f220000300a00 */
        /* <DEDUP_REMOVED lines=27> */
[----:B---3--:R-:W-:Y:S08]  /*f6e70*/  HMMA.1688.F32.TF32 R108, R8, R130, R108 ;  /* 0x00000082086c723c */ /* 0x008ff0000008106c */
[----:B----4-:R-:W-:Y:S01]  /*f6e80*/  HMMA.1688.F32.TF32 R104, R124, R192, R104 ;  /* 0x000000c07c68723c */ /* 0x010fe20000081068 */
[----:B------:R-:W3:Y:S04]  /*f6e90*/  LDL R126, [R1+0x248] ;  /* 0x00024800017e7983 */ /* 0x000ee80000100800 */
[----:B------:R-:W3:Y:S04]  /*f6ea0*/  LDL R127, [R1+0x24c] ;  /* 0x00024c00017f7983 */ /* 0x000ee80000100800 */
[----:B------:R-:W2:Y:S04]  /*f6eb0*/  LDL.LU.64 R130, [R1+0x9d20] ;  /* 0x009d200001827983 */ /* 0x000ea80000300a00 */
[----:B------:R-:W2:Y:S01]  /*f6ec0*/  LDL.LU.64 R128, [R1+0x9d18] ;  /* 0x009d180001807983 */ /* 0x000ea20000300a00 */
[C---:B------:R-:W-:Y:S08]  /*f6ed0*/  HMMA.1688.F32.TF32 R116, R8.reuse, R142, R116 ;  /* 0x0000008e0874723c */ /* 0x040ff00000081074 */
[C---:B------:R-:W-:Y:S08]  /*f6ee0*/  HMMA.1688.F32.TF32 R136, R8.reuse, R146, R136 ;  /* 0x000000920888723c */ /* 0x040ff00000081088 */
[C---:B------:R-:W-:Y:S01]  /*f6ef0*/  HMMA.1688.F32.TF32 R56, R8.reuse, R150, R56 ;  /* 0x000000960838723c */ /* 0x040fe20000081038 */
[----:B------:R-:W-:Y:S07]  /*f6f00*/  LDS R124, [R0+UR10+0x14080] ;  /* 0x0140800a007c7984 */ /* 0x000fee0008000800 */
[C---:B--2---:R-:W-:Y:S01]  /*f6f10*/  HMMA.1688.F32.TF32 R128, R8.reuse, R114, R128 ;  /* 0x000000720880723c */ /* 0x044fe20000081080 */
[----:B------:R-:W2:Y:S04]  /*f6f20*/  LDL.LU.64 R114, [R1+0x9d10] ;  /* 0x009d100001727983 */ /* 0x000ea80000300a00 */
[----:B------:R-:W2:Y:S03]  /*f6f30*/  LDL.LU.64 R112, [R1+0x9d08] ;  /* 0x009d080001707983 */ /* 0x000ea60000300a00 */
[C---:B--2---:R-:W-:Y:S01]  /*f6f40*/  HMMA.1688.F32.TF32 R112, R8.reuse, R242, R112 ;  /* 0x000000f20870723c */ /* 0x044fe20000081070 */
[----:B------:R-:W2:Y:S07]  /*f6f50*/  LDL.LU.64 R242, [R1+0x9d00] ;  /* 0x009d000001f27983 */ /* 0x000eae0000300a00 */
[C---:B--2---:R-:W-:Y:S01]  /*f6f60*/  HMMA.1688.F32.TF32 R132, R8.reuse, R242, R132 ;  /* 0x000000f20884723c */ /* 0x044fe20000081084 */
[----:B------:R-:W2:Y:S04]  /*f6f70*/  LDL.LU R243, [R1+0x9cf8] ;  /* 0x009cf80001f37983 */ /* 0x000ea80000300800 */
[----:B------:R-:W4:Y:S04]  /*f6f80*/  LDL.LU.64 R142, [R1+0x9cf0] ;  /* 0x009cf000018e7983 */ /* 0x000f280000300a00 */
        /* <DEDUP_REMOVED lines=8> */
[----:B------:R-:W2:Y:S01]  /*f7010*/  LDL R181, [R1+0x3d4] ;  /* 0x0003d40001b57983 */ /* 0x000ea20000100800 */
[C---:B---3--:R-:W-:Y:S03]  /*f7020*/  HMMA.1688.F32.TF32 R100, R8.reuse, R126, R100 ;  /* 0x0000007e0864723c */ /* 0x048fe60000081064 */
[----:B------:R-:W-:Y:S05]  /*f7030*/  LDS R126, [R0+UR10+0x15080] ;  /* 0x0150800a007e7984 */ /* 0x000fea0008000800 */
        /* <DEDUP_REMOVED lines=14> */
[----:B------:R-:W3:Y:S04]  /*f7120*/  LDL R244, [R1+0x120] ;  /* 0x0001200001f47983 */ /* 0x000ee80000100800 */
[----:B------:R-:W3:Y:S04]  /*f7130*/  LDL R245, [R1+0x124] ;  /* 0x0001240001f57983 */ /* 0x000ee80000100800 */
        /* <DEDUP_REMOVED lines=75> */
[----:B------:R-:W4:Y:S05]  /*f75f0*/  LDL.LU.64 R178, [R1+0x9c60] ;  /* 0x009c600001b27983 */ /* 0x000f2a0000300a00 */
[C---:B------:R-:W-:Y:S08]  /*f7600*/  HMMA.1688.F32.TF32 R64, R8.reuse, R182, R64 ;  /* 0x000000b60840723c */ /* 0x040ff00000081040 */
[C---:B------:R-:W-:Y:S08]  /*f7610*/  HMMA.1688.F32.TF32 R68, R8.reuse, R186, R68 ;  /* 0x000000ba0844723c */ /* 0x040ff00000081044 */
[----:B------:R-:W-:Y:S01]  /*f7620*/  HMMA.1688.F32.TF32 R72, R8, R190, R72 ;  /* 0x000000be0848723c */ /* 0x000fe20000081048 */
[----:B------:R-:W4:Y:S04]  /*f7630*/  LDL.LU.64 R176, [R1+0x9c58] ;  /* 0x009c580001b07983 */ /* 0x000f280000300a00 */
[----:B------:R-:W-:Y:S04]  /*f7640*/  LDS R8, [R0+UR10+0x16080] ;  /* 0x0160800a00087984 */ /* 0x000fe80008000800 */
[----:B------:R-:W-:Y:S04]  /*f7650*/  LDS R10, [R0+UR10+0x17080] ;  /* 0x0170800a000a7984 */ /* 0x000fe80008000800 */
[----:B--2---:R-:W-:Y:S04]  /*f7660*/  LDS R125, [R243+UR10+0x14080] ;  /* 0x0140800af37d7984 */ /* 0x004fe80008000800 */
[----:B------:R-:W1:Y:S04]  /*f7670*/  LDS R127, [R243+UR10+0x15080] ;  /* 0x0150800af37f7984 */ /* 0x000e680008000800 */
[----:B------:R-:W-:Y:S04]  /*f7680*/  LDS R9, [R243+UR10+0x16080] ;  /* 0x0160800af3097984 */ /* 0x000fe80008000800 */
[----:B------:R-:W2:Y:S04]  /*f7690*/  LDS R11, [R243+UR10+0x17080] ;  /* 0x0170800af30b7984 */ /* 0x000ea80008000800 */
[----:B------:R1:W-:Y:S04]  /*f76a0*/  STL [R1+0x9bf8], R243 ;  /* 0x009bf8f301007387 */ /* 0x0003e80000100800 */
[----:B------:R-:W2:Y:S04]  /*f76b0*/  LDL R240, [R1+0x400] ;  /* 0x0004000001f07983 */ /* 0x000ea80000100800 */
[----:B------:R-:W2:Y:S04]  /*f76c0*/  LDL R241, [R1+0x404] ;  /* 0x0004040001f17983 */ /* 0x000ea80000100800 */
[----:B------:R-:W2:Y:S04]  /*f76d0*/  LDL R242, [R1+0x408] ;  /* 0x0004080001f27983 */ /* 0x000ea80000100800 */
[----:B-1----:R-:W2:Y:S04]  /*f76e0*/  LDL R243, [R1+0x40c] ;  /* 0x00040c0001f37983 */ /* 0x002ea80000100800 */
[----:B------:R-:W2:Y:S01]  /*f76f0*/  LDL.LU.64 R182, [R1+0x9c50] ;  /* 0x009c500001b67983 */ /* 0x000ea20000300a00 */
[C---:B------:R-:W-:Y:S08]  /*f7700*/  HMMA.1688.F32.TF32 R128, R124.reuse, R184, R128 ;  /* 0x000000b87c80723c */ /* 0x040ff00000081080 */
[C---:B------:R-:W-:Y:S01]  /*f7710*/  HMMA.1688.F32.TF32 R108, R124.reuse, R180, R108 ;  /* 0x000000b47c6c723c */ /* 0x040fe2000008106c */
[----:B------:R-:W2:Y:S04]  /*f7720*/  LDL.LU.64 R180, [R1+0x9c48] ;  /* 0x009c480001b47983 */ /* 0x000ea80000300a00 */
[----:B------:R-:W2:Y:S04]  /*f7730*/  LDL.LU.64 R186, [R1+0x9c40] ;  /* 0x009c400001ba7983 */ /* 0x000ea80000300a00 */
[----:B------:R-:W2:Y:S04]  /*f7740*/  LDL.LU.64 R184, [R1+0x9c38] ;  /* 0x009c380001b87983 */ /* 0x000ea80000300a00 */
[----:B------:R-:W-:Y:S04]  /*f7750*/  STL.64 [R1+0x9c20], R130 ;  /* 0x009c208201007387 */ /* 0x000fe80000100a00 */
[----:B------:R1:W-:Y:S04]  /*f7760*/  STL.64 [R1+0x9c18], R128 ;  /* 0x009c188001007387 */ /* 0x0003e80000100a00 */
[----:B-1----:R-:W2:Y:S04]  /*f7770*/  LDL R128, [R1+0x3f0] ;  /* 0x0003f00001807983 */ /* 0x002ea80000100800 */
[----:B------:R-:W2:Y:S01]  /*f7780*/  LDL R129, [R1+0x3f4] ;  /* 0x0003f40001817983 */ /* 0x000ea20000100800 */
[C---:B---3--:R-:W-:Y:S08]  /*f7790*/  HMMA.1688.F32.TF32 R116, R124.reuse, R188, R116 ;  /* 0x000000bc7c74723c */ /* 0x048ff00000081074 */
[----:B--2---:R-:W-:-:S15]  /*f77a0*/  HMMA.1688.F32.TF32 R112, R124, R128, R112 ;  /* 0x000000807c70723c */ /* 0x004fde0000081070 */
[----:B------:R-:W-:-:S04]  /*f77b0*/  NOP ;  /* 0x0000000000007918 */ /* 0x000fc80000000000 */
[----:B------:R1:W-:Y:S04]  /*f77c0*/  STL.64 [R1+0x9c10], R114 ;  /* 0x009c107201007387 */ /* 0x0003e80000100a00 */
[----:B------:R-:W-:Y:S04]  /*f77d0*/  STL.64 [R1+0x9c08], R112 ;  /* 0x009c087001007387 */ /* 0x000fe80000100a00 */
[----:B------:R-:W2:Y:S04]  /*f77e0*/  LDL R130, [R1+0x3d8] ;  /* 0x0003d80001827983 */ /* 0x000ea80000100800 */
[----:B------:R-:W2:Y:S04]  /*f77f0*/  LDL R131, [R1+0x3dc] ;  /* 0x0003dc0001837983 */ /* 0x000ea80000100800 */
[----:B-1----:R-:W3:Y:S04]  /*f7800*/  LDL R114, [R1+0x3e8] ;  /* 0x0003e80001727983 */ /* 0x002ee80000100800 */
[----:B------:R-:W3:Y:S04]  /*f7810*/  LDL R115, [R1+0x3ec] ;  /* 0x0003ec0001737983 */ /* 0x000ee80000100800 */
[----:B------:R1:W-:Y:S04]  /*f7820*/  STL.64 [R1+0x9c00], R242 ;  /* 0x009c00f201007387 */ /* 0x0003e80000100a00 */
[----:B-1----:R-:W3:Y:S04]  /*f7830*/  LDL.64 R242, [R1+0x3f8] ;  /* 0x0003f80001f27983 */ /* 0x002ee80000100a00 */
[----:B------:R-:W3:Y:S04]  /*f7840*/  LDL.LU.64 R190, [R1+0x9c30] ;  /* 0x009c300001be7983 */ /* 0x000ee80000300a00 */
[----:B------:R-:W3:Y:S01]  /*f7850*/  LDL.LU.64 R188, [R1+0x9c28] ;  /* 0x009c280001bc7983 */ /* 0x000ee20000300a00 */
        /* <DEDUP_REMOVED lines=28> */
[----:B---3--:R-:W-:Y:S01]  /*f7a20*/  HMMA.1688.F32.TF32 R48, R124, R188, R48 ;  /* 0x000000bc7c30723c */ /* 0x008fe20000081030 */
[----:B------:R-:W2:Y:S04]  /*f7a30*/  LDL R126, [R1+0x418] ;  /* 0x00041800017e7983 */ /* 0x000ea80000100800 */
        /* <DEDUP_REMOVED lines=8> */
[C---:B------:R-:W-:Y:S01]  /*f7ac0*/  HMMA.1688.F32.TF32 R68, R8.reuse, R174, R68 ;  /* 0x000000ae0844723c */ /* 0x040fe20000081044 */
[----:B------:R-:W-:Y:S07]  /*f7ad0*/  LDS R124, [R0+UR10+0x18080] ;  /* 0x0180800a007c7984 */ /* 0x000fee0008000800 */
[----:B---3--:R-:W-:Y:S01]  /*f7ae0*/  HMMA.1688.F32.TF32 R128, R8, R114, R128 ;  /* 0x000000720880723c */ /* 0x008fe20000081080 */
[----:B------:R-:W3:Y:S04]  /*f7af0*/  LDL.LU.64 R114, [R1+0x9c10] ;  /* 0x009c100001727983 */ /* 0x000ee80000300a00 */
[----:B------:R-:W3:Y:S01]  /*f7b00*/  LDL.LU.64 R112, [R1+0x9c08] ;  /* 0x009c080001707983 */ /* 0x000ee20000300a00 */
[----:B------:R-:W-:-:S02]  /*f7b10*/  IMAD.MOV.U32 R127, RZ, RZ, R2 ;  /* 0x000000ffff7f7224 */ /* 0x000fc400078e0002 */
[----:B------:R-:W-:-:S05]  /*f7b20*/  IMAD.MOV.U32 R2, RZ, RZ, R243 ;  /* 0x000000ffff027224 */ /* 0x000fca00078e00f3 */
[C---:B--2---:R-:W-:Y:S01]  /*f7b30*/  HMMA.1688.F32.TF32 R116, R8.reuse, R126, R116 ;  /* 0x0000007e0874723c */ /* 0x044fe20000081074 */
[----:B------:R-:W-:Y:S07]  /*f7b40*/  LDS R126, [R0+UR10+0x19080] ;  /* 0x0190800a007e7984 */ /* 0x000fee0008000800 */
[C---:B---3--:R-:W-:Y:S01]  /*f7b50*/  HMMA.1688.F32.TF32 R112, R8.reuse, R242, R112 ;  /* 0x000000f20870723c */ /* 0x048fe20000081070 */
[----:B------:R-:W2:Y:S07]  /*f7b60*/  LDL.LU.64 R242, [R1+0x9c00] ;  /* 0x009c000001f27983 */ /* 0x000eae0000300a00 */
        /* <DEDUP_REMOVED lines=40> */
[----:B-1----:R-:W2:Y:S04]  /*f7df0*/  LDL R176, [R1+0x1570] ;  /* 0x0015700001b07983 */ /* 0x002ea80000100800 */
[----:B------:R-:W2:Y:S04]  /*f7e00*/  LDL R177, [R1+0x1574] ;  /* 0x0015740001b17983 */ /* 0x000ea80000100800 */
[----:B------:R-:W2:Y:S04]  /*f7e10*/  LDL R178, [R1+0x1578] ;  /* 0x0015780001b27983 */ /* 0x000ea80000100800 */
[----:B------:R-:W2:Y:S04]  /*f7e20*/  LDL R179, [R1+0x157c] ;  /* 0x00157c0001b37983 */ /* 0x000ea80000100800 */
[----:B---3--:R-:W3:Y:S04]  /*f7e30*/  LDL R172, [R1+0x1360] ;  /* 0x0013600001ac7983 */ /* 0x008ee80000100800 */
[----:B------:R-:W3:Y:S01]  /*f7e40*/  LDL R173, [R1+0x1364] ;  /* 0x0013640001ad7983 */ /* 0x000ee20000100800 */
[----:B------:R-:W-:-:S03]  /*f7e50*/  IMAD.MOV.U32 R174, RZ, RZ, R3 ;  /* 0x000000ffffae7224 */ /* 0x000fc600078e0003 */
[----:B------:R-:W2:Y:S01]  /*f7e60*/  LDL.LU R3, [R1+0x9bf4] ;  /* 0x009bf40001037983 */ /* 0x000ea20000300800 */
[----:B------:R-:W-:-:S03]  /*f7e70*/  IMAD.MOV.U32 R175, RZ, RZ, R252 ;  /* 0x000000ffffaf7224 */ /* 0x000fc600078e00fc */
[----:B------:R-:W2:Y:S04]  /*f7e80*/  LDL.LU R252, [R1+0x9bf0] ;  /* 0x009bf00001fc7983 */ /* 0x000ea80000300800 */
[----:B------:R-:W2:Y:S04]  /*f7e90*/  LDL R116, [R1+0x12e0] ;  /* 0x0012e00001747983 */ /* 0x000ea80000100800 */
        /* <DEDUP_REMOVED lines=21> */
[----:B----4-:R-:W4:Y:S04]  /*f7ff0*/  LDL R168, [R1+0x1350] ;  /* 0x0013500001a87983 */ /* 0x010f280000100800 */
        /* <DEDUP_REMOVED lines=82> */
[----:B------:R-:W-:Y:S04]  /*f8520*/  LDS R8, [R0+UR10+0x1a080] ;  /* 0x01a0800a00087984 */ /* 0x000fe80008000800 */
[----:B------:R-:W-:Y:S04]  /*f8530*/  LDS R10, [R0+UR10+0x1b080] ;  /* 0x01b0800a000a7984 */ /* 0x000fe80008000800 */
[----:B------:R-:W-:Y:S04]  /*f8540*/  LDS R125, [R243+UR10+0x18080] ;  /* 0x0180800af37d7984 */ /* 0x000fe80008000800 */
[----:B------:R-:W1:Y:S04]  /*f8550*/  LDS R127, [R243+UR10+0x19080] ;  /* 0x0190800af37f7984 */ /* 0x000e680008000800 */
[----:B------:R-:W-:Y:S04]  /*f8560*/  LDS R9, [R243+UR10+0x1a080] ;  /* 0x01a0800af3097984 */ /* 0x000fe80008000800 */
[----:B------:R4:W2:Y:S04]  /*f8570*/  LDS R11, [R243+UR10+0x1b080] ;  /* 0x01b0800af30b7984 */ /* 0x0008a80008000800 */
[----:B----4-:R-:W4:Y:S04]  /*f8580*/  LDL R243, [R1+0x127c] ;  /* 0x00127c0001f37983 */ /* 0x010f280000100800 */
[----:B------:R-:W2:Y:S01]  /*f8590*/  LDL.LU.64 R118, [R1+0x9be8] ;  /* 0x009be80001767983 */ /* 0x000ea20000300a00 */
[C---:B-1----:R-:W-:Y:S03]  /*f85a0*/  HMMA.1688.F32.TF32 R132, R124.reuse, R116, R132 ;  /* 0x000000747c84723c */ /* 0x042fe60000081084 */
[----:B------:R-:W2:Y:S04]  /*f85b0*/  LDL.LU.64 R116, [R1+0x9be0] ;  /* 0x009be00001747983 */ /* 0x000ea80000300a00 */
[----:B------:R-:W3:Y:S01]  /*f85c0*/  LDL.LU.64 R138, [R1+0x9bd8] ;  /* 0x009bd800018a7983 */ /* 0x000ee20000300a00 */
[C---:B--2---:R-:W-:Y:S03]  /*f85d0*/  HMMA.1688.F32.TF32 R116, R124.reuse, R136, R116 ;  /* 0x000000887c74723c */ /* 0x044fe60000081074 */
[----:B------:R-:W3:Y:S04]  /*f85e0*/  LDL.LU.64 R136, [R1+0x9bd0] ;  /* 0x009bd00001887983 */ /* 0x000ee80000300a00 */
[----:B------:R-:W2:Y:S01]  /*f85f0*/  LDL.LU.64 R58, [R1+0x9bc8] ;  /* 0x009bc800013a7983 */ /* 0x000ea20000300a00 */
[C---:B---3--:R-:W-:Y:S03]  /*f8600*/  HMMA.1688.F32.TF32 R136, R124.reuse, R56, R136 ;  /* 0x000000387c88723c */ /* 0x048fe60000081088 */
[----:B------:R-:W2:Y:S04]  /*f8610*/  LDL.LU.64 R56, [R1+0x9bc0] ;  /* 0x009bc00001387983 */ /* 0x000ea80000300a00 */
[----:B------:R-:W3:Y:S01]  /*f8620*/  LDL.LU.64 R102, [R1+0x9bb8] ;  /* 0x009bb80001667983 */ /* 0x000ee20000300a00 */
[C---:B--2---:R-:W-:Y:S03]  /*f8630*/  HMMA.1688.F32.TF32 R56, R124.reuse, R100, R56 ;  /* 0x000000647c38723c */ /* 0x044fe60000081038 */
[----:B------:R-:W3:Y:S04]  /*f8640*/  LDL.LU.64 R100, [R1+0x9bb0] ;  /* 0x009bb00001647983 */ /* 0x000ee80000300a00 */
[----:B------:R-:W2:Y:S01]  /*f8650*/  LDL.LU.64 R106, [R1+0x9ba8] ;  /* 0x009ba800016a7983 */ /* 0x000ea20000300a00 */
[C---:B------:R-:W-:Y:S08]  /*f8660*/  HMMA.1688.F32.TF32 R16, R124.reuse, R20, R16 ;  /* 0x000000147c10723c */ /* 0x040ff00000081010 */
[C---:B------:R-:W-:Y:S08]  /*f8670*/  HMMA.1688.F32.TF32 R108, R124.reuse, R232, R108 ;  /* 0x000000e87c6c723c */ /* 0x040ff0000008106c */
[C---:B------:R-:W-:Y:S08]  /*f8680*/  HMMA.1688.F32.TF32 R128, R124.reuse, R236, R128 ;  /* 0x000000ec7c80723c */ /* 0x040ff00000081080 */
[C---:B---3--:R-:W-:Y:S01]  /*f8690*/  HMMA.1688.F32.TF32 R100, R124.reuse, R104, R100 ;  /* 0x000000687c64723c */ /* 0x048fe20000081064 */
[----:B------:R-:W2:Y:S04]  /*f86a0*/  LDL.LU.64 R104, [R1+0x9ba0] ;  /* 0x009ba00001687983 */ /* 0x000ea80000300a00 */
[----:B------:R-:W3:Y:S04]  /*f86b0*/  LDL.LU.64 R22, [R1+0x9b98] ;  /* 0x009b980001167983 */ /* 0x000ee80000300a00 */
[----:B------:R-:W3:Y:S04]  /*f86c0*/  LDL.LU.64 R20, [R1+0x9b90] ;  /* 0x009b900001147983 */ /* 0x000ee80000300a00 */
[----:B------:R-:W2:Y:S01]  /*f86d0*/  LDL.LU.64 R194, [R1+0x9b88] ;  /* 0x009b880001c27983 */ /* 0x000ea20000300a00 */
[C---:B------:R-:W-:Y:S08]  /*f86e0*/  HMMA.1688.F32.TF32 R24, R124.reuse, R196, R24 ;  /* 0x000000c47c18723c */ /* 0x040ff00000081018 */
[----:B------:R-:W-:Y:S08]  /*f86f0*/  HMMA.1688.F32.TF32 R28, R124, R200, R28 ;  /* 0x000000c87c1c723c */ /* 0x000ff0000008101c */
[----:B------:R-:W-:Y:S08]  /*f8700*/  HMMA.1688.F32.TF32 R108, R8, R234, R108 ;  /* 0x000000ea086c723c */ /* 0x000ff0000008106c */
[C---:B------:R-:W-:Y:S08]  /*f8710*/  HMMA.1688.F32.TF32 R32, R124.reuse, R204, R32 ;  /* 0x000000cc7c20723c */ /* 0x040ff00000081020 */
[----:B------:R-:W-:Y:S08]  /*f8720*/  HMMA.1688.F32.TF32 R36, R124, R208, R36 ;  /* 0x000000d07c24723c */ /* 0x000ff00000081024 */
        /* <DEDUP_REMOVED lines=19> */
[C---:B---3--:R-:W-:Y:S01]  /*f8860*/  HMMA.1688.F32.TF32 R20, R124.reuse, R192, R20 ;  /* 0x000000c07c14723c */ /* 0x048fe20000081014 */
        /* <DEDUP_REMOVED lines=18> */
[----:B--2---:R-:W-:Y:S03]  /*f8990*/  HMMA.1688.F32.TF32 R104, R124, R180, R104 ;  /* 0x000000b47c68723c */ /* 0x004fe60000081068 */
[----:B------:R-:W2:Y:S04]  /*f89a0*/  LDL.LU.64 R228, [R1+0x9af0] ;  /* 0x009af00001e47983 */ /* 0x000ea80000300a00 */
[----:B------:R-:W2:Y:S04]  /*f89b0*/  LDL.64 R126, [R1+0x12c8] ;  /* 0x0012c800017e7983 */ /* 0x000ea80000100a00 */
        /* <DEDUP_REMOVED lines=16> */
[----:B------:R2:W-:Y:S02]  /*f8ac0*/  STL.64 [R1+0x1a08], R114 ;  /* 0x001a087201007387 */ /* 0x0005e40000100a00 */
[C---:B--2---:R-:W-:Y:S08]  /*f8ad0*/  HMMA.1688.F32.TF32 R112, R8.reuse, R110, R116 ;  /* 0x0000006e0870723c */ /* 0x044ff00000081074 */
[C---:B------:R-:W-:Y:S08]  /*f8ae0*/  HMMA.1688.F32.TF32 R108, R8.reuse, R126, R136 ;  /* 0x0000007e086c723c */ /* 0x040ff00000081088 */
[----:B---3--:R-:W-:Y:S01]  /*f8af0*/  HMMA.1688.F32.TF32 R128, R8, R130, R132 ;  /* 0x000000820880723c */ /* 0x008fe20000081084 */
[----:B------:R-:W-:Y:S01]  /*f8b00*/  IMAD.MOV.U32 R190, RZ, RZ, R126 ;  /* 0x000000ffffbe7224 */ /* 0x000fe200078e007e */
[----:B------:R-:W-:-:S15]  /*f8b10*/  MOV R191, R127 ;  /* 0x0000007f00bf7202 */ /* 0x000fde0000000f00 */
[----:B------:R-:W-:Y:S02]  /*f8b20*/  NOP ;  /* 0x0000000000007918 */ /* 0x000fe40000000000 */
        /* <DEDUP_REMOVED lines=12> */
[----:B-1----:R-:W4:Y:S04]  /*f8bf0*/  LDL R130, [R1+0x11e8] ;  /* 0x0011e80001827983 */ /* 0x002f280000100800 */
[----:B--2---:R-:W2:Y:S04]  /*f8c00*/  LDL R114, [R1+0x11f8] ;  /* 0x0011f80001727983 */ /* 0x004ea80000100800 */
[----:B------:R-:W2:Y:S04]  /*f8c10*/  LDL R115, [R1+0x11fc] ;  /* 0x0011fc0001737983 */ /* 0x000ea80000100800 */
[----:B---3--:R-:W3:Y:S04]  /*f8c20*/  LDL R110, [R1+0x11d8] ;  /* 0x0011d800016e7983 */ /* 0x008ee80000100800 */
[----:B------:R-:W3:Y:S04]  /*f8c30*/  LDL R111, [R1+0x11dc] ;  /* 0x0011dc00016f7983 */ /* 0x000ee80000100800 */
[----:B------:R-:W2:Y:S04]  /*f8c40*/  LDL R131, [R1+0x11ec] ;  /* 0x0011ec0001837983 */ /* 0x000ea80000100800 */
[----:B------:R-:W2:Y:S04]  /*f8c50*/  LDL R126, [R1+0x11c8] ;  /* 0x0011c800017e7983 */ /* 0x000ea80000100800 */
[----:B------:R-:W2:Y:S04]  /*f8c60*/  LDL R127, [R1+0x11cc] ;  /* 0x0011cc00017f7983 */ /* 0x000ea80000100800 */
[----:B------:R1:W-:Y:S04]  /*f8c70*/  STL.64 [R1+0x99b8], R190 ;  /* 0x0099b8be01007387 */ /* 0x0003e80000100a00 */
[----:B------:R-:W-:Y:S04]  /*f8c80*/  STL.64 [R1+0x99b0], R188 ;  /* 0x0099b0bc01007387 */ /* 0x000fe80000100a00 */
[----:B-1----:R-:W2:Y:S02]  /*f8c90*/  LDL.64 R190, [R1+0x12b8] ;  /* 0x0012b80001be7983 */ /* 0x002ea40000100a00 */
[----:B--2---:R-:W-:-:S15]  /*f8ca0*/  HMMA.1688.F32.TF32 R56, R8, R190, R56 ;  /* 0x000000be0838723c */ /* 0x004fde0000081038 */
[----:B------:R-:W-:-:S04]  /*f8cb0*/  NOP ;  /* 0x0000000000007918 */ /* 0x000fc80000000000 */
[----:B------:R-:W-:Y:S04]  /*f8cc0*/  STL.64 [R1+0x19c0], R56 ;  /* 0x0019c03801007387 */ /* 0x000fe80000100a00 */
[----:B------:R1:W-:Y:S04]  /*f8cd0*/  STL.64 [R1+0x19c8], R58 ;  /* 0x0019c83a01007387 */ /* 0x0003e80000100a00 */
[----:B-1----:R-:W2:Y:S04]  /*f8ce0*/  LDL R58, [R1+0x12a8] ;  /* 0x0012a800013a7983 */ /* 0x002ea80000100800 */
[----:B------:R-:W2:Y:S01]  /*f8cf0*/  LDL R59, [R1+0x12ac] ;  /* 0x0012ac00013b7983 */ /* 0x000ea20000100800 */
[----:B------:R-:W-:-:S02]  /*f8d00*/  IMAD.MOV.U32 R186, RZ, RZ, R190 ;  /* 0x000000ffffba7224 */ /* 0x000fc400078e00be */
[----:B------:R-:W-:-:S05]  /*f8d10*/  IMAD.MOV.U32 R187, RZ, RZ, R191 ;  /* 0x000000ffffbb7224 */ /* 0x000fca00078e00bf */
[----:B------:R1:W-:Y:S04]  /*f8d20*/  STL.64 [R1+0x99c8], R186 ;  /* 0x0099c8ba01007387 */ /* 0x0003e80000100a00 */
[----:B------:R-:W-:Y:S04]  /*f8d30*/  STL.64 [R1+0x99c0], R184 ;  /* 0x0099c0b801007387 */ /* 0x000fe80000100a00 */
[----:B-1----:R-:W3:Y:S04]  /*f8d40*/  LDL R186, [R1+0x1238] ;  /* 0x0012380001ba7983 */ /* 0x002ee80000100800 */
[----:B------:R-:W3:Y:S01]  /*f8d50*/  LDL R187, [R1+0x123c] ;  /* 0x00123c0001bb7983 */ /* 0x000ee20000100800 */
[C---:B------:R-:W-:Y:S08]  /*f8d60*/  HMMA.1688.F32.TF32 R4, R8.reuse, R250, R4 ;  /* 0x000000fa0804723c */ /* 0x040ff00000081004 */
[C---:B----4-:R-:W-:Y:S08]  /*f8d70*/  HMMA.1688.F32.TF32 R12, R8.reuse, R242, R12 ;  /* 0x000000f2080c723c */ /* 0x050ff0000008100c */
[----:B--2---:R-:W-:Y:S01]  /*f8d80*/  HMMA.1688.F32.TF32 R56, R8, R58, R100 ;  /* 0x0000003a0838723c */ /* 0x004fe20000081064 */
[----:B------:R-:W2:-:S15]  /*f8d90*/  LDL R102, [R1+0x1248] ;  /* 0x0012480001667983 */ /* 0x000e9e0000100800 */
[----:B------:R-:W-:-:S03]  /*f8da0*/  NOP ;  /* 0x0000000000007918 */ /* 0x000fc60000000000 */
[----:B------:R-:W-:Y:S04]  /*f8db0*/  STL.64 [R1+0x19b0], R56 ;  /* 0x0019b03801007387 */ /* 0x000fe80000100a00 */
[----:B------:R1:W-:Y:S04]  /*f8dc0*/  STL.64 [R1+0x19b8], R58 ;  /* 0x0019b83a01007387 */ /* 0x0003e80000100a00 */
[----:B------:R-:W2:Y:S01]  /*f8dd0*/  LDL R103, [R1+0x124c] ;  /* 0x00124c0001677983 */ /* 0x000ea20000100800 */
[----:B-1----:R-:W-:Y:S03]  /*f8de0*/  HMMA.1688.F32.TF32 R56, R8, R182, R104 ;  /* 0x000000b60838723c */ /* 0x002fe60000081068 */
[----:B------:R-:W4:-:S15]  /*f8df0*/  LDL R106, [R1+0x1258] ;  /* 0x00125800016a7983 */ /* 0x000f1e0000100800 */
[----:B------:R-:W-:Y:S01]  /*f8e00*/  NOP ;  /* 0x0000000000007918 */ /* 0x000fe20000000000 */
[----:B------:R-:W-:Y:S04]  /*f8e10*/  STL.64 [R1+0x19a0], R56 ;  /* 0x0019a03801007387 */ /* 0x000fe80000100a00 */
[----:B------:R-:W-:Y:S04]  /*f8e20*/  STL.64 [R1+0x19a8], R58 ;  /* 0x0019a83a01007387 */ /* 0x000fe80000100a00 */
[----:B------:R-:W4:Y:S04]  /*f8e30*/  LDL R107, [R1+0x125c] ;  /* 0x00125c00016b7983 */ /* 0x000f280000100800 */
[----:B------:R-:W2:Y:S04]  /*f8e40*/  LDL.LU R180, [R1+0xc30] ;  /* 0x000c300001b47983 */ /* 0x000ea80000300800 */
[----:B------:R-:W2:Y:S04]  /*f8e50*/  LDL.LU R181, [R1+0xc34] ;  /* 0x000c340001b57983 */ /* 0x000ea80000300800 */
[----:B------:R-:W2:Y:S04]  /*f8e60*/  LDL.LU R182, [R1+0xc38] ;  /* 0x000c380001b67983 */ /* 0x000ea80000300800 */
[----:B------:R-:W2:Y:S04]  /*f8e70*/  LDL.LU R183, [R1+0xc3c] ;  /* 0x000c3c0001b77983 */ /* 0x000ea80000300800 */
[----:B------:R-:W2:Y:S04]  /*f8e80*/  LDL.LU.64 R250, [R1+0x9ab8] ;  /* 0x009ab80001fa7983 */ /* 0x000ea80000300a00 */
[----:B------:R-:W2:Y:S04]  /*f8e90*/  LDL.LU.64 R248, [R1+0x9ab0] ;  /* 0x009ab00001f87983 */ /* 0x000ea80000300a00 */
[----:B------:R-:W-:Y:S04]  /*f8ea0*/  STL.64 [R1+0x1ae0], R4 ;  /* 0x001ae00401007387 */ /* 0x000fe80000100a00 */
[----:B------:R1:W-:Y:S01]  /*f8eb0*/  STL.64 [R1+0x1ae8], R6 ;  /* 0x001ae80601007387 */ /* 0x0003e20000100a00 */
[----:B------:R-:W-:Y:S01]  /*f8ec0*/  MOV R166, R252 ;  /* 0x000000fc00a67202 */ /* 0x000fe20000000f00 */
[----:B------:R-:W-:Y:S01]  /*f8ed0*/  IMAD.MOV.U32 R167, RZ, RZ, R3 ;  /* 0x000000ffffa77224 */ /* 0x000fe200078e0003 */
[----:B------:R-:W-:Y:S01]  /*f8ee0*/  LOP3.LUT R191, R0, 0x20, RZ, 0x3c, !PT ;  /* 0x0000002000bf7812 */ /* 0x000fe200078e3cff */
[----:B------:R-:W-:Y:S04]  /*f8ef0*/  LDS R56, [R0+UR10+0xc100] ;  /* 0x00c1000a00387984 */ /* 0x000fe80008000800 */
[----:B------:R-:W-:Y:S04]  /*f8f00*/  LDS R58, [R0+UR10+0xd100] ;  /* 0x00d1000a003a7984 */ /* 0x000fe80008000800 */
[----:B------:R-:W-:Y:S04]  /*f8f10*/  LDS R57, [R191+UR10+0xc100] ;  /* 0x00c1000abf397984 */ /* 0x000fe80008000800 */
[----:B------:R-:W2:Y:S04]  /*f8f20*/  LDS R59, [R191+UR10+0xd100] ;  /* 0x00d1000abf3b7984 */ /* 0x000ea80008000800 */
[----:B-1----:R-:W2:Y:S04]  /*f8f30*/  LDL R6, [R1+0x1268] ;  /* 0x0012680001067983 */ /* 0x002ea80000100800 */
[----:B------:R-:W2:Y:S04]  /*f8f40*/  LDL R7, [R1+0x126c] ;  /* 0x00126c0001077983 */ /* 0x000ea80000100800 */
[----:B------:R-:W3:Y:S04]  /*f8f50*/  LDL.LU.64 R242, [R1+0x9aa8] ;  /* 0x009aa80001f27983 */ /* 0x000ee80000300a00 */
[----:B------:R-:W3:Y:S04]  /*f8f60*/  LDL.LU.64 R240, [R1+0x9aa0] ;  /* 0x009aa00001f07983 */ /* 0x000ee80000300a00 */
[----:B------:R-:W-:Y:S04]  /*f8f70*/  STL.64 [R1+0x1990], R12 ;  /* 0x0019900c01007387 */ /* 0x000fe80000100a00 */
[----:B------:R4:W-:Y:S01]  /*f8f80*/  STL.64 [R1+0x1998], R14 ;  /* 0x0019980e01007387 */ /* 0x0009e20000100a00 */
[----:B------:R-:W-:Y:S01]  /*f8f90*/  IMAD.MOV.U32 R190, RZ, RZ, R232 ;  /* 0x000000ffffbe7224 */ /* 0x000fe200078e00e8 */
[C---:B----4-:R-:W-:Y:S08]  /*f8fa0*/  HMMA.1688.F32.TF32 R12, R8.reuse, R106, R20 ;  /* 0x0000006a080c723c */ /* 0x050ff00000081014 */
[C---:B--2---:R-:W-:Y:S08]  /*f8fb0*/  HMMA.1688.F32.TF32 R16, R8.reuse, R6, R16 ;  /* 0x000000060810723c */ /* 0x044ff00000081010 */
[C---:B------:R-:W-:Y:S11]  /*f8fc0*/  HMMA.1688.F32.TF32 R4, R8.reuse, R102, R24 ;  /* 0x000000660804723c */ /* 0x040ff60000081018 */
[----:B------:R-:W-:Y:S04]  /*f8fd0*/  STL.64 [R1+0x1980], R16 ;  /* 0x0019801001007387 */ /* 0x000fe80000100a00 */
[----:B------:R3:W-:Y:S04]  /*f8fe0*/  STL.64 [R1+0x1988], R18 ;  /* 0x0019881201007387 */ /* 0x0007e80000100a00 */
[----:B------:R-:W-:Y:S04]  /*f8ff0*/  STL.64 [R1+0x1970], R12 ;  /* 0x0019700c01007387 */ /* 0x000fe80000100a00 */
[----:B------:R1:W-:Y:S04]  /*f9000*/  STL.64 [R1+0x1978], R14 ;  /* 0x0019780e01007387 */ /* 0x0003e80000100a00 */
[----:B------:R-:W-:Y:S04]  /*f9010*/  STL.64 [R1+0x1960], R4 ;  /* 0x0019600401007387 */ /* 0x000fe80000100a00 */
[----:B------:R2:W-:Y:S01]  /*f9020*/  STL.64 [R1+0x1968], R6 ;  /* 0x0019680601007387 */ /* 0x0005e20000100a00 */
[C---:B---3--:R-:W-:Y:S08]  /*f9030*/  HMMA.1688.F32.TF32 R16, R8.reuse, R186, R28 ;  /* 0x000000ba0810723c */ /* 0x048ff0000008101c */
[C---:B-1----:R-:W-:Y:S08]  /*f9040*/  HMMA.1688.F32.TF32 R12, R8.reuse, R138, R32 ;  /* 0x0000008a080c723c */ /* 0x042ff00000081020 */
[C---:B--2---:R-:W-:Y:S03]  /*f9050*/  HMMA.1688.F32.TF32 R4, R8.reuse, R118, R36 ;  /* 0x000000760804723c */ /* 0x044fe60000081024 */
        /* <DEDUP_REMOVED lines=44> */
[----:B---3--:R-:W-:Y:S08]  /*f9320*/  HMMA.1688.F32.TF32 R4, R8, R178, R120 ;  /* 0x000000b20804723c */ /* 0x008ff00000081078 */
[----:B------:R-:W-:Y:S01]  /*f9330*/  HMMA.1688.F32.TF32 R108, R56, R240, R180 ;  /* 0x000000f0386c723c */ /* 0x000fe200000810b4 */
[----:B------:R-:W-:-:S02]  /*f9340*/  IMAD.MOV.U32 R182, RZ, RZ, R220 ;  /* 0x000000ffffb67224 */ /* 0x000fc400078e00dc */
[----:B------:R-:W-:Y:S01]  /*f9350*/  IMAD.MOV.U32 R183, RZ, RZ, R221 ;  /* 0x000000ffffb77224 */ /* 0x000fe200078e00dd */
[----:B------:R-:W-:Y:S01]  /*f9360*/  MOV R178, R224 ;  /* 0x000000e000b27202 */ /* 0x000fe20000000f00 */
[----:B------:R-:W-:Y:S02]  /*f9370*/  IMAD.MOV.U32 R179, RZ, RZ, R225 ;  /* 0x000000ffffb37224 */ /* 0x000fe400078e00e1 */
[----:B------:R-:W-:Y:S02]  /*f9380*/  IMAD.MOV.U32 R166, RZ, RZ, R228 ;  /* 0x000000ffffa67224 */ /* 0x000fe400078e00e4 */
[----:B------:R-:W-:Y:S01]  /*f9390*/  IMAD.MOV.U32 R167, RZ, RZ, R229 ;  /* 0x000000ffffa77224 */ /* 0x000fe200078e00e5 */
        /* <DEDUP_REMOVED lines=8> */
[----:B------:R1:W-:Y:S04]  /*f9420*/  STL [R1+0x9a30], R191 ;  /* 0x009a30bf01007387 */ /* 0x0003e80000100800 */
[----:B------:R-:W2:Y:S04]  /*f9430*/  LDL R180, [R1+0x100] ;  /* 0x0001000001b47983 */ /* 0x000ea80000100800 */
[----:B------:R-:W2:Y:S04]  /*f9440*/  LDL R181, [R1+0x104] ;  /* 0x0001040001b57983 */ /* 0x000ea80000100800 */
[----:B------:R-:W3:Y:S04]  /*f9450*/  LDL.LU R220, [R1+0x9a9c] ;  /* 0x009a9c0001dc7983 */ /* 0x000ee80000300800 */
[----:B------:R-:W4:Y:S04]  /*f9460*/  LDL.LU R221, [R1+0x9a98] ;  /* 0x009a980001dd7983 */ /* 0x000f280000300800 */
        /* <DEDUP_REMOVED lines=10> */
[----:B------:R-:W2:Y:S01]  /*f9510*/  LDL.LU R232, [R1+0x9a84] ;  /* 0x009a840001e87983 */ /* 0x000ea20000300800 */
[----:B-1----:R-:W-:Y:S01]  /*f9520*/  MOV R191, R233 ;  /* 0x000000e900bf7202 */ /* 0x002fe20000000f00 */
[----:B------:R-:W-:-:S02]  /*f9530*/  IMAD.MOV.U32 R154, RZ, RZ, R245 ;  /* 0x000000ffff9a7224 */ /* 0x000fc400078e00f5 */
[----:B------:R-:W2:Y:S04]  /*f9540*/  LDL.LU R233, [R1+0x9a80] ;  /* 0x009a800001e97983 */ /* 0x000ea80000300800 */
[----:B------:R-:W2:Y:S04]  /*f9550*/  LDL R152, [R1+0x90] ;  /* 0x0000900001987983 */ /* 0x000ea80000100800 */
[----:B------:R-:W2:Y:S04]  /*f9560*/  LDL R153, [R1+0x94] ;  /* 0x0000940001997983 */ /* 0x000ea80000100800 */
[----:B------:R-:W2:Y:S01]  /*f9570*/  LDL.LU R245, [R1+0x9a7c] ;  /* 0x009a7c0001f57983 */ /* 0x000ea20000300800 */
[----:B------:R-:W-:-:S02]  /*f9580*/  IMAD.MOV.U32 R155, RZ, RZ, R244 ;  /* 0x000000ffff9b7224 */ /* 0x000fc400078e00f4 */
[----:B------:R-:W-:Y:S01]  /*f9590*/  IMAD.MOV.U32 R142, RZ, RZ, R249 ;  /* 0x000000ffff8e7224 */ /* 0x000fe200078e00f9 */
[----:B------:R-:W3:Y:S04]  /*f95a0*/  LDL.LU R244, [R1+0x9a78] ;  /* 0x009a780001f47983 */ /* 0x000ee80000300800 */
[----:B------:R-:W4:Y:S04]  /*f95b0*/  LDL R140, [R1+0x60] ;  /* 0x00006000018c7983 */ /* 0x000f280000100800 */
[----:B------:R-:W4:Y:S04]  /*f95c0*/  LDL R141, [R1+0x64] ;  /* 0x00006400018d7983 */ /* 0x000f280000100800 */
[----:B------:R-:W4:Y:S01]  /*f95d0*/  LDL.LU R249, [R1+0x9a74] ;  /* 0x009a740001f97983 */ /* 0x000f220000300800 */
[----:B------:R-:W-:-:S02]  /*f95e0*/  IMAD.MOV.U32 R143, RZ, RZ, R248 ;  /* 0x000000ffff8f7224 */ /* 0x000fc400078e00f8 */
[----:B------:R-:W-:Y:S01]  /*f95f0*/  IMAD.MOV.U32 R252, RZ, RZ, R172 ;  /* 0x000000fffffc7224 */ /* 0x000fe200078e00ac */
[----:B------:R-:W4:Y:S01]  /*f9600*/  LDL.LU R248, [R1+0x9a70] ;  /* 0x009a700001f87983 */ /* 0x000f220000300800 */
[----:B------:R-:W-:Y:S02]  /*f9610*/  IMAD.MOV.U32 R3, RZ, RZ, R173 ;  /* 0x000000ffff037224 */ /* 0x000fe400078e00ad */
[----:B------:R-:W-:Y:S02]  /*f9620*/  IMAD.MOV.U32 R174, RZ, RZ, R236 ;  /* 0x000000ffffae7224 */ /* 0x000fe400078e00ec */
[----:B------:R-:W-:Y:S01]  /*f9630*/  IMAD.MOV.U32 R175, RZ, RZ, R237 ;  /* 0x000000ffffaf7224 */ /* 0x000fe200078e00ed */
[----:B------:R-:W-:Y:S04]  /*f9640*/  LDS R8, [R0+UR10+0xe100] ;  /* 0x00e1000a00087984 */ /* 0x000fe80008000800 */
[----:B------:R-:W1:Y:S01]  /*f9650*/  LDS R10, [R0+UR10+0xf100] ;  /* 0x00f1000a000a7984 */ /* 0x000e620008000800 */
[----:B--2---:R-:W-:-:S03]  /*f9660*/  MOV R100, R245 ;  /* 0x000000f500647202 */ /* 0x004fc60000000f00 */
[----:B------:R-:W2:Y:S01]  /*f9670*/  LDL.LU R245, [R1+0x9a6c] ;  /* 0x009a6c0001f57983 */ /* 0x000ea20000300800 */
[----:B---3--:R-:W-:-:S03]  /*f9680*/  IMAD.MOV.U32 R101, RZ, RZ, R244 ;  /* 0x000000ffff657224 */ /* 0x008fc600078e00f4 */
[----:B------:R-:W3:Y:S04]  /*f9690*/  LDL.LU R244, [R1+0x9a68] ;  /* 0x009a680001f47983 */ /* 0x000ee80000300800 */
[----:B------:R-:W3:Y:S04]  /*f96a0*/  LDL.LU R104, [R1+0xbc0] ;  /* 0x000bc00001687983 */ /* 0x000ee80000300800 */
[----:B------:R-:W3:Y:S04]  /*f96b0*/  LDL.LU R105, [R1+0xbc4] ;  /* 0x000bc40001697983 */ /* 0x000ee80000300800 */
[----:B------:R-:W3:Y:S04]  /*f96c0*/  LDL.LU R106, [R1+0xbc8] ;  /* 0x000bc800016a7983 */ /* 0x000ee80000300800 */
[----:B------:R-:W3:Y:S04]  /*f96d0*/  LDL.LU R107, [R1+0xbcc] ;  /* 0x000bcc00016b7983 */ /* 0x000ee80000300800 */
[----:B------:R-:W3:Y:S01]  /*f96e0*/  LDL R124, [R1+0x30] ;  /* 0x00003000017c7983 */ /* 0x000ee20000100800 */
[----:B----4-:R-:W-:-:S03]  /*f96f0*/  IMAD.MOV.U32 R125, RZ, RZ, R248 ;  /* 0x000000ffff7d7224 */ /* 0x010fc600078e00f8 */
        /* <DEDUP_REMOVED lines=9> */
[----:B------:R-:W4:Y:S04]  /*f9790*/  LDL R132, [R1] ;  /* 0x0000000001847983 */ /* 0x000f280000100800 */
        /* <DEDUP_REMOVED lines=34> */
[----:B------:R-:W3:Y:S01]  /*f99c0*/  LDL.LU R249, [R1+0x9a58] ;  /* 0x009a580001f97983 */ /* 0x000ee20000300800 */
[C---:B----4-:R-:W-:Y:S03]  /*f99d0*/  HMMA.1688.F32.TF32 R116, R56.reuse, R188, R116 ;  /* 0x000000bc3874723c */ /* 0x050fe60000081074 */
[----:B------:R-:W4:Y:S04]  /*f99e0*/  LDL R173, [R1+0xe4] ;  /* 0x0000e40001ad7983 */ /* 0x000f280000100800 */
[----:B------:R-:W4:Y:S04]  /*f99f0*/  LDL.LU R236, [R1+0x9a54] ;  /* 0x009a540001ec7983 */ /* 0x000f280000300800 */
[----:B------:R-:W4:Y:S04]  /*f9a00*/  LDL.LU R237, [R1+0x9a50] ;  /* 0x009a500001ed7983 */ /* 0x000f280000300800 */
[----:B------:R-:W-:Y:S04]  /*f9a10*/  STL [R1+0x96ac], R240 ;  /* 0x0096acf001007387 */ /* 0x000fe80000100800 */
[----:B------:R-:W-:Y:S01]  /*f9a20*/  STL [R1+0x96a8], R241 ;  /* 0x0096a8f101007387 */ /* 0x000fe20000100800 */
[C---:B------:R-:W-:Y:S08]  /*f9a30*/  HMMA.1688.F32.TF32 R132, R56.reuse, R132, R16 ;  /* 0x000000843884723c */ /* 0x040ff00000081010 */
[C---:B------:R-:W-:Y:S08]  /*f9a40*/  HMMA.1688.F32.TF32 R100, R56.reuse, R100, R104 ;  /* 0x000000643864723c */ /* 0x040ff00000081068 */
[C---:B------:R-:W-:Y:S01]  /*f9a50*/  HMMA.1688.F32.TF32 R124, R56.reuse, R124, R4 ;  /* 0x0000007c387c723c */ /* 0x040fe20000081004 */
[----:B--2---:R-:W-:Y:S04]  /*f9a60*/  STL [R1+0x96b4], R244 ;  /* 0x0096b4f401007387 */ /* 0x004fe80000100800 */
[----:B---3--:R-:W-:Y:S04]  /*f9a70*/  STL [R1+0x96b0], R245 ;  /* 0x0096b0f501007387 */ /* 0x008fe80000100800 */
[----:B------:R2:W-:Y:S01]  /*f9a80*/  STL [R1+0x96bc], R248 ;  /* 0x0096bcf801007387 */ /* 0x0005e20000100800 */
[----:B------:R-:W-:Y:S03]  /*f9a90*/  HMMA.1688.F32.TF32 R112, R56, R248, R112 ;  /* 0x000000f83870723c */ /* 0x000fe60000081070 */
[----:B------:R3:W-:Y:S01]  /*f9aa0*/  STL [R1+0x96b8], R249 ;  /* 0x0096b8f901007387 */ /* 0x0007e20000100800 */
[----:B--2---:R-:W-:-:S03]  /*f9ab0*/  IMAD.MOV.U32 R248, RZ, RZ, R188 ;  /* 0x000000fffff87224 */ /* 0x004fc600078e00bc */
[----:B------:R2:W-:Y:S04]  /*f9ac0*/  STL.64 [R1+0x9a40], R118 ;  /* 0x009a407601007387 */ /* 0x0005e80000100a00 */
[----:B------:R-:W-:Y:S04]  /*f9ad0*/  STL.64 [R1+0x9a38], R116 ;  /* 0x009a387401007387 */ /* 0x000fe80000100a00 */
[----:B------:R-:W-:Y:S01]  /*f9ae0*/  STL [R1+0x96cc], R248 ;  /* 0x0096ccf801007387 */ /* 0x000fe20000100800 */
[----:B---3--:R-:W-:-:S05]  /*f9af0*/  IMAD.MOV.U32 R249, RZ, RZ, R189 ;  /* 0x000000fffff97224 */ /* 0x008fca00078e00bd */
[----:B------:R-:W-:Y:S04]  /*f9b00*/  STL [R1+0x96c8], R249 ;  /* 0x0096c8f901007387 */ /* 0x000fe80000100800 */
        /* <DEDUP_REMOVED lines=93> */
[----:B------:R-:W4:Y:S01]  /*fa0e0*/  LDL.LU R75, [R1+0xabc] ;  /* 0x000abc00014b7983 */ /* 0x000f220000300800 */
[----:B------:R-:W-:-:S03]  /*fa0f0*/  IMAD.MOV.U32 R245, RZ, RZ, R185 ;  /* 0x000000fffff57224 */ /* 0x000fc600078e00b9 */
[----:B------:R-:W4:Y:S01]  /*fa100*/  LDL.LU R80, [R1+0xa90] ;  /* 0x000a900001507983 */ /* 0x000f220000300800 */
[----:B------:R-:W-:-:S03]  /*fa110*/  MOV R244, R184 ;  /* 0x000000b800f47202 */ /* 0x000fc60000000f00 */
[----:B------:R-:W4:Y:S04]  /*fa120*/  LDL.LU R81, [R1+0xa94] ;  /* 0x000a940001517983 */ /* 0x000f280000300800 */
[----:B------:R-:W4:Y:S04]  /*fa130*/  LDL.LU R82, [R1+0xa98] ;  /* 0x000a980001527983 */ /* 0x000f280000300800 */
[----:B------:R-:W4:Y:S04]  /*fa140*/  LDL.LU R83, [R1+0xa9c] ;  /* 0x000a9c0001537983 */ /* 0x000f280000300800 */
[----:B------:R-:W-:Y:S04]  /*fa150*/  STL [R1+0x96c4], R245 ;  /* 0x0096c4f501007387 */ /* 0x000fe80000100800 */
[----:B------:R-:W-:Y:S01]  /*fa160*/  STL [R1+0x96c0], R244 ;  /* 0x0096c0f401007387 */ /* 0x000fe20000100800 */
[----:B--2---:R-:W-:-:S03]  /*fa170*/  IMAD.MOV.U32 R118, RZ, RZ, R216 ;  /* 0x000000ffff767224 */ /* 0x004fc600078e00d8 */
[----:B------:R-:W2:Y:S01]  /*fa180*/  LDL.LU R216, [R1+0x9a4c] ;  /* 0x009a4c0001d87983 */ /* 0x000ea20000300800 */
[----:B------:R-:W-:-:S03]  /*fa190*/  IMAD.MOV.U32 R119, RZ, RZ, R217 ;  /* 0x000000ffff777224 */ /* 0x000fc600078e00d9 */
[----:B------:R-:W2:Y:S01]  /*fa1a0*/  LDL.LU R217, [R1+0x9a48] ;  /* 0x009a480001d97983 */ /* 0x000ea20000300800 */
[C---:B-1----:R-:W-:Y:S08]  /*fa1b0*/  HMMA.1688.F32.TF32 R128, R8.reuse, R246, R128 ;  /* 0x000000f60880723c */ /* 0x042ff00000081080 */
[C---:B------:R-:W-:Y:S01]  /*fa1c0*/  HMMA.1688.F32.TF32 R112, R8.reuse, R250, R112 ;  /* 0x000000fa0870723c */ /* 0x040fe20000081070 */
[----:B------:R-:W-:Y:S04]  /*fa1d0*/  STL [R1+0x96d4], R228 ;  /* 0x0096d4e401007387 */ /* 0x000fe80000100800 */
[----:B------:R-:W-:Y:S04]  /*fa1e0*/  STL [R1+0x96d0], R229 ;  /* 0x0096d0e501007387 */ /* 0x000fe80000100800 */
[----:B------:R-:W-:Y:S04]  /*fa1f0*/  STL [R1+0x96dc], R224 ;  /* 0x0096dce001007387 */ /* 0x000fe80000100800 */
[----:B------:R-:W-:Y:S04]  /*fa200*/  STL [R1+0x96d8], R225 ;  /* 0x0096d8e101007387 */ /* 0x000fe80000100800 */
[----:B------:R-:W-:Y:S04]  /*fa210*/  STL [R1+0x96e4], R220 ;  /* 0x0096e4dc01007387 */ /* 0x000fe80000100800 */
[----:B------:R-:W-:Y:S01]  /*fa220*/  STL [R1+0x96e0], R221 ;  /* 0x0096e0dd01007387 */ /* 0x000fe20000100800 */
[----:B------:R-:W-:Y:S08]  /*fa230*/  HMMA.1688.F32.TF32 R132, R8, R118, R132 ;  /* 0x000000760884723c */ /* 0x000ff00000081084 */
[C---:B---3--:R-:W-:Y:S08]  /*fa240*/  HMMA.1688.F32.TF32 R120, R56.reuse, R192, R120 ;  /* 0x000000c03878723c */ /* 0x048ff00000081078 */
        /* <DEDUP_REMOVED lines=31> */
[----:B-1----:R-:W4:Y:S04]  /*fa440*/  LDL R114, [R1+0x28] ;  /* 0x0000280001727983 */ /* 0x002f280000100800 */
[----:B------:R-:W4:Y:S04]  /*fa450*/  LDL R115, [R1+0x2c] ;  /* 0x00002c0001737983 */ /* 0x000f280000100800 */
[----:B------:R-:W2:Y:S04]  /*fa460*/  LDL.LU.64 R118, [R1+0x9a40] ;  /* 0x009a400001767983 */ /* 0x000ea80000300a00 */
[----:B------:R-:W2:Y:S01]  /*fa470*/  LDL.LU.64 R116, [R1+0x9a38] ;  /* 0x009a380001747983 */ /* 0x000ea20000300a00 */
[----:B------:R-:W-:Y:S01]  /*fa480*/  IMAD.MOV.U32 R240, RZ, RZ, R186 ;  /* 0x000000fffff07224 */ /* 0x000fe200078e00ba */
[----:B------:R-:W-:Y:S01]  /*fa490*/  MOV R241, R187 ;  /* 0x000000bb00f17202 */ /* 0x000fe20000000f00 */
[----:B------:R-:W-:-:S02]  /*fa4a0*/  IMAD.MOV.U32 R245, RZ, RZ, R146 ;  /* 0x000000fffff57224 */ /* 0x000fc400078e0092 */
[----:B------:R-:W-:Y:S02]  /*fa4b0*/  IMAD.MOV.U32 R244, RZ, RZ, R147 ;  /* 0x000000fffff47224 */ /* 0x000fe400078e0093 */
[----:B------:R-:W-:Y:S02]  /*fa4c0*/  IMAD.MOV.U32 R248, RZ, RZ, R150 ;  /* 0x000000fffff87224 */ /* 0x000fe400078e0096 */
[----:B------:R-:W-:Y:S01]  /*fa4d0*/  IMAD.MOV.U32 R249, RZ, RZ, R151 ;  /* 0x000000fffff97224 */ /* 0x000fe200078e0097 */
[C---:B------:R-:W-:Y:S08]  /*fa4e0*/  HMMA.1688.F32.TF32 R108, R8.reuse, R242, R108 ;  /* 0x000000f2086c723c */ /* 0x040ff0000008106c */
[C---:B------:R-:W-:Y:S08]  /*fa4f0*/  HMMA.1688.F32.TF32 R4, R8.reuse, R142, R4 ;  /* 0x0000008e0804723c */ /* 0x040ff00000081004 */
[C---:B------:R-:W-:Y:S08]  /*fa500*/  HMMA.1688.F32.TF32 R12, R8.reuse, R146, R12 ;  /* 0x00000092080c723c */ /* 0x040ff0000008100c */
[C---:B------:R-:W-:Y:S08]  /*fa510*/  HMMA.1688.F32.TF32 R16, R8.reuse, R150, R16 ;  /* 0x000000960810723c */ /* 0x040ff00000081010 */
[C---:B------:R-:W-:Y:S08]  /*fa520*/  HMMA.1688.F32.TF32 R20, R8.reuse, R154, R20 ;  /* 0x0000009a0814723c */ /* 0x040ff00000081014 */
[----:B------:R-:W-:Y:S01]  /*fa530*/  HMMA.1688.F32.TF32 R24, R8, R158, R24 ;  /* 0x0000009e0818723c */ /* 0x000fe20000081018 */
[----:B------:R-:W-:Y:S01]  /*fa540*/  MOV R228, R158 ;  /* 0x0000009e00e47202 */ /* 0x000fe20000000f00 */
[----:B------:R-:W-:-:S06]  /*fa550*/  IMAD.MOV.U32 R229, RZ, RZ, R159 ;  /* 0x000000ffffe57224 */ /* 0x000fcc00078e009f */
[----:B------:R-:W-:Y:S01]  /*fa560*/  HMMA.1688.F32.TF32 R28, R8, R162, R28 ;  /* 0x000000a2081c723c */ /* 0x000fe2000008101c */
[----:B------:R-:W-:Y:S02]  /*fa570*/  IMAD.MOV.U32 R224, RZ, RZ, R162 ;  /* 0x000000ffffe07224 */ /* 0x000fe400078e00a2 */
[----:B------:R-:W-:-:S05]  /*fa580*/  IMAD.MOV.U32 R225, RZ, RZ, R163 ;  /* 0x000000ffffe17224 */ /* 0x000fca00078e00a3 */
[C---:B------:R-:W-:Y:S08]  /*fa590*/  HMMA.1688.F32.TF32 R32, R8.reuse, R166, R32 ;  /* 0x000000a60820723c */ /* 0x040ff00000081020 */
[----:B------:R-:W-:Y:S01]  /*fa5a0*/  HMMA.1688.F32.TF32 R36, R8, R170, R36 ;  /* 0x000000aa0824723c */ /* 0x000fe20000081024 */
[----:B------:R-:W-:Y:S01]  /*fa5b0*/  IMAD.MOV.U32 R220, RZ, RZ, R170 ;  /* 0x000000ffffdc7224 */ /* 0x000fe200078e00aa */
[----:B------:R-:W-:-:S06]  /*fa5c0*/  MOV R221, R171 ;  /* 0x000000ab00dd7202 */ /* 0x000fcc0000000f00 */
        /* <DEDUP_REMOVED lines=11> */
[C---:B--2---:R-:W-:Y:S01]  /*fa680*/  HMMA.1688.F32.TF32 R116, R8.reuse, R190, R116 ;  /* 0x000000be0874723c */ /* 0x044fe20000081074 */
[----:B------:R-:W2:Y:S10]  /*fa690*/  LDL.LU R191, [R1+0x9a30] ;  /* 0x009a300001bf7983 */ /* 0x000eb40000300800 */
        /* <DEDUP_REMOVED lines=60> */
[----:B------:R-:W2:Y:S04]  /*faa60*/  LDL R248, [R1+0x2f0] ;  /* 0x0002f00001f87983 */ /* 0x000ea80000100800 */
[----:B------:R-:W2:Y:S04]  /*faa70*/  LDL R249, [R1+0x2f4] ;  /* 0x0002f40001f97983 */ /* 0x000ea80000100800 */
[----:B------:R-:W2:Y:S04]  /*faa80*/  LDL R250, [R1+0x2f8] ;  /* 0x0002f80001fa7983 */ /* 0x000ea80000100800 */
[----:B------:R-:W2:Y:S04]  /*faa90*/  LDL R251, [R1+0x2fc] ;  /* 0x0002fc0001fb7983 */ /* 0x000ea80000100800 */
[----:B------:R-:W-:Y:S04]  /*faaa0*/  STL.64 [R1+0x9690], R238 ;  /* 0x009690ee01007387 */ /* 0x000fe80000100a00 */
[----:B------:R-:W-:Y:S04]  /*faab0*/  STL.64 [R1+0x9688], R236 ;  /* 0x009688ec01007387 */ /* 0x000fe80000100a00 */
        /* <DEDUP_REMOVED lines=44> */
[----:B------:R-:W3:Y:S04]  /*fad80*/  LDL R128, [R1+0x1d0] ;  /* 0x0001d00001807983 */ /* 0x000ee80000100800 */
[----:B------:R-:W3:Y:S01]  /*fad90*/  LDL R129, [R1+0x1d4] ;  /* 0x0001d40001817983 */ /* 0x000ee20000100800 */
[C---:B------:R-:W-:Y:S03]  /*fada0*/  HMMA.1688.F32.TF32 R56, R8.reuse, R58, R124 ;  /* 0x0000003a0838723c */ /* 0x040fe6000008107c */
[----:B------:R-:W-:Y:S04]  /*fadb0*/  LDS R124, [R0+UR10+0x10100] ;  /* 0x0101000a007c7984 */ /* 0x000fe80008000800 */
[----:B------:R-:W-:Y:S01]  /*fadc0*/  LDS R126, [R0+UR10+0x11100] ;  /* 0x0111000a007e7984 */ /* 0x000fe20008000800 */
[C---:B------:R-:W-:Y:S08]  /*fadd0*/  HMMA.1688.F32.TF32 R104, R8.reuse, R186, R104 ;  /* 0x000000ba0868723c */ /* 0x040ff00000081068 */
[C---:B------:R-:W-:Y:S01]  /*fade0*/  HMMA.1688.F32.TF32 R88, R8.reuse, R206, R88 ;  /* 0x000000ce0858723c */ /* 0x040fe20000081058 */
        /* <DEDUP_REMOVED lines=13> */
[C---:B------:R-:W-:Y:S08]  /*faec0*/  HMMA.1688.F32.TF32 R92, R8.reuse, R202, R92 ;  /* 0x000000ca085c723c */ /* 0x040ff0000008105c */
[----:B------:R-:W-:Y:S01]  /*faed0*/  HMMA.1688.F32.TF32 R52, R8, R238, R52 ;  /* 0x000000ee0834723c */ /* 0x000fe20000081034 */
[----:B------:R-:W-:-:S07]  /*faee0*/  LOP3.LUT R239, R0, 0x20, RZ, 0x3c, !PT ;  /* 0x0000002000ef7812 */ /* 0x000fce00078e3cff */
[C---:B------:R-:W-:Y:S08]  /*faef0*/  HMMA.1688.F32.TF32 R96, R8.reuse, R198, R96 ;  /* 0x000000c60860723c */ /* 0x040ff00000081060 */
[C---:B------:R-:W-:Y:S08]  /*faf00*/  HMMA.1688.F32.TF32 R120, R8.reuse, R194, R120 ;  /* 0x000000c20878723c */ /* 0x040ff00000081078 */
[----:B------:R-:W-:Y:S01]  /*faf10*/  HMMA.1688.F32.TF32 R136, R8, R114, R136 ;  /* 0x000000720888723c */ /* 0x000fe20000081088 */
[----:B------:R-:W-:Y:S04]  /*faf20*/  LDS R8, [R0+UR10+0x12100] ;  /* 0x0121000a00087984 */ /* 0x000fe80008000800 */
[----:B------:R-:W-:Y:S04]  /*faf30*/  LDS R9, [R239+UR10+0x12100] ;  /* 0x0121000aef097984 */ /* 0x000fe80008000800 */
[----:B------:R-:W-:Y:S04]  /*faf40*/  LDS R11, [R239+UR10+0x13100] ;  /* 0x0131000aef0b7984 */ /* 0x000fe80008000800 */
[----:B------:R-:W-:Y:S04]  /*faf50*/  LDS R10, [R0+UR10+0x13100] ;  /* 0x0131000a000a7984 */ /* 0x000fe80008000800 */
[----:B--2---:R-:W-:Y:S04]  /*faf60*/  LDS R125, [R191+UR10+0x10100] ;  /* 0x0101000abf7d7984 */ /* 0x004fe80008000800 */
[----:B------:R1:W3:Y:S04]  /*faf70*/  LDS R127, [R191+UR10+0x11100] ;  /* 0x0111000abf7f7984 */ /* 0x0002e80008000800 */
        /* <DEDUP_REMOVED lines=21> */
[----:B------:R1:W-:Y:S04]  /*fb0d0*/  STL [R1+0x99d0], R239 ;  /* 0x0099d0ef01007387 */ /* 0x0003e80000100800 */
[----:B------:R-:W2:Y:S04]  /*fb0e0*/  LDL R236, [R1+0x200] ;  /* 0x0002000001ec7983 */ /* 0x000ea80000100800 */
[----:B------:R-:W2:Y:S04]  /*fb0f0*/  LDL R237, [R1+0x204] ;  /* 0x0002040001ed7983 */ /* 0x000ea80000100800 */
[----:B------:R-:W2:Y:S04]  /*fb100*/  LDL R238, [R1+0x208] ;  /* 0x0002080001ee7983 */ /* 0x000ea80000100800 */
[----:B-1----:R-:W2:Y:S04]  /*fb110*/  LDL R239, [R1+0x20c] ;  /* 0x00020c0001ef7983 */ /* 0x002ea80000100800 */
        /* <DEDUP_REMOVED lines=12> */
[----:B---3--:R-:W-:-:S15]  /*fb1e0*/  HMMA.1688.F32.TF32 R112, R124, R128, R112 ;  /* 0x000000807c70723c */ /* 0x008fde0000081070 */
        /* <DEDUP_REMOVED lines=9> */
[----:B------:R-:W4:Y:S04]  /*fb280*/  LDL R115, [R1+0x1ec] ;  /* 0x0001ec0001737983 */ /* 0x000f280000100800 */
[----:B------:R-:W2:Y:S04]  /*fb290*/  LDL.LU.64 R102, [R1+0x9a08] ;  /* 0x009a080001667983 */ /* 0x000ea80000300a00 */
        /* <DEDUP_REMOVED lines=29> */
[----:B--2---:R-:W-:Y:S01]  /*fb470*/  HMMA.1688.F32.TF32 R100, R124, R192, R100 ;  /* 0x000000c07c64723c */ /* 0x004fe20000081064 */
        /* <DEDUP_REMOVED lines=31> */
[C---:B----4-:R-:W-:Y:S01]  /*fb670*/  HMMA.1688.F32.TF32 R128, R8.reuse, R114, R128 ;  /* 0x000000720880723c */ /* 0x050fe20000081080 */
[----:B------:R-:W3:Y:S04]  /*fb680*/  LDL.LU.64 R114, [R1+0x99e8] ;  /* 0x0099e80001727983 */ /* 0x000ee80000300a00 */
[----:B------:R-:W3:Y:S03]  /*fb690*/  LDL.LU.64 R112, [R1+0x99e0] ;  /* 0x0099e00001707983 */ /* 0x000ee60000300a00 */
[C---:B---3--:R-:W-:Y:S01]  /*fb6a0*/  HMMA.1688.F32.TF32 R112, R8.reuse, R238, R112 ;  /* 0x000000ee0870723c */ /* 0x048fe20000081070 */
[----:B------:R-:W3:Y:S07]  /*fb6b0*/  LDL.LU.64 R238, [R1+0x99d8] ;  /* 0x0099d80001ee7983 */ /* 0x000eee0000300a00 */
[C---:B------:R-:W-:Y:S08]  /*fb6c0*/  HMMA.1688.F32.TF32 R100, R8.reuse, R194, R100 ;  /* 0x000000c20864723c */ /* 0x040ff00000081064 */
[C---:B---3--:R-:W-:Y:S01]  /*fb6d0*/  HMMA.1688.F32.TF32 R132, R8.reuse, R238, R132 ;  /* 0x000000ee0884723c */ /* 0x048fe20000081084 */
[----:B------:R-:W3:Y:S04]  /*fb6e0*/  LDL.LU R239, [R1+0x99d0] ;  /* 0x0099d00001ef7983 */ /* 0x000ee80000300800 */
[----:B------:R-:W4:Y:S04]  /*fb6f0*/  LDL.LU.64 R186, [R1+0x99c8] ;  /* 0x0099c80001ba7983 */ /* 0x000f280000300a00 */
[----:B------:R-:W2:Y:S04]  /*fb700*/  LDL.LU.64 R184, [R1+0x99c0] ;  /* 0x0099c00001b87983 */ /* 0x000ea80000300a00 */
[----:B------:R-:W2:Y:S04]  /*fb710*/  LDL.LU.64 R190, [R1+0x99b8] ;  /* 0x0099b80001be7983 */ /* 0x000ea80000300a00 */
[----:B------:R-:W2:Y:S04]  /*fb720*/  LDL.LU.64 R188, [R1+0x99b0] ;  /* 0x0099b00001bc7983 */ /* 0x000ea80000300a00 */
[----:B------:R-:W2:Y:S04]  /*fb730*/  LDL R176, [R1+0x3e0] ;  /* 0x0003e00001b07983 */ /* 0x000ea80000100800 */
[----:B------:R-:W2:Y:S04]  /*fb740*/  LDL R177, [R1+0x3e4] ;  /* 0x0003e40001b17983 */ /* 0x000ea80000100800 */
        /* <DEDUP_REMOVED lines=75> */
[----:B--2---:R-:W-:Y:S03]  /*fbc00*/  HMMA.1688.F32.TF32 R56, R8, R126, R56 ;  /* 0x0000007e0838723c */ /* 0x004fe60000081038 */
[----:B------:R-:W2:Y:S04]  /*fbc10*/  LDL.LU.64 R168, [R1+0x9930] ;  /* 0x0099300001a87983 */ /* 0x000ea80000300a00 */
[----:B------:R-:W-:Y:S04]  /*fbc20*/  LDS R126, [R0+UR10+0x15100] ;  /* 0x0151000a007e7984 */ /* 0x000fe80008000800 */
[----:B------:R-:W-:Y:S04]  /*fbc30*/  LDS R8, [R0+UR10+0x16100] ;  /* 0x0161000a00087984 */ /* 0x000fe80008000800 */
[----:B------:R-:W-:Y:S04]  /*fbc40*/  LDS R10, [R0+UR10+0x17100] ;  /* 0x0171000a000a7984 */ /* 0x000fe80008000800 */
[----:B---3--:R-:W-:Y:S04]  /*fbc50*/  LDS R125, [R239+UR10+0x14100] ;  /* 0x0141000aef7d7984 */ /* 0x008fe80008000800 */
[----:B------:R-:W1:Y:S04]  /*fbc60*/  LDS R127, [R239+UR10+0x15100] ;  /* 0x0151000aef7f7984 */ /* 0x000e680008000800 */
[----:B------:R-:W-:Y:S04]  /*fbc70*/  LDS R9, [R239+UR10+0x16100] ;  /* 0x0161000aef097984 */ /* 0x000fe80008000800 */
[----:B------:R-:W3:Y:S04]  /*fbc80*/  LDS R11, [R239+UR10+0x17100] ;  /* 0x0171000aef0b7984 */ /* 0x000ee80008000800 */
[----:B------:R1:W-:Y:S04]  /*fbc90*/  STL [R1+0x98d0], R239 ;  /* 0x0098d0ef01007387 */ /* 0x0003e80000100800 */
[----:B------:R-:W2:Y:S04]  /*fbca0*/  LDL R238, [R1+0x408] ;  /* 0x0004080001ee7983 */ /* 0x000ea80000100800 */
[----:B------:R-:W2:Y:S04]  /*fbcb0*/  LDL R236, [R1+0x400] ;  /* 0x0004000001ec7983 */ /* 0x000ea80000100800 */
[----:B------:R-:W2:Y:S04]  /*fbcc0*/  LDL R237, [R1+0x404] ;  /* 0x0004040001ed7983 */ /* 0x000ea80000100800 */
[----:B-1----:R-:W2:Y:S04]  /*fbcd0*/  LDL R239, [R1+0x40c] ;  /* 0x00040c0001ef7983 */ /* 0x002ea80000100800 */
[----:B------:R-:W3:Y:S01]  /*fbce0*/  LDL.LU.64 R174, [R1+0x9928] ;  /* 0x0099280001ae7983 */ /* 0x000ee20000300a00 */
[C---:B------:R-:W-:Y:S08]  /*fbcf0*/  HMMA.1688.F32.TF32 R128, R124.reuse, R176, R128 ;  /* 0x000000b07c80723c */ /* 0x040ff00000081080 */
[C---:B------:R-:W-:Y:S08]  /*fbd00*/  HMMA.1688.F32.TF32 R112, R124.reuse, R180, R112 ;  /* 0x000000b47c70723c */ /* 0x040ff00000081070 */
[C---:B----4-:R-:W-:Y:S01]  /*fbd10*/  HMMA.1688.F32.TF32 R108, R124.reuse, R172, R108 ;  /* 0x000000ac7c6c723c */ /* 0x050fe2000008106c */
[----:B------:R-:W4:Y:S04]  /*fbd20*/  LDL.LU.64 R172, [R1+0x9920] ;  /* 0x0099200001ac7983 */ /* 0x000f280000300a00 */
        /* <DEDUP_REMOVED lines=8> */
[----:B------:R1:W-:Y:S04]  /*fbdb0*/  STL.64 [R1+0x98e8], R114 ;  /* 0x0098e87201007387 */ /* 0x0003e80000100a00 */
[----:B------:R-:W-:Y:S04]  /*fbdc0*/  STL.64 [R1+0x98e0], R112 ;  /* 0x0098e07001007387 */ /* 0x000fe80000100a00 */
[----:B--2---:R2:W-:Y:S04]  /*fbdd0*/  STL.64 [R1+0x98d8], R238 ;  /* 0x0098d8ee01007387 */ /* 0x0045e80000100a00 */
        /* <DEDUP_REMOVED lines=27> */
[----:B-1----:R-:W3:Y:S04]  /*fbf90*/  LDL R114, [R1+0x3e8] ;  /* 0x0003e80001727983 */ /* 0x002ee80000100800 */
[----:B------:R-:W3:Y:S04]  /*fbfa0*/  LDL R115, [R1+0x3ec] ;  /* 0x0003ec0001737983 */ /* 0x000ee80000100800 */
[----:B--2---:R-:W2:Y:S01]  /*fbfb0*/  LDL R238, [R1+0x3f8] ;  /* 0x0003f80001ee7983 */ /* 0x004ea20000100800 */
[C---:B----4-:R-:W-:Y:S08]  /*fbfc0*/  HMMA.1688.F32.TF32 R68, R124.reuse, R172, R68 ;  /* 0x000000ac7c44723c */ /* 0x050ff00000081044 */
[C---:B---3--:R-:W-:Y:S08]  /*fbfd0*/  HMMA.1688.F32.TF32 R64, R124.reuse, R176, R64 ;  /* 0x000000b07c40723c */ /* 0x048ff00000081040 */
[C---:B------:R-:W-:Y:S08]  /*fbfe0*/  HMMA.1688.F32.TF32 R116, R124.reuse, R128, R116 ;  /* 0x000000807c74723c */ /* 0x040ff00000081074 */
[----:B------:R-:W-:Y:S01]  /*fbff0*/  HMMA.1688.F32.TF32 R60, R124, R180, R60 ;  /* 0x000000b47c3c723c */ /* 0x000fe2000008103c */
[----:B------:R-:W3:Y:S07]  /*fc000*/  LDL.64 R126, [R1+0x418] ;  /* 0x00041800017e7983 */ /* 0x000eee0000100a00 */
[----:B------:R-:W-:Y:S01]  /*fc010*/  HMMA.1688.F32.TF32 R108, R8, R130, R108 ;  /* 0x00000082086c723c */ /* 0x000fe2000008106c */
[----:B------:R-:W4:Y:S04]  /*fc020*/  LDL.LU.64 R130, [R1+0x98f8] ;  /* 0x0098f80001827983 */ /* 0x000f280000300a00 */
[----:B------:R-:W4:Y:S01]  /*fc030*/  LDL.LU.64 R128, [R1+0x98f0] ;  /* 0x0098f00001807983 */ /* 0x000f220000300a00 */
[----:B------:R-:W-:-:S02]  /*fc040*/  IMAD.MOV.U32 R239, RZ, RZ, R2 ;  /* 0x000000ffffef7224 */ /* 0x000fc400078e0002 */
        /* <DEDUP_REMOVED lines=14> */
[----:B------:R-:W2:Y:S04]  /*fc130*/  LDL.LU.64 R114, [R1+0x98e8] ;  /* 0x0098e80001727983 */ /* 0x000ea80000300a00 */
[----:B------:R-:W2:Y:S03]  /*fc140*/  LDL.LU.64 R112, [R1+0x98e0] ;  /* 0x0098e00001707983 */ /* 0x000ea60000300a00 */
[----:B---3--:R-:W-:Y:S01]  /*fc150*/  HMMA.1688.F32.TF32 R116, R8, R126, R116 ;  /* 0x0000007e0874723c */ /* 0x008fe20000081074 */
[----:B------:R-:W-:-:S02]  /*fc160*/  IMAD.MOV.U32 R242, RZ, RZ, R186 ;  /* 0x000000fffff27224 */ /* 0x000fc400078e00ba */
[----:B------:R-:W-:Y:S01]  /*fc170*/  IMAD.MOV.U32 R243, RZ, RZ, R187 ;  /* 0x000000fffff37224 */ /* 0x000fe200078e00bb */
[----:B------:R-:W-:Y:S01]  /*fc180*/  MOV R246, R190 ;  /* 0x000000be00f67202 */ /* 0x000fe20000000f00 */
[----:B------:R-:W-:Y:S02]  /*fc190*/  IMAD.MOV.U32 R247, RZ, RZ, R191 ;  /* 0x000000fffff77224 */ /* 0x000fe400078e00bf */
[----:B------:R-:W-:Y:S01]  /*fc1a0*/  IMAD.MOV.U32 R2, RZ, RZ, R127 ;  /* 0x000000ffff027224 */ /* 0x000fe200078e007f */
[----:B------:R-:W-:Y:S01]  /*fc1b0*/  LDS R126, [R0+UR10+0x19100] ;  /* 0x0191000a007e7984 */ /* 0x000fe20008000800 */
[C---:B--2---:R-:W-:Y:S03]  /*fc1c0*/  HMMA.1688.F32.TF32 R112, R8.reuse, R238, R112 ;  /* 0x000000ee0870723c */ /* 0x044fe60000081070 */
[----:B------:R-:W2:Y:S05]  /*fc1d0*/  LDL.LU.64 R238, [R1+0x98d8] ;  /* 0x0098d80001ee7983 */ /* 0x000eaa0000300a00 */
[C---:B--2---:R-:W-:Y:S01]  /*fc1e0*/  HMMA.1688.F32.TF32 R132, R8.reuse, R238, R132 ;  /* 0x000000ee0884723c */ /* 0x044fe20000081084 */
[----:B------:R-:W2:Y:S04]  /*fc1f0*/  LDL.LU R239, [R1+0x98d0] ;  /* 0x0098d00001ef7983 */ /* 0x000ea80000300800 */
        /* <DEDUP_REMOVED lines=28> */
[----:B------:R-:W4:Y:S04]  /*fc3c0*/  LDL.LU R186, [R1+0x98cc] ;  /* 0x0098cc0001ba7983 */ /* 0x000f280000300800 */
[----:B------:R-:W4:Y:S04]  /*fc3d0*/  LDL.LU R187, [R1+0x98c8] ;  /* 0x0098c80001bb7983 */ /* 0x000f280000300800 */
[----:B------:R-:W3:Y:S04]  /*fc3e0*/  LDL R244, [R1+0x12c0] ;  /* 0x0012c00001f47983 */ /* 0x000ee80000100800 */
[----:B------:R-:W3:Y:S04]  /*fc3f0*/  LDL R245, [R1+0x12c4] ;  /* 0x0012c40001f57983 */ /* 0x000ee80000100800 */
[----:B------:R-:W3:Y:S04]  /*fc400*/  LDL.LU R190, [R1+0x98c4] ;  /* 0x0098c40001be7983 */ /* 0x000ee80000300800 */
[----:B------:R-:W3:Y:S04]  /*fc410*/  LDL.LU R191, [R1+0x98c0] ;  /* 0x0098c00001bf7983 */ /* 0x000ee80000300800 */
[----:B------:R-:W4:Y:S04]  /*fc420*/  LDL.64 R234, [R1+0x1358] ;  /* 0x0013580001ea7983 */ /* 0x000f280000100a00 */
[----:B------:R-:W4:Y:S04]  /*fc430*/  LDL.64 R232, [R1+0x1350] ;  /* 0x0013500001e87983 */ /* 0x000f280000100a00 */
[----:B------:R-:W4:Y:S04]  /*fc440*/  LDL R224, [R1+0x1310] ;  /* 0x0013100001e07983 */ /* 0x000f280000100800 */
[----:B------:R-:W4:Y:S04]  /*fc450*/  LDL R225, [R1+0x1314] ;  /* 0x0013140001e17983 */ /* 0x000f280000100800 */
[----:B------:R-:W4:Y:S04]  /*fc460*/  LDL.64 R228, [R1+0x1300] ;  /* 0x0013000001e47983 */ /* 0x000f280000100a00 */
[----:B------:R-:W4:Y:S04]  /*fc470*/  LDL.64 R230, [R1+0x1308] ;  /* 0x0013080001e67983 */ /* 0x000f280000100a00 */
[----:B------:R-:W4:Y:S04]  /*fc480*/  LDL.64 R248, [R1+0x12f0] ;  /* 0x0012f00001f87983 */ /* 0x000f280000100a00 */
[----:B------:R-:W4:Y:S04]  /*fc490*/  LDL.64 R250, [R1+0x12f8] ;  /* 0x0012f80001fa7983 */ /* 0x000f280000100a00 */
[----:B--2---:R-:W-:Y:S04]  /*fc4a0*/  LDS R125, [R239+UR10+0x18100] ;  /* 0x0181000aef7d7984 */ /* 0x004fe80008000800 */
[----:B------:R-:W2:Y:S01]  /*fc4b0*/  LDS R127, [R239+UR10+0x19100] ;  /* 0x0191000aef7f7984 */ /* 0x000ea20008000800 */
[C---:B---3--:R-:W-:Y:S08]  /*fc4c0*/  HMMA.1688.F32.TF32 R48, R8.reuse, R190, R48 ;  /* 0x000000be0830723c */ /* 0x048ff00000081030 */
[----:B----4-:R-:W-:Y:S01]  /*fc4d0*/  HMMA.1688.F32.TF32 R52, R8, R186, R52 ;  /* 0x000000ba0834723c */ /* 0x010fe20000081034 */
[----:B------:R-:W-:Y:S04]  /*fc4e0*/  STL.64 [R1+0x97c0], R234 ;  /* 0x0097c0ea01007387 */ /* 0x000fe80000100a00 */
[----:B------:R3:W-:Y:S06]  /*fc4f0*/  STL.64 [R1+0x97b8], R232 ;  /* 0x0097b8e801007387 */ /* 0x0007ec0000100a00 */
[----:B------:R-:W-:Y:S04]  /*fc500*/  STL.64 [R1+0x97e8], R50 ;  /* 0x0097e83201007387 */ /* 0x000fe80000100a00 */
[----:B------:R-:W-:Y:S04]  /*fc510*/  STL.64 [R1+0x97e0], R48 ;  /* 0x0097e03001007387 */ /* 0x000fe80000100a00 */
[----:B------:R-:W-:Y:S04]  /*fc520*/  STL [R1+0x94e8], R190 ;  /* 0x0094e8be01007387 */ /* 0x000fe80000100800 */
[----:B------:R-:W-:Y:S04]  /*fc530*/  STL [R1+0x94e4], R191 ;  /* 0x0094e4bf01007387 */ /* 0x000fe80000100800 */
[----:B------:R-:W-:Y:S04]  /*fc540*/  STL.64 [R1+0x97c8], R188 ;  /* 0x0097c8bc01007387 */ /* 0x000fe80000100a00 */
        /* <DEDUP_REMOVED lines=26> */
[----:B-1----:R-:W4:Y:S04]  /*fc6f0*/  LDL R116, [R1+0x12e0] ;  /* 0x0012e00001747983 */ /* 0x002f280000100800 */
[----:B------:R-:W4:Y:S01]  /*fc700*/  LDL R117, [R1+0x12e4] ;  /* 0x0012e40001757983 */ /* 0x000f220000100800 */
[C---:B--2---:R-:W-:Y:S03]  /*fc710*/  HMMA.1688.F32.TF32 R108, R124.reuse, R224, R108 ;  /* 0x000000e07c6c723c */ /* 0x044fe6000008106c */
[----:B------:R-:W2:Y:S04]  /*fc720*/  LDL R212, [R1+0x1330] ;  /* 0x0013300001d47983 */ /* 0x000ea80000100800 */
[----:B------:R-:W2:Y:S04]  /*fc730*/  LDL R213, [R1+0x1334] ;  /* 0x0013340001d57983 */ /* 0x000ea80000100800 */
[----:B------:R-:W2:Y:S04]  /*fc740*/  LDL R204, [R1+0x1180] ;  /* 0x0011800001cc7983 */ /* 0x000ea80000100800 */
[----:B------:R-:W2:Y:S04]  /*fc750*/  LDL R205, [R1+0x1184] ;  /* 0x0011840001cd7983 */ /* 0x000ea80000100800 */
[----:B------:R-:W2:Y:S04]  /*fc760*/  LDL R196, [R1+0x11a0] ;  /* 0x0011a00001c47983 */ /* 0x000ea80000100800 */
[----:B------:R-:W2:Y:S04]  /*fc770*/  LDL R197, [R1+0x11a4] ;  /* 0x0011a40001c57983 */ /* 0x000ea80000100800 */
[----:B---3--:R-:W3:Y:S04]  /*fc780*/  LDL R232, [R1+0x11c0] ;  /* 0x0011c00001e87983 */ /* 0x008ee80000100800 */
[----:B------:R-:W3:Y:S04]  /*fc790*/  LDL R233, [R1+0x11c4] ;  /* 0x0011c40001e97983 */ /* 0x000ee80000100800 */
        /* <DEDUP_REMOVED lines=38> */
[----:B------:R-:W3:Y:S04]  /*fca00*/  LDL.64 R224, [R1+0x1570] ;  /* 0x0015700001e07983 */ /* 0x000ee80000100a00 */
[----:B------:R-:W3:Y:S01]  /*fca10*/  LDL.LU.64 R118, [R1+0x98b8] ;  /* 0x0098b80001767983 */ /* 0x000ee20000300a00 */
[----:B------:R-:W-:Y:S03]  /*fca20*/  HMMA.1688.F32.TF32 R132, R124, R116, R132 ;  /* 0x000000747c84723c */ /* 0x000fe60000081084 */
[----:B------:R-:W3:Y:S05]  /*fca30*/  LDL.LU.64 R116, [R1+0x98b0] ;  /* 0x0098b00001747983 */ /* 0x000eea0000300a00 */
[----:B------:R-:W-:Y:S01]  /*fca40*/  HMMA.1688.F32.TF32 R100, R8, R202, R100 ;  /* 0x000000ca0864723c */ /* 0x000fe20000081064 */
[----:B------:R-:W4:-:S15]  /*fca50*/  LDL.LU.64 R138, [R1+0x98a8] ;  /* 0x0098a800018a7983 */ /* 0x000f1e0000300a00 */
[----:B------:R-:W-:-:S04]  /*fca60*/  NOP ;  /* 0x0000000000007918 */ /* 0x000fc80000000000 */
[C---:B--2---:R-:W-:Y:S08]  /*fca70*/  HMMA.1688.F32.TF32 R100, R124.reuse, R104, R100 ;  /* 0x000000687c64723c */ /* 0x044ff00000081064 */
[C---:B---3--:R-:W-:Y:S01]  /*fca80*/  HMMA.1688.F32.TF32 R116, R124.reuse, R136, R116 ;  /* 0x000000887c74723c */ /* 0x048fe20000081074 */
[----:B------:R-:W2:Y:S04]  /*fca90*/  LDL.LU.64 R136, [R1+0x98a0] ;  /* 0x0098a00001887983 */ /* 0x000ea80000300a00 */
[----:B------:R-:W3:Y:S04]  /*fcaa0*/  LDL.LU.64 R106, [R1+0x9898] ;  /* 0x00989800016a7983 */ /* 0x000ee80000300a00 */
        /* <DEDUP_REMOVED lines=31> */
[----:B------:R-:W4:Y:S01]  /*fcca0*/  LDL.LU.64 R50, [R1+0x97e8] ;  /* 0x0097e80001327983 */ /* 0x000f220000300a00 */
[----:B---3--:R-:W-:Y:S03]  /*fccb0*/  HMMA.1688.F32.TF32 R44, R124, R48, R44 ;  /* 0x000000307c2c723c */ /* 0x008fe6000008102c */
[----:B------:R-:W4:Y:S04]  /*fccc0*/  LDL.LU.64 R48, [R1+0x97e0] ;  /* 0x0097e00001307983 */ /* 0x000f280000300a00 */
[----:B------:R-:W2:Y:S01]  /*fccd0*/  LDL.LU.64 R54, [R1+0x97d8] ;  /* 0x0097d80001367983 */ /* 0x000ea20000300a00 */
[----:B------:R-:W-:Y:S08]  /*fcce0*/  HMMA.1688.F32.TF32 R60, R8, R182, R60 ;  /* 0x000000b6083c723c */ /* 0x000ff0000008103c */
[C---:B----4-:R-:W-:Y:S01]  /*fccf0*/  HMMA.1688.F32.TF32 R48, R124.reuse, R52, R48 ;  /* 0x000000347c30723c */ /* 0x050fe20000081030 */
[----:B------:R-:W2:Y:S11]  /*fcd00*/  LDL.LU.64 R52, [R1+0x97d0] ;  /* 0x0097d00001347983 */ /* 0x000eb60000300a00 */
        /* <DEDUP_REMOVED lines=13> */
[C---:B--2---:R-:W-:Y:S01]  /*fcde0*/  HMMA.1688.F32.TF32 R52, R124.reuse, R188, R52 ;  /* 0x000000bc7c34723c */ /* 0x044fe20000081034 */
[----:B------:R-:W2:Y:S04]  /*fcdf0*/  LDL.LU.64 R188, [R1+0x97c8] ;  /* 0x0097c80001bc7983 */ /* 0x000ea80000300a00 */
[----:B------:R-:W3:Y:S04]  /*fce00*/  LDL.LU.64 R234, [R1+0x97c0] ;  /* 0x0097c00001ea7983 */ /* 0x000ee80000300a00 */
[----:B------:R-:W4:Y:S01]  /*fce10*/  LDL.LU.64 R232, [R1+0x97b8] ;  /* 0x0097b80001e87983 */ /* 0x000f220000300a00 */
        /* <DEDUP_REMOVED lines=10> */
[----:B------:R-:W2:Y:S01]  /*fcec0*/  LDL.LU.64 R206, [R1+0x9780] ;  /* 0x0097800001ce7983 */ /* 0x000ea20000300a00 */
[----:B------:R-:W-:-:S03]  /*fced0*/  IMAD.MOV.U32 R221, RZ, RZ, R3 ;  /* 0x000000ffffdd7224 */ /* 0x000fc600078e0003 */
        /* <DEDUP_REMOVED lines=13> */
[C---:B------:R-:W-:Y:S01]  /*fcfb0*/  HMMA.1688.F32.TF32 R120, R124.reuse, R224, R120 ;  /* 0x000000e07c78723c */ /* 0x040fe20000081078 */
[----:B------:R-:W-:Y:S01]  /*fcfc0*/  IMAD.MOV.U32 R252, RZ, RZ, R224 ;  /* 0x000000fffffc7224 */ /* 0x000fe200078e00e0 */
[----:B------:R-:W-:Y:S01]  /*fcfd0*/  MOV R3, R225 ;  /* 0x000000e100037202 */ /* 0x000fe20000000f00 */
[----:B------:R-:W2:Y:S05]  /*fcfe0*/  LDL.LU.64 R226, [R1+0x9730] ;  /* 0x0097300001e27983 */ /* 0x000eaa0000300a00 */
[C---:B------:R-:W-:Y:S08]  /*fcff0*/  HMMA.1688.F32.TF32 R128, R124.reuse, R228, R128 ;  /* 0x000000e47c80723c */ /* 0x040ff00000081080 */
[C---:B------:R-:W-:Y:S08]  /*fd000*/  HMMA.1688.F32.TF32 R112, R124.reuse, R248, R112 ;  /* 0x000000f87c70723c */ /* 0x040ff00000081070 */
[C---:B------:R-:W-:Y:S08]  /*fd010*/  HMMA.1688.F32.TF32 R136, R124.reuse, R244, R136 ;  /* 0x000000f47c88723c */ /* 0x040ff00000081088 */
[C---:B------:R-:W-:Y:S01]  /*fd020*/  HMMA.1688.F32.TF32 R56, R124.reuse, R240, R56 ;  /* 0x000000f07c38723c */ /* 0x040fe20000081038 */
[----:B------:R-:W2:Y:S04]  /*fd030*/  LDL.LU.64 R224, [R1+0x9728] ;  /* 0x0097280001e07983 */ /* 0x000ea80000300a00 */
[----:B------:R-:W-:Y:S04]  /*fd040*/  LDS R9, [R239+UR10+0x1a100] ;  /* 0x01a1000aef097984 */ /* 0x000fe80008000800 */
[----:B------:R-:W-:Y:S04]  /*fd050*/  LDS R11, [R239+UR10+0x1b100] ;  /* 0x01b1000aef0b7984 */ /* 0x000fe80008000800 */
[----:B------:R-:W-:Y:S04]  /*fd060*/  LDS R8, [R0+UR10+0x1a100] ;  /* 0x01a1000a00087984 */ /* 0x000fe80008000800 */
[----:B------:R-:W1:Y:S01]  /*fd070*/  LDS R10, [R0+UR10+0x1b100] ;  /* 0x01b1000a000a7984 */ /* 0x000e620008000800 */
[----:B----4-:R-:W-:Y:S03]  /*fd080*/  HMMA.1688.F32.TF32 R92, R124, R232, R92 ;  /* 0x000000e87c5c723c */ /* 0x010fe6000008105c */
[----:B------:R-:W4:Y:S04]  /*fd090*/  LDL R126, [R1+0x1318] ;  /* 0x00131800017e7983 */ /* 0x000f280000100800 */
[----:B------:R-:W4:Y:S01]  /*fd0a0*/  LDL R127, [R1+0x131c] ;  /* 0x00131c00017f7983 */ /* 0x000f220000100800 */
[----:B-1----:R-:W-:Y:S03]  /*fd0b0*/  HMMA.1688.F32.TF32 R128, R8, R230, R128 ;  /* 0x000000e60880723c */ /* 0x002fe60000081080 */
[----:B------:R-:W-:Y:S04]  /*fd0c0*/  STL [R1+0x945c], R3 ;  /* 0x00945c0301007387 */ /* 0x000fe80000100800 */
[----:B------:R-:W-:Y:S01]  /*fd0d0*/  STL [R1+0x9458], R252 ;  /* 0x009458fc01007387 */ /* 0x000fe20000100800 */
[----:B------:R-:W-:-:S02]  /*fd0e0*/  IMAD.MOV.U32 R155, RZ, RZ, R230 ;  /* 0x000000ffff9b7224 */ /* 0x000fc400078e00e6 */
[----:B------:R-:W-:Y:S01]  /*fd0f0*/  IMAD.MOV.U32 R147, RZ, RZ, R231 ;  /* 0x000000ffff937224 */ /* 0x000fe200078e00e7 */
[----:B----4-:R-:W-:Y:S01]  /*fd100*/  HMMA.1688.F32.TF32 R124, R8, R126, R108 ;  /* 0x0000007e087c723c */ /* 0x010fe2000008106c */
[----:B------:R-:W4:-:S15]  /*fd110*/  LDL.64 R110, [R1+0x12d8] ;  /* 0x0012d800016e7983 */ /* 0x000f1e0000100a00 */
[----:B------:R-:W-:-:S03]  /*fd120*/  NOP ;  /* 0x0000000000007918 */ /* 0x000fc60000000000 */
[----:B------:R-:W-:Y:S04]  /*fd130*/  STL.64 [R1+0x1830], R124 ;  /* 0x0018307c01007387 */ /* 0x000fe80000100a00 */
[----:B------:R1:W-:Y:S04]  /*fd140*/  STL.64 [R1+0x1838], R126 ;  /* 0x0018387e01007387 */ /* 0x0003e80000100a00 */
[----:B-1----:R-:W2:Y:S04]  /*fd150*/  LDL R126, [R1+0x1298] ;  /* 0x00129800017e7983 */ /* 0x002ea80000100800 */
[----:B------:R-:W2:Y:S04]  /*fd160*/  LDL R127, [R1+0x129c] ;  /* 0x00129c00017f7983 */ /* 0x000ea80000100800 */
[----:B------:R-:W-:Y:S04]  /*fd170*/  STL.64 [R1+0x1820], R128 ;  /* 0x0018208001007387 */ /* 0x000fe80000100a00 */
[----:B------:R1:W-:Y:S04]  /*fd180*/  STL.64 [R1+0x1828], R130 ;  /* 0x0018288201007387 */ /* 0x0003e80000100a00 */
[----:B------:R-:W2:Y:S04]  /*fd190*/  LDL.LU.64 R230, [R1+0x9720] ;  /* 0x0097200001e67983 */ /* 0x000ea80000300a00 */
[----:B------:R-:W2:Y:S04]  /*fd1a0*/  LDL.LU.64 R228, [R1+0x9718] ;  /* 0x0097180001e47983 */ /* 0x000ea80000300a00 */
[----:B-1----:R-:W2:Y:S01]  /*fd1b0*/  LDL.64 R130, [R1+0x12e8] ;  /* 0x0012e80001827983 */ /* 0x002ea20000100a00 */
[C---:B------:R-:W-:Y:S03]  /*fd1c0*/  HMMA.1688.F32.TF32 R112, R8.reuse, R250, R112 ;  /* 0x000000fa0870723c */ /* 0x040fe60000081070 */
[----:B------:R-:W-:Y:S04]  /*fd1d0*/  STL [R1+0x9484], R147 ;  /* 0x0094849301007387 */ /* 0x000fe80000100800 */
[----:B------:R-:W-:Y:S01]  /*fd1e0*/  STL [R1+0x9480], R155 ;  /* 0x0094809b01007387 */ /* 0x000fe20000100800 */
[----:B------:R-:W-:Y:S01]  /*fd1f0*/  IMAD.MOV.U32 R154, RZ, RZ, R251 ;  /* 0x000000ffff9a7224 */ /* 0x000fe200078e00fb */
[----:B------:R-:W-:Y:S01]  /*fd200*/  HMMA.1688.F32.TF32 R136, R8, R246, R136 ;  /* 0x000000f60888723c */ /* 0x000fe20000081088 */
[----:B------:R-:W-:-:S07]  /*fd210*/  IMAD.MOV.U32 R146, RZ, RZ, R250 ;  /* 0x000000ffff927224 */ /* 0x000fce00078e00fa */
[C---:B------:R-:W-:Y:S02]  /*fd220*/  HMMA.1688.F32.TF32 R56, R8.reuse, R242, R56 ;  /* 0x000000f20838723c */ /* 0x040fe40000081038 */
[----:B------:R-:W-:Y:S04]  /*fd230*/  STL.64 [R1+0x17f0], R112 ;  /* 0x0017f07001007387 */ /* 0x000fe80000100a00 */
[----:B------:R1:W-:Y:S04]  /*fd240*/  STL.64 [R1+0x17f8], R114 ;  /* 0x0017f87201007387 */ /* 0x0003e80000100a00 */
[----:B------:R-:W3:Y:S04]  /*fd250*/  LDL.LU.64 R250, [R1+0x9710] ;  /* 0x0097100001fa7983 */ /* 0x000ee80000300a00 */
[----:B------:R-:W3:Y:S04]  /*fd260*/  LDL.LU.64 R248, [R1+0x9708] ;  /* 0x0097080001f87983 */ /* 0x000ee80000300a00 */
[----:B-1----:R-:W3:Y:S04]  /*fd270*/  LDL.64 R114, [R1+0x1258] ;  /* 0x0012580001727983 */ /* 0x002ee80000100a00 */
[----:B------:R-:W-:Y:S04]  /*fd280*/  STL [R1+0x948c], R154 ;  /* 0x00948c9a01007387 */ /* 0x000fe80000100800 */
[----:B------:R1:W-:Y:S01]  /*fd290*/  STL [R1+0x9488], R146 ;  /* 0x0094889201007387 */ /* 0x0003e20000100800 */
[----:B----4-:R-:W-:Y:S01]  /*fd2a0*/  HMMA.1688.F32.TF32 R116, R8, R110, R116 ;  /* 0x0000006e0874723c */ /* 0x010fe20000081074 */
[----:B-1----:R-:W-:-:S02]  /*fd2b0*/  IMAD.MOV.U32 R146, RZ, RZ, R111 ;  /* 0x000000ffff927224 */ /* 0x002fc400078e006f */
[----:B------:R-:W-:-:S05]  /*fd2c0*/  IMAD.MOV.U32 R154, RZ, RZ, R110 ;  /* 0x000000ffff9a7224 */ /* 0x000fca00078e006e */
[----:B--2---:R-:W-:Y:S01]  /*fd2d0*/  HMMA.1688.F32.TF32 R132, R8, R130, R132 ;  /* 0x000000820884723c */ /* 0x004fe20000081084 */
[----:B------:R-:W-:Y:S01]  /*fd2e0*/  IMAD.MOV.U32 R155, RZ, RZ, R131 ;  /* 0x000000ffff9b7224 */ /* 0x000fe200078e0083 */
[----:B------:R-:W-:-:S15]  /*fd2f0*/  MOV R147, R130 ;  /* 0x0000008200937202 */ /* 0x000fde0000000f00 */
[----:B------:R-:W-:Y:S02]  /*fd300*/  NOP ;  /* 0x0000000000007918 */ /* 0x000fe40000000000 */
[----:B------:R-:W-:Y:S04]  /*fd310*/  STL.64 [R1+0x17d0], R132 ;  /* 0x0017d08401007387 */ /* 0x000fe80000100a00 */
[----:B------:R1:W-:Y:S04]  /*fd320*/  STL.64 [R1+0x17d8], R134 ;  /* 0x0017d88601007387 */ /* 0x0003e80000100a00 */
[----:B------:R-:W2:Y:S04]  /*fd330*/  LDL.64 R130, [R1+0x1248] ;  /* 0x0012480001827983 */ /* 0x000ea80000100a00 */
[----:B-1----:R-:W4:Y:S04]  /*fd340*/  LDL.64 R134, [R1+0x1268] ;  /* 0x0012680001867983 */ /* 0x002f280000100a00 */
[----:B------:R-:W-:Y:S04]  /*fd350*/  STL [R1+0x9494], R155 ;  /* 0x0094949b01007387 */ /* 0x000fe80000100800 */
[----:B------:R-:W-:Y:S04]  /*fd360*/  STL [R1+0x9490], R147 ;  /* 0x0094909301007387 */ /* 0x000fe80000100800 */
[----:B------:R-:W-:Y:S04]  /*fd370*/  STL.64 [R1+0x17b0], R116 ;  /* 0x0017b07401007387 */ /* 0x000fe80000100a00 */
[----:B------:R1:W-:Y:S04]  /*fd380*/  STL.64 [R1+0x17b8], R118 ;  /* 0x0017b87601007387 */ /* 0x0003e80000100a00 */
[----:B------:R-:W2:Y:S04]  /*fd390*/  LDL.64 R110, [R1+0x1238] ;  /* 0x00123800016e7983 */ /* 0x000ea80000100a00 */
[----:B-1----:R-:W2:Y:S04]  /*fd3a0*/  LDL R118, [R1+0x1278] ;  /* 0x0012780001767983 */ /* 0x002ea80000100800 */
[----:B------:R-:W2:Y:S04]  /*fd3b0*/  LDL R119, [R1+0x127c] ;  /* 0x00127c0001777983 */ /* 0x000ea80000100800 */
[----:B------:R-:W-:Y:S04]  /*fd3c0*/  STL [R1+0x949c], R146 ;  /* 0x00949c9201007387 */ /* 0x000fe80000100800 */
[----:B------:R-:W-:Y:S04]  /*fd3d0*/  STL [R1+0x9498], R154 ;  /* 0x0094989a01007387 */ /* 0x000fe80000100800 */
        /* <DEDUP_REMOVED lines=11> */
[----:B------:R-:W2:Y:S01]  /*fd490*/  LDL R59, [R1+0x12ac] ;  /* 0x0012ac00013b7983 */ /* 0x000ea20000100800 */
[----:B---3--:R-:W-:-:S02]  /*fd4a0*/  IMAD.MOV.U32 R142, RZ, RZ, R114 ;  /* 0x000000ffff8e7224 */ /* 0x008fc400078e0072 */
[----:B------:R-:W-:Y:S01]  /*fd4b0*/  IMAD.MOV.U32 R143, RZ, RZ, R115 ;  /* 0x000000ffff8f7224 */ /* 0x000fe200078e0073 */
[C---:B--2---:R-:W-:Y:S08]  /*fd4c0*/  HMMA.1688.F32.TF32 R56, R8.reuse, R58, R100 ;  /* 0x0000003a0838723c */ /* 0x044ff00000081064 */
[C---:B------:R-:W-:Y:S01]  /*fd4d0*/  HMMA.1688.F32.TF32 R100, R8.reuse, R126, R104 ;  /* 0x0000007e0864723c */ /* 0x040fe20000081068 */
[----:B------:R-:W2:Y:S07]  /*fd4e0*/  LDL.64 R126, [R1+0x1228] ;  /* 0x00122800017e7983 */ /* 0x000eae0000100a00 */
[C---:B------:R-:W-:Y:S08]  /*fd4f0*/  HMMA.1688.F32.TF32 R4, R8.reuse, R138, R4 ;  /* 0x0000008a0804723c */ /* 0x040ff00000081004 */
[----:B------:R-:W-:Y:S01]  /*fd500*/  HMMA.1688.F32.TF32 R12, R8, R118, R12 ;  /* 0x00000076080c723c */ /* 0x000fe2000008100c */
[----:B------:R-:W-:Y:S04]  /*fd510*/  STL.64 [R1+0x1150], R56 ;  /* 0x0011503801007387 */ /* 0x000fe80000100a00 */
[----:B------:R-:W-:Y:S04]  /*fd520*/  STL.64 [R1+0x1158], R58 ;  /* 0x0011583a01007387 */ /* 0x000fe80000100a00 */
[----:B------:R-:W-:Y:S04]  /*fd530*/  STL.64 [R1+0x1130], R100 ;  /* 0x0011306401007387 */ /* 0x000fe80000100a00 */
[----:B------:R-:W-:Y:S04]  /*fd540*/  STL.64 [R1+0x1138], R102 ;  /* 0x0011386601007387 */ /* 0x000fe80000100a00 */
[----:B------:R-:W-:Y:S04]  /*fd550*/  STL.64 [R1+0x1110], R4 ;  /* 0x0011100401007387 */ /* 0x000fe80000100a00 */
[----:B------:R1:W-:Y:S04]  /*fd560*/  STL.64 [R1+0x1118], R6 ;  /* 0x0011180601007387 */ /* 0x0003e80000100a00 */
[----:B------:R-:W3:Y:S01]  /*fd570*/  LDL.64 R118, [R1+0x1218] ;  /* 0x0012180001767983 */ /* 0x000ee20000100a00 */
[----:B----4-:R-:W-:Y:S01]  /*fd580*/  IMAD.MOV.U32 R3, RZ, RZ, R134 ;  /* 0x000000ffff037224 */ /* 0x010fe200078e0086 */
[----:B------:R-:W-:Y:S01]  /*fd590*/  MOV R252, R135 ;  /* 0x0000008700fc7202 */ /* 0x000fe20000000f00 */
[----:B------:R-:W-:-:S02]  /*fd5a0*/  IMAD.MOV.U32 R150, RZ, RZ, R130 ;  /* 0x000000ffff967224 */ /* 0x000fc400078e0082 */
[----:B------:R-:W-:Y:S01]  /*fd5b0*/  IMAD.MOV.U32 R151, RZ, RZ, R131 ;  /* 0x000000ffff977224 */ /* 0x000fe200078e0083 */
[----:B------:R-:W-:Y:S01]  /*fd5c0*/  MOV R155, R110 ;  /* 0x0000006e009b7202 */ /* 0x000fe20000000f00 */
[----:B------:R-:W-:Y:S01]  /*fd5d0*/  IMAD.MOV.U32 R147, RZ, RZ, R111 ;  /* 0x000000ffff937224 */ /* 0x000fe200078e006f */
[----:B------:R-:W-:Y:S04]  /*fd5e0*/  LDS R57, [R239+UR10+0xc180] ;  /* 0x00c1800aef397984 */ /* 0x000fe80008000800 */
[----:B------:R-:W-:Y:S04]  /*fd5f0*/  LDS R59, [R239+UR10+0xd180] ;  /* 0x00d1800aef3b7984 */ /* 0x000fe80008000800 */
[----:B------:R-:W-:Y:S04]  /*fd600*/  LDS R56, [R0+UR10+0xc180] ;  /* 0x00c1800a00387984 */ /* 0x000fe80008000800 */
[----:B------:R-:W4:Y:S01]  /*fd610*/  LDS R58, [R0+UR10+0xd180] ;  /* 0x00d1800a003a7984 */ /* 0x000f220008000800 */
[----:B-1----:R-:W-:Y:S03]  /*fd620*/  HMMA.1688.F32.TF32 R4, R8, R134, R16 ;  /* 0x000000860804723c */ /* 0x002fe60000081010 */
[----:B------:R-:W-:Y:S04]  /*fd630*/  STL.64 [R1+0x10f0], R12 ;  /* 0x0010f00c01007387 */ /* 0x000fe80000100a00 */
[----:B------:R-:W-:-:S12]  /*fd640*/  STL.64 [R1+0x10f8], R14 ;  /* 0x0010f80e01007387 */ /* 0x000fd80000100a00 */
[----:B------:R-:W-:Y:S04]  /*fd650*/  STL.64 [R1+0x10d0], R4 ;  /* 0x0010d00401007387 */ /* 0x000fe80000100a00 */
[----:B------:R1:W-:Y:S04]  /*fd660*/  STL.64 [R1+0x10d8], R6 ;  /* 0x0010d80601007387 */ /* 0x0003e80000100a00 */
[----:B------:R-:W4:Y:S01]  /*fd670*/  LDL.64 R134, [R1+0x1208] ;  /* 0x0012080001867983 */ /* 0x000f220000100a00 */
[----:B-1----:R-:W-:Y:S03]  /*fd680*/  HMMA.1688.F32.TF32 R4, R8, R114, R20 ;  /* 0x000000720804723c */ /* 0x002fe60000081014 */
[----:B------:R-:W-:Y:S04]  /*fd690*/  STL [R1+0x94ec], R252 ;  /* 0x0094ecfc01007387 */ /* 0x000fe80000100800 */
[----:B------:R-:W-:-:S12]  /*fd6a0*/  STL [R1+0x94e0], R3 ;  /* 0x0094e00301007387 */ /* 0x000fd80000100800 */
        /* <DEDUP_REMOVED lines=14> */
[----:B------:R-:W4:Y:S04]  /*fd790*/  LDL.64 R110, [R1+0x11d8] ;  /* 0x0011d800016e7983 */ /* 0x000f280000100a00 */
[----:B------:R-:W-:Y:S04]  /*fd7a0*/  STL [R1+0x9504], R147 ;  /* 0x0095049301007387 */ /* 0x000fe80000100800 */
[----:B------:R-:W-:Y:S01]  /*fd7b0*/  STL [R1+0x9500], R155 ;  /* 0x0095009b01007387 */ /* 0x000fe20000100800 */
[----:B--2---:R-:W-:Y:S01]  /*fd7c0*/  HMMA.1688.F32.TF32 R4, R8, R126, R32 ;  /* 0x0000007e0804723c */ /* 0x004fe20000081020 */
[----:B------:R-:W-:-:S02]  /*fd7d0*/  IMAD.MOV.U32 R146, RZ, RZ, R126 ;  /* 0x000000ffff927224 */ /* 0x000fc400078e007e */
[----:B------:R-:W-:-:S15]  /*fd7e0*/  IMAD.MOV.U32 R154, RZ, RZ, R127 ;  /* 0x000000ffff9a7224 */ /* 0x000fde00078e007f */
[----:B------:R-:W-:Y:S01]  /*fd7f0*/  NOP ;  /* 0x0000000000007918 */ /* 0x000fe20000000000 */
[----:B------:R-:W-:Y:S04]  /*fd800*/  STL.64 [R1+0x1050], R4 ;  /* 0x0010500401007387 */ /* 0x000fe80000100a00 */
[----:B------:R3:W-:Y:S04]  /*fd810*/  STL.64 [R1+0x1058], R6 ;  /* 0x0010580601007387 */ /* 0x0007e80000100a00 */
[----:B------:R-:W2:Y:S01]  /*fd820*/  LDL.64 R126, [R1+0x11c8] ;  /* 0x0011c800017e7983 */ /* 0x000ea20000100a00 */
[----:B---3--:R-:W-:Y:S03]  /*fd830*/  HMMA.1688.F32.TF32 R4, R8, R118, R36 ;  /* 0x000000760804723c */ /* 0x008fe60000081024 */
[----:B------:R-:W-:Y:S04]  /*fd840*/  STL [R1+0x950c], R154 ;  /* 0x00950c9a01007387 */ /* 0x000fe80000100800 */
[----:B------:R-:W-:Y:S01]  /*fd850*/  STL [R1+0x9508], R146 ;  /* 0x0095089201007387 */ /* 0x000fe20000100800 */
[----:B------:R-:W-:Y:S01]  /*fd860*/  MOV R159, R119 ;  /* 0x00000077009f7202 */ /* 0x000fe20000000f00 */
[----:B------:R-:W-:-:S10]  /*fd870*/  IMAD.MOV.U32 R158, RZ, RZ, R118 ;  /* 0x000000ffff9e7224 */ /* 0x000fd400078e0076 */
[----:B------:R-:W-:Y:S04]  /*fd880*/  STL.64 [R1+0x1030], R4 ;  /* 0x0010300401007387 */ /* 0x000fe80000100a00 */
[----:B------:R4:W-:Y:S04]  /*fd890*/  STL.64 [R1+0x1038], R6 ;  /* 0x0010380601007387 */ /* 0x0009e80000100a00 */
[----:B------:R-:W3:Y:S01]  /*fd8a0*/  LDL.64 R138, [R1+0x11b8] ;  /* 0x0011b800018a7983 */ /* 0x000ee20000100a00 */
[----:B----4-:R-:W-:Y:S03]  /*fd8b0*/  HMMA.1688.F32.TF32 R4, R8, R134, R40 ;  /* 0x000000860804723c */ /* 0x010fe60000081028 */
[----:B------:R-:W-:Y:S04]  /*fd8c0*/  STL [R1+0x9514], R159 ;  /* 0x0095149f01007387 */ /* 0x000fe80000100800 */
[----:B------:R-:W-:Y:S01]  /*fd8d0*/  STL [R1+0x9510], R158 ;  /* 0x0095109e01007387 */ /* 0x000fe20000100800 */
[----:B------:R-:W-:-:S02]  /*fd8e0*/  IMAD.MOV.U32 R162, RZ, RZ, R134 ;  /* 0x000000ffffa27224 */ /* 0x000fc400078e0086 */
[----:B------:R-:W-:-:S09]  /*fd8f0*/  IMAD.MOV.U32 R163, RZ, RZ, R135 ;  /* 0x000000ffffa37224 */ /* 0x000fd200078e0087 */
[----:B------:R-:W-:Y:S04]  /*fd900*/  STL.64 [R1+0x1000], R4 ;  /* 0x0010000401007387 */ /* 0x000fe80000100a00 */
[----:B------:R1:W-:Y:S04]  /*fd910*/  STL.64 [R1+0x1008], R6 ;  /* 0x0010080601007387 */ /* 0x0003e80000100a00 */
[----:B------:R-:W4:Y:S01]  /*fd920*/  LDL.64 R118, [R1+0x11a8] ;  /* 0x0011a80001767983 */ /* 0x000f220000100a00 */
[----:B-1----:R-:W-:Y:S03]  /*fd930*/  HMMA.1688.F32.TF32 R4, R8, R114, R44 ;  /* 0x000000720804723c */ /* 0x002fe6000008102c */
[----:B------:R-:W-:Y:S04]  /*fd940*/  STL.64 [R1+0x9558], R162 ;  /* 0x009558a201007387 */ /* 0x000fe80000100a00 */
[----:B------:R-:W-:-:S12]  /*fd950*/  STL.64 [R1+0x9550], R160 ;  /* 0x009550a001007387 */ /* 0x000fd80000100a00 */
[----:B------:R-:W-:Y:S04]  /*fd960*/  STL.64 [R1+0xfe0], R4 ;  /* 0x000fe00401007387 */ /* 0x000fe80000100a00 */
[----:B------:R1:W-:Y:S04]  /*fd970*/  STL.64 [R1+0xfe8], R6 ;  /* 0x000fe80601007387 */ /* 0x0003e80000100a00 */
[----:B------:R-:W4:Y:S01]  /*fd980*/  LDL.64 R134, [R1+0x1198] ;  /* 0x0011980001867983 */ /* 0x000f220000100a00 */
[----:B------:R-:W-:Y:S02]  /*fd990*/  IMAD.MOV.U32 R166, RZ, RZ, R114 ;  /* 0x000000ffffa67224 */ /* 0x000fe400078e0072 */
[----:B------:R-:W-:-:S02]  /*fd9a0*/  IMAD.MOV.U32 R167, RZ, RZ, R115 ;  /* 0x000000ffffa77224 */ /* 0x000fc400078e0073 */
[----:B------:R-:W4:Y:S01]  /*fd9b0*/  LDL.64 R114, [R1+0x1188] ;  /* 0x0011880001727983 */ /* 0x000f220000100a00 */
[----:B-1----:R-:W-:Y:S03]  /*fd9c0*/  HMMA.1688.F32.TF32 R4, R8, R130, R48 ;  /* 0x000000820804723c */ /* 0x002fe60000081030 */
[----:B------:R-:W-:Y:S04]  /*fd9d0*/  STL.64 [R1+0x9568], R166 ;  /* 0x009568a601007387 */ /* 0x000fe80000100a00 */
[----:B------:R-:W-:Y:S01]  /*fd9e0*/  STL.64 [R1+0x9560], R164 ;  /* 0x009560a401007387 */ /* 0x000fe20000100a00 */
[----:B------:R-:W-:Y:S01]  /*fd9f0*/  MOV R170, R130 ;  /* 0x0000008200aa7202 */ /* 0x000fe20000000f00 */
[----:B------:R-:W-:-:S10]  /*fda00*/  IMAD.MOV.U32 R171, RZ, RZ, R131 ;  /* 0x000000ffffab7224 */ /* 0x000fd400078e0083 */
[----:B------:R-:W-:Y:S04]  /*fda10*/  STL.64 [R1+0xfc0], R4 ;  /* 0x000fc00401007387 */ /* 0x000fe80000100a00 */
[----:B------:R1:W-:Y:S04]  /*fda20*/  STL.64 [R1+0xfc8], R6 ;  /* 0x000fc80601007387 */ /* 0x0003e80000100a00 */
[----:B------:R-:W4:Y:S01]  /*fda30*/  LDL.64 R130, [R1+0x1328] ;  /* 0x0013280001827983 */ /* 0x000f220000100a00 */
[----:B-1----:R-:W-:Y:S03]  /*fda40*/  HMMA.1688.F32.TF32 R4, R8, R110, R52 ;  /* 0x0000006e0804723c */ /* 0x002fe60000081034 */
[----:B------:R-:W-:Y:S04]  /*fda50*/  STL.64 [R1+0x9578], R170 ;  /* 0x009578aa01007387 */ /* 0x000fe80000100a00 */
[----:B------:R-:W-:Y:S01]  /*fda60*/  STL.64 [R1+0x9570], R168 ;  /* 0x009570a801007387 */ /* 0x000fe20000100a00 */
[----:B------:R-:W-:-:S02]  /*fda70*/  IMAD.MOV.U32 R174, RZ, RZ, R110 ;  /* 0x000000ffffae7224 */ /* 0x000fc400078e006e */
[----:B------:R-:W-:-:S09]  /*fda80*/  IMAD.MOV.U32 R175, RZ, RZ, R111 ;  /* 0x000000ffffaf7224 */ /* 0x000fd200078e006f */
[----:B------:R-:W-:Y:S04]  /*fda90*/  STL.64 [R1+0xfa0], R4 ;  /* 0x000fa00401007387 */ /* 0x000fe80000100a00 */
[----:B------:R2:W-:Y:S04]  /*fdaa0*/  STL.64 [R1+0xfa8], R6 ;  /* 0x000fa80601007387 */ /* 0x0005e80000100a00 */
[----:B------:R-:W4:Y:S04]  /*fdab0*/  LDL.64 R110, [R1+0x1338] ;  /* 0x00133800016e7983 */ /* 0x000f280000100a00 */
[----:B------:R-:W-:Y:S04]  /*fdac0*/  STL.64 [R1+0x9588], R174 ;  /* 0x009588ae01007387 */ /* 0x000fe80000100a00 */
[----:B------:R-:W-:Y:S01]  /*fdad0*/  STL.64 [R1+0x9580], R172 ;  /* 0x009580ac01007387 */ /* 0x000fe20000100a00 */
[----:B--2---:R-:W-:Y:S01]  /*fdae0*/  HMMA.1688.F32.TF32 R4, R8, R126, R60 ;  /* 0x0000007e0804723c */ /* 0x004fe2000008103c */
[----:B------:R-:W-:Y:S01]  /*fdaf0*/  IMAD.MOV.U32 R178, RZ, RZ, R126 ;  /* 0x000000ffffb27224 */ /* 0x000fe200078e007e */
[----:B------:R-:W-:-:S15]  /*fdb00*/  MOV R179, R127 ;  /* 0x0000007f00b37202 */ /* 0x000fde0000000f00 */
[----:B------:R-:W-:Y:S02]  /*fdb10*/  NOP ;  /* 0x0000000000007918 */ /* 0x000fe40000000000 */
[----:B------:R-:W-:Y:S04]  /*fdb20*/  STL.64 [R1+0xf80], R4 ;  /* 0x000f800401007387 */ /* 0x000fe80000100a00 */
[----:B------:R3:W-:Y:S04]  /*fdb30*/  STL.64 [R1+0xf88], R6 ;  /* 0x000f880601007387 */ /* 0x0007e80000100a00 */
[----:B------:R-:W2:Y:S01]  /*fdb40*/  LDL.64 R126, [R1+0x1348] ;  /* 0x00134800017e7983 */ /* 0x000ea20000100a00 */
[----:B---3--:R-:W-:Y:S03]  /*fdb50*/  HMMA.1688.F32.TF32 R4, R8, R138, R64 ;  /* 0x0000008a0804723c */ /* 0x008fe60000081040 */
[----:B------:R-:W-:Y:S04]  /*fdb60*/  STL.64 [R1+0x9598], R178 ;  /* 0x009598b201007387 */ /* 0x000fe80000100a00 */
[----:B------:R-:W-:Y:S01]  /*fdb70*/  STL.64 [R1+0x9590], R176 ;  /* 0x009590b001007387 */ /* 0x000fe20000100a00 */
[----:B------:R-:W-:-:S02]  /*fdb80*/  IMAD.MOV.U32 R182, RZ, RZ, R138 ;  /* 0x000000ffffb67224 */ /* 0x000fc400078e008a */
[----:B------:R-:W-:-:S09]  /*fdb90*/  IMAD.MOV.U32 R183, RZ, RZ, R139 ;  /* 0x000000ffffb77224 */ /* 0x000fd200078e008b */
[----:B------:R-:W-:Y:S04]  /*fdba0*/  STL.64 [R1+0xf60], R4 ;  /* 0x000f600401007387 */ /* 0x000fe80000100a00 */
[----:B------:R4:W-:Y:S02]  /*fdbb0*/  STL.64 [R1+0xf68], R6 ;  /* 0x000f680601007387 */ /* 0x0009e40000100a00 */
[----:B----4-:R-:W-:Y:S02]  /*fdbc0*/  HMMA.1688.F32.TF32 R4, R8, R118, R68 ;  /* 0x000000760804723c */ /* 0x010fe40000081044 */
[----:B------:R-:W-:Y:S04]  /*fdbd0*/  STL.64 [R1+0x95a8], R182 ;  /* 0x0095a8b601007387 */ /* 0x000fe80000100a00 */
[----:B------:R-:W-:Y:S01]  /*fdbe0*/  STL.64 [R1+0x95a0], R180 ;  /* 0x0095a0b401007387 */ /* 0x000fe20000100a00 */
[----:B------:R-:W-:-:S02]  /*fdbf0*/  IMAD.MOV.U32 R186, RZ, RZ, R118 ;  /* 0x000000ffffba7224 */ /* 0x000fc400078e0076 */
[----:B------:R-:W-:-:S10]  /*fdc00*/  IMAD.MOV.U32 R187, RZ, RZ, R119 ;  /* 0x000000ffffbb7224 */ /* 0x000fd400078e0077 */
        /* <DEDUP_REMOVED lines=8> */
[----:B------:R-:W-:Y:S01]  /*fdc90*/  MOV R191, R134 ;  /* 0x0000008600bf7202 */ /* 0x000fe20000000f00 */
[----:B------:R-:W-:-:S15]  /*fdca0*/  IMAD.MOV.U32 R190, RZ, RZ, R115 ;  /* 0x000000ffffbe7224 */ /* 0x000fde00078e0073 */
[----:B------:R-:W-:Y:S02]  /*fdcb0*/  NOP ;  /* 0x0000000000007918 */ /* 0x000fe40000000000 */
[----:B------:R-:W-:Y:S04]  /*fdcc0*/  STL.64 [R1+0xf00], R4 ;  /* 0x000f000401007387 */ /* 0x000fe80000100a00 */
[----:B------:R1:W-:Y:S02]  /*fdcd0*/  STL.64 [R1+0xf08], R6 ;  /* 0x000f080601007387 */ /* 0x0003e40000100a00 */
[----:B-1----:R-:W-:Y:S02]  /*fdce0*/  HMMA.1688.F32.TF32 R4, R8, R130, R80 ;  /* 0x000000820804723c */ /* 0x002fe40000081050 */
[----:B------:R-:W-:Y:S04]  /*fdcf0*/  STL.64 [R1+0x95c8], R190 ;  /* 0x0095c8be01007387 */ /* 0x000fe80000100a00 */
[----:B------:R-:W-:Y:S01]  /*fdd00*/  STL.64 [R1+0x95c0], R188 ;  /* 0x0095c0bc01007387 */ /* 0x000fe20000100a00 */
[----:B------:R-:W-:Y:S01]  /*fdd10*/  IMAD.MOV.U32 R143, RZ, RZ, R130 ;  /* 0x000000ffff8f7224 */ /* 0x000fe200078e0082 */
[----:B------:R-:W-:-:S11]  /*fdd20*/  MOV R142, R131 ;  /* 0x00000083008e7202 */ /* 0x000fd60000000f00 */
[----:B------:R-:W-:Y:S04]  /*fdd30*/  STL.64 [R1+0xef0], R4 ;  /* 0x000ef00401007387 */ /* 0x000fe80000100a00 */
[----:B------:R1:W-:Y:S02]  /*fdd40*/  STL.64 [R1+0xef8], R6 ;  /* 0x000ef80601007387 */ /* 0x0003e40000100a00 */
[----:B-1----:R-:W-:Y:S02]  /*fdd50*/  HMMA.1688.F32.TF32 R4, R8, R110, R84 ;  /* 0x0000006e0804723c */ /* 0x002fe40000081054 */
[----:B------:R1:W-:Y:S04]  /*fdd60*/  STL.64 [R1+0x95d8], R142 ;  /* 0x0095d88e01007387 */ /* 0x0003e80000100a00 */
[----:B------:R-:W-:Y:S01]  /*fdd70*/  STL.64 [R1+0x95d0], R140 ;  /* 0x0095d08c01007387 */ /* 0x000fe20000100a00 */
[----:B------:R-:W-:-:S02]  /*fdd80*/  IMAD.MOV.U32 R151, RZ, RZ, R110 ;  /* 0x000000ffff977224 */ /* 0x000fc400078e006e */
[----:B------:R-:W-:-:S10]  /*fdd90*/  IMAD.MOV.U32 R150, RZ, RZ, R111 ;  /* 0x000000ffff967224 */ /* 0x000fd400078e006f */
[----:B------:R-:W-:Y:S04]  /*fdda0*/  STL.64 [R1+0xed0], R4 ;  /* 0x000ed00401007387 */ /* 0x000fe80000100a00 */
[----:B------:R2:W-:Y:S04]  /*fddb0*/  STL.64 [R1+0xed8], R6 ;  /* 0x000ed80601007387 */ /* 0x0005e80000100a00 */
[----:B------:R-:W-:Y:S04]  /*fddc0*/  STL.64 [R1+0x95e8], R150 ;  /* 0x0095e89601007387 */ /* 0x000fe80000100a00 */
[----:B------:R-:W-:Y:S01]  /*fddd0*/  STL.64 [R1+0x95e0], R148 ;  /* 0x0095e09401007387 */ /* 0x000fe20000100a00 */
[----:B------:R-:W-:-:S02]  /*fdde0*/  IMAD.MOV.U32 R174, RZ, RZ, R220 ;  /* 0x000000ffffae7224 */ /* 0x000fc400078e00dc */
[----:B------:R-:W-:Y:S02]  /*fddf0*/  IMAD.MOV.U32 R175, RZ, RZ, R221 ;  /* 0x000000ffffaf7224 */ /* 0x000fe400078e00dd */
[----:B------:R-:W-:Y:S01]  /*fde00*/  IMAD.MOV.U32 R182, RZ, RZ, R224 ;  /* 0x000000ffffb67224 */ /* 0x000fe200078e00e0 */
[----:B------:R-:W-:Y:S01]  /*fde10*/  MOV R183, R225 ;  /* 0x000000e100b77202 */ /* 0x000fe20000000f00 */
[----:B------:R-:W-:Y:S02]  /*fde20*/  IMAD.MOV.U32 R186, RZ, RZ, R228 ;  /* 0x000000ffffba7224 */ /* 0x000fe400078e00e4 */
[----:B------:R-:W-:Y:S02]  /*fde30*/  IMAD.MOV.U32 R187, RZ, RZ, R229 ;  /* 0x000000ffffbb7224 */ /* 0x000fe400078e00e5 */
[----:B-1----:R-:W-:Y:S02]  /*fde40*/  IMAD.MOV.U32 R142, RZ, RZ, R248 ;  /* 0x000000ffff8e7224 */ /* 0x002fe400078e00f8 */
[----:B------:R-:W-:Y:S01]  /*fde50*/  IMAD.MOV.U32 R143, RZ, RZ, R249 ;  /* 0x000000ffff8f7224 */ /* 0x000fe200078e00f9 */
[----:B--2---:R-:W-:-:S15]  /*fde60*/  HMMA.1688.F32.TF32 R4, R8, R126, R88 ;  /* 0x0000007e0804723c */ /* 0x004fde0000081058 */
[----:B------:R-:W-:-:S04]  /*fde70*/  NOP ;  /* 0x0000000000007918 */ /* 0x000fc80000000000 */
[----:B------:R-:W-:Y:S04]  /*fde80*/  STL.64 [R1+0xeb0], R4 ;  /* 0x000eb00401007387 */ /* 0x000fe80000100a00 */
[----:B------:R1:W-:Y:S02]  /*fde90*/  STL.64 [R1+0xeb8], R6 ;  /* 0x000eb80601007387 */ /* 0x0003e40000100a00 */
[----:B-1----:R-:W-:-:S15]  /*fdea0*/  HMMA.1688.F32.TF32 R4, R8, R234, R92 ;  /* 0x000000ea0804723c */ /* 0x002fde000008105c */
[----:B------:R-:W-:-:S04]  /*fdeb0*/  NOP ;  /* 0x0000000000007918 */ /* 0x000fc80000000000 */
[----:B------:R-:W-:Y:S04]  /*fdec0*/  STL.64 [R1+0xe90], R4 ;  /* 0x000e900401007387 */ /* 0x000fe80000100a00 */
[----:B------:R-:W-:Y:S04]  /*fded0*/  STL.64 [R1+0xe98], R6 ;  /* 0x000e980601007387 */ /* 0x000fe80000100a00 */
[----:B------:R-:W2:Y:S04]  /*fdee0*/  LDL R172, [R1+0xd0] ;  /* 0x0000d00001ac7983 */ /* 0x000ea80000100800 */
[----:B------:R-:W2:Y:S04]  /*fdef0*/  LDL R173, [R1+0xd4] ;  /* 0x0000d40001ad7983 */ /* 0x000ea80000100800 */
[----:B------:R-:W3:Y:S04]  /*fdf00*/  LDL.LU R220, [R1+0x96e4] ;  /* 0x0096e40001dc7983 */ /* 0x000ee80000300800 */
[----:B------:R-:W3:Y:S04]  /*fdf10*/  LDL.LU R221, [R1+0x96e0] ;  /* 0x0096e00001dd7983 */ /* 0x000ee80000300800 */
[----:B------:R-:W4:Y:S04]  /*fdf20*/  LDL R180, [R1+0xb0] ;  /* 0x0000b00001b47983 */ /* 0x000f280000100800 */
[----:B------:R-:W4:Y:S04]  /*fdf30*/  LDL R181, [R1+0xb4] ;  /* 0x0000b40001b57983 */ /* 0x000f280000100800 */
        /* <DEDUP_REMOVED lines=9> */
[----:B------:R-:W3:Y:S04]  /*fdfd0*/  LDL.LU R249, [R1+0x96c8] ;  /* 0x0096c80001f97983 */ /* 0x000ee80000300800 */
[----:B------:R-:W4:Y:S04]  /*fdfe0*/  LDL R148, [R1+0x70] ;  /* 0x0000700001947983 */ /* 0x000f280000100800 */
[----:B------:R-:W4:Y:S01]  /*fdff0*/  LDL R149, [R1+0x74] ;  /* 0x0000740001957983 */ /* 0x000f220000100800 */
[----:B------:R-:W-:Y:S01]  /*fe000*/  MOV R150, R245 ;  /* 0x000000f500967202 */ /* 0x000fe20000000f00 */
[----:B------:R-:W-:-:S02]  /*fe010*/  IMAD.MOV.U32 R151, RZ, RZ, R244 ;  /* 0x000000ffff977224 */ /* 0x000fc400078e00f4 */
[----:B------:R-:W4:Y:S04]  /*fe020*/  LDL.LU R245, [R1+0x96c4] ;  /* 0x0096c40001f57983 */ /* 0x000f280000300800 */
[----:B------:R-:W4:Y:S01]  /*fe030*/  LDL.LU R244, [R1+0x96c0] ;  /* 0x0096c00001f47983 */ /* 0x000f220000300800 */
[----:B------:R-:W-:Y:S01]  /*fe040*/  MOV R154, R234 ;  /* 0x000000ea009a7202 */ /* 0x000fe20000000f00 */
[----:B------:R-:W-:Y:S02]  /*fe050*/  IMAD.MOV.U32 R146, RZ, RZ, R235 ;  /* 0x000000ffff927224 */ /* 0x000fe400078e00eb */
[----:B------:R-:W-:Y:S02]  /*fe060*/  IMAD.MOV.U32 R3, RZ, RZ, R135 ;  /* 0x000000ffff037224 */ /* 0x000fe400078e0087 */
[----:B------:R-:W-:-:S02]  /*fe070*/  IMAD.MOV.U32 R252, RZ, RZ, R114 ;  /* 0x000000fffffc7224 */ /* 0x000fc400078e0072 */
[----:B--2---:R-:W-:Y:S02]  /*fe080*/  IMAD.MOV.U32 R236, RZ, RZ, R248 ;  /* 0x000000ffffec7224 */ /* 0x004fe400078e00f8 */
[----:B---3--:R-:W-:Y:S01]  /*fe090*/  IMAD.MOV.U32 R237, RZ, RZ, R249 ;  /* 0x000000ffffed7224 */ /* 0x008fe200078e00f9 */
[----:B------:R-:W2:Y:S04]  /*fe0a0*/  LDL.LU R248, [R1+0x96bc] ;  /* 0x0096bc0001f87983 */ /* 0x000ea80000300800 */
[----:B------:R-:W2:Y:S04]  /*fe0b0*/  LDL.LU R249, [R1+0x96b8] ;  /* 0x0096b80001f97983 */ /* 0x000ea80000300800 */
[----:B------:R-:W3:Y:S04]  /*fe0c0*/  LDL.LU R232, [R1+0x2520] ;  /* 0x0025200001e87983 */ /* 0x000ee80000300800 */
[----:B------:R-:W3:Y:S04]  /*fe0d0*/  LDL.LU R233, [R1+0x2524] ;  /* 0x0025240001e97983 */ /* 0x000ee80000300800 */
[----:B------:R-:W3:Y:S04]  /*fe0e0*/  LDL.LU R234, [R1+0x2528] ;  /* 0x0025280001ea7983 */ /* 0x000ee80000300800 */
[----:B------:R-:W3:Y:S04]  /*fe0f0*/  LDL.LU R235, [R1+0x252c] ;  /* 0x00252c0001eb7983 */ /* 0x000ee80000300800 */
[----:B------:R-:W2:Y:S04]  /*fe100*/  LDL R124, [R1] ;  /* 0x00000000017c7983 */ /* 0x000ea80000100800 */
        /* <DEDUP_REMOVED lines=10> */
[----:B------:R-:W3:Y:S04]  /*fe1b0*/  LDL.LU R128, [R1+0x2550] ;  /* 0x0025500001807983 */ /* 0x000ee80000300800 */
[----:B------:R-:W3:Y:S04]  /*fe1c0*/  LDL.LU R129, [R1+0x2554] ;  /* 0x0025540001817983 */ /* 0x000ee80000300800 */
[----:B------:R-:W3:Y:S04]  /*fe1d0*/  LDL.LU R130, [R1+0x2558] ;  /* 0x0025580001827983 */ /* 0x000ee80000300800 */
[----:B------:R-:W3:Y:S04]  /*fe1e0*/  LDL.LU R131, [R1+0x255c] ;  /* 0x00255c0001837983 */ /* 0x000ee80000300800 */
[----:B------:R-:W3:Y:S04]  /*fe1f0*/  LDL R118, [R1+0x1578] ;  /* 0x0015780001767983 */ /* 0x000ee80000100800 */
[----:B------:R-:W3:Y:S01]  /*fe200*/  LDL R119, [R1+0x157c] ;  /* 0x00157c0001777983 */ /* 0x000ee20000100800 */
[----:B------:R-:W-:-:S03]  /*fe210*/  IMAD.MOV.U32 R147, RZ, RZ, R126 ;  /* 0x000000ffff937224 */ /* 0x000fc600078e007e */
[----:B------:R-:W3:Y:S04]  /*fe220*/  LDL.LU R108, [R1+0x2560] ;  /* 0x00256000016c7983 */ /* 0x000ee80000300800 */
[----:B------:R-:W3:Y:S04]  /*fe230*/  LDL.LU R109, [R1+0x2564] ;  /* 0x00256400016d7983 */ /* 0x000ee80000300800 */
[----:B------:R-:W3:Y:S01]  /*fe240*/  LDL.LU R110, [R1+0x2568] ;  /* 0x00256800016e7983 */ /* 0x000ee20000300800 */
[----:B------:R-:W-:-:S03]  /*fe250*/  IMAD.MOV.U32 R155, RZ, RZ, R127 ;  /* 0x000000ffff9b7224 */ /* 0x000fc600078e007f */
        /* <DEDUP_REMOVED lines=11> */
[----:B------:R1:W-:Y:S04]  /*fe310*/  STL.64 [R1+0x9608], R146 ;  /* 0x0096089201007387 */ /* 0x0003e80000100a00 */
[----:B------:R4:W-:Y:S04]  /*fe320*/  STL.64 [R1+0x9600], R144 ;  /* 0x0096009001007387 */ /* 0x0009e80000100a00 */
[----:B-1----:R-:W3:Y:S04]  /*fe330*/  LDL.64 R146, [R1+0x68] ;  /* 0x0000680001927983 */ /* 0x002ee80000100a00 */
[----:B----4-:R-:W4:Y:S04]  /*fe340*/  LDL.64 R144, [R1+0x60] ;  /* 0x0000600001907983 */ /* 0x010f280000100a00 */
[----:B------:R-:W-:Y:S04]  /*fe350*/  STL.64 [R1+0x95f8], R154 ;  /* 0x0095f89a01007387 */ /* 0x000fe80000100a00 */
[----:B------:R1:W-:Y:S02]  /*fe360*/  STL.64 [R1+0x95f0], R152 ;  /* 0x0095f09801007387 */ /* 0x0003e40000100a00 */
[----:B-1----:R-:W-:Y:S01]  /*fe370*/  IMAD.MOV.U32 R152, RZ, RZ, R244 ;  /* 0x000000ffff987224 */ /* 0x002fe200078e00f4 */
[----:B------:R-:W-:Y:S01]  /*fe380*/  MOV R153, R245 ;  /* 0x000000f500997202 */ /* 0x000fe20000000f00 */
[----:B------:R-:W4:Y:S04]  /*fe390*/  LDL.LU R244, [R1+0x96b4] ;  /* 0x0096b40001f47983 */ /* 0x000f280000300800 */
[----:B------:R-:W4:Y:S01]  /*fe3a0*/  LDL.LU R245, [R1+0x96b0] ;  /* 0x0096b00001f57983 */ /* 0x000f220000300800 */
[----:B------:R-:W-:-:S02]  /*fe3b0*/  IMAD.MOV.U32 R154, RZ, RZ, R240 ;  /* 0x000000ffff9a7224 */ /* 0x000fc400078e00f0 */
[----:B------:R-:W-:Y:S01]  /*fe3c0*/  IMAD.MOV.U32 R155, RZ, RZ, R241 ;  /* 0x000000ffff9b7224 */ /* 0x000fe200078e00f1 */
[----:B------:R-:W4:Y:S04]  /*fe3d0*/  LDL.LU R240, [R1+0x96ac] ;  /* 0x0096ac0001f07983 */ /* 0x000f280000300800 */
[----:B------:R-:W4:Y:S01]  /*fe3e0*/  LDL.LU R241, [R1+0x96a8] ;  /* 0x0096a80001f17983 */ /* 0x000f220000300800 */
[----:B--2---:R-:W-:Y:S01]  /*fe3f0*/  HMMA.1688.F32.TF32 R4, R8, R138, R96 ;  /* 0x0000008a0804723c */ /* 0x004fe20000081060 */
[----:B------:R-:W-:Y:S02]  /*fe400*/  IMAD.MOV.U32 R159, RZ, RZ, R138 ;  /* 0x000000ffff9f7224 */ /* 0x000fe400078e008a */
[----:B------:R-:W-:-:S15]  /*fe410*/  IMAD.MOV.U32 R158, RZ, RZ, R139 ;  /* 0x000000ffff9e7224 */ /* 0x000fde00078e008b */
[----:B------:R-:W-:Y:S01]  /*fe420*/  NOP ;  /* 0x0000000000007918 */ /* 0x000fe20000000000 */
[----:B------:R-:W-:Y:S04]  /*fe430*/  STL.64 [R1+0xe70], R4 ;  /* 0x000e700401007387 */ /* 0x000fe80000100a00 */
[----:B------:R3:W-:Y:S02]  /*fe440*/  STL.64 [R1+0xe78], R6 ;  /* 0x000e780601007387 */ /* 0x0007e40000100a00 */
[----:B---3--:R-:W-:Y:S02]  /*fe450*/  HMMA.1688.F32.TF32 R4, R8, R118, R120 ;  /* 0x000000760804723c */ /* 0x008fe40000081078 */
[----:B------:R1:W-:Y:S04]  /*fe460*/  STL.64 [R1+0x9618], R158 ;  /* 0x0096189e01007387 */ /* 0x0003e80000100a00 */
[----:B------:R2:W-:Y:S02]  /*fe470*/  STL.64 [R1+0x9610], R156 ;  /* 0x0096109c01007387 */ /* 0x0005e40000100a00 */
[C---:B------:R-:W-:Y:S02]  /*fe480*/  HMMA.1688.F32.TF32 R132, R56.reuse, R124, R132 ;  /* 0x0000007c3884723c */ /* 0x040fe40000081084 */
[----:B------:R-:W-:Y:S04]  /*fe490*/  LDS R9, [R239+UR10+0xe180] ;  /* 0x00e1800aef097984 */ /* 0x000fe80008000800 */
[----:B------:R-:W-:Y:S04]  /*fe4a0*/  LDS R11, [R239+UR10+0xf180] ;  /* 0x00f1800aef0b7984 */ /* 0x000fe80008000800 */
[----:B------:R-:W-:Y:S04]  /*fe4b0*/  LDS R8, [R0+UR10+0xe180] ;  /* 0x00e1800a00087984 */ /* 0x000fe80008000800 */
[----:B------:R-:W3:Y:S04]  /*fe4c0*/  LDS R10, [R0+UR10+0xf180] ;  /* 0x00f1800a000a7984 */ /* 0x000ee80008000800 */
[----:B-1----:R-:W3:Y:S04]  /*fe4d0*/  LDL.64 R158, [R1+0x48] ;  /* 0x00004800019e7983 */ /* 0x002ee80000100a00 */
[----:B--2---:R-:W2:Y:S04]  /*fe4e0*/  LDL.64 R156, [R1+0x40] ;  /* 0x00004000019c7983 */ /* 0x004ea80000100a00 */
        /* <DEDUP_REMOVED lines=69> */
[----:B------:R-:W2:Y:S01]  /*fe940*/  LDL.LU R107, [R1+0x24ec] ;  /* 0x0024ec00016b7983 */ /* 0x000ea20000300800 */
[C---:B------:R-:W-:Y:S03]  /*fe950*/  HMMA.1688.F32.TF32 R116, R56.reuse, R236, R232 ;  /* 0x000000ec3874723c */ /* 0x040fe600000810e8 */
[----:B------:R-:W2:Y:S04]  /*fe960*/  LDL R124, [R1+0x30] ;  /* 0x00003000017c7983 */ /* 0x000ea80000100800 */
[----:B------:R-:W2:Y:S04]  /*fe970*/  LDL R125, [R1+0x34] ;  /* 0x00003400017d7983 */ /* 0x000ea80000100800 */
[----:B------:R-:W2:Y:S04]  /*fe980*/  LDL.LU R236, [R1+0x2500] ;  /* 0x0025000001ec7983 */ /* 0x000ea80000300800 */
[----:B------:R-:W2:Y:S04]  /*fe990*/  LDL.LU R237, [R1+0x2504] ;  /* 0x0025040001ed7983 */ /* 0x000ea80000300800 */
[----:B------:R-:W2:Y:S04]  /*fe9a0*/  LDL.LU R238, [R1+0x2508] ;  /* 0x0025080001ee7983 */ /* 0x000ea80000300800 */
[----:B------:R-:W2:Y:S04]  /*fe9b0*/  LDL.LU R239, [R1+0x250c] ;  /* 0x00250c0001ef7983 */ /* 0x000ea80000300800 */
[----:B------:R-:W3:Y:S04]  /*fe9c0*/  LDL R136, [R1+0x20] ;  /* 0x0000200001887983 */ /* 0x000ee80000100800 */
[----:B------:R-:W3:Y:S04]  /*fe9d0*/  LDL R137, [R1+0x24] ;  /* 0x0000240001897983 */ /* 0x000ee80000100800 */
        /* <DEDUP_REMOVED lines=37> */
[C---:B---3--:R-:W-:Y:S01]  /*fec30*/  HMMA.1688.F32.TF32 R136, R56.reuse, R136, R232 ;  /* 0x000000883888723c */ /* 0x048fe200000810e8 */
[----:B------:R-:W2:Y:S04]  /*fec40*/  LDL.LU.64 R234, [R1+0x96a0] ;  /* 0x0096a00001ea7983 */ /* 0x000ea80000300a00 */
[----:B------:R-:W3:Y:S04]  /*fec50*/  LDL.LU.64 R232, [R1+0x9698] ;  /* 0x0096980001e87983 */ /* 0x000ee80000300a00 */
[----:B------:R-:W2:Y:S04]  /*fec60*/  LDL.LU.64 R238, [R1+0x9690] ;  /* 0x0096900001ee7983 */ /* 0x000ea80000300a00 */
[----:B------:R-:W2:Y:S01]  /*fec70*/  LDL.LU.64 R236, [R1+0x9688] ;  /* 0x0096880001ec7983 */ /* 0x000ea20000300a00 */
[C---:B----4-:R-:W-:Y:S08]  /*fec80*/  HMMA.1688.F32.TF32 R128, R56.reuse, R244, R128 ;  /* 0x000000f43880723c */ /* 0x050ff00000081080 */
[C---:B------:R-:W-:Y:S01]  /*fec90*/  HMMA.1688.F32.TF32 R108, R56.reuse, R240, R108 ;  /* 0x000000f0386c723c */ /* 0x040fe2000008106c */
[----:B------:R-:W-:Y:S04]  /*feca0*/  STL [R1+0x938c], R208 ;  /* 0x00938cd001007387 */ /* 0x000fe80000100800 */
[----:B------:R-:W-:Y:S04]  /*fecb0*/  STL [R1+0x9388], R209 ;  /* 0x009388d101007387 */ /* 0x000fe80000100800 */
[----:B------:R-:W-:Y:S01]  /*fecc0*/  STL [R1+0x9394], R204 ;  /* 0x009394cc01007387 */ /* 0x000fe20000100800 */
        /* <DEDUP_REMOVED lines=22> */
[----:B------:R-:W-:Y:S07]  /*fee30*/  STL [R1+0x9390], R205 ;  /* 0x009390cd01007387 */ /* 0x000fee0000100800 */
[C---:B------:R-:W-:Y:S08]  /*fee40*/  HMMA.1688.F32.TF32 R92, R56.reuse, R200, R92 ;  /* 0x000000c8385c723c */ /* 0x040ff0000008105c */
[C---:B------:R-:W-:Y:S08]  /*fee50*/  HMMA.1688.F32.TF32 R96, R56.reuse, R196, R96 ;  /* 0x000000c43860723c */ /* 0x040ff00000081060 */
[----:B------:R-:W-:Y:S08]  /*fee60*/  HMMA.1688.F32.TF32 R120, R56, R192, R120 ;  /* 0x000000c03878723c */ /* 0x000ff00000081078 */
[----:B------:R-:W-:Y:S08]  /*fee70*/  HMMA.1688.F32.TF32 R108, R8, R242, R108 ;  /* 0x000000f2086c723c */ /* 0x000ff0000008106c */
[C---:B---3--:R-:W-:Y:S08]  /*fee80*/  HMMA.1688.F32.TF32 R60, R56.reuse, R232, R60 ;  /* 0x000000e8383c723c */ /* 0x048ff0000008103c */
        /* <DEDUP_REMOVED lines=14> */
[----:B------:R-:W2:Y:S01]  /*fef70*/  LDL R247, [R1+0xc] ;  /* 0x00000c0001f77983 */ /* 0x000ea20000100800 */
[C---:B------:R-:W-:Y:S08]  /*fef80*/  HMMA.1688.F32.TF32 R112, R8.reuse, R250, R112 ;  /* 0x000000fa0870723c */ /* 0x040ff00000081070 */
[----:B------:R-:W-:Y:S01]  /*fef90*/  HMMA.1688.F32.TF32 R104, R8, R154, R104 ;  /* 0x0000009a0868723c */ /* 0x000fe20000081068 */
[----:B------:R-:W-:Y:S01]  /*fefa0*/  MOV R241, R158 ;  /* 0x0000009e00f17202 */ /* 0x000fe20000000f00 */
[----:B------:R-:W-:-:S02]  /*fefb0*/  IMAD.MOV.U32 R240, RZ, RZ, R159 ;  /* 0x000000fffff07224 */ /* 0x000fc400078e009f */
[----:B------:R-:W-:Y:S02]  /*fefc0*/  IMAD.MOV.U32 R245, RZ, RZ, R178 ;  /* 0x000000fffff57224 */ /* 0x000fe400078e00b2 */
[----:B------:R-:W-:Y:S02]  /*fefd0*/  IMAD.MOV.U32 R244, RZ, RZ, R179 ;  /* 0x000000fffff47224 */ /* 0x000fe400078e00b3 */
        /* <DEDUP_REMOVED lines=8> */
[----:B------:R1:W-:Y:S04]  /*ff060*/  STL.64 [R1+0x9338], R248 ;  /* 0x009338f801007387 */ /* 0x0003e80000100a00 */
[----:B------:R-:W-:Y:S04]  /*ff070*/  STL.64 [R1+0x9660], R106 ;  /* 0x0096606a01007387 */ /* 0x000fe80000100a00 */
[----:B------:R-:W-:Y:S01]  /*ff080*/  STL.64 [R1+0x9658], R104 ;  /* 0x0096586801007387 */ /* 0x000fe20000100a00 */
[C---:B------:R-:W-:Y:S08]  /*ff090*/  HMMA.1688.F32.TF32 R32, R8.reuse, R178, R32 ;  /* 0x000000b20820723c */ /* 0x040ff00000081020 */
[C---:B------:R-:W-:Y:S08]  /*ff0a0*/  HMMA.1688.F32.TF32 R36, R8.reuse, R174, R36 ;  /* 0x000000ae0824723c */ /* 0x040ff00000081024 */
[C---:B------:R-:W-:Y:S08]  /*ff0b0*/  HMMA.1688.F32.TF32 R40, R8.reuse, R170, R40 ;  /* 0x000000aa0828723c */ /* 0x040ff00000081028 */
[C---:B------:R-:W-:Y:S08]  /*ff0c0*/  HMMA.1688.F32.TF32 R44, R8.reuse, R166, R44 ;  /* 0x000000a6082c723c */ /* 0x040ff0000008102c */
[----:B------:R-:W-:Y:S01]  /*ff0d0*/  HMMA.1688.F32.TF32 R48, R8, R162, R48 ;  /* 0x000000a20830723c */ /* 0x000fe20000081030 */
[----:B------:R-:W-:-:S02]  /*ff0e0*/  IMAD.MOV.U32 R208, RZ, RZ, R162 ;  /* 0x000000ffffd07224 */ /* 0x000fc400078e00a2 */
[----:B------:R-:W-:Y:S01]  /*ff0f0*/  IMAD.MOV.U32 R209, RZ, RZ, R163 ;  /* 0x000000ffffd17224 */ /* 0x000fe200078e00a3 */
[----:B-1----:R-:W-:Y:S01]  /*ff100*/  MOV R249, R166 ;  /* 0x000000a600f97202 */ /* 0x002fe20000000f00 */
[----:B------:R-:W-:-:S03]  /*ff110*/  IMAD.MOV.U32 R248, RZ, RZ, R167 ;  /* 0x000000fffff87224 */ /* 0x000fc600078e00a7 */
        /* <DEDUP_REMOVED lines=10> */
[----:B---3--:R-:W-:Y:S01]  /*ff1c0*/  HMMA.1688.F32.TF32 R136, R8, R242, R136 ;  /* 0x000000f20888723c */ /* 0x008fe20000081088 */
[----:B------:R-:W-:Y:S01]  /*ff1d0*/  IMAD.MOV.U32 R243, RZ, RZ, R190 ;  /* 0x000000fffff37224 */ /* 0x000fe200078e00be */
[----:B------:R-:W-:-:S05]  /*ff1e0*/  MOV R242, R191 ;  /* 0x000000bf00f27202 */ /* 0x000fca0000000f00 */
[----:B------:R-:W-:Y:S04]  /*ff1f0*/  STL.64 [R1+0x93a0], R242 ;  /* 0x0093a0f201007387 */ /* 0x000fe80000100a00 */
[----:B------:R1:W-:Y:S01]  /*ff200*/  STL.64 [R1+0x9398], R240 ;  /* 0x009398f001007387 */ /* 0x0003e20000100a00 */
[----:B--2---:R-:W-:Y:S01]  /*ff210*/  HMMA.1688.F32.TF32 R132, R8, R246, R132 ;  /* 0x000000f60884723c */ /* 0x004fe20000081084 */
[----:B------:R-:W-:Y:S02]  /*ff220*/  IMAD.MOV.U32 R247, RZ, RZ, R170 ;  /* 0x000000fffff77224 */ /* 0x000fe400078e00aa */
[----:B------:R-:W-:-:S05]  /*ff230*/  IMAD.MOV.U32 R246, RZ, RZ, R171 ;  /* 0x000000fffff67224 */ /* 0x000fca00078e00ab */
[----:B------:R-:W-:Y:S04]  /*ff240*/  STL.64 [R1+0x93b0], R246 ;  /* 0x0093b0f601007387 */ /* 0x000fe80000100a00 */
        /* <DEDUP_REMOVED lines=101> */
[----:B------:R-:W-:Y:S01]  /*ff8a0*/  LOP3.LUT R251, R0, 0x20, RZ, 0x3c, !PT ;  /* 0x0000002000fb7812 */ /* 0x000fe200078e3cff */
[C---:B------:R-:W-:Y:S02]  /*ff8b0*/  HMMA.1688.F32.TF32 R56, R8.reuse, R58, R124 ;  /* 0x0000003a0838723c */ /* 0x040fe4000008107c */
        /* <DEDUP_REMOVED lines=30> */
[----:B------:R-:W-:Y:S01]  /*ffaa0*/  HMMA.1688.F32.TF32 R116, R8, R130, R116 ;  /* 0x000000820874723c */ /* 0x000fe20000081074 */
[----:B------:R-:W-:Y:S04]  /*ffab0*/  LDS R9, [R251+UR10+0x12180] ;  /* 0x0121800afb097984 */ /* 0x000fe80008000800 */
[----:B------:R-:W-:Y:S04]  /*ffac0*/  LDS R11, [R251+UR10+0x13180] ;  /* 0x0131800afb0b7984 */ /* 0x000fe80008000800 */
[----:B------:R-:W-:Y:S04]  /*ffad0*/  LDS R8, [R0+UR10+0x12180] ;  /* 0x0121800a00087984 */ /* 0x000fe80008000800 */
[----:B------:R-:W2:Y:S04]  /*ffae0*/  LDS R10, [R0+UR10+0x13180] ;  /* 0x0131800a000a7984 */ /* 0x000ea80008000800 */
        /* <DEDUP_REMOVED lines=19> */
[----:B------:R1:W-:Y:S04]  /*ffc20*/  STL.64 [R1+0x9620], R248 ;  /* 0x009620f801007387 */ /* 0x0003e80000100a00 */
[----:B------:R-:W3:Y:S04]  /*ffc30*/  LDL R250, [R1+0x208] ;  /* 0x0002080001fa7983 */ /* 0x000ee80000100800 */
[----:B-1----:R-:W3:Y:S04]  /*ffc40*/  LDL R251, [R1+0x20c] ;  /* 0x00020c0001fb7983 */ /* 0x002ee80000100800 */
        /* <DEDUP_REMOVED lines=155> */
[----:B------:R-:W3:Y:S04]  /*100600*/  LDL.LU.64 R150, [R1+0x95e8] ;  /* 0x0095e80001967983 */ /* 0x000ee80000300a00 */
[----:B------:R-:W3:Y:S04]  /*100610*/  LDL.LU.64 R148, [R1+0x95e0] ;  /* 0x0095e00001947983 */ /* 0x000ee80000300a00 */
[----:B------:R-:W3:Y:S04]  /*100620*/  LDL R160, [R1+0x410] ;  /* 0x0004100001a07983 */ /* 0x000ee80000100800 */
[----:B------:R-:W3:Y:S01]  /*100630*/  LDL R161, [R1+0x414] ;  /* 0x0004140001a17983 */ /* 0x000ee20000100800 */
[C---:B------:R-:W-:Y:S03]  /*100640*/  HMMA.1688.F32.TF32 R80, R8.reuse, R142, R80 ;  /* 0x0000008e0850723c */ /* 0x040fe60000081050 */
[----:B------:R-:W3:Y:S04]  /*100650*/  LDL.LU.64 R142, [R1+0x95d8] ;  /* 0x0095d800018e7983 */ /* 0x000ee80000300a00 */
[----:B------:R-:W3:Y:S01]  /*100660*/  LDL.LU.64 R140, [R1+0x95d0] ;  /* 0x0095d000018c7983 */ /* 0x000ee20000300a00 */
        /* <DEDUP_REMOVED lines=15> */
[C---:B------:R-:W-:Y:S08]  /*100760*/  HMMA.1688.F32.TF32 R64, R8.reuse, R170, R64 ;  /* 0x000000aa0840723c */ /* 0x040ff00000081040 */
[C---:B------:R-:W-:Y:S08]  /*100770*/  HMMA.1688.F32.TF32 R68, R8.reuse, R166, R68 ;  /* 0x000000a60844723c */ /* 0x040ff00000081044 */
[----:B------:R-:W-:Y:S01]  /*100780*/  HMMA.1688.F32.TF32 R76, R8, R162, R76 ;  /* 0x000000a2084c723c */ /* 0x000fe2000008104c */
[----:B------:R-:W-:Y:S04]  /*100790*/  LDS R8, [R0+UR10+0x16180] ;  /* 0x0161800a00087984 */ /* 0x000fe80008000800 */
[----:B------:R-:W-:Y:S04]  /*1007a0*/  LDS R10, [R0+UR10+0x17180] ;  /* 0x0171800a000a7984 */ /* 0x000fe80008000800 */
[----:B--2---:R-:W-:Y:S04]  /*1007b0*/  LDS R125, [R251+UR10+0x14180] ;  /* 0x0141800afb7d7984 */ /* 0x004fe80008000800 */
[----:B------:R-:W1:Y:S04]  /*1007c0*/  LDS R127, [R251+UR10+0x15180] ;  /* 0x0151800afb7f7984 */ /* 0x000e680008000800 */
[----:B------:R-:W-:Y:S04]  /*1007d0*/  STL [R1+0x9520], R251 ;  /* 0x009520fb01007387 */ /* 0x000fe80000100800 */
[----:B------:R-:W-:Y:S04]  /*1007e0*/  LDS R9, [R251+UR10+0x16180] ;  /* 0x0161800afb097984 */ /* 0x000fe80008000800 */
[----:B------:R2:W3:Y:S04]  /*1007f0*/  LDS R11, [R251+UR10+0x17180] ;  /* 0x0171800afb0b7984 */ /* 0x0004e80008000800 */
[----:B----4-:R4:W-:Y:S04]  /*100800*/  STL.64 [R1+0x9518], R248 ;  /* 0x009518f801007387 */ /* 0x0109e80000100a00 */
[----:B------:R-:W3:Y:S04]  /*100810*/  LDL R250, [R1+0x408] ;  /* 0x0004080001fa7983 */ /* 0x000ee80000100800 */
[----:B--2---:R-:W2:Y:S04]  /*100820*/  LDL R251, [R1+0x40c] ;  /* 0x00040c0001fb7983 */ /* 0x004ea80000100800 */
[----:B----4-:R-:W4:Y:S04]  /*100830*/  LDL R248, [R1+0x400] ;  /* 0x0004000001f87983 */ /* 0x010f280000100800 */
[----:B------:R-:W4:Y:S04]  /*100840*/  LDL R249, [R1+0x404] ;  /* 0x0004040001f97983 */ /* 0x000f280000100800 */
[----:B------:R-:W2:Y:S01]  /*100850*/  LDL.LU.64 R170, [R1+0x9578] ;  /* 0x0095780001aa7983 */ /* 0x000ea20000300a00 */
[C---:B-1----:R-:W-:Y:S08]  /*100860*/  HMMA.1688.F32.TF32 R128, R124.reuse, R164, R128 ;  /* 0x000000a47c80723c */ /* 0x042ff00000081080 */
        /* <DEDUP_REMOVED lines=13> */
[----:B------:R2:W-:Y:S04]  /*100940*/  STL.64 [R1+0x9528], R250 ;  /* 0x009528fa01007387 */ /* 0x0005e80000100a00 */
[----:B------:R-:W3:Y:S04]  /*100950*/  LDL.64 R130, [R1+0x3d8] ;  /* 0x0003d80001827983 */ /* 0x000ee80000100a00 */
[----:B-1----:R-:W3:Y:S04]  /*100960*/  LDL R114, [R1+0x3e8] ;  /* 0x0003e80001727983 */ /* 0x002ee80000100800 */
[----:B--2---:R-:W2:Y:S04]  /*100970*/  LDL R250, [R1+0x3f8] ;  /* 0x0003f80001fa7983 */ /* 0x004ea80000100800 */
[----:B------:R-:W2:Y:S04]  /*100980*/  LDL R251, [R1+0x3fc] ;  /* 0x0003fc0001fb7983 */ /* 0x000ea80000100800 */
[----:B------:R-:W2:Y:S04]  /*100990*/  LDL R115, [R1+0x3ec] ;  /* 0x0003ec0001737983 */ /* 0x000ea80000100800 */
[----:B------:R-:W2:Y:S04]  /*1009a0*/  LDL.LU.64 R162, [R1+0x9558] ;  /* 0x0095580001a27983 */ /* 0x000ea80000300a00 */
[----:B------:R-:W2:Y:S01]  /*1009b0*/  LDL.LU.64 R160, [R1+0x9550] ;  /* 0x0095500001a07983 */ /* 0x000ea20000300a00 */
        /* <DEDUP_REMOVED lines=29> */
[----:B------:R-:W-:Y:S01]  /*100b90*/  IMAD.MOV.U32 R127, RZ, RZ, R2 ;  /* 0x000000ffff7f7224 */ /* 0x000fe200078e0002 */
[----:B------:R-:W2:Y:S01]  /*100ba0*/  LDL R126, [R1+0x418] ;  /* 0x00041800017e7983 */ /* 0x000ea20000100800 */
[----:B------:R-:W-:-:S03]  /*100bb0*/  MOV R2, R131 ;  /* 0x0000008300027202 */ /* 0x000fc60000000f00 */
        /* <DEDUP_REMOVED lines=16> */
[C---:B---3--:R-:W-:Y:S01]  /*100cc0*/  HMMA.1688.F32.TF32 R128, R8.reuse, R114, R128 ;  /* 0x000000720880723c */ /* 0x048fe20000081080 */
[----:B------:R-:W3:Y:S04]  /*100cd0*/  LDL.LU.64 R114, [R1+0x9538] ;  /* 0x0095380001727983 */ /* 0x000ee80000300a00 */
[----:B------:R-:W3:Y:S03]  /*100ce0*/  LDL.LU.64 R112, [R1+0x9530] ;  /* 0x0095300001707983 */ /* 0x000ee60000300a00 */
[----:B---3--:R-:W-:Y:S01]  /*100cf0*/  HMMA.1688.F32.TF32 R112, R8, R250, R112 ;  /* 0x000000fa0870723c */ /* 0x008fe20000081070 */
[----:B------:R-:W3:Y:S01]  /*100d00*/  LDL.LU.64 R250, [R1+0x9528] ;  /* 0x0095280001fa7983 */ /* 0x000ee20000300a00 */
        /* <DEDUP_REMOVED lines=13> */
[----:B---3--:R-:W-:Y:S01]  /*100de0*/  HMMA.1688.F32.TF32 R132, R8, R250, R132 ;  /* 0x000000fa0884723c */ /* 0x008fe20000081084 */
[----:B------:R-:W3:Y:S04]  /*100df0*/  LDL.LU R251, [R1+0x9520] ;  /* 0x0095200001fb7983 */ /* 0x000ee80000300800 */
[----:B------:R-:W4:Y:S04]  /*100e00*/  LDL.LU.64 R248, [R1+0x9518] ;  /* 0x0095180001f87983 */ /* 0x000f280000300a00 */
        /* <DEDUP_REMOVED lines=36> */
[----:B------:R-:W4:Y:S01]  /*101050*/  LDL.LU R191, [R1+0x94e4] ;  /* 0x0094e40001bf7983 */ /* 0x000f220000300800 */
[----:B------:R-:W-:Y:S01]  /*101060*/  IMAD.MOV.U32 R219, RZ, RZ, R3 ;  /* 0x000000ffffdb7224 */ /* 0x000fe200078e0003 */
[----:B------:R-:W-:-:S02]  /*101070*/  MOV R214, R186 ;  /* 0x000000ba00d67202 */ /* 0x000fc40000000f00 */
[----:B------:R-:W4:Y:S04]  /*101080*/  LDL.LU R3, [R1+0x94e0] ;  /* 0x0094e00001037983 */ /* 0x000f280000300800 */
[----:B------:R-:W4:Y:S04]  /*101090*/  LDL R212, [R1+0x11a0] ;  /* 0x0011a00001d47983 */ /* 0x000f280000100800 */
[----:B------:R-:W4:Y:S04]  /*1010a0*/  LDL R213, [R1+0x11a4] ;  /* 0x0011a40001d57983 */ /* 0x000f280000100800 */
[----:B------:R-:W4:Y:S01]  /*1010b0*/  LDL.LU R186, [R1+0x94dc] ;  /* 0x0094dc0001ba7983 */ /* 0x000f220000300800 */
[----:B------:R-:W-:-:S03]  /*1010c0*/  IMAD.MOV.U32 R215, RZ, RZ, R187 ;  /* 0x000000ffffd77224 */ /* 0x000fc600078e00bb */
[----:B------:R-:W4:Y:S01]  /*1010d0*/  LDL.LU R187, [R1+0x94d8] ;  /* 0x0094d80001bb7983 */ /* 0x000f220000300800 */
[C---:B--2---:R-:W-:Y:S03]  /*1010e0*/  HMMA.1688.F32.TF32 R116, R8.reuse, R126, R116 ;  /* 0x0000007e0874723c */ /* 0x044fe60000081074 */
[----:B------:R-:W-:Y:S05]  /*1010f0*/  LDS R126, [R0+UR10+0x19180] ;  /* 0x0191800a007e7984 */ /* 0x000fea0008000800 */
[C---:B------:R-:W-:Y:S01]  /*101100*/  HMMA.1688.F32.TF32 R136, R8.reuse, R194, R136 ;  /* 0x000000c20888723c */ /* 0x040fe20000081088 */
[----:B---3--:R-:W-:Y:S04]  /*101110*/  LDS R125, [R251+UR10+0x18180] ;  /* 0x0181800afb7d7984 */ /* 0x008fe80008000800 */
[----:B------:R-:W1:Y:S04]  /*101120*/  LDS R127, [R251+UR10+0x19180] ;  /* 0x0191800afb7f7984 */ /* 0x000e680008000800 */
[----:B----4-:R2:W-:Y:S01]  /*101130*/  STL.64 [R1+0x91b8], R190 ;  /* 0x0091b8be01007387 */ /* 0x0105e20000100a00 */
[----:B------:R-:W-:Y:S03]  /*101140*/  HMMA.1688.F32.TF32 R48, R8, R190, R48 ;  /* 0x000000be0830723c */ /* 0x000fe60000081030 */
[----:B------:R3:W-:Y:S01]  /*101150*/  STL.64 [R1+0x91b0], R188 ;  /* 0x0091b0bc01007387 */ /* 0x0007e20000100a00 */
[----:B--2---:R-:W-:-:S02]  /*101160*/  IMAD.MOV.U32 R190, RZ, RZ, R182 ;  /* 0x000000ffffbe7224 */ /* 0x004fc400078e00b6 */
[----:B------:R-:W-:Y:S01]  /*101170*/  IMAD.MOV.U32 R191, RZ, RZ, R183 ;  /* 0x000000ffffbf7224 */ /* 0x000fe200078e00b7 */
[----:B---3--:R-:W2:Y:S04]  /*101180*/  LDL R188, [R1+0x11b0] ;  /* 0x0011b00001bc7983 */ /* 0x008ea80000100800 */
[----:B------:R-:W2:Y:S04]  /*101190*/  LDL R189, [R1+0x11b4] ;  /* 0x0011b40001bd7983 */ /* 0x000ea80000100800 */
[----:B------:R-:W3:Y:S04]  /*1011a0*/  LDL.LU R182, [R1+0x94d4] ;  /* 0x0094d40001b67983 */ /* 0x000ee80000300800 */
[----:B------:R-:W3:Y:S04]  /*1011b0*/  LDL.LU R183, [R1+0x94d0] ;  /* 0x0094d00001b77983 */ /* 0x000ee80000300800 */
[----:B------:R4:W-:Y:S01]  /*1011c0*/  STL.64 [R1+0x91c8], R186 ;  /* 0x0091c8ba01007387 */ /* 0x0009e20000100a00 */
[----:B------:R-:W-:Y:S03]  /*1011d0*/  HMMA.1688.F32.TF32 R52, R8, R186, R52 ;  /* 0x000000ba0834723c */ /* 0x000fe60000081034 */
[----:B------:R1:W-:Y:S01]  /*1011e0*/  STL.64 [R1+0x91c0], R184 ;  /* 0x0091c0b801007387 */ /* 0x0003e20000100a00 */
[----:B----4-:R-:W-:Y:S01]  /*1011f0*/  IMAD.MOV.U32 R186, RZ, RZ, R178 ;  /* 0x000000ffffba7224 */ /* 0x010fe200078e00b2 */
[----:B------:R-:W-:-:S02]  /*101200*/  MOV R187, R179 ;  /* 0x000000b300bb7202 */ /* 0x000fc40000000f00 */
[----:B-1----:R-:W4:Y:S04]  /*101210*/  LDL R184, [R1+0x11c0] ;  /* 0x0011c00001b87983 */ /* 0x002f280000100800 */
[----:B------:R-:W4:Y:S04]  /*101220*/  LDL R185, [R1+0x11c4] ;  /* 0x0011c40001b97983 */ /* 0x000f280000100800 */
        /* <DEDUP_REMOVED lines=41> */
[----:B-1----:R-:W-:Y:S01]  /*1014c0*/  IMAD.MOV.U32 R166, RZ, RZ, R158 ;  /* 0x000000ffffa67224 */ /* 0x002fe200078e009e */
[----:B------:R-:W-:-:S02]  /*1014d0*/  MOV R167, R159 ;  /* 0x0000009f00a77202 */ /* 0x000fc40000000f00 */
        /* <DEDUP_REMOVED lines=21> */
[----:B------:R-:W4:Y:S04]  /*101630*/  LDL.LU R147, [R1+0x9490] ;  /* 0x0094900001937983 */ /* 0x000f280000300800 */
[----:B------:R-:W4:Y:S04]  /*101640*/  LDL R244, [R1+0x12d0] ;  /* 0x0012d00001f47983 */ /* 0x000f280000100800 */
[----:B------:R-:W4:Y:S01]  /*101650*/  LDL R245, [R1+0x12d4] ;  /* 0x0012d40001f57983 */ /* 0x000f220000100800 */
[----:B--2---:R-:W-:-:S03]  /*101660*/  MOV R246, R154 ;  /* 0x0000009a00f67202 */ /* 0x004fc60000000f00 */
[----:B------:R-:W2:Y:S01]  /*101670*/  LDL.LU R154, [R1+0x948c] ;  /* 0x00948c00019a7983 */ /* 0x000ea20000300800 */
[----:B------:R-:W-:-:S03]  /*101680*/  IMAD.MOV.U32 R247, RZ, RZ, R146 ;  /* 0x000000fffff77224 */ /* 0x000fc600078e0092 */
[----:B------:R-:W2:Y:S04]  /*101690*/  LDL.LU R146, [R1+0x9488] ;  /* 0x0094880001927983 */ /* 0x000ea80000300800 */
[----:B------:R-:W2:Y:S04]  /*1016a0*/  LDL R208, [R1+0x12e0] ;  /* 0x0012e00001d07983 */ /* 0x000ea80000100800 */
[----:B------:R-:W2:Y:S01]  /*1016b0*/  LDL R209, [R1+0x12e4] ;  /* 0x0012e40001d17983 */ /* 0x000ea20000100800 */
[----:B---3--:R-:W-:Y:S02]  /*1016c0*/  IMAD.MOV.U32 R211, RZ, RZ, R155 ;  /* 0x000000ffffd37224 */ /* 0x008fe400078e009b */
[----:B----4-:R-:W-:-:S02]  /*1016d0*/  IMAD.MOV.U32 R210, RZ, RZ, R147 ;  /* 0x000000ffffd27224 */ /* 0x010fc400078e0093 */
[----:B------:R-:W3:Y:S04]  /*1016e0*/  LDL.LU R147, [R1+0x9484] ;  /* 0x0094840001937983 */ /* 0x000ee80000300800 */
[----:B------:R-:W4:Y:S04]  /*1016f0*/  LDL.LU R155, [R1+0x9480] ;  /* 0x00948000019b7983 */ /* 0x000f280000300800 */
[----:B------:R-:W3:Y:S04]  /*101700*/  LDL R204, [R1+0x12f0] ;  /* 0x0012f00001cc7983 */ /* 0x000ee80000100800 */
[----:B------:R-:W3:Y:S01]  /*101710*/  LDL R205, [R1+0x12f4] ;  /* 0x0012f40001cd7983 */ /* 0x000ee20000100800 */
[----:B--2---:R-:W-:Y:S01]  /*101720*/  IMAD.MOV.U32 R206, RZ, RZ, R146 ;  /* 0x000000ffffce7224 */ /* 0x004fe200078e0092 */
[----:B------:R-:W-:-:S02]  /*101730*/  MOV R207, R154 ;  /* 0x0000009a00cf7202 */ /* 0x000fc40000000f00 */
[----:B------:R-:W2:Y:S04]  /*101740*/  LDL.LU R146, [R1+0x947c] ;  /* 0x00947c0001927983 */ /* 0x000ea80000300800 */
[----:B------:R-:W2:Y:S04]  /*101750*/  LDL.LU R154, [R1+0x9478] ;  /* 0x00947800019a7983 */ /* 0x000ea80000300800 */
[----:B------:R-:W2:Y:S04]  /*101760*/  LDL R200, [R1+0x1300] ;  /* 0x0013000001c87983 */ /* 0x000ea80000100800 */
[----:B------:R-:W2:Y:S01]  /*101770*/  LDL R201, [R1+0x1304] ;  /* 0x0013040001c97983 */ /* 0x000ea20000100800 */
[----:B----4-:R-:W-:-:S03]  /*101780*/  IMAD.MOV.U32 R202, RZ, RZ, R155 ;  /* 0x000000ffffca7224 */ /* 0x010fc600078e009b */
[----:B------:R-:W2:Y:S01]  /*101790*/  LDL.LU R155, [R1+0x9474] ;  /* 0x00947400019b7983 */ /* 0x000ea20000300800 */
[----:B---3--:R-:W-:-:S03]  /*1017a0*/  IMAD.MOV.U32 R203, RZ, RZ, R147 ;  /* 0x000000ffffcb7224 */ /* 0x008fc600078e0093 */
[----:B------:R-:W3:Y:S04]  /*1017b0*/  LDL.LU R147, [R1+0x9470] ;  /* 0x0094700001937983 */ /* 0x000ee80000300800 */
[----:B------:R-:W4:Y:S04]  /*1017c0*/  LDL R196, [R1+0x1310] ;  /* 0x0013100001c47983 */ /* 0x000f280000100800 */
[----:B------:R-:W4:Y:S04]  /*1017d0*/  LDL R197, [R1+0x1314] ;  /* 0x0013140001c57983 */ /* 0x000f280000100800 */
[----:B------:R-:W3:Y:S04]  /*1017e0*/  LDL R198, [R1+0x1318] ;  /* 0x0013180001c67983 */ /* 0x000ee80000100800 */
[----:B------:R-:W3:Y:S04]  /*1017f0*/  LDL R199, [R1+0x131c] ;  /* 0x00131c0001c77983 */ /* 0x000ee80000100800 */
        /* <DEDUP_REMOVED lines=19> */
[----:B--2---:R1:W-:Y:S01]  /*101930*/  STL.64 [R1+0x9258], R150 ;  /* 0x0092589601007387 */ /* 0x0043e20000100a00 */
[----:B------:R-:W-:Y:S03]  /*101940*/  HMMA.1688.F32.TF32 R92, R8, R150, R92 ;  /* 0x00000096085c723c */ /* 0x000fe6000008105c */
        /* <DEDUP_REMOVED lines=9> */
[----:B------:R3:W-:Y:S05]  /*1019e0*/  STL.64 [R1+0x9260], R144 ;  /* 0x0092609001007387 */ /* 0x0007ea0000100a00 */
[----:B----4-:R-:W-:Y:S01]  /*1019f0*/  HMMA.1688.F32.TF32 R136, R124, R56, R136 ;  /* 0x000000387c88723c */ /* 0x010fe20000081088 */
[----:B-1----:R-:W-:-:S02]  /*101a00*/  IMAD.MOV.U32 R146, RZ, RZ, R3 ;  /* 0x000000ffff927224 */ /* 0x002fc400078e0003 */
[----:B------:R-:W-:Y:S01]  /*101a10*/  IMAD.MOV.U32 R147, RZ, RZ, R252 ;  /* 0x000000ffff937224 */ /* 0x000fe200078e00fc */
[----:B---3--:R-:W3:Y:S04]  /*101a20*/  LDL R144, [R1+0x1260] ;  /* 0x0012600001907983 */ /* 0x008ee80000100800 */
[----:B------:R-:W3:Y:S04]  /*101a30*/  LDL R145, [R1+0x1264] ;  /* 0x0012640001917983 */ /* 0x000ee80000100800 */
[----:B------:R-:W4:Y:S04]  /*101a40*/  LDL.LU R3, [R1+0x945c] ;  /* 0x00945c0001037983 */ /* 0x000f280000300800 */
[----:B------:R-:W3:Y:S04]  /*101a50*/  LDL.LU R252, [R1+0x9458] ;  /* 0x0094580001fc7983 */ /* 0x000ee80000300800 */
[----:B--2---:R1:W-:Y:S01]  /*101a60*/  STL.64 [R1+0x9278], R142 ;  /* 0x0092788e01007387 */ /* 0x0043e20000100a00 */
[----:B------:R-:W-:Y:S03]  /*101a70*/  HMMA.1688.F32.TF32 R120, R8, R142, R120 ;  /* 0x0000008e0878723c */ /* 0x000fe60000081078 */
[----:B------:R2:W-:Y:S04]  /*101a80*/  STL.64 [R1+0x9270], R140 ;  /* 0x0092708c01007387 */ /* 0x0005e80000100a00 */
[----:B------:R-:W-:Y:S04]  /*101a90*/  LDS R9, [R251+UR10+0x1a180] ;  /* 0x01a1800afb097984 */ /* 0x000fe80008000800 */
[----:B------:R-:W-:Y:S04]  /*101aa0*/  LDS R11, [R251+UR10+0x1b180] ;  /* 0x01b1800afb0b7984 */ /* 0x000fe80008000800 */
[----:B------:R-:W-:Y:S04]  /*101ab0*/  LDS R8, [R0+UR10+0x1a180] ;  /* 0x01a1800a00087984 */ /* 0x000fe80008000800 */
[----:B------:R-:W3:Y:S04]  /*101ac0*/  LDS R10, [R0+UR10+0x1b180] ;  /* 0x01b1800a000a7984 */ /* 0x000ee80008000800 */
[----:B-1----:R-:W3:Y:S04]  /*101ad0*/  LDL R142, [R1+0x1278] ;  /* 0x00127800018e7983 */ /* 0x002ee80000100800 */
[----:B--2---:R-:W2:Y:S04]  /*101ae0*/  LDL R140, [R1+0x1270] ;  /* 0x00127000018c7983 */ /* 0x004ea80000100800 */
[----:B------:R-:W2:Y:S04]  /*101af0*/  LDL R141, [R1+0x1274] ;  /* 0x00127400018d7983 */ /* 0x000ea80000100800 */
[----:B------:R-:W2:Y:S04]  /*101b00*/  LDL R143, [R1+0x127c] ;  /* 0x00127c00018f7983 */ /* 0x000ea80000100800 */
[----:B------:R-:W2:Y:S04]  /*101b10*/  LDL.LU.64 R58, [R1+0x9450] ;  /* 0x00945000013a7983 */ /* 0x000ea80000300a00 */
        /* <DEDUP_REMOVED lines=14> */
[----:B------:R-:W-:Y:S01]  /*101c00*/  HMMA.1688.F32.TF32 R132, R124, R208, R132 ;  /* 0x000000d07c84723c */ /* 0x000fe20000081084 */
[----:B------:R-:W-:Y:S01]  /*101c10*/  IMAD.MOV.U32 R192, RZ, RZ, R252 ;  /* 0x000000ffffc07224 */ /* 0x000fe200078e00fc */
[----:B----4-:R-:W-:-:S06]  /*101c20*/  MOV R193, R3 ;  /* 0x0000000300c17202 */ /* 0x010fcc0000000f00 */
[----:B---3--:R-:W-:Y:S01]  /*101c30*/  HMMA.1688.F32.TF32 R4, R124, R12, R4 ;  /* 0x0000000c7c04723c */ /* 0x008fe20000081004 */
[----:B------:R-:W2:Y:S07]  /*101c40*/  LDL.LU.64 R12, [R1+0x9408] ;  /* 0x00940800010c7983 */ /* 0x000eae0000300a00 */
[C---:B------:R-:W-:Y:S08]  /*101c50*/  HMMA.1688.F32.TF32 R108, R8.reuse, R198, R108 ;  /* 0x000000c6086c723c */ /* 0x040ff0000008106c */
[C---:B------:R-:W-:Y:S08]  /*101c60*/  HMMA.1688.F32.TF32 R128, R8.reuse, R202, R128 ;  /* 0x000000ca0880723c */ /* 0x040ff00000081080 */
[----:B------:R-:W-:Y:S08]  /*101c70*/  HMMA.1688.F32.TF32 R112, R8, R206, R112 ;  /* 0x000000ce0870723c */ /* 0x000ff00000081070 */
[C---:B------:R-:W-:Y:S01]  /*101c80*/  HMMA.1688.F32.TF32 R120, R124.reuse, R192, R120 ;  /* 0x000000c07c78723c */ /* 0x040fe20000081078 */
        /* <DEDUP_REMOVED lines=22> */
[----:B------:R-:W4:Y:S07]  /*101df0*/  LDL.LU.64 R192, [R1+0x93f8] ;  /* 0x0093f80001c07983 */ /* 0x000f2e0000300a00 */
[----:B------:R-:W-:Y:S08]  /*101e00*/  HMMA.1688.F32.TF32 R132, R8, R210, R132 ;  /* 0x000000d20884723c */ /* 0x000ff00000081084 */
[----:B--2---:R-:W-:Y:S01]  /*101e10*/  HMMA.1688.F32.TF32 R12, R124, R140, R12 ;  /* 0x0000008c7c0c723c */ /* 0x004fe2000008100c */
[----:B------:R-:W2:Y:S04]  /*101e20*/  LDL R126, [R1+0x1288] ;  /* 0x00128800017e7983 */ /* 0x000ea80000100800 */
        /* <DEDUP_REMOVED lines=19> */
[----:B------:R-:W4:Y:S04]  /*101f60*/  LDL.LU.64 R210, [R1+0x93c0] ;  /* 0x0093c00001d27983 */ /* 0x000f280000300a00 */
[----:B------:R-:W4:Y:S04]  /*101f70*/  LDL.LU.64 R208, [R1+0x93b8] ;  /* 0x0093b80001d07983 */ /* 0x000f280000300a00 */
[----:B------:R-:W-:Y:S04]  /*101f80*/  STL.64 [R1+0xdd0], R132 ;  /* 0x000dd08401007387 */ /* 0x000fe80000100a00 */
[----:B------:R1:W-:Y:S04]  /*101f90*/  STL.64 [R1+0xdd8], R134 ;  /* 0x000dd88601007387 */ /* 0x0003e80000100a00 */
[----:B-1----:R-:W4:Y:S04]  /*101fa0*/  LDL R134, [R1+0x12c8] ;  /* 0x0012c80001867983 */ /* 0x002f280000100800 */
[----:B------:R-:W4:Y:S01]  /*101fb0*/  LDL R135, [R1+0x12cc] ;  /* 0x0012cc0001877983 */ /* 0x000f220000100800 */
[----:B------:R-:W-:Y:S03]  /*101fc0*/  HMMA.1688.F32.TF32 R116, R8, R246, R116 ;  /* 0x000000f60874723c */ /* 0x000fe60000081074 */
[----:B------:R-:W4:Y:S04]  /*101fd0*/  LDL.LU.64 R246, [R1+0x93b0] ;  /* 0x0093b00001f67983 */ /* 0x000f280000300a00 */
[----:B------:R-:W4:-:S12]  /*101fe0*/  LDL.LU.64 R244, [R1+0x93a8] ;  /* 0x0093a80001f47983 */ /* 0x000f180000300a00 */
[----:B------:R-:W-:Y:S04]  /*101ff0*/  STL.64 [R1+0xdb0], R116 ;  /* 0x000db07401007387 */ /* 0x000fe80000100a00 */
[----:B------:R4:W-:Y:S01]  /*102000*/  STL.64 [R1+0xdb8], R118 ;  /* 0x000db87601007387 */ /* 0x0009e20000100a00 */
[C---:B------:R-:W-:Y:S08]  /*102010*/  HMMA.1688.F32.TF32 R12, R8.reuse, R142, R12 ;  /* 0x0000008e080c723c */ /* 0x040ff0000008100c */
[C---:B--2---:R-:W-:Y:S08]  /*102020*/  HMMA.1688.F32.TF32 R4, R8.reuse, R126, R4 ;  /* 0x0000007e0804723c */ /* 0x044ff00000081004 */
[C---:B---3--:R-:W-:Y:S08]  /*102030*/  HMMA.1688.F32.TF32 R56, R8.reuse, R114, R56 ;  /* 0x000000720838723c */ /* 0x048ff00000081038 */
[C---:B------:R-:W-:Y:S08]  /*102040*/  HMMA.1688.F32.TF32 R112, R8.reuse, R130, R100 ;  /* 0x000000820870723c */ /* 0x040ff00000081064 */
[C---:B------:R-:W-:Y:S08]  /*102050*/  HMMA.1688.F32.TF32 R100, R8.reuse, R110, R104 ;  /* 0x0000006e0864723c */ /* 0x040ff00000081068 */
[----:B----4-:R-:W-:-:S15]  /*102060*/  HMMA.1688.F32.TF32 R116, R8, R134, R136 ;  /* 0x000000860874723c */ /* 0x010fde0000081088 */
        /* <DEDUP_REMOVED lines=13> */
[----:B------:R-:W-:Y:S04]  /*102140*/  LDS R59, [R251+UR10+0xb200] ;  /* 0x00b2000afb3b7984 */ /* 0x000fe80008000800 */
[----:B------:R-:W-:Y:S04]  /*102150*/  LDS R56, [R0+UR10+0xa200] ;  /* 0x00a2000a00387984 */ /* 0x000fe80008000800 */
[----:B------:R-:W2:Y:S01]  /*102160*/  LDS R58, [R0+UR10+0xb200] ;  /* 0x00b2000a003a7984 */ /* 0x000ea20008000800 */
[C---:B-1----:R-:W-:Y:S08]  /*102170*/  HMMA.1688.F32.TF32 R4, R8.reuse, R146, R16 ;  /* 0x000000920804723c */ /* 0x042ff00000081010 */
        /* <DEDUP_REMOVED lines=51> */
[----:B-1----:R-:W-:Y:S03]  /*1024b0*/  HMMA.1688.F32.TF32 R4, R8, R238, R92 ;  /* 0x000000ee0804723c */ /* 0x002fe6000008105c */
[----:B------:R-:W-:Y:S04]  /*1024c0*/  STL.64 [R1+0xad0], R16 ;  /* 0x000ad01001007387 */ /* 0x000fe80000100a00 */
[----:B------:R1:W-:Y:S04]  /*1024d0*/  STL.64 [R1+0xad8], R18 ;  /* 0x000ad81201007387 */ /* 0x0003e80000100a00 */
[----:B------:R-:W3:Y:S04]  /*1024e0*/  LDL R238, [R1+0x14f8] ;  /* 0x0014f80001ee7983 */ /* 0x000ee80000100800 */
[----:B------:R-:W-:Y:S04]  /*1024f0*/  STL.64 [R1+0xab0], R12 ;  /* 0x000ab00c01007387 */ /* 0x000fe80000100a00 */
[----:B------:R4:W-:Y:S04]  /*102500*/  STL.64 [R1+0xab8], R14 ;  /* 0x000ab80e01007387 */ /* 0x0009e80000100a00 */
[----:B------:R-:W-:Y:S04]  /*102510*/  STL.64 [R1+0xa90], R4 ;  /* 0x000a900401007387 */ /* 0x000fe80000100a00 */
[----:B------:R1:W-:Y:S04]  /*102520*/  STL.64 [R1+0xa98], R6 ;  /* 0x000a980601007387 */ /* 0x0003e80000100a00 */
[----:B------:R-:W3:Y:S04]  /*102530*/  LDL R239, [R1+0x14fc] ;  /* 0x0014fc0001ef7983 */ /* 0x000ee80000100800 */
        /* <DEDUP_REMOVED lines=148> */
[----:B------:R-:W3:Y:S04]  /*102e80*/  LDL.LU.64 R242, [R1+0x93a0] ;  /* 0x0093a00001f27983 */ /* 0x000ee80000300a00 */
[----:B------:R-:W3:Y:S04]  /*102e90*/  LDL.LU.64 R240, [R1+0x9398] ;  /* 0x0093980001f07983 */ /* 0x000ee80000300a00 */
[----:B------:R-:W-:Y:S04]  /*102ea0*/  STL.64 [R1+0xa70], R96 ;  /* 0x000a706001007387 */ /* 0x000fe80000100a00 */
[----:B------:R1:W-:Y:S04]  /*102eb0*/  STL.64 [R1+0xa78], R98 ;  /* 0x000a786201007387 */ /* 0x0003e80000100a00 */
[----:B-1----:R-:W3:Y:S04]  /*102ec0*/  LDL R98, [R1+0x1578] ;  /* 0x0015780001627983 */ /* 0x002ee80000100800 */
[----:B------:R-:W3:Y:S01]  /*102ed0*/  LDL R99, [R1+0x157c] ;  /* 0x00157c0001637983 */ /* 0x000ee20000100800 */
[----:B------:R-:W-:-:S02]  /*102ee0*/  IMAD.MOV.U32 R252, RZ, RZ, R236 ;  /* 0x000000fffffc7224 */ /* 0x000fc400078e00ec */
[----:B------:R-:W-:Y:S01]  /*102ef0*/  IMAD.MOV.U32 R3, RZ, RZ, R237 ;  /* 0x000000ffff037224 */ /* 0x000fe200078e00ed */
[C---:B--2---:R-:W-:Y:S08]  /*102f00*/  HMMA.1688.F32.TF32 R28, R56.reuse, R30, R32 ;  /* 0x0000001e381c723c */ /* 0x044ff00000081020 */
[C---:B------:R-:W-:Y:S08]  /*102f10*/  HMMA.1688.F32.TF32 R32, R56.reuse, R146, R140 ;  /* 0x000000923820723c */ /* 0x040ff0000008108c */
[C---:B----4-:R-:W-:Y:S08]  /*102f20*/  HMMA.1688.F32.TF32 R12, R56.reuse, R14, R48 ;  /* 0x0000000e380c723c */ /* 0x050ff00000081030 */
[C---:B------:R-:W-:Y:S08]  /*102f30*/  HMMA.1688.F32.TF32 R4, R56.reuse, R6, R52 ;  /* 0x000000063804723c */ /* 0x040ff00000081034 */
[----:B------:R-:W-:Y:S01]  /*102f40*/  HMMA.1688.F32.TF32 R48, R56, R178, R172 ;  /* 0x000000b23830723c */ /* 0x000fe200000810ac */
[----:B------:R-:W-:-:S02]  /*102f50*/  IMAD.MOV.U32 R175, RZ, RZ, R244 ;  /* 0x000000ffffaf7224 */ /* 0x000fc400078e00f4 */
[----:B------:R-:W-:-:S05]  /*102f60*/  IMAD.MOV.U32 R174, RZ, RZ, R245 ;  /* 0x000000ffffae7224 */ /* 0x000fca00078e00f5 */
        /* <DEDUP_REMOVED lines=10> */
[----:B------:R-:W-:Y:S01]  /*103010*/  IMAD.MOV.U32 R183, RZ, RZ, R246 ;  /* 0x000000ffffb77224 */ /* 0x000fe200078e00f6 */
[----:B------:R-:W-:Y:S01]  /*103020*/  MOV R182, R247 ;  /* 0x000000f700b67202 */ /* 0x000fe20000000f00 */
[----:B------:R-:W-:-:S02]  /*103030*/  IMAD.MOV.U32 R187, RZ, RZ, R248 ;  /* 0x000000ffffbb7224 */ /* 0x000fc400078e00f8 */
[----:B------:R-:W-:Y:S01]  /*103040*/  IMAD.MOV.U32 R186, RZ, RZ, R249 ;  /* 0x000000ffffba7224 */ /* 0x000fe200078e00f9 */
[----:B------:R-:W-:Y:S04]  /*103050*/  LDS R9, [R251+UR10+0xc200] ;  /* 0x00c2000afb097984 */ /* 0x000fe80008000800 */
[----:B------:R-:W-:Y:S01]  /*103060*/  LDS R11, [R251+UR10+0xd200] ;  /* 0x00d2000afb0b7984 */ /* 0x000fe20008000800 */
[C---:B------:R-:W-:Y:S08]  /*103070*/  HMMA.1688.F32.TF32 R116, R56.reuse, R118, R76 ;  /* 0x000000763874723c */ /* 0x040ff0000008104c */
[C---:B------:R-:W-:Y:S08]  /*103080*/  HMMA.1688.F32.TF32 R104, R56.reuse, R106, R60 ;  /* 0x0000006a3868723c */ /* 0x040ff0000008103c */
[----:B------:R-:W-:Y:S01]  /*103090*/  HMMA.1688.F32.TF32 R20, R56, R22, R40 ;  /* 0x000000163814723c */ /* 0x000fe20000081028 */
[----:B------:R-:W-:-:S02]  /*1030a0*/  IMAD.MOV.U32 R143, RZ, RZ, R240 ;  /* 0x000000ffff8f7224 */ /* 0x000fc400078e00f0 */
[----:B------:R-:W-:-:S05]  /*1030b0*/  IMAD.MOV.U32 R142, RZ, RZ, R241 ;  /* 0x000000ffff8e7224 */ /* 0x000fca00078e00f1 */
[C---:B------:R-:W-:Y:S08]  /*1030c0*/  HMMA.1688.F32.TF32 R136, R56.reuse, R138, R72 ;  /* 0x0000008a3888723c */ /* 0x040ff00000081048 */
[C---:B------:R-:W-:Y:S08]  /*1030d0*/  HMMA.1688.F32.TF32 R24, R56.reuse, R26, R36 ;  /* 0x0000001a3818723c */ /* 0x040ff00000081024 */
[C---:B------:R-:W-:Y:S01]  /*1030e0*/  HMMA.1688.F32.TF32 R16, R56.reuse, R18, R44 ;  /* 0x000000123810723c */ /* 0x040fe2000008102c */
[----:B------:R-:W-:Y:S04]  /*1030f0*/  LDS R8, [R0+UR10+0xc200] ;  /* 0x00c2000a00087984 */ /* 0x000fe80008000800 */
[----:B------:R-:W1:Y:S04]  /*103100*/  LDS R10, [R0+UR10+0xd200] ;  /* 0x00d2000a000a7984 */ /* 0x000e680008000800 */
        /* <DEDUP_REMOVED lines=10> */
[----:B------:R-:W1:Y:S04]  /*1031b0*/  LDL R140, [R1+0x40] ;  /* 0x00004000018c7983 */ /* 0x000e680000100800 */
[----:B------:R-:W1:Y:S04]  /*1031c0*/  LDL R141, [R1+0x44] ;  /* 0x00004400018d7983 */ /* 0x000e680000100800 */
[----:B------:R-:W3:Y:S04]  /*1031d0*/  LDL R236, [R1+0x20] ;  /* 0x0000200001ec7983 */ /* 0x000ee80000100800 */
[----:B------:R-:W3:Y:S04]  /*1031e0*/  LDL R237, [R1+0x24] ;  /* 0x0000240001ed7983 */ /* 0x000ee80000100800 */
[----:B------:R-:W3:Y:S04]  /*1031f0*/  LDL R122, [R1+0x1568] ;  /* 0x00156800017a7983 */ /* 0x000ee80000100800 */
[----:B------:R-:W3:Y:S04]  /*103200*/  LDL R123, [R1+0x156c] ;  /* 0x00156c00017b7983 */ /* 0x000ee80000100800 */
[----:B--2---:R-:W2:Y:S04]  /*103210*/  LDL R98, [R1+0x1558] ;  /* 0x0015580001627983 */ /* 0x004ea80000100800 */
        /* <DEDUP_REMOVED lines=38> */
[----:B------:R-:W-:-:S03]  /*103480*/  MOV R163, R242 ;  /* 0x000000f200a37202 */ /* 0x000fc60000000f00 */
[----:B------:R-:W4:Y:S01]  /*103490*/  LDL.LU R241, [R1+0x2634] ;  /* 0x0026340001f17983 */ /* 0x000f220000300800 */
[----:B------:R-:W-:-:S03]  /*1034a0*/  IMAD.MOV.U32 R162, RZ, RZ, R243 ;  /* 0x000000ffffa27224 */ /* 0x000fc600078e00f3 */
[----:B------:R-:W4:Y:S04]  /*1034b0*/  LDL.LU R242, [R1+0x2638] ;  /* 0x0026380001f27983 */ /* 0x000f280000300800 */
[----:B------:R-:W4:Y:S01]  /*1034c0*/  LDL.LU R243, [R1+0x263c] ;  /* 0x00263c0001f37983 */ /* 0x000f220000300800 */
[C---:B------:R-:W-:Y:S08]  /*1034d0*/  HMMA.1688.F32.TF32 R36, R56.reuse, R154, R148 ;  /* 0x0000009a3824723c */ /* 0x040ff00000081094 */
[----:B------:R-:W-:Y:S01]  /*1034e0*/  HMMA.1688.F32.TF32 R72, R56, R238, R232 ;  /* 0x000000ee3848723c */ /* 0x000fe200000810e8 */
[----:B------:R-:W4:Y:S04]  /*1034f0*/  LDL R232, [R1+0x10] ;  /* 0x0000100001e87983 */ /* 0x000f280000100800 */
[----:B------:R-:W4:Y:S04]  /*103500*/  LDL R233, [R1+0x14] ;  /* 0x0000140001e97983 */ /* 0x000f280000100800 */
[----:B------:R-:W4:Y:S04]  /*103510*/  LDL R228, [R1] ;  /* 0x0000000001e47983 */ /* 0x000f280000100800 */
[----:B------:R-:W4:Y:S04]  /*103520*/  LDL R229, [R1+0x4] ;  /* 0x0000040001e57983 */ /* 0x000f280000100800 */
[----:B------:R-:W4:Y:S04]  /*103530*/  LDL.64 R144, [R1+0x50] ;  /* 0x0000500001907983 */ /* 0x000f280000100a00 */
[----:B------:R-:W4:Y:S04]  /*103540*/  LDL.64 R146, [R1+0x58] ;  /* 0x0000580001927983 */ /* 0x000f280000100a00 */
[----:B------:R-:W4:Y:S04]  /*103550*/  LDL R148, [R1+0x60] ;  /* 0x0000600001947983 */ /* 0x000f280000100800 */
[----:B------:R-:W4:Y:S01]  /*103560*/  LDL R149, [R1+0x64] ;  /* 0x0000640001957983 */ /* 0x000f220000100800 */
[----:B------:R-:W-:-:S03]  /*103570*/  IMAD.MOV.U32 R150, RZ, RZ, R204 ;  /* 0x000000ffff967224 */ /* 0x000fc600078e00cc */
[----:B------:R-:W4:Y:S01]  /*103580*/  LDL.LU R204, [R1+0x9394] ;  /* 0x0093940001cc7983 */ /* 0x000f220000300800 */
[----:B------:R-:W-:Y:S01]  /*103590*/  IMAD.MOV.U32 R151, RZ, RZ, R205 ;  /* 0x000000ffff977224 */ /* 0x000fe200078e00cd */
[----:B------:R-:W-:Y:S02]  /*1035a0*/  HMMA.1688.F32.TF32 R44, R56, R170, R164 ;  /* 0x000000aa382c723c */ /* 0x000fe400000810a4 */
        /* <DEDUP_REMOVED lines=12> */
[----:B------:R-:W4:Y:S01]  /*103670*/  LDL R189, [R1+0x104] ;  /* 0x0001040001bd7983 */ /* 0x000f220000100800 */
[----:B------:R-:W-:-:S03]  /*103680*/  MOV R190, R208 ;  /* 0x000000d000be7202 */ /* 0x000fc60000000f00 */
[----:B------:R-:W4:Y:S01]  /*103690*/  LDL.LU R208, [R1+0x938c] ;  /* 0x00938c0001d07983 */ /* 0x000f220000300800 */
[----:B------:R-:W-:-:S03]  /*1036a0*/  IMAD.MOV.U32 R191, RZ, RZ, R209 ;  /* 0x000000ffffbf7224 */ /* 0x000fc600078e00d1 */
[----:B------:R-:W4:Y:S01]  /*1036b0*/  LDL.LU R209, [R1+0x9388] ;  /* 0x0093880001d17983 */ /* 0x000f220000300800 */
[C---:B--2---:R-:W-:Y:S08]  /*1036c0*/  HMMA.1688.F32.TF32 R96, R56.reuse, R98, R244 ;  /* 0x000000623860723c */ /* 0x044ff000000810f4 */
[C---:B---3--:R-:W-:Y:S08]  /*1036d0*/  HMMA.1688.F32.TF32 R92, R56.reuse, R94, R248 ;  /* 0x0000005e385c723c */ /* 0x048ff000000810f8 */
[C---:B----4-:R-:W-:Y:S08]  /*1036e0*/  HMMA.1688.F32.TF32 R88, R56.reuse, R90, R224 ;  /* 0x0000005a3858723c */ /* 0x050ff000000810e0 */
        /* <DEDUP_REMOVED lines=18> */
[----:B------:R-:W2:Y:S04]  /*103810*/  LDL R56, [R1+0x30] ;  /* 0x0000300001387983 */ /* 0x000ea80000100800 */
[----:B------:R-:W2:Y:S01]  /*103820*/  LDL R57, [R1+0x34] ;  /* 0x0000340001397983 */ /* 0x000ea20000100800 */
[----:B-1----:R-:W-:Y:S01]  /*103830*/  HMMA.1688.F32.TF32 R100, R8, R140, R100 ;  /* 0x0000008c0864723c */ /* 0x002fe20000081064 */
[----:B------:R-:W-:-:S07]  /*103840*/  LOP3.LUT R141, R0, 0x20, RZ, 0x3c, !PT ;  /* 0x00000020008d7812 */ /* 0x000fce00078e3cff */
[C---:B------:R-:W-:Y:S01]  /*103850*/  HMMA.1688.F32.TF32 R132, R8.reuse, R228, R132 ;  /* 0x000000e40884723c */ /* 0x040fe20000081084 */
[----:B------:R-:W3:Y:S04]  /*103860*/  LDL.LU.64 R230, [R1+0x9310] ;  /* 0x0093100001e67983 */ /* 0x000ee80000300a00 */
[----:B------:R-:W3:Y:S03]  /*103870*/  LDL.LU.64 R228, [R1+0x9308] ;  /* 0x0093080001e47983 */ /* 0x000ee60000300a00 */
[C---:B------:R-:W-:Y:S01]  /*103880*/  HMMA.1688.F32.TF32 R116, R8.reuse, R232, R116 ;  /* 0x000000e80874723c */ /* 0x040fe20000081074 */
[----:B------:R-:W3:Y:S04]  /*103890*/  LDL.LU.64 R234, [R1+0x9300] ;  /* 0x0093000001ea7983 */ /* 0x000ee80000300a00 */
[----:B------:R-:W3:Y:S03]  /*1038a0*/  LDL.LU.64 R232, [R1+0x92f8] ;  /* 0x0092f80001e87983 */ /* 0x000ee60000300a00 */
[C---:B------:R-:W-:Y:S01]  /*1038b0*/  HMMA.1688.F32.TF32 R136, R8.reuse, R236, R136 ;  /* 0x000000ec0888723c */ /* 0x040fe20000081088 */
[----:B------:R-:W3:Y:S04]  /*1038c0*/  LDL.LU.64 R238, [R1+0x92f0] ;  /* 0x0092f00001ee7983 */ /* 0x000ee80000300a00 */
[----:B------:R-:W3:Y:S03]  /*1038d0*/  LDL.LU.64 R236, [R1+0x92e8] ;  /* 0x0092e80001ec7983 */ /* 0x000ee60000300a00 */
[C---:B--2---:R-:W-:Y:S01]  /*1038e0*/  HMMA.1688.F32.TF32 R56, R8.reuse, R56, R124 ;  /* 0x000000380838723c */ /* 0x044fe2000008107c */
        /* <DEDUP_REMOVED lines=33> */
[C---:B---3--:R-:W-:Y:S08]  /*103b00*/  HMMA.1688.F32.TF32 R60, R8.reuse, R232, R60 ;  /* 0x000000e8083c723c */ /* 0x048ff0000008103c */
[C---:B------:R-:W-:Y:S08]  /*103b10*/  HMMA.1688.F32.TF32 R64, R8.reuse, R228, R64 ;  /* 0x000000e40840723c */ /* 0x040ff00000081040 */
[----:B------:R-:W-:Y:S01]  /*103b20*/  HMMA.1688.F32.TF32 R68, R8, R224, R68 ;  /* 0x000000e00844723c */ /* 0x000fe20000081044 */
[----:B------:R-:W-:-:S02]  /*103b30*/  IMAD.MOV.U32 R241, RZ, RZ, R146 ;  /* 0x000000fffff17224 */ /* 0x000fc400078e0092 */
[----:B------:R-:W-:Y:S02]  /*103b40*/  IMAD.MOV.U32 R240, RZ, RZ, R147 ;  /* 0x000000fffff07224 */ /* 0x000fe400078e0093 */
[----:B------:R-:W-:Y:S02]  /*103b50*/  IMAD.MOV.U32 R245, RZ, RZ, R158 ;  /* 0x000000fffff57224 */ /* 0x000fe400078e009e */
[----:B------:R-:W-:Y:S01]  /*103b60*/  IMAD.MOV.U32 R244, RZ, RZ, R159 ;  /* 0x000000fffff47224 */ /* 0x000fe200078e009f */
[C---:B------:R-:W-:Y:S08]  /*103b70*/  HMMA.1688.F32.TF32 R72, R8.reuse, R220, R72 ;  /* 0x000000dc0848723c */ /* 0x040ff00000081048 */
[C---:B------:R-:W-:Y:S01]  /*103b80*/  HMMA.1688.F32.TF32 R76, R8.reuse, R216, R76 ;  /* 0x000000d8084c723c */ /* 0x040fe2000008104c */
[----:B------:R1:W-:Y:S04]  /*103b90*/  STL.64 [R1+0x92d0], R114 ;  /* 0x0092d07201007387 */ /* 0x0003e80000100a00 */
[----:B------:R-:W-:Y:S03]  /*103ba0*/  STL.64 [R1+0x92c8], R112 ;  /* 0x0092c87001007387 */ /* 0x000fe60000100a00 */
[----:B------:R-:W-:Y:S08]  /*103bb0*/  HMMA.1688.F32.TF32 R80, R8, R212, R80 ;  /* 0x000000d40850723c */ /* 0x000ff00000081050 */
[C---:B------:R-:W-:Y:S08]  /*103bc0*/  HMMA.1688.F32.TF32 R4, R124.reuse, R150, R4 ;  /* 0x000000967c04723c */ /* 0x040ff00000081004 */
[C---:B------:R-:W-:Y:S01]  /*103bd0*/  HMMA.1688.F32.TF32 R12, R124.reuse, R154, R12 ;  /* 0x0000009a7c0c723c */ /* 0x040fe2000008100c */
[----:B-1----:R-:W3:Y:S04]  /*103be0*/  LDL R114, [R1+0x8] ;  /* 0x0000080001727983 */ /* 0x002ee80000100800 */
[----:B------:R-:W3:Y:S04]  /*103bf0*/  LDL R115, [R1+0xc] ;  /* 0x00000c0001737983 */ /* 0x000ee80000100800 */
[----:B------:R1:W-:Y:S04]  /*103c00*/  STL.64 [R1+0x90a0], R250 ;  /* 0x0090a0fa01007387 */ /* 0x0003e80000100a00 */
[----:B------:R1:W-:Y:S01]  /*103c10*/  STL.64 [R1+0x9098], R248 ;  /* 0x009098f801007387 */ /* 0x0003e20000100a00 */
[C---:B------:R-:W-:Y:S08]  /*103c20*/  HMMA.1688.F32.TF32 R16, R124.reuse, R158, R16 ;  /* 0x0000009e7c10723c */ /* 0x040ff00000081010 */
[C---:B------:R-:W-:Y:S08]  /*103c30*/  HMMA.1688.F32.TF32 R20, R124.reuse, R162, R20 ;  /* 0x000000a27c14723c */ /* 0x040ff00000081014 */
[C---:B------:R-:W-:Y:S08]  /*103c40*/  HMMA.1688.F32.TF32 R24, R124.reuse, R166, R24 ;  /* 0x000000a67c18723c */ /* 0x040ff00000081018 */
[C---:B------:R-:W-:Y:S08]  /*103c50*/  HMMA.1688.F32.TF32 R28, R124.reuse, R170, R28 ;  /* 0x000000aa7c1c723c */ /* 0x040ff0000008101c */
[----:B------:R-:W-:Y:S01]  /*103c60*/  HMMA.1688.F32.TF32 R32, R124, R174, R32 ;  /* 0x000000ae7c20723c */ /* 0x000fe20000081020 */
[----:B-1----:R-:W-:-:S02]  /*103c70*/  IMAD.MOV.U32 R251, RZ, RZ, R178 ;  /* 0x000000fffffb7224 */ /* 0x002fc400078e00b2 */
[----:B------:R-:W-:Y:S01]  /*103c80*/  IMAD.MOV.U32 R250, RZ, RZ, R179 ;  /* 0x000000fffffa7224 */ /* 0x000fe200078e00b3 */
[----:B------:R-:W-:Y:S01]  /*103c90*/  MOV R249, R170 ;  /* 0x000000aa00f97202 */ /* 0x000fe20000000f00 */
[----:B------:R-:W-:-:S03]  /*103ca0*/  IMAD.MOV.U32 R248, RZ, RZ, R171 ;  /* 0x000000fffff87224 */ /* 0x000fc600078e00ab */
        /* <DEDUP_REMOVED lines=10> */
[----:B--2---:R-:W-:Y:S01]  /*103d50*/  HMMA.1688.F32.TF32 R56, R124, R242, R56 ;  /* 0x000000f27c38723c */ /* 0x004fe20000081038 */
[----:B------:R-:W-:Y:S01]  /*103d60*/  IMAD.MOV.U32 R243, RZ, RZ, R154 ;  /* 0x000000fffff37224 */ /* 0x000fe200078e009a */
[----:B------:R-:W-:-:S05]  /*103d70*/  MOV R242, R155 ;  /* 0x0000009b00f27202 */ /* 0x000fca0000000f00 */
[----:B------:R-:W-:Y:S04]  /*103d80*/  STL.64 [R1+0x90f0], R242 ;  /* 0x0090f0f201007387 */ /* 0x000fe80000100a00 */
[----:B------:R1:W-:Y:S01]  /*103d90*/  STL.64 [R1+0x90e8], R240 ;  /* 0x0090e8f001007387 */ /* 0x0003e20000100a00 */
[----:B------:R-:W-:Y:S01]  /*103da0*/  HMMA.1688.F32.TF32 R116, R124, R246, R116 ;  /* 0x000000f67c74723c */ /* 0x000fe20000081074 */
[----:B------:R-:W-:Y:S02]  /*103db0*/  IMAD.MOV.U32 R247, RZ, RZ, R166 ;  /* 0x000000fffff77224 */ /* 0x000fe400078e00a6 */
[----:B------:R-:W-:-:S05]  /*103dc0*/  IMAD.MOV.U32 R246, RZ, RZ, R167 ;  /* 0x000000fffff67224 */ /* 0x000fca00078e00a7 */
[----:B------:R-:W-:Y:S04]  /*103dd0*/  STL.64 [R1+0x9100], R246 ;  /* 0x009100f601007387 */ /* 0x000fe80000100a00 */
[----:B------:R2:W-:Y:S04]  /*103de0*/  STL.64 [R1+0x90f8], R244 ;  /* 0x0090f8f401007387 */ /* 0x0005e80000100a00 */
        /* <DEDUP_REMOVED lines=58> */
[----:B------:R-:W-:Y:S04]  /*104190*/  STL.64 [R1+0x9050], R238 ;  /* 0x009050ee01007387 */ /* 0x000fe80000100a00 */
[----:B------:R-:W-:Y:S04]  /*1041a0*/  STL.64 [R1+0x9048], R236 ;  /* 0x009048ec01007387 */ /* 0x000fe80000100a00 */
        /* <DEDUP_REMOVED lines=50> */
[----:B------:R-:W2:Y:S01]  /*1044d0*/  LDS R10, [R0+UR10+0x11200] ;  /* 0x0112000a000a7984 */ /* 0x000ea20008000800 */
[C---:B------:R-:W-:Y:S03]  /*1044e0*/  HMMA.1688.F32.TF32 R100, R124.reuse, R142, R100 ;  /* 0x0000008e7c64723c */ /* 0x040fe60000081064 */
[----:B-1----:R-:W4:Y:S04]  /*1044f0*/  LDL R208, [R1+0x280] ;  /* 0x0002800001d07983 */ /* 0x002f280000100800 */
        /* <DEDUP_REMOVED lines=8> */
[C---:B------:R-:W-:Y:S01]  /*104580*/  HMMA.1688.F32.TF32 R84, R124.reuse, R210, R84 ;  /* 0x000000d27c54723c */ /* 0x040fe20000081054 */
[----:B------:R-:W4:Y:S04]  /*104590*/  LDL R210, [R1+0x288] ;  /* 0x0002880001d27983 */ /* 0x000f280000100800 */
[----:B------:R-:W4:Y:S04]  /*1045a0*/  LDL R211, [R1+0x28c] ;  /* 0x00028c0001d37983 */ /* 0x000f280000100800 */
[----:B------:R-:W4:Y:S04]  /*1045b0*/  LDL R146, [R1+0x238] ;  /* 0x0002380001927983 */ /* 0x000f280000100800 */
[----:B------:R-:W4:Y:S04]  /*1045c0*/  LDL R147, [R1+0x23c] ;  /* 0x00023c0001937983 */ /* 0x000f280000100800 */
[----:B------:R-:W4:Y:S04]  /*1045d0*/  LDL R112, [R1+0x1e0] ;  /* 0x0001e00001707983 */ /* 0x000f280000100800 */
[----:B------:R-:W4:Y:S04]  /*1045e0*/  LDL R113, [R1+0x1e4] ;  /* 0x0001e40001717983 */ /* 0x000f280000100800 */
[----:B------:R1:W-:Y:S01]  /*1045f0*/  STL.64 [R1+0x9130], R206 ;  /* 0x009130ce01007387 */ /* 0x0003e20000100a00 */
[C---:B------:R-:W-:Y:S03]  /*104600*/  HMMA.1688.F32.TF32 R88, R124.reuse, R206, R88 ;  /* 0x000000ce7c58723c */ /* 0x040fe60000081058 */
[----:B------:R1:W-:Y:S04]  /*104610*/  STL.64 [R1+0x9128], R204 ;  /* 0x009128cc01007387 */ /* 0x0003e80000100a00 */
[----:B------:R-:W4:Y:S04]  /*104620*/  LDL R236, [R1+0x210] ;  /* 0x0002100001ec7983 */ /* 0x000f280000100800 */
[----:B------:R-:W4:Y:S01]  /*104630*/  LDL R237, [R1+0x214] ;  /* 0x0002140001ed7983 */ /* 0x000f220000100800 */
[C---:B------:R-:W-:Y:S08]  /*104640*/  HMMA.1688.F32.TF32 R92, R124.reuse, R202, R92 ;  /* 0x000000ca7c5c723c */ /* 0x040ff0000008105c */
[C---:B---3--:R-:W-:Y:S08]  /*104650*/  HMMA.1688.F32.TF32 R132, R124.reuse, R114, R132 ;  /* 0x000000727c84723c */ /* 0x048ff00000081084 */
[C---:B------:R-:W-:Y:S01]  /*104660*/  HMMA.1688.F32.TF32 R136, R124.reuse, R130, R136 ;  /* 0x000000827c88723c */ /* 0x040fe20000081088 */
[----:B-1----:R-:W3:Y:S04]  /*104670*/  LDL R206, [R1+0x278] ;  /* 0x0002780001ce7983 */ /* 0x002ee80000100800 */
[----:B------:R-:W3:Y:S04]  /*104680*/  LDL R204, [R1+0x270] ;  /* 0x0002700001cc7983 */ /* 0x000ee80000100800 */
[----:B------:R-:W3:Y:S04]  /*104690*/  LDL R205, [R1+0x274] ;  /* 0x0002740001cd7983 */ /* 0x000ee80000100800 */
[----:B------:R-:W3:Y:S04]  /*1046a0*/  LDL R207, [R1+0x27c] ;  /* 0x00027c0001cf7983 */ /* 0x000ee80000100800 */
[----:B------:R1:W-:Y:S04]  /*1046b0*/  STL.64 [R1+0x9140], R202 ;  /* 0x009140ca01007387 */ /* 0x0003e80000100a00 */
[----:B------:R1:W-:Y:S01]  /*1046c0*/  STL.64 [R1+0x9138], R200 ;  /* 0x009138c801007387 */ /* 0x0003e20000100a00 */
[C---:B------:R-:W-:Y:S08]  /*1046d0*/  HMMA.1688.F32.TF32 R52, R124.reuse, R238, R52 ;  /* 0x000000ee7c34723c */ /* 0x040ff00000081034 */
[C---:B------:R-:W-:Y:S08]  /*1046e0*/  HMMA.1688.F32.TF32 R96, R124.reuse, R198, R96 ;  /* 0x000000c67c60723c */ /* 0x040ff00000081060 */
[----:B------:R-:W-:Y:S01]  /*1046f0*/  HMMA.1688.F32.TF32 R120, R124, R194, R120 ;  /* 0x000000c27c78723c */ /* 0x000fe20000081078 */
        /* <DEDUP_REMOVED lines=19> */
[----:B------:R-:W4:Y:S01]  /*104830*/  LDL.LU.64 R130, [R1+0x92e0] ;  /* 0x0092e00001827983 */ /* 0x000f220000300a00 */
        /* <DEDUP_REMOVED lines=10> */
[C---:B---3--:R-:W-:Y:S08]  /*1048e0*/  HMMA.1688.F32.TF32 R132, R8.reuse, R124, R132 ;  /* 0x0000007c0884723c */ /* 0x048ff00000081084 */
[C---:B------:R-:W-:Y:S01]  /*1048f0*/  HMMA.1688.F32.TF32 R116, R8.reuse, R236, R116 ;  /* 0x000000ec0874723c */ /* 0x040fe20000081074 */
[----:B------:R-:W-:Y:S01]  /*104900*/  LOP3.LUT R237, R0, 0x20, RZ, 0x3c, !PT ;  /* 0x0000002000ed7812 */ /* 0x000fe200078e3cff */
[----:B------:R-:W-:Y:S04]  /*104910*/  LDS R124, [R0+UR10+0x12200] ;  /* 0x0122000a007c7984 */ /* 0x000fe80008000800 */
[----:B------:R-:W-:Y:S04]  /*104920*/  LDS R125, [R237+UR10+0x12200] ;  /* 0x0122000aed7d7984 */ /* 0x000fe80008000800 */
[----:B------:R-:W1:Y:S01]  /*104930*/  LDS R127, [R237+UR10+0x13200] ;  /* 0x0132000aed7f7984 */ /* 0x000e620008000800 */
[----:B--2---:R-:W-:-:S15]  /*104940*/  HMMA.1688.F32.TF32 R112, R8, R128, R112 ;  /* 0x000000800870723c */ /* 0x004fde0000081070 */
[----:B------:R-:W-:-:S04]  /*104950*/  NOP ;  /* 0x0000000000007918 */ /* 0x000fc80000000000 */
[----:B------:R2:W-:Y:S04]  /*104960*/  STL.64 [R1+0x92b0], R114 ;  /* 0x0092b07201007387 */ /* 0x0005e80000100a00 */
        /* <DEDUP_REMOVED lines=8> */
[----:B--2---:R-:W2:Y:S04]  /*1049f0*/  LDL R114, [R1+0x1e8] ;  /* 0x0001e80001727983 */ /* 0x004ea80000100800 */
[----:B---3--:R-:W3:Y:S04]  /*104a00*/  LDL R134, [R1+0x1f8] ;  /* 0x0001f80001867983 */ /* 0x008ee80000100800 */
[----:B----4-:R-:W4:Y:S04]  /*104a10*/  LDL R118, [R1+0x208] ;  /* 0x0002080001767983 */ /* 0x010f280000100800 */
[----:B------:R-:W4:Y:S04]  /*104a20*/  LDL R119, [R1+0x20c] ;  /* 0x00020c0001777983 */ /* 0x000f280000100800 */
[----:B-1----:R-:W2:Y:S04]  /*104a30*/  LDL R142, [R1+0x218] ;  /* 0x00021800018e7983 */ /* 0x002ea80000100800 */
[----:B------:R-:W2:Y:S04]  /*104a40*/  LDL R143, [R1+0x21c] ;  /* 0x00021c00018f7983 */ /* 0x000ea80000100800 */
[----:B------:R-:W3:Y:S04]  /*104a50*/  LDL R135, [R1+0x1fc] ;  /* 0x0001fc0001877983 */ /* 0x000ee80000100800 */
[----:B------:R-:W2:Y:S01]  /*104a60*/  LDL R115, [R1+0x1ec] ;  /* 0x0001ec0001737983 */ /* 0x000ea20000100800 */
[C---:B------:R-:W-:Y:S03]  /*104a70*/  HMMA.1688.F32.TF32 R108, R124.reuse, R130, R108 ;  /* 0x000000827c6c723c */ /* 0x040fe6000008106c */
[----:B------:R-:W2:Y:S04]  /*104a80*/  LDL.LU.64 R130, [R1+0x92c0] ;  /* 0x0092c00001827983 */ /* 0x000ea80000300a00 */
[----:B------:R-:W2:Y:S02]  /*104a90*/  LDL.LU.64 R128, [R1+0x92b8] ;  /* 0x0092b80001807983 */ /* 0x000ea40000300a00 */
[C---:B--2---:R-:W-:Y:S02]  /*104aa0*/  HMMA.1688.F32.TF32 R128, R124.reuse, R114, R128 ;  /* 0x000000727c80723c */ /* 0x044fe40000081080 */
[----:B------:R-:W3:Y:S04]  /*104ab0*/  LDL.LU.64 R114, [R1+0x92b0] ;  /* 0x0092b00001727983 */ /* 0x000ee80000300a00 */
[----:B------:R-:W3:Y:S02]  /*104ac0*/  LDL.LU.64 R112, [R1+0x92a8] ;  /* 0x0092a80001707983 */ /* 0x000ee40000300a00 */
[C---:B---3--:R-:W-:Y:S02]  /*104ad0*/  HMMA.1688.F32.TF32 R112, R124.reuse, R134, R112 ;  /* 0x000000867c70723c */ /* 0x048fe40000081070 */
[----:B------:R-:W4:Y:S04]  /*104ae0*/  LDL.LU.64 R134, [R1+0x92a0] ;  /* 0x0092a00001867983 */ /* 0x000f280000300a00 */
[----:B------:R-:W4:Y:S02]  /*104af0*/  LDL.LU.64 R132, [R1+0x9298] ;  /* 0x0092980001847983 */ /* 0x000f240000300a00 */
[----:B----4-:R-:W-:Y:S02]  /*104b00*/  HMMA.1688.F32.TF32 R132, R124, R118, R132 ;  /* 0x000000767c84723c */ /* 0x010fe40000081084 */
[----:B------:R-:W2:Y:S04]  /*104b10*/  LDL.LU.64 R118, [R1+0x9290] ;  /* 0x0092900001767983 */ /* 0x000ea80000300a00 */
[----:B------:R-:W2:Y:S02]  /*104b20*/  LDL.LU.64 R116, [R1+0x9288] ;  /* 0x0092880001747983 */ /* 0x000ea40000300a00 */
[C---:B------:R-:W-:Y:S08]  /*104b30*/  HMMA.1688.F32.TF32 R136, R8.reuse, R140, R136 ;  /* 0x0000008c0888723c */ /* 0x040ff00000081088 */
[----:B------:R-:W-:Y:S08]  /*104b40*/  HMMA.1688.F32.TF32 R56, R8, R144, R56 ;  /* 0x000000900838723c */ /* 0x000ff00000081038 */
[C---:B--2---:R-:W-:Y:S01]  /*104b50*/  HMMA.1688.F32.TF32 R116, R124.reuse, R142, R116 ;  /* 0x0000008e7c74723c */ /* 0x044fe20000081074 */
        /* <DEDUP_REMOVED lines=31> */
[C---:B--2---:R-:W-:Y:S03]  /*104d50*/  HMMA.1688.F32.TF32 R136, R124.reuse, R142, R136 ;  /* 0x0000008e7c88723c */ /* 0x044fe60000081088 */
[----:B------:R-:W2:Y:S04]  /*104d60*/  LDL.LU.64 R142, [R1+0x9278] ;  /* 0x00927800018e7983 */ /* 0x000ea80000300a00 */
[----:B------:R-:W3:Y:S04]  /*104d70*/  LDL.LU.64 R140, [R1+0x9270] ;  /* 0x00927000018c7983 */ /* 0x000ee80000300a00 */
[----:B------:R-:W4:Y:S04]  /*104d80*/  LDL.LU.64 R146, [R1+0x9268] ;  /* 0x0092680001927983 */ /* 0x000f280000300a00 */
[----:B------:R-:W2:Y:S04]  /*104d90*/  LDL.LU.64 R144, [R1+0x9260] ;  /* 0x0092600001907983 */ /* 0x000ea80000300a00 */
[----:B------:R-:W1:Y:S04]  /*104da0*/  LDL R184, [R1+0x3e0] ;  /* 0x0003e00001b87983 */ /* 0x000e680000100800 */
[----:B------:R-:W1:Y:S04]  /*104db0*/  LDL R185, [R1+0x3e4] ;  /* 0x0003e40001b97983 */ /* 0x000e680000100800 */
        /* <DEDUP_REMOVED lines=101> */
[----:B------:R-:W4:Y:S04]  /*105410*/  LDL R124, [R1+0x410] ;  /* 0x00041000017c7983 */ /* 0x000f280000100800 */
[----:B------:R-:W4:Y:S04]  /*105420*/  LDL R125, [R1+0x414] ;  /* 0x00041400017d7983 */ /* 0x000f280000100800 */
[----:B------:R-:W4:Y:S04]  /*105430*/  LDL.LU.64 R182, [R1+0x91d8] ;  /* 0x0091d80001b67983 */ /* 0x000f280000300a00 */
[----:B------:R-:W-:Y:S04]  /*105440*/  LDS R127, [R237+UR10+0x17200] ;  /* 0x0172000aed7f7984 */ /* 0x000fe80008000800 */
[----:B------:R-:W-:Y:S01]  /*105450*/  LDS R126, [R0+UR10+0x17200] ;  /* 0x0172000a007e7984 */ /* 0x000fe20008000800 */
[C---:B-1----:R-:W-:Y:S08]  /*105460*/  HMMA.1688.F32.TF32 R128, R8.reuse, R184, R128 ;  /* 0x000000b80880723c */ /* 0x042ff00000081080 */
[C---:B--2---:R-:W-:Y:S01]  /*105470*/  HMMA.1688.F32.TF32 R108, R8.reuse, R180, R108 ;  /* 0x000000b4086c723c */ /* 0x044fe2000008106c */
[----:B------:R-:W2:Y:S04]  /*105480*/  LDL.LU.64 R180, [R1+0x91d0] ;  /* 0x0091d00001b47983 */ /* 0x000ea80000300a00 */
[----:B------:R-:W2:Y:S04]  /*105490*/  LDL.LU.64 R186, [R1+0x91c8] ;  /* 0x0091c80001ba7983 */ /* 0x000ea80000300a00 */
[----:B------:R-:W2:Y:S04]  /*1054a0*/  LDL.LU.64 R184, [R1+0x91c0] ;  /* 0x0091c00001b87983 */ /* 0x000ea80000300a00 */
[----:B------:R-:W-:Y:S04]  /*1054b0*/  STL.64 [R1+0x91a8], R130 ;  /* 0x0091a88201007387 */ /* 0x000fe80000100a00 */
[----:B------:R1:W-:Y:S04]  /*1054c0*/  STL.64 [R1+0x91a0], R128 ;  /* 0x0091a08001007387 */ /* 0x0003e80000100a00 */
[----:B-1----:R-:W2:Y:S04]  /*1054d0*/  LDL R128, [R1+0x400] ;  /* 0x0004000001807983 */ /* 0x002ea80000100800 */
[----:B------:R-:W2:Y:S04]  /*1054e0*/  LDL R129, [R1+0x404] ;  /* 0x0004040001817983 */ /* 0x000ea80000100800 */
[----:B------:R-:W2:Y:S01]  /*1054f0*/  LDL.LU.64 R190, [R1+0x91b8] ;  /* 0x0091b80001be7983 */ /* 0x000ea20000300a00 */
[----:B---3--:R-:W-:Y:S03]  /*105500*/  HMMA.1688.F32.TF32 R112, R8, R188, R112 ;  /* 0x000000bc0870723c */ /* 0x008fe60000081070 */
[----:B------:R-:W3:-:S15]  /*105510*/  LDL.LU.64 R188, [R1+0x91b0] ;  /* 0x0091b00001bc7983 */ /* 0x000ede0000300a00 */
[----:B------:R-:W-:Y:S01]  /*105520*/  NOP ;  /* 0x0000000000007918 */ /* 0x000fe20000000000 */
[----:B------:R1:W-:Y:S04]  /*105530*/  STL.64 [R1+0x9198], R114 ;  /* 0x0091987201007387 */ /* 0x0003e80000100a00 */
[----:B------:R-:W-:Y:S01]  /*105540*/  STL.64 [R1+0x9190], R112 ;  /* 0x0091907001007387 */ /* 0x000fe20000100a00 */
[C---:B----4-:R-:W-:Y:S03]  /*105550*/  HMMA.1688.F32.TF32 R116, R8.reuse, R124, R116 ;  /* 0x0000007c0874723c */ /* 0x050fe60000081074 */
[----:B------:R-:W-:Y:S04]  /*105560*/  LDS R125, [R237+UR10+0x16200] ;  /* 0x0162000aed7d7984 */ /* 0x000fe80008000800 */
[----:B------:R-:W4:Y:S01]  /*105570*/  LDS R124, [R0+UR10+0x16200] ;  /* 0x0162000a007c7984 */ /* 0x000f220008000800 */
[----:B--2---:R-:W-:-:S15]  /*105580*/  HMMA.1688.F32.TF32 R132, R8, R128, R132 ;  /* 0x000000800884723c */ /* 0x004fde0000081084 */
[----:B------:R-:W-:-:S04]  /*105590*/  NOP ;  /* 0x0000000000007918 */ /* 0x000fc80000000000 */
[----:B------:R2:W-:Y:S04]  /*1055a0*/  STL.64 [R1+0x9188], R134 ;  /* 0x0091888601007387 */ /* 0x0005e80000100a00 */
[----:B------:R-:W-:Y:S04]  /*1055b0*/  STL.64 [R1+0x9180], R132 ;  /* 0x0091808401007387 */ /* 0x000fe80000100a00 */
[----:B------:R1:W-:Y:S04]  /*1055c0*/  STL.64 [R1+0x9178], R118 ;  /* 0x0091787601007387 */ /* 0x0003e80000100a00 */
[----:B------:R-:W-:Y:S04]  /*1055d0*/  STL.64 [R1+0x9170], R116 ;  /* 0x0091707401007387 */ /* 0x000fe80000100a00 */
[----:B------:R2:W-:Y:S04]  /*1055e0*/  STL.64 [R1+0x9168], R194 ;  /* 0x009168c201007387 */ /* 0x0005e80000100a00 */
[----:B------:R-:W4:Y:S01]  /*1055f0*/  LDL R130, [R1+0x3d8] ;  /* 0x0003d80001827983 */ /* 0x000f220000100800 */
[----:B------:R-:W-:-:S03]  /*105600*/  IMAD.MOV.U32 R131, RZ, RZ, R2 ;  /* 0x000000ffff837224 */ /* 0x000fc600078e0002 */
[----:B-1----:R-:W3:Y:S04]  /*105610*/  LDL.64 R114, [R1+0x3e8] ;  /* 0x0003e80001727983 */ /* 0x002ee80000100a00 */
[----:B--2---:R-:W2:Y:S04]  /*105620*/  LDL R134, [R1+0x3f8] ;  /* 0x0003f80001867983 */ /* 0x004ea80000100800 */
[----:B------:R-:W2:Y:S04]  /*105630*/  LDL R118, [R1+0x408] ;  /* 0x0004080001767983 */ /* 0x000ea80000100800 */
[----:B------:R-:W2:Y:S04]  /*105640*/  LDL R194, [R1+0x418] ;  /* 0x0004180001c27983 */ /* 0x000ea80000100800 */
[----:B------:R-:W2:Y:S04]  /*105650*/  LDL R195, [R1+0x41c] ;  /* 0x00041c0001c37983 */ /* 0x000ea80000100800 */
[----:B------:R-:W2:Y:S04]  /*105660*/  LDL R119, [R1+0x40c] ;  /* 0x00040c0001777983 */ /* 0x000ea80000100800 */
[----:B------:R-:W2:Y:S01]  /*105670*/  LDL R135, [R1+0x3fc] ;  /* 0x0003fc0001877983 */ /* 0x000ea20000100800 */
[C---:B----4-:R-:W-:Y:S03]  /*105680*/  HMMA.1688.F32.TF32 R108, R124.reuse, R130, R108 ;  /* 0x000000827c6c723c */ /* 0x050fe6000008106c */
[----:B------:R-:W4:Y:S04]  /*105690*/  LDL.LU.64 R130, [R1+0x91a8] ;  /* 0x0091a80001827983 */ /* 0x000f280000300a00 */
[----:B------:R-:W4:Y:S01]  /*1056a0*/  LDL.LU.64 R128, [R1+0x91a0] ;  /* 0x0091a00001807983 */ /* 0x000f220000300a00 */
[----:B---3--:R-:W-:Y:S01]  /*1056b0*/  MOV R2, R115 ;  /* 0x0000007300027202 */ /* 0x008fe20000000f00 */
[C---:B----4-:R-:W-:Y:S02]  /*1056c0*/  HMMA.1688.F32.TF32 R128, R124.reuse, R114, R128 ;  /* 0x000000727c80723c */ /* 0x050fe40000081080 */
[----:B------:R-:W2:Y:S04]  /*1056d0*/  LDL.LU.64 R114, [R1+0x9198] ;  /* 0x0091980001727983 */ /* 0x000ea80000300a00 */
[----:B------:R-:W2:Y:S02]  /*1056e0*/  LDL.LU.64 R112, [R1+0x9190] ;  /* 0x0091900001707983 */ /* 0x000ea40000300a00 */
        /* <DEDUP_REMOVED lines=9> */
[C---:B------:R-:W-:Y:S08]  /*105780*/  HMMA.1688.F32.TF32 R104, R8.reuse, R204, R104 ;  /* 0x000000cc0868723c */ /* 0x040ff00000081068 */
[C---:B------:R-:W-:Y:S08]  /*105790*/  HMMA.1688.F32.TF32 R4, R8.reuse, R208, R4 ;  /* 0x000000d00804723c */ /* 0x040ff00000081004 */
[C---:B------:R-:W-:Y:S08]  /*1057a0*/  HMMA.1688.F32.TF32 R12, R8.reuse, R248, R12 ;  /* 0x000000f8080c723c */ /* 0x040ff0000008100c */
[----:B------:R-:W-:Y:S08]  /*1057b0*/  HMMA.1688.F32.TF32 R16, R8, R244, R16 ;  /* 0x000000f40810723c */ /* 0x000ff00000081010 */
[C---:B--2---:R-:W-:Y:S01]  /*1057c0*/  HMMA.1688.F32.TF32 R116, R124.reuse, R194, R116 ;  /* 0x000000c27c74723c */ /* 0x044fe20000081074 */
        /* <DEDUP_REMOVED lines=46> */
[----:B------:R-:W1:Y:S04]  /*105ab0*/  LDL R224, [R1+0x1310] ;  /* 0x0013100001e07983 */ /* 0x000e680000100800 */
[----:B------:R-:W1:Y:S04]  /*105ac0*/  LDL R225, [R1+0x1314] ;  /* 0x0013140001e17983 */ /* 0x000e680000100800 */
[----:B------:R-:W2:Y:S04]  /*105ad0*/  LDL R228, [R1+0x1300] ;  /* 0x0013000001e47983 */ /* 0x000ea80000100800 */
[----:B------:R-:W2:Y:S04]  /*105ae0*/  LDL R229, [R1+0x1304] ;  /* 0x0013040001e57983 */ /* 0x000ea80000100800 */
[----:B------:R-:W3:Y:S04]  /*105af0*/  LDL R232, [R1+0x12f0] ;  /* 0x0012f00001e87983 */ /* 0x000ee80000100800 */
[----:B------:R-:W3:Y:S04]  /*105b00*/  LDL R233, [R1+0x12f4] ;  /* 0x0012f40001e97983 */ /* 0x000ee80000100800 */
[----:B------:R-:W4:Y:S04]  /*105b10*/  LDL R240, [R1+0x12e0] ;  /* 0x0012e00001f07983 */ /* 0x000f280000100800 */
[----:B------:R-:W4:Y:S04]  /*105b20*/  LDL R241, [R1+0x12e4] ;  /* 0x0012e40001f17983 */ /* 0x000f280000100800 */
        /* <DEDUP_REMOVED lines=42> */
[----:B------:R-:W-:Y:S01]  /*105dd0*/  HMMA.1688.F32.TF32 R120, R124, R142, R120 ;  /* 0x0000008e7c78723c */ /* 0x000fe20000081078 */
[----:B------:R-:W-:Y:S04]  /*105de0*/  STL.64 [R1+0x8fb0], R144 ;  /* 0x008fb09001007387 */ /* 0x000fe80000100a00 */
[----:B------:R-:W-:Y:S04]  /*105df0*/  STL.64 [R1+0x8fc8], R142 ;  /* 0x008fc88e01007387 */ /* 0x000fe80000100a00 */
[----:B------:R-:W-:Y:S01]  /*105e00*/  STL.64 [R1+0x8fc0], R140 ;  /* 0x008fc08c01007387 */ /* 0x000fe20000100a00 */
[C---:B-1----:R-:W-:Y:S08]  /*105e10*/  HMMA.1688.F32.TF32 R108, R8.reuse, R224, R108 ;  /* 0x000000e0086c723c */ /* 0x042ff0000008106c */
[C---:B--2---:R-:W-:Y:S08]  /*105e20*/  HMMA.1688.F32.TF32 R124, R8.reuse, R228, R128 ;  /* 0x000000e4087c723c */ /* 0x044ff00000081080 */
[C---:B---3--:R-:W-:Y:S03]  /*105e30*/  HMMA.1688.F32.TF32 R112, R8.reuse, R232, R112 ;  /* 0x000000e80870723c */ /* 0x048fe60000081070 */
[----:B------:R-:W-:Y:S04]  /*105e40*/  STL.64 [R1+0x440], R108 ;  /* 0x0004406c01007387 */ /* 0x000fe80000100a00 */
[----:B------:R4:W-:Y:S02]  /*105e50*/  STL.64 [R1+0x448], R110 ;  /* 0x0004486e01007387 */ /* 0x0009e40000100a00 */
[C---:B----4-:R-:W-:Y:S02]  /*105e60*/  HMMA.1688.F32.TF32 R108, R8.reuse, R240, R132 ;  /* 0x000000f0086c723c */ /* 0x050fe40000081084 */
[----:B------:R-:W-:Y:S04]  /*105e70*/  STL.64 [R1+0x8d0], R124 ;  /* 0x0008d07c01007387 */ /* 0x000fe80000100a00 */
[----:B------:R-:W-:Y:S04]  /*105e80*/  STL.64 [R1+0x8d8], R126 ;  /* 0x0008d87e01007387 */ /* 0x000fe80000100a00 */
[----:B------:R-:W2:Y:S04]  /*105e90*/  LDL R224, [R1+0x1320] ;  /* 0x0013200001e07983 */ /* 0x000ea80000100800 */
[----:B------:R1:W-:Y:S04]  /*105ea0*/  STL.64 [R1+0x8c0], R112 ;  /* 0x0008c07001007387 */ /* 0x0003e80000100a00 */
[----:B------:R-:W-:Y:S04]  /*105eb0*/  STL.64 [R1+0x8c8], R114 ;  /* 0x0008c87201007387 */ /* 0x000fe80000100a00 */
[----:B------:R3:W-:Y:S04]  /*105ec0*/  STL.64 [R1+0x8b0], R108 ;  /* 0x0008b06c01007387 */ /* 0x0007e80000100a00 */
[----:B------:R-:W-:Y:S04]  /*105ed0*/  STL.64 [R1+0x8b8], R110 ;  /* 0x0008b86e01007387 */ /* 0x000fe80000100a00 */
[----:B------:R-:W4:Y:S04]  /*105ee0*/  LDL R240, [R1+0x12d0] ;  /* 0x0012d00001f07983 */ /* 0x000f280000100800 */
[----:B------:R-:W4:Y:S04]  /*105ef0*/  LDL R241, [R1+0x12d4] ;  /* 0x0012d40001f17983 */ /* 0x000f280000100800 */
        /* <DEDUP_REMOVED lines=45> */
[----:B------:R-:W3:Y:S01]  /*1061d0*/  LDL.64 R232, [R1+0x1340] ;  /* 0x0013400001e87983 */ /* 0x000ee20000100a00 */
[C---:B----4-:R-:W-:Y:S08]  /*1061e0*/  HMMA.1688.F32.TF32 R116, R8.reuse, R240, R116 ;  /* 0x000000f00874723c */ /* 0x050ff00000081074 */
[C---:B--2---:R-:W-:Y:S08]  /*1061f0*/  HMMA.1688.F32.TF32 R56, R8.reuse, R112, R56 ;  /* 0x000000700838723c */ /* 0x044ff00000081038 */
[C---:B------:R-:W-:Y:S08]  /*106200*/  HMMA.1688.F32.TF32 R112, R8.reuse, R128, R100 ;  /* 0x000000800870723c */ /* 0x040ff00000081064 */
[C---:B---3--:R-:W-:Y:S01]  /*106210*/  HMMA.1688.F32.TF32 R100, R8.reuse, R108, R104 ;  /* 0x0000006c0864723c */ /* 0x048fe20000081068 */
[----:B------:R-:W-:Y:S04]  /*106220*/  STL.64 [R1+0x8a0], R116 ;  /* 0x0008a07401007387 */ /* 0x000fe80000100a00 */
[----:B------:R1:W-:Y:S03]  /*106230*/  STL.64 [R1+0x8a8], R118 ;  /* 0x0008a87601007387 */ /* 0x0003e60000100a00 */
[----:B-1----:R-:W-:-:S15]  /*106240*/  HMMA.1688.F32.TF32 R116, R8, R132, R136 ;  /* 0x000000840874723c */ /* 0x002fde0000081088 */
        /* <DEDUP_REMOVED lines=9> */
[----:B------:R-:W-:Y:S01]  /*1062e0*/  HMMA.1688.F32.TF32 R16, R8, R144, R16 ;  /* 0x000000900810723c */ /* 0x000fe20000081010 */
[----:B------:R-:W-:-:S02]  /*1062f0*/  IMAD.MOV.U32 R240, RZ, RZ, R252 ;  /* 0x000000fffff07224 */ /* 0x000fc400078e00fc */
[----:B------:R-:W-:Y:S01]  /*106300*/  IMAD.MOV.U32 R241, RZ, RZ, R3 ;  /* 0x000000fffff17224 */ /* 0x000fe200078e0003 */
[----:B------:R-:W-:Y:S04]  /*106310*/  LDS R57, [R237+UR10+0xa280] ;  /* 0x00a2800aed397984 */ /* 0x000fe80008000800 */
[----:B------:R-:W-:Y:S04]  /*106320*/  LDS R59, [R237+UR10+0xb280] ;  /* 0x00b2800aed3b7984 */ /* 0x000fe80008000800 */
[----:B------:R-:W-:Y:S04]  /*106330*/  LDS R56, [R0+UR10+0xa280] ;  /* 0x00a2800a00387984 */ /* 0x000fe80008000800 */
[----:B------:R-:W2:Y:S01]  /*106340*/  LDS R58, [R0+UR10+0xb280] ;  /* 0x00b2800a003a7984 */ /* 0x000ea20008000800 */
[C---:B-1----:R-:W-:Y:S08]  /*106350*/  HMMA.1688.F32.TF32 R100, R8.reuse, R140, R4 ;  /* 0x0000008c0864723c */ /* 0x042ff00000081004 */
        /* <DEDUP_REMOVED lines=57> */
[----:B------:R1:W-:Y:S04]  /*1066f0*/  STL.64 [R1+0x908], R6 ;  /* 0x0009080601007387 */ /* 0x0003e80000100a00 */
[----:B------:R-:W3:Y:S01]  /*106700*/  LDL R238, [R1+0x14f8] ;  /* 0x0014f80001ee7983 */ /* 0x000ee20000100800 */
[----:B-1----:R-:W-:-:S15]  /*106710*/  HMMA.1688.F32.TF32 R4, R8, R240, R92 ;  /* 0x000000f00804723c */ /* 0x002fde000008105c */
[----:B------:R-:W-:-:S04]  /*106720*/  NOP ;  /* 0x0000000000007918 */ /* 0x000fc80000000000 */
[----:B------:R-:W-:Y:S04]  /*106730*/  STL.64 [R1+0x8f0], R4 ;  /* 0x0008f00401007387 */ /* 0x000fe80000100a00 */
[----:B------:R1:W-:Y:S04]  /*106740*/  STL.64 [R1+0x8f8], R6 ;  /* 0x0008f80601007387 */ /* 0x0003e80000100a00 */
[----:B------:R-:W3:Y:S04]  /*106750*/  LDL R239, [R1+0x14fc] ;  /* 0x0014fc0001ef7983 */ /* 0x000ee80000100800 */
        /* <DEDUP_REMOVED lines=72> */
[----:B-1----:R-:W2:Y:S04]  /*106be0*/  LDL R6, [R1+0x1408] ;  /* 0x0014080001067983 */ /* 0x002ea80000100800 */
        /* <DEDUP_REMOVED lines=79> */
[----:B------:R-:W4:Y:S01]  /*1070e0*/  LDL.LU.64 R242, [R1+0x90f0] ;  /* 0x0090f00001f27983 */ /* 0x000f220000300a00 */
[----:B--2---:R-:W-:Y:S03]  /*1070f0*/  HMMA.1688.F32.TF32 R96, R8, R240, R96 ;  /* 0x000000f00860723c */ /* 0x004fe60000081060 */
[----:B------:R-:W2:-:S15]  /*107100*/  LDL.LU.64 R240, [R1+0x90e8] ;  /* 0x0090e80001f07983 */ /* 0x000e9e0000300a00 */
[----:B------:R-:W-:Y:S01]  /*107110*/  NOP ;  /* 0x0000000000007918 */ /* 0x000fe20000000000 */
[----:B------:R1:W-:Y:S04]  /*107120*/  STL.64 [R1+0x8e0], R96 ;  /* 0x0008e06001007387 */ /* 0x0003e80000100a00 */
[----:B------:R2:W-:Y:S04]  /*107130*/  STL.64 [R1+0x8e8], R98 ;  /* 0x0008e86201007387 */ /* 0x0005e80000100a00 */
[----:B-1----:R-:W2:Y:S04]  /*107140*/  LDL R96, [R1+0x1570] ;  /* 0x0015700001607983 */ /* 0x002ea80000100800 */
[----:B------:R-:W2:Y:S01]  /*107150*/  LDL R97, [R1+0x1574] ;  /* 0x0015740001617983 */ /* 0x000ea20000100800 */
[C---:B------:R-:W-:Y:S08]  /*107160*/  HMMA.1688.F32.TF32 R16, R56.reuse, R18, R44 ;  /* 0x000000123810723c */ /* 0x040ff0000008102c */
[C---:B---3--:R-:W-:Y:S08]  /*107170*/  HMMA.1688.F32.TF32 R20, R56.reuse, R22, R40 ;  /* 0x000000163814723c */ /* 0x048ff00000081028 */
[C---:B------:R-:W-:Y:S08]  /*107180*/  HMMA.1688.F32.TF32 R40, R56.reuse, R162, R156 ;  /* 0x000000a23828723c */ /* 0x040ff0000008109c */
[----:B------:R-:W-:Y:S01]  /*107190*/  HMMA.1688.F32.TF32 R44, R56, R170, R164 ;  /* 0x000000aa382c723c */ /* 0x000fe200000810a4 */
[----:B------:R-:W-:-:S02]  /*1071a0*/  IMAD.MOV.U32 R159, RZ, RZ, R244 ;  /* 0x000000ffff9f7224 */ /* 0x000fc400078e00f4 */
[----:B------:R-:W-:Y:S01]  /*1071b0*/  IMAD.MOV.U32 R158, RZ, RZ, R245 ;  /* 0x000000ffff9e7224 */ /* 0x000fe200078e00f5 */
[----:B------:R-:W-:Y:S01]  /*1071c0*/  MOV R167, R246 ;  /* 0x000000f600a77202 */ /* 0x000fe20000000f00 */
[----:B------:R-:W-:-:S03]  /*1071d0*/  IMAD.MOV.U32 R166, RZ, RZ, R247 ;  /* 0x000000ffffa67224 */ /* 0x000fc600078e00f7 */
[C---:B------:R-:W-:Y:S08]  /*1071e0*/  HMMA.1688.F32.TF32 R108, R56.reuse, R110, R92 ;  /* 0x0000006e386c723c */ /* 0x040ff0000008105c */
[----:B------:R-:W-:Y:S01]  /*1071f0*/  HMMA.1688.F32.TF32 R12, R56, R14, R48 ;  /* 0x0000000e380c723c */ /* 0x000fe20000081030 */
[----:B------:R-:W-:-:S07]  /*107200*/  IMAD.MOV.U32 R171, RZ, RZ, R248 ;  /* 0x000000ffffab7224 */ /* 0x000fce00078e00f8 */
[----:B------:R-:W-:Y:S01]  /*107210*/  HMMA.1688.F32.TF32 R48, R56, R178, R172 ;  /* 0x000000b23830723c */ /* 0x000fe200000810ac */
[----:B------:R-:W-:Y:S02]  /*107220*/  IMAD.MOV.U32 R170, RZ, RZ, R249 ;  /* 0x000000ffffaa7224 */ /* 0x000fe400078e00f9 */
[----:B------:R-:W-:Y:S01]  /*107230*/  IMAD.MOV.U32 R179, RZ, RZ, R250 ;  /* 0x000000ffffb37224 */ /* 0x000fe200078e00fa */
[----:B------:R-:W-:-:S04]  /*107240*/  MOV R178, R251 ;  /* 0x000000fb00b27202 */ /* 0x000fc80000000f00 */
        /* <DEDUP_REMOVED lines=16> */
[----:B--2---:R-:W-:Y:S01]  /*107350*/  HMMA.1688.F32.TF32 R96, R8, R96, R120 ;  /* 0x000000600860723c */ /* 0x004fe20000081078 */
[----:B------:R-:W-:Y:S01]  /*107360*/  IMAD.MOV.U32 R147, RZ, RZ, R240 ;  /* 0x000000ffff937224 */ /* 0x000fe200078e00f0 */
[----:B------:R-:W-:-:S06]  /*107370*/  MOV R146, R241 ;  /* 0x000000f100927202 */ /* 0x000fcc0000000f00 */
[C---:B------:R-:W-:Y:S08]  /*107380*/  HMMA.1688.F32.TF32 R136, R56.reuse, R138, R72 ;  /* 0x0000008a3888723c */ /* 0x040ff00000081048 */
[C---:B------:R-:W-:Y:S01]  /*107390*/  HMMA.1688.F32.TF32 R4, R56.reuse, R6, R52 ;  /* 0x000000063804723c */ /* 0x040fe20000081034 */
[----:B------:R-:W-:Y:S04]  /*1073a0*/  LDS R9, [R237+UR10+0xc280] ;  /* 0x00c2800aed097984 */ /* 0x000fe80008000800 */
[----:B------:R-:W-:Y:S04]  /*1073b0*/  LDS R11, [R237+UR10+0xd280] ;  /* 0x00d2800aed0b7984 */ /* 0x000fe80008000800 */
        /* <DEDUP_REMOVED lines=59> */
[C---:B------:R-:W-:Y:S01]  /*107770*/  HMMA.1688.F32.TF32 R72, R56.reuse, R238, R232 ;  /* 0x000000ee3848723c */ /* 0x040fe200000810e8 */
[----:B------:R-:W4:Y:S04]  /*107780*/  LDL R236, [R1+0x20] ;  /* 0x0000200001ec7983 */ /* 0x000f280000100800 */
[----:B------:R-:W4:Y:S04]  /*107790*/  LDL R237, [R1+0x24] ;  /* 0x0000240001ed7983 */ /* 0x000f280000100800 */
[----:B------:R-:W4:Y:S04]  /*1077a0*/  LDL R232, [R1+0x10] ;  /* 0x0000100001e87983 */ /* 0x000f280000100800 */
[----:B------:R-:W4:Y:S04]  /*1077b0*/  LDL R233, [R1+0x14] ;  /* 0x0000140001e97983 */ /* 0x000f280000100800 */
[----:B------:R-:W4:Y:S04]  /*1077c0*/  LDL R228, [R1] ;  /* 0x0000000001e47983 */ /* 0x000f280000100800 */
[----:B------:R-:W4:Y:S04]  /*1077d0*/  LDL R229, [R1+0x4] ;  /* 0x0000040001e57983 */ /* 0x000f280000100800 */
[----:B------:R-:W1:Y:S04]  /*1077e0*/  LDL.64 R140, [R1+0x40] ;  /* 0x00004000018c7983 */ /* 0x000e680000100a00 */
[----:B------:R-:W4:Y:S04]  /*1077f0*/  LDL.64 R142, [R1+0x48] ;  /* 0x00004800018e7983 */ /* 0x000f280000100a00 */
        /* <DEDUP_REMOVED lines=67> */
[----:B-1----:R-:W2:Y:S04]  /*107c30*/  LDL R130, [R1+0x28] ;  /* 0x0000280001827983 */ /* 0x002ea80000100800 */
        /* <DEDUP_REMOVED lines=23> */
[----:B------:R-:W-:Y:S01]  /*107db0*/  HMMA.1688.F32.TF32 R68, R8, R224, R68 ;  /* 0x000000e00844723c */ /* 0x000fe20000081044 */
[----:B------:R-:W-:Y:S01]  /*107dc0*/  STL.64 [R1+0x8e00], R250 ;  /* 0x008e00fa01007387 */ /* 0x000fe20000100a00 */
[----:B------:R-:W-:-:S02]  /*107dd0*/  IMAD.MOV.U32 R241, RZ, RZ, R142 ;  /* 0x000000fffff17224 */ /* 0x000fc400078e008e */
[----:B------:R-:W-:Y:S01]  /*107de0*/  IMAD.MOV.U32 R240, RZ, RZ, R143 ;  /* 0x000000fffff07224 */ /* 0x000fe200078e008f */
[----:B------:R1:W-:Y:S03]  /*107df0*/  STL.64 [R1+0x8df8], R248 ;  /* 0x008df8f801007387 */ /* 0x0003e60000100a00 */
[----:B------:R-:W-:Y:S01]  /*107e00*/  HMMA.1688.F32.TF32 R72, R8, R220, R72 ;  /* 0x000000dc0848723c */ /* 0x000fe20000081048 */
[----:B------:R-:W-:Y:S02]  /*107e10*/  IMAD.MOV.U32 R245, RZ, RZ, R174 ;  /* 0x000000fffff57224 */ /* 0x000fe400078e00ae */
        /* <DEDUP_REMOVED lines=12> */
[----:B-1----:R-:W-:Y:S01]  /*107ee0*/  MOV R249, R186 ;  /* 0x000000ba00f97202 */ /* 0x002fe20000000f00 */
[----:B------:R-:W-:-:S06]  /*107ef0*/  IMAD.MOV.U32 R248, RZ, RZ, R187 ;  /* 0x000000fffff87224 */ /* 0x000fcc00078e00bb */
[----:B------:R-:W-:Y:S08]  /*107f00*/  HMMA.1688.F32.TF32 R48, R124, R190, R48 ;  /* 0x000000be7c30723c */ /* 0x000ff00000081030 */
[----:B------:R-:W-:Y:S08]  /*107f10*/  HMMA.1688.F32.TF32 R80, R8, R212, R80 ;  /* 0x000000d40850723c */ /* 0x000ff00000081050 */
        /* <DEDUP_REMOVED lines=9> */
[----:B------:R-:W-:-:S06]  /*107fb0*/  MOV R242, R163 ;  /* 0x000000a300f27202 */ /* 0x000fcc0000000f00 */
[C---:B------:R-:W-:Y:S08]  /*107fc0*/  HMMA.1688.F32.TF32 R132, R124.reuse, R114, R132 ;  /* 0x000000727c84723c */ /* 0x040ff00000081084 */
[----:B------:R-:W-:Y:S01]  /*107fd0*/  HMMA.1688.F32.TF32 R116, R124, R246, R116 ;  /* 0x000000f67c74723c */ /* 0x000fe20000081074 */
[----:B------:R-:W-:Y:S02]  /*107fe0*/  IMAD.MOV.U32 R247, RZ, RZ, R182 ;  /* 0x000000fffff77224 */ /* 0x000fe400078e00b6 */
[----:B------:R-:W-:-:S08]  /*107ff0*/  IMAD.MOV.U32 R246, RZ, RZ, R183 ;  /* 0x000000fffff67224 */ /* 0x000fd000078e00b7 */
[----:B------:R-:W-:Y:S04]  /*108000*/  STL.64 [R1+0x9020], R134 ;  /* 0x0090208601007387 */ /* 0x000fe80000100a00 */
[----:B------:R-:W-:Y:S04]  /*108010*/  STL.64 [R1+0x9018], R132 ;  /* 0x0090188401007387 */ /* 0x000fe80000100a00 */
[----:B------:R-:W-:Y:S04]  /*108020*/  STL.64 [R1+0x8e50], R242 ;  /* 0x008e50f201007387 */ /* 0x000fe80000100a00 */
[----:B------:R1:W-:Y:S04]  /*108030*/  STL.64 [R1+0x8e48], R240 ;  /* 0x008e48f001007387 */ /* 0x0003e80000100a00 */
        /* <DEDUP_REMOVED lines=120> */
[C---:B------:R-:W-:Y:S08]  /*1087c0*/  HMMA.1688.F32.TF32 R104, R124.reuse, R146, R104 ;  /* 0x000000927c68723c */ /* 0x040ff00000081068 */
[C---:B------:R-:W-:Y:S01]  /*1087d0*/  HMMA.1688.F32.TF32 R84, R124.reuse, R210, R84 ;  /* 0x000000d27c54723c */ /* 0x040fe20000081054 */
        /* <DEDUP_REMOVED lines=14> */
[----:B------:R-:W-:Y:S01]  /*1088c0*/  LOP3.LUT R251, R0, 0x20, RZ, 0x3c, !PT ;  /* 0x0000002000fb7812 */ /* 0x000fe200078e3cff */
[----:B------:R-:W-:Y:S04]  /*1088d0*/  LDS R126, [R0+UR10+0x13280] ;  /* 0x0132800a007e7984 */ /* 0x000fe80008000800 */
[----:B-1----:R-:W3:Y:S04]  /*1088e0*/  LDL R206, [R1+0x278] ;  /* 0x0002780001ce7983 */ /* 0x002ee80000100800 */
        /* <DEDUP_REMOVED lines=34> */
[----:B------:R-:W3:Y:S04]  /*108b10*/  LDL R129, [R1+0x204] ;  /* 0x0002040001817983 */ /* 0x000ee80000100800 */
[----:B------:R-:W3:Y:S01]  /*108b20*/  LDL.LU.64 R134, [R1+0x9020] ;  /* 0x0090200001867983 */ /* 0x000ee20000300a00 */
[C---:B--2---:R-:W-:Y:S03]  /*108b30*/  HMMA.1688.F32.TF32 R112, R8.reuse, R132, R112 ;  /* 0x000000840870723c */ /* 0x044fe60000081070 */
[----:B------:R-:W3:Y:S05]  /*108b40*/  LDL.LU.64 R132, [R1+0x9018] ;  /* 0x0090180001847983 */ /* 0x000eea0000300a00 */
[C---:B------:R-:W-:Y:S01]  /*108b50*/  HMMA.1688.F32.TF32 R116, R8.reuse, R124, R116 ;  /* 0x0000007c0874723c */ /* 0x040fe20000081074 */
[----:B------:R-:W-:Y:S04]  /*108b60*/  LDS R125, [R251+UR10+0x12280] ;  /* 0x0122800afb7d7984 */ /* 0x000fe80008000800 */
[----:B------:R-:W1:Y:S06]  /*108b70*/  LDS R124, [R0+UR10+0x12280] ;  /* 0x0122800a007c7984 */ /* 0x000e6c0008000800 */
[----:B------:R2:W-:Y:S04]  /*108b80*/  STL.64 [R1+0x9000], R114 ;  /* 0x0090007201007387 */ /* 0x0005e80000100a00 */
[----:B------:R-:W-:Y:S01]  /*108b90*/  STL.64 [R1+0x8ff8], R112 ;  /* 0x008ff87001007387 */ /* 0x000fe20000100a00 */
[----:B---3--:R-:W-:-:S15]  /*108ba0*/  HMMA.1688.F32.TF32 R132, R8, R128, R132 ;  /* 0x000000800884723c */ /* 0x008fde0000081084 */
[----:B------:R-:W-:-:S04]  /*108bb0*/  NOP ;  /* 0x0000000000007918 */ /* 0x000fc80000000000 */
        /* <DEDUP_REMOVED lines=8> */
[----:B------:R-:W2:Y:S04]  /*108c40*/  LDL R115, [R1+0x1ec] ;  /* 0x0001ec0001737983 */ /* 0x000ea80000100800 */
[----:B---3--:R-:W3:Y:S04]  /*108c50*/  LDL R134, [R1+0x1f8] ;  /* 0x0001f80001867983 */ /* 0x008ee80000100800 */
[----:B-1----:R-:W2:Y:S04]  /*108c60*/  LDL R118, [R1+0x208] ;  /* 0x0002080001767983 */ /* 0x002ea80000100800 */
[----:B------:R-:W2:Y:S04]  /*108c70*/  LDL R142, [R1+0x218] ;  /* 0x00021800018e7983 */ /* 0x000ea80000100800 */
[----:B------:R-:W2:Y:S04]  /*108c80*/  LDL R143, [R1+0x21c] ;  /* 0x00021c00018f7983 */ /* 0x000ea80000100800 */
[----:B------:R-:W2:Y:S04]  /*108c90*/  LDL R119, [R1+0x20c] ;  /* 0x00020c0001777983 */ /* 0x000ea80000100800 */
[----:B------:R-:W3:Y:S01]  /*108ca0*/  LDL R135, [R1+0x1fc] ;  /* 0x0001fc0001877983 */ /* 0x000ee20000100800 */
[C---:B----4-:R-:W-:Y:S03]  /*108cb0*/  HMMA.1688.F32.TF32 R108, R124.reuse, R130, R108 ;  /* 0x000000827c6c723c */ /* 0x050fe6000008106c */
[----:B------:R-:W2:Y:S04]  /*108cc0*/  LDL.LU.64 R130, [R1+0x9010] ;  /* 0x0090100001827983 */ /* 0x000ea80000300a00 */
[----:B------:R-:W2:Y:S02]  /*108cd0*/  LDL.LU.64 R128, [R1+0x9008] ;  /* 0x0090080001807983 */ /* 0x000ea40000300a00 */
[C---:B--2---:R-:W-:Y:S02]  /*108ce0*/  HMMA.1688.F32.TF32 R128, R124.reuse, R114, R128 ;  /* 0x000000727c80723c */ /* 0x044fe40000081080 */
[----:B------:R-:W3:Y:S04]  /*108cf0*/  LDL.LU.64 R114, [R1+0x9000] ;  /* 0x0090000001727983 */ /* 0x000ee80000300a00 */
[----:B------:R-:W3:Y:S02]  /*108d00*/  LDL.LU.64 R112, [R1+0x8ff8] ;  /* 0x008ff80001707983 */ /* 0x000ee40000300a00 */
[C---:B---3--:R-:W-:Y:S02]  /*108d10*/  HMMA.1688.F32.TF32 R112, R124.reuse, R134, R112 ;  /* 0x000000867c70723c */ /* 0x048fe40000081070 */
[----:B------:R-:W2:Y:S04]  /*108d20*/  LDL.LU.64 R134, [R1+0x8ff0] ;  /* 0x008ff00001867983 */ /* 0x000ea80000300a00 */
[----:B------:R-:W2:Y:S02]  /*108d30*/  LDL.LU.64 R132, [R1+0x8fe8] ;  /* 0x008fe80001847983 */ /* 0x000ea40000300a00 */
[----:B--2---:R-:W-:Y:S02]  /*108d40*/  HMMA.1688.F32.TF32 R132, R124, R118, R132 ;  /* 0x000000767c84723c */ /* 0x004fe40000081084 */
        /* <DEDUP_REMOVED lines=174> */
[----:B------:R-:W4:Y:S01]  /*109830*/  LDL.64 R130, [R1+0x3d8] ;  /* 0x0003d80001827983 */ /* 0x000f220000100a00 */
[----:B-1----:R-:W-:-:S03]  /*109840*/  IMAD.MOV.U32 R115, RZ, RZ, R2 ;  /* 0x000000ffff737224 */ /* 0x002fc600078e0002 */
[----:B------:R-:W3:Y:S04]  /*109850*/  LDL R114, [R1+0x3e8] ;  /* 0x0003e80001727983 */ /* 0x000ee80000100800 */
[----:B--2---:R-:W2:Y:S04]  /*109860*/  LDL R134, [R1+0x3f8] ;  /* 0x0003f80001867983 */ /* 0x004ea80000100800 */
[----:B------:R-:W2:Y:S04]  /*109870*/  LDL R118, [R1+0x408] ;  /* 0x0004080001767983 */ /* 0x000ea80000100800 */
[----:B------:R-:W2:Y:S04]  /*109880*/  LDL R194, [R1+0x418] ;  /* 0x0004180001c27983 */ /* 0x000ea80000100800 */
[----:B------:R-:W2:Y:S04]  /*109890*/  LDL R195, [R1+0x41c] ;  /* 0x00041c0001c37983 */ /* 0x000ea80000100800 */
[----:B------:R-:W2:Y:S04]  /*1098a0*/  LDL R119, [R1+0x40c] ;  /* 0x00040c0001777983 */ /* 0x000ea80000100800 */
[----:B------:R-:W2:Y:S01]  /*1098b0*/  LDL R135, [R1+0x3fc] ;  /* 0x0003fc0001877983 */ /* 0x000ea20000100800 */
[----:B----4-:R-:W-:Y:S01]  /*1098c0*/  HMMA.1688.F32.TF32 R108, R124, R130, R108 ;  /* 0x000000827c6c723c */ /* 0x010fe2000008106c */
[----:B------:R-:W-:-:S02]  /*1098d0*/  IMAD.MOV.U32 R2, RZ, RZ, R131 ;  /* 0x000000ffff027224 */ /* 0x000fc400078e0083 */
[----:B------:R-:W3:Y:S04]  /*1098e0*/  LDL.LU.64 R130, [R1+0x8ef8] ;  /* 0x008ef80001827983 */ /* 0x000ee80000300a00 */
[----:B------:R-:W3:Y:S02]  /*1098f0*/  LDL.LU.64 R128, [R1+0x8ef0] ;  /* 0x008ef00001807983 */ /* 0x000ee40000300a00 */
[C---:B---3--:R-:W-:Y:S02]  /*109900*/  HMMA.1688.F32.TF32 R128, R124.reuse, R114, R128 ;  /* 0x000000727c80723c */ /* 0x048fe40000081080 */
        /* <DEDUP_REMOVED lines=61> */
[----:B------:R-:W2:Y:S04]  /*109ce0*/  LDL.64 R228, [R1+0x1300] ;  /* 0x0013000001e47983 */ /* 0x000ea80000100a00 */
[----:B------:R-:W2:Y:S04]  /*109cf0*/  LDL.64 R232, [R1+0x12f0] ;  /* 0x0012f00001e87983 */ /* 0x000ea80000100a00 */
[----:B------:R-:W3:Y:S04]  /*109d00*/  LDL.64 R236, [R1+0x12e0] ;  /* 0x0012e00001ec7983 */ /* 0x000ee80000100a00 */
[----:B------:R-:W3:Y:S04]  /*109d10*/  LDL.64 R240, [R1+0x12d0] ;  /* 0x0012d00001f07983 */ /* 0x000ee80000100a00 */
[----:B------:R-:W-:Y:S04]  /*109d20*/  STL [R1+0x8ba8], R190 ;  /* 0x008ba8be01007387 */ /* 0x000fe80000100800 */
[----:B------:R-:W-:Y:S04]  /*109d30*/  STL [R1+0x8ba4], R191 ;  /* 0x008ba4bf01007387 */ /* 0x000fe80000100800 */
[----:B------:R-:W-:Y:S04]  /*109d40*/  STL [R1+0x8bac], R186 ;  /* 0x008bacba01007387 */ /* 0x000fe80000100800 */
[----:B------:R-:W-:Y:S04]  /*109d50*/  STL [R1+0x8ba0], R187 ;  /* 0x008ba0bb01007387 */ /* 0x000fe80000100800 */
[----:B------:R1:W-:Y:S04]  /*109d60*/  STL [R1+0x8b9c], R182 ;  /* 0x008b9cb601007387 */ /* 0x0003e80000100800 */
[----:B------:R1:W-:Y:S01]  /*109d70*/  STL [R1+0x8b98], R183 ;  /* 0x008b98b701007387 */ /* 0x0003e20000100800 */
        /* <DEDUP_REMOVED lines=41> */
[C---:B-1----:R-:W-:Y:S08]  /*10a010*/  HMMA.1688.F32.TF32 R124, R8.reuse, R224, R108 ;  /* 0x000000e0087c723c */ /* 0x042ff0000008106c */
[----:B--2---:R-:W-:Y:S01]  /*10a020*/  HMMA.1688.F32.TF32 R108, R8, R228, R128 ;  /* 0x000000e4086c723c */ /* 0x004fe20000081080 */
[----:B------:R-:W-:Y:S01]  /*10a030*/  IMAD.MOV.U32 R182, RZ, RZ, R228 ;  /* 0x000000ffffb67224 */ /* 0x000fe200078e00e4 */
[----:B------:R-:W-:-:S09]  /*10a040*/  MOV R183, R229 ;  /* 0x000000e500b77202 */ /* 0x000fd20000000f00 */
        /* <DEDUP_REMOVED lines=9> */
[----:B---3--:R-:W-:Y:S01]  /*10a0e0*/  HMMA.1688.F32.TF32 R108, R8, R236, R132 ;  /* 0x000000ec086c723c */ /* 0x008fe20000081084 */
[----:B------:R-:W-:Y:S02]  /*10a0f0*/  IMAD.MOV.U32 R191, RZ, RZ, R232 ;  /* 0x000000ffffbf7224 */ /* 0x000fe400078e00e8 */
[----:B------:R-:W-:Y:S02]  /*10a100*/  IMAD.MOV.U32 R190, RZ, RZ, R237 ;  /* 0x000000ffffbe7224 */ /* 0x000fe400078e00ed */
[----:B------:R-:W-:-:S02]  /*10a110*/  IMAD.MOV.U32 R187, RZ, RZ, R233 ;  /* 0x000000ffffbb7224 */ /* 0x000fc400078e00e9 */
[----:B------:R-:W-:-:S12]  /*10a120*/  IMAD.MOV.U32 R186, RZ, RZ, R236 ;  /* 0x000000ffffba7224 */ /* 0x000fd800078e00ec */
[----:B------:R-:W-:Y:S04]  /*10a130*/  STL.64 [R1+0x510], R108 ;  /* 0x0005106c01007387 */ /* 0x000fe80000100a00 */
[----:B------:R1:W-:Y:S02]  /*10a140*/  STL.64 [R1+0x518], R110 ;  /* 0x0005186e01007387 */ /* 0x0003e40000100a00 */
[----:B-1----:R-:W-:Y:S02]  /*10a150*/  HMMA.1688.F32.TF32 R108, R8, R240, R116 ;  /* 0x000000f0086c723c */ /* 0x002fe40000081074 */
[----:B------:R-:W-:Y:S04]  /*10a160*/  STL.64 [R1+0x8d28], R190 ;  /* 0x008d28be01007387 */ /* 0x000fe80000100a00 */
[----:B------:R-:W-:Y:S04]  /*10a170*/  STL.64 [R1+0x8d20], R188 ;  /* 0x008d20bc01007387 */ /* 0x000fe80000100a00 */
[----:B------:R-:W-:Y:S04]  /*10a180*/  STL.64 [R1+0x8d18], R186 ;  /* 0x008d18ba01007387 */ /* 0x000fe80000100a00 */
[----:B------:R1:W-:Y:S05]  /*10a190*/  STL.64 [R1+0x8d10], R184 ;  /* 0x008d10b801007387 */ /* 0x0003ea0000100a00 */
[----:B------:R2:W-:Y:S04]  /*10a1a0*/  STL.64 [R1+0x4f0], R108 ;  /* 0x0004f06c01007387 */ /* 0x0005e80000100a00 */
[----:B------:R-:W-:Y:S04]  /*10a1b0*/  STL.64 [R1+0x4f8], R110 ;  /* 0x0004f86e01007387 */ /* 0x000fe80000100a00 */
[----:B-1----:R-:W3:Y:S04]  /*10a1c0*/  LDL R184, [R1+0x12c0] ;  /* 0x0012c00001b87983 */ /* 0x002ee80000100800 */
        /* <DEDUP_REMOVED lines=44> */
[----:B------:R-:W2:Y:S01]  /*10a490*/  LDL R233, [R1+0x1334] ;  /* 0x0013340001e97983 */ /* 0x000ea20000100800 */
[----:B------:R-:W-:Y:S01]  /*10a4a0*/  MOV R178, R240 ;  /* 0x000000f000b27202 */ /* 0x000fe20000000f00 */
[----:B------:R-:W-:-:S02]  /*10a4b0*/  IMAD.MOV.U32 R179, RZ, RZ, R241 ;  /* 0x000000ffffb37224 */ /* 0x000fc400078e00f1 */
[----:B------:R-:W2:Y:S04]  /*10a4c0*/  LDL.64 R240, [R1+0x1350] ;  /* 0x0013500001f07983 */ /* 0x000ea80000100a00 */
[----:B------:R-:W-:Y:S04]  /*10a4d0*/  STL.64 [R1+0x8d38], R178 ;  /* 0x008d38b201007387 */ /* 0x000fe80000100a00 */
[----:B------:R-:W-:Y:S01]  /*10a4e0*/  STL.64 [R1+0x8d30], R176 ;  /* 0x008d30b001007387 */ /* 0x000fe20000100a00 */
[----:B------:R-:W-:Y:S02]  /*10a4f0*/  IMAD.MOV.U32 R236, RZ, RZ, R252 ;  /* 0x000000ffffec7224 */ /* 0x000fe400078e00fc */
[----:B------:R-:W-:Y:S01]  /*10a500*/  IMAD.MOV.U32 R237, RZ, RZ, R3 ;  /* 0x000000ffffed7224 */ /* 0x000fe200078e0003 */
[C---:B---3--:R-:W-:Y:S08]  /*10a510*/  HMMA.1688.F32.TF32 R136, R8.reuse, R184, R136 ;  /* 0x000000b80888723c */ /* 0x048ff00000081088 */
[C---:B----4-:R-:W-:Y:S08]  /*10a520*/  HMMA.1688.F32.TF32 R56, R8.reuse, R188, R56 ;  /* 0x000000bc0838723c */ /* 0x050ff00000081038 */
        /* <DEDUP_REMOVED lines=15> */
[----:B------:R-:W-:Y:S04]  /*10a620*/  LDS R59, [R251+UR10+0xb300] ;  /* 0x00b3000afb3b7984 */ /* 0x000fe80008000800 */
[----:B------:R-:W-:Y:S04]  /*10a630*/  LDS R56, [R0+UR10+0xa300] ;  /* 0x00a3000a00387984 */ /* 0x000fe80008000800 */
[----:B------:R-:W1:Y:S01]  /*10a640*/  LDS R58, [R0+UR10+0xb300] ;  /* 0x00b3000a003a7984 */ /* 0x000e620008000800 */
[C---:B--2---:R-:W-:Y:S08]  /*10a650*/  HMMA.1688.F32.TF32 R4, R8.reuse, R108, R16 ;  /* 0x0000006c0804723c */ /* 0x044ff00000081010 */
[C---:B------:R-:W-:Y:S01]  /*10a660*/  HMMA.1688.F32.TF32 R16, R8.reuse, R140, R20 ;  /* 0x0000008c0810723c */ /* 0x040fe20000081014 */
[----:B------:R-:W-:Y:S04]  /*10a670*/  STL.64 [R1+0x820], R12 ;  /* 0x0008200c01007387 */ /* 0x000fe80000100a00 */
[----:B------:R2:W-:Y:S03]  /*10a680*/  STL.64 [R1+0x828], R14 ;  /* 0x0008280e01007387 */ /* 0x0005e60000100a00 */
[C---:B--2---:R-:W-:Y:S03]  /*10a690*/  HMMA.1688.F32.TF32 R12, R8.reuse, R124, R24 ;  /* 0x0000007c080c723c */ /* 0x044fe60000081018 */
[----:B------:R-:W-:Y:S04]  /*10a6a0*/  STL.64 [R1+0x810], R4 ;  /* 0x0008100401007387 */ /* 0x000fe80000100a00 */
[----:B------:R2:W-:Y:S02]  /*10a6b0*/  STL.64 [R1+0x818], R6 ;  /* 0x0008180601007387 */ /* 0x0005e40000100a00 */
[C---:B--2---:R-:W-:Y:S02]  /*10a6c0*/  HMMA.1688.F32.TF32 R4, R8.reuse, R144, R28 ;  /* 0x000000900804723c */ /* 0x044fe4000008101c */
        /* <DEDUP_REMOVED lines=44> */
[----:B--2---:R-:W-:Y:S03]  /*10a990*/  HMMA.1688.F32.TF32 R4, R8, R240, R92 ;  /* 0x000000f00804723c */ /* 0x004fe6000008105c */
        /* <DEDUP_REMOVED lines=68> */
[----:B--2---:R-:W2:Y:S04]  /*10ade0*/  LDL R18, [R1+0x1428] ;  /* 0x0014280001127983 */ /* 0x004ea80000100800 */
[----:B------:R-:W2:Y:S04]  /*10adf0*/  LDL R19, [R1+0x142c] ;  /* 0x00142c0001137983 */ /* 0x000ea80000100800 */
[----:B------:R-:W2:Y:S04]  /*10ae00*/  LDL.LU R44, [R1+0x32b0] ;  /* 0x0032b000012c7983 */ /* 0x000ea80000300800 */
[----:B------:R-:W2:Y:S04]  /*10ae10*/  LDL.LU R45, [R1+0x32b4] ;  /* 0x0032b400012d7983 */ /* 0x000ea80000300800 */
[----:B------:R-:W2:Y:S04]  /*10ae20*/  LDL.LU R46, [R1+0x32b8] ;  /* 0x0032b800012e7983 */ /* 0x000ea80000300800 */
[----:B------:R-:W2:Y:S04]  /*10ae30*/  LDL.LU R47, [R1+0x32bc] ;  /* 0x0032bc00012f7983 */ /* 0x000ea80000300800 */
[----:B---3--:R-:W3:Y:S04]  /*10ae40*/  LDL R14, [R1+0x1418] ;  /* 0x00141800010e7983 */ /* 0x008ee80000100800 */
[----:B------:R-:W3:Y:S04]  /*10ae50*/  LDL R15, [R1+0x141c] ;  /* 0x00141c00010f7983 */ /* 0x000ee80000100800 */
[----:B------:R-:W3:Y:S04]  /*10ae60*/  LDL.LU R48, [R1+0x32c0] ;  /* 0x0032c00001307983 */ /* 0x000ee80000300800 */
[----:B------:R-:W3:Y:S04]  /*10ae70*/  LDL.LU R49, [R1+0x32c4] ;  /* 0x0032c40001317983 */ /* 0x000ee80000300800 */
[----:B------:R-:W3:Y:S04]  /*10ae80*/  LDL.LU R50, [R1+0x32c8] ;  /* 0x0032c80001327983 */ /* 0x000ee80000300800 */
[----:B------:R-:W3:Y:S04]  /*10ae90*/  LDL.LU R51, [R1+0x32cc] ;  /* 0x0032cc0001337983 */ /* 0x000ee80000300800 */
[----:B----4-:R-:W1:Y:S04]  /*10aea0*/  LDL R6, [R1+0x1408] ;  /* 0x0014080001067983 */ /* 0x010e680000100800 */
[----:B------:R-:W1:Y:S04]  /*10aeb0*/  LDL R7, [R1+0x140c] ;  /* 0x00140c0001077983 */ /* 0x000e680000100800 */
[----:B------:R-:W1:Y:S04]  /*10aec0*/  LDL.LU R52, [R1+0x32d0] ;  /* 0x0032d00001347983 */ /* 0x000e680000300800 */
[----:B------:R-:W1:Y:S04]  /*10aed0*/  LDL.LU R53, [R1+0x32d4] ;  /* 0x0032d40001357983 */ /* 0x000e680000300800 */
[----:B------:R-:W1:Y:S04]  /*10aee0*/  LDL.LU R54, [R1+0x32d8] ;  /* 0x0032d80001367983 */ /* 0x000e680000300800 */
[----:B------:R-:W1:Y:S04]  /*10aef0*/  LDL.LU R55, [R1+0x32dc] ;  /* 0x0032dc0001377983 */ /* 0x000e680000300800 */
[----:B------:R-:W4:Y:S04]  /*10af00*/  LDL R106, [R1+0x13f8] ;  /* 0x0013f800016a7983 */ /* 0x000f280000100800 */
[----:B------:R-:W4:Y:S04]  /*10af10*/  LDL R107, [R1+0x13fc] ;  /* 0x0013fc00016b7983 */ /* 0x000f280000100800 */
        /* <DEDUP_REMOVED lines=36> */
[----:B------:R-:W2:Y:S01]  /*10b160*/  LDL.LU R90, [R1+0x3358] ;  /* 0x00335800015a7983 */ /* 0x000ea20000300800 */
[----:B------:R-:W-:Y:S01]  /*10b170*/  IMAD.MOV.U32 R252, RZ, RZ, R240 ;  /* 0x000000fffffc7224 */ /* 0x000fe200078e00f0 */
[----:B------:R-:W-:-:S02]  /*10b180*/  MOV R3, R241 ;  /* 0x000000f100037202 */ /* 0x000fc40000000f00 */
        /* <DEDUP_REMOVED lines=44> */
[C---:B------:R-:W-:Y:S08]  /*10b450*/  HMMA.1688.F32.TF32 R32, R56.reuse, R186, R176 ;  /* 0x000000ba3820723c */ /* 0x040ff000000810b0 */
[C---:B------:R-:W-:Y:S08]  /*10b460*/  HMMA.1688.F32.TF32 R48, R56.reuse, R162, R156 ;  /* 0x000000a23830723c */ /* 0x040ff0000008109c */
[----:B----4-:R-:W-:Y:S01]  /*10b470*/  HMMA.1688.F32.TF32 R52, R56, R170, R164 ;  /* 0x000000aa3834723c */ /* 0x010fe200000810a4 */
        /* <DEDUP_REMOVED lines=22> */
[----:B------:R-:W-:Y:S04]  /*10b5e0*/  LDS R9, [R251+UR10+0xc300] ;  /* 0x00c3000afb097984 */ /* 0x000fe80008000800 */
[----:B------:R-:W-:Y:S01]  /*10b5f0*/  LDS R11, [R251+UR10+0xd300] ;  /* 0x00d3000afb0b7984 */ /* 0x000fe20008000800 */
[----:B------:R-:W-:Y:S01]  /*10b600*/  MOV R179, R240 ;  /* 0x000000f000b37202 */ /* 0x000fe20000000f00 */
[----:B------:R-:W-:Y:S01]  /*10b610*/  IMAD.MOV.U32 R178, RZ, RZ, R241 ;  /* 0x000000ffffb27224 */ /* 0x000fe200078e00f1 */
        /* <DEDUP_REMOVED lines=62> */
[----:B------:R-:W4:Y:S04]  /*10ba00*/  LDL R232, [R1+0x10] ;  /* 0x0000100001e87983 */ /* 0x000f280000100800 */
[----:B------:R-:W4:Y:S04]  /*10ba10*/  LDL R233, [R1+0x14] ;  /* 0x0000140001e97983 */ /* 0x000f280000100800 */
[----:B------:R-:W4:Y:S04]  /*10ba20*/  LDL R228, [R1] ;  /* 0x0000000001e47983 */ /* 0x000f280000100800 */
[----:B------:R-:W4:Y:S04]  /*10ba30*/  LDL R229, [R1+0x4] ;  /* 0x0000040001e57983 */ /* 0x000f280000100800 */
[----:B------:R-:W4:Y:S01]  /*10ba40*/  LDL.64 R184, [R1+0x50] ;  /* 0x0000500001b87983 */ /* 0x000f220000100a00 */
[C---:B------:R-:W-:Y:S03]  /*10ba50*/  HMMA.1688.F32.TF32 R36, R56.reuse, R182, R188 ;  /* 0x000000b63824723c */ /* 0x040fe600000810bc */
[----:B------:R-:W4:Y:S04]  /*10ba60*/  LDL.LU.64 R186, [R1+0x58] ;  /* 0x0000580001ba7983 */ /* 0x000f280000300a00 */
[----:B------:R-:W4:Y:S04]  /*10ba70*/  LDL R140, [R1+0x80] ;  /* 0x00008000018c7983 */ /* 0x000f280000100800 */
[----:B------:R-:W4:Y:S04]  /*10ba80*/  LDL R141, [R1+0x84] ;  /* 0x00008400018d7983 */ /* 0x000f280000100800 */
[----:B------:R-:W4:Y:S04]  /*10ba90*/  LDL R142, [R1+0x88] ;  /* 0x00008800018e7983 */ /* 0x000f280000100800 */
[----:B------:R-:W4:Y:S04]  /*10baa0*/  LDL R143, [R1+0x8c] ;  /* 0x00008c00018f7983 */ /* 0x000f280000100800 */
[----:B------:R-:W4:Y:S04]  /*10bab0*/  LDL.64 R188, [R1+0x60] ;  /* 0x0000600001bc7983 */ /* 0x000f280000100a00 */
[----:B------:R-:W4:Y:S04]  /*10bac0*/  LDL.LU.64 R190, [R1+0x68] ;  /* 0x0000680001be7983 */ /* 0x000f280000300a00 */
[----:B------:R-:W4:Y:S01]  /*10bad0*/  LDL.64 R180, [R1+0x70] ;  /* 0x0000700001b47983 */ /* 0x000f220000100a00 */
[C---:B------:R-:W-:Y:S03]  /*10bae0*/  HMMA.1688.F32.TF32 R44, R56.reuse, R154, R148 ;  /* 0x0000009a382c723c */ /* 0x040fe60000081094 */
[----:B------:R-:W4:Y:S04]  /*10baf0*/  LDL.LU.64 R182, [R1+0x78] ;  /* 0x0000780001b67983 */ /* 0x000f280000300a00 */
[----:B------:R-:W4:Y:S04]  /*10bb00*/  LDL.64 R148, [R1+0xa0] ;  /* 0x0000a00001947983 */ /* 0x000f280000100a00 */
[----:B------:R-:W4:Y:S04]  /*10bb10*/  LDL.LU.64 R150, [R1+0xa8] ;  /* 0x0000a80001967983 */ /* 0x000f280000300a00 */
[----:B------:R-:W4:Y:S04]  /*10bb20*/  LDL.64 R152, [R1+0xb0] ;  /* 0x0000b00001987983 */ /* 0x000f280000100a00 */
[----:B------:R-:W4:Y:S04]  /*10bb30*/  LDL.LU.64 R154, [R1+0xb8] ;  /* 0x0000b800019a7983 */ /* 0x000f280000300a00 */
[----:B------:R-:W4:Y:S04]  /*10bb40*/  LDL.64 R160, [R1+0xd0] ;  /* 0x0000d00001a07983 */ /* 0x000f280000100a00 */
[----:B------:R-:W4:Y:S04]  /*10bb50*/  LDL.LU.64 R162, [R1+0xd8] ;  /* 0x0000d80001a27983 */ /* 0x000f280000300a00 */
        /* <DEDUP_REMOVED lines=96> */
[----:B------:R-:W-:Y:S02]  /*10c160*/  IMAD.MOV.U32 R250, RZ, RZ, R163 ;  /* 0x000000fffffa7224 */ /* 0x000fe400078e00a3 */
[----:B------:R-:W-:Y:S01]  /*10c170*/  IMAD.MOV.U32 R249, RZ, RZ, R154 ;  /* 0x000000fffff97224 */ /* 0x000fe200078e009a */
[----:B------:R-:W-:Y:S02]  /*10c180*/  MOV R248, R155 ;  /* 0x0000009b00f87202 */ /* 0x000fe40000000f00 */
        /* <DEDUP_REMOVED lines=11> */
[----:B------:R-:W-:-:S02]  /*10c240*/  IMAD.MOV.U32 R243, RZ, RZ, R190 ;  /* 0x000000fffff37224 */ /* 0x000fc400078e00be */
[----:B------:R-:W-:-:S05]  /*10c250*/  IMAD.MOV.U32 R242, RZ, RZ, R191 ;  /* 0x000000fffff27224 */ /* 0x000fca00078e00bf */
        /* <DEDUP_REMOVED lines=314> */
[----:B------:R-:W4:Y:S04]  /*10d600*/  LDL.64 R204, [R1+0x1b0] ;  /* 0x0001b00001cc7983 */ /* 0x000f280000100a00 */
[----:B------:R-:W4:Y:S04]  /*10d610*/  LDL.64 R206, [R1+0x1b8] ;  /* 0x0001b80001ce7983 */ /* 0x000f280000100a00 */
        /* <DEDUP_REMOVED lines=75> */
[----:B-1----:R-:W3:Y:S04]  /*10dad0*/  LDL R114, [R1+0x3e8] ;  /* 0x0003e80001727983 */ /* 0x002ee80000100800 */
[----:B------:R-:W3:Y:S04]  /*10dae0*/  LDL R115, [R1+0x3ec] ;  /* 0x0003ec0001737983 */ /* 0x000ee80000100800 */
[----:B--2---:R-:W2:Y:S04]  /*10daf0*/  LDL R134, [R1+0x3f8] ;  /* 0x0003f80001867983 */ /* 0x004ea80000100800 */
[----:B------:R-:W2:Y:S04]  /*10db00*/  LDL R118, [R1+0x408] ;  /* 0x0004080001767983 */ /* 0x000ea80000100800 */
[----:B------:R-:W2:Y:S04]  /*10db10*/  LDL R194, [R1+0x418] ;  /* 0x0004180001c27983 */ /* 0x000ea80000100800 */
[----:B------:R-:W2:Y:S04]  /*10db20*/  LDL R195, [R1+0x41c] ;  /* 0x00041c0001c37983 */ /* 0x000ea80000100800 */
[----:B------:R-:W2:Y:S04]  /*10db30*/  LDL R119, [R1+0x40c] ;  /* 0x00040c0001777983 */ /* 0x000ea80000100800 */
[----:B------:R-:W2:Y:S01]  /*10db40*/  LDL R135, [R1+0x3fc] ;  /* 0x0003fc0001877983 */ /* 0x000ea20000100800 */
[C---:B----4-:R-:W-:Y:S03]  /*10db50*/  HMMA.1688.F32.TF32 R108, R124.reuse, R130, R108 ;  /* 0x000000827c6c723c */ /* 0x050fe6000008106c */
        /* <DEDUP_REMOVED lines=22> */
[----:B------:R-:W-:Y:S01]  /*10dcc0*/  HMMA.1688.F32.TF32 R104, R124, R206, R104 ;  /* 0x000000ce7c68723c */ /* 0x000fe20000081068 */
[----:B------:R-:W-:-:S07]  /*10dcd0*/  IMAD.MOV.U32 R2, RZ, RZ, R207 ;  /* 0x000000ffff027224 */ /* 0x000fce00078e00cf */
[C---:B------:R-:W-:Y:S08]  /*10dce0*/  HMMA.1688.F32.TF32 R4, R124.reuse, R210, R4 ;  /* 0x000000d27c04723c */ /* 0x040ff00000081004 */
[C---:B------:R-:W-:Y:S08]  /*10dcf0*/  HMMA.1688.F32.TF32 R12, R124.reuse, R250, R12 ;  /* 0x000000fa7c0c723c */ /* 0x040ff0000008100c */
[----:B------:R-:W-:Y:S08]  /*10dd00*/  HMMA.1688.F32.TF32 R16, R124, R246, R16 ;  /* 0x000000f67c10723c */ /* 0x000ff00000081010 */
[----:B------:R-:W-:Y:S01]  /*10dd10*/  HMMA.1688.F32.TF32 R44, R8, R240, R44 ;  /* 0x000000f0082c723c */ /* 0x000fe2000008102c */
[----:B------:R-:W-:-:S07]  /*10dd20*/  MOV R240, R178 ;  /* 0x000000b200f07202 */ /* 0x000fce0000000f00 */
        /* <DEDUP_REMOVED lines=8> */
[----:B------:R-:W-:Y:S02]  /*10ddb0*/  IMAD.MOV.U32 R224, RZ, RZ, R182 ;  /* 0x000000ffffe07224 */ /* 0x000fe400078e00b6 */
[----:B------:R-:W-:-:S04]  /*10ddc0*/  IMAD.MOV.U32 R225, RZ, RZ, R183 ;  /* 0x000000ffffe17224 */ /* 0x000fc800078e00b7 */
        /* <DEDUP_REMOVED lines=44> */
[----:B------:R-:W1:Y:S07]  /*10e090*/  LDS R10, [R0+UR10+0x19300] ;  /* 0x0193000a000a7984 */ /* 0x000e6e0008000800 */
        /* <DEDUP_REMOVED lines=17> */
[----:B------:R-:W-:Y:S04]  /*10e1b0*/  STL.64 [R1+0x89a0], R188 ;  /* 0x0089a0bc01007387 */ /* 0x000fe80000100a00 */
[----:B---3--:R-:W-:Y:S04]  /*10e1c0*/  STL.64 [R1+0x89b8], R186 ;  /* 0x0089b8ba01007387 */ /* 0x008fe80000100a00 */
[----:B------:R-:W-:Y:S04]  /*10e1d0*/  STL.64 [R1+0x89b0], R184 ;  /* 0x0089b0b801007387 */ /* 0x000fe80000100a00 */
[----:B----4-:R-:W-:Y:S04]  /*10e1e0*/  STL.64 [R1+0x89c8], R182 ;  /* 0x0089c8b601007387 */ /* 0x010fe80000100a00 */
        /* <DEDUP_REMOVED lines=22> */
[----:B------:R-:W-:Y:S08]  /*10e350*/  HMMA.1688.F32.TF32 R108, R8, R224, R128 ;  /* 0x000000e0086c723c */ /* 0x000ff00000081080 */
[C---:B------:R-:W-:Y:S08]  /*10e360*/  HMMA.1688.F32.TF32 R48, R124.reuse, R190, R48 ;  /* 0x000000be7c30723c */ /* 0x040ff00000081030 */
[C---:B------:R-:W-:Y:S08]  /*10e370*/  HMMA.1688.F32.TF32 R52, R124.reuse, R186, R52 ;  /* 0x000000ba7c34723c */ /* 0x040ff00000081034 */
[C---:B------:R-:W-:Y:S08]  /*10e380*/  HMMA.1688.F32.TF32 R60, R124.reuse, R182, R60 ;  /* 0x000000b67c3c723c */ /* 0x040ff0000008103c */
[----:B------:R-:W-:Y:S08]  /*10e390*/  HMMA.1688.F32.TF32 R64, R124, R178, R64 ;  /* 0x000000b27c40723c */ /* 0x000ff00000081040 */
[C---:B------:R-:W-:Y:S08]  /*10e3a0*/  HMMA.1688.F32.TF32 R124, R8.reuse, R228, R112 ;  /* 0x000000e4087c723c */ /* 0x040ff00000081070 */
[C---:B------:R-:W-:Y:S01]  /*10e3b0*/  HMMA.1688.F32.TF32 R112, R8.reuse, R232, R132 ;  /* 0x000000e80870723c */ /* 0x040fe20000081084 */
[----:B------:R-:W-:Y:S04]  /*10e3c0*/  STL.64 [R1+0x570], R140 ;  /* 0x0005708c01007387 */ /* 0x000fe80000100a00 */
[----:B------:R-:W-:Y:S04]  /*10e3d0*/  STL.64 [R1+0x578], R142 ;  /* 0x0005788e01007387 */ /* 0x000fe80000100a00 */
[----:B------:R-:W-:Y:S04]  /*10e3e0*/  STL.64 [R1+0x550], R108 ;  /* 0x0005506c01007387 */ /* 0x000fe80000100a00 */
[----:B------:R1:W-:Y:S02]  /*10e3f0*/  STL.64 [R1+0x558], R110 ;  /* 0x0005586e01007387 */ /* 0x0003e40000100a00 */
[----:B-1----:R-:W-:Y:S02]  /*10e400*/  HMMA.1688.F32.TF32 R108, R8, R240, R116 ;  /* 0x000000f0086c723c */ /* 0x002fe40000081074 */
        /* <DEDUP_REMOVED lines=9> */
[----:B-1----:R-:W2:Y:S04]  /*10e4a0*/  LDL R112, [R1+0x12b0] ;  /* 0x0012b00001707983 */ /* 0x002ea80000100800 */
[----:B------:R-:W2:Y:S04]  /*10e4b0*/  LDL R113, [R1+0x12b4] ;  /* 0x0012b40001717983 */ /* 0x000ea80000100800 */
        /* <DEDUP_REMOVED lines=25> */
[----:B------:R-:W3:Y:S04]  /*10e650*/  LDL.LU.64 R152, [R1+0x1240] ;  /* 0x0012400001987983 */ /* 0x000ee80000300a00 */
        /* <DEDUP_REMOVED lines=18> */
[C---:B----4-:R-:W-:Y:S08]  /*10e780*/  HMMA.1688.F32.TF32 R116, R8.reuse, R132, R136 ;  /* 0x000000840874723c */ /* 0x050ff00000081088 */
[C---:B--2---:R-:W-:Y:S08]  /*10e790*/  HMMA.1688.F32.TF32 R56, R8.reuse, R112, R56 ;  /* 0x000000700838723c */ /* 0x044ff00000081038 */
[C---:B------:R-:W-:Y:S08]  /*10e7a0*/  HMMA.1688.F32.TF32 R112, R8.reuse, R128, R100 ;  /* 0x000000800870723c */ /* 0x040ff00000081064 */
[C---:B---3--:R-:W-:Y:S01]  /*10e7b0*/  HMMA.1688.F32.TF32 R100, R8.reuse, R108, R104 ;  /* 0x0000006c0864723c */ /* 0x048fe20000081068 */
        /* <DEDUP_REMOVED lines=66> */
[----:B------:R-:W-:Y:S01]  /*10ebe0*/  MOV R3, R152 ;  /* 0x0000009800037202 */ /* 0x000fe20000000f00 */
[----:B------:R-:W-:Y:S01]  /*10ebf0*/  IMAD.MOV.U32 R252, RZ, RZ, R153 ;  /* 0x000000fffffc7224 */ /* 0x000fe200078e0099 */
[----:B------:R-:W-:Y:S04]  /*10ec00*/  LDS R87, [R237+UR10+0xd380] ;  /* 0x00d3800aed577984 */ /* 0x000fe80008000800 */
[----:B------:R-:W-:Y:S04]  /*10ec10*/  STL.64 [R1+0x610], R4 ;  /* 0x0006100401007387 */ /* 0x000fe80000100a00 */
[----:B------:R1:W-:Y:S04]  /*10ec20*/  STL.64 [R1+0x618], R6 ;  /* 0x0006180601007387 */ /* 0x0003e80000100a00 */
[----:B------:R-:W-:Y:S01]  /*10ec30*/  LDS R86, [R0+UR10+0xd380] ;  /* 0x00d3800a00567984 */ /* 0x000fe20008000800 */
[C---:B-1----:R-:W-:Y:S03]  /*10ec40*/  HMMA.1688.F32.TF32 R4, R8.reuse, R240, R92 ;  /* 0x000000f00804723c */ /* 0x042fe6000008105c */
        /* <DEDUP_REMOVED lines=162> */
[----:B-1----:R-:W2:Y:S04]  /*10f670*/  LDL.LU R96, [R1+0x3770] ;  /* 0x0037700001607983 */ /* 0x002ea80000300800 */
[----:B------:R-:W2:Y:S04]  /*10f680*/  LDL.LU R97, [R1+0x3774] ;  /* 0x0037740001617983 */ /* 0x000ea80000300800 */
[----:B------:R-:W2:Y:S04]  /*10f690*/  LDL.LU R98, [R1+0x3778] ;  /* 0x0037780001627983 */ /* 0x000ea80000300800 */
[----:B------:R-:W2:Y:S01]  /*10f6a0*/  LDL.LU R99, [R1+0x377c] ;  /* 0x00377c0001637983 */ /* 0x000ea20000300800 */
[----:B---3--:R-:W-:Y:S08]  /*10f6b0*/  HMMA.1688.F32.TF32 R8, R8, R84, R120 ;  /* 0x000000540808723c */ /* 0x008ff00000081078 */
        /* <DEDUP_REMOVED lines=12> */
[----:B------:R-:W-:Y:S04]  /*10f780*/  LDS R85, [R237+UR10+0xc380] ;  /* 0x00c3800aed557984 */ /* 0x000fe80008000800 */
[----:B------:R-:W1:Y:S04]  /*10f790*/  LDS R84, [R0+UR10+0xc380] ;  /* 0x00c3800a00547984 */ /* 0x000e680008000800 */
        /* <DEDUP_REMOVED lines=18> */
[C---:B------:R-:W-:Y:S01]  /*10f8c0*/  HMMA.1688.F32.TF32 R12, R56.reuse, R154, R148 ;  /* 0x0000009a380c723c */ /* 0x040fe20000081094 */
[----:B------:R-:W3:Y:S04]  /*10f8d0*/  LDL.LU R153, [R1+0x74] ;  /* 0x0000740001997983 */ /* 0x000ee80000300800 */
[----:B------:R-:W3:Y:S04]  /*10f8e0*/  LDL.LU R148, [R1+0x60] ;  /* 0x0000600001947983 */ /* 0x000ee80000300800 */
[----:B------:R-:W3:Y:S04]  /*10f8f0*/  LDL.LU R149, [R1+0x64] ;  /* 0x0000640001957983 */ /* 0x000ee80000300800 */
[----:B------:R-:W3:Y:S04]  /*10f900*/  LDL.LU R144, [R1+0x50] ;  /* 0x0000500001907983 */ /* 0x000ee80000300800 */
[----:B------:R-:W3:Y:S01]  /*10f910*/  LDL.LU R145, [R1+0x54] ;  /* 0x0000540001917983 */ /* 0x000ee20000300800 */
[C---:B------:R-:W-:Y:S03]  /*10f920*/  HMMA.1688.F32.TF32 R76, R56.reuse, R146, R140 ;  /* 0x00000092384c723c */ /* 0x040fe6000008108c */
[----:B------:R-:W3:Y:S04]  /*10f930*/  LDL.LU R110, [R1+0x1568] ;  /* 0x00156800016e7983 */ /* 0x000ee80000300800 */
[----:B------:R-:W3:Y:S01]  /*10f940*/  LDL.LU R111, [R1+0x156c] ;  /* 0x00156c00016f7983 */ /* 0x000ee20000300800 */
[----:B------:R-:W-:Y:S01]  /*10f950*/  IMAD.MOV.U32 R151, RZ, RZ, R242 ;  /* 0x000000ffff977224 */ /* 0x000fe200078e00f2 */
[----:B------:R-:W-:Y:S01]  /*10f960*/  MOV R150, R243 ;  /* 0x000000f300967202 */ /* 0x000fe20000000f00 */
[----:B------:R-:W-:Y:S01]  /*10f970*/  HMMA.1688.F32.TF32 R120, R56, R70, R72 ;  /* 0x000000463878723c */ /* 0x000fe20000081048 */
[----:B------:R-:W-:-:S02]  /*10f980*/  IMAD.MOV.U32 R155, RZ, RZ, R244 ;  /* 0x000000ffff9b7224 */ /* 0x000fc400078e00f4 */
[----:B------:R-:W-:Y:S02]  /*10f990*/  IMAD.MOV.U32 R154, RZ, RZ, R245 ;  /* 0x000000ffff9a7224 */ /* 0x000fe400078e00f5 */
[----:B------:R-:W-:Y:S02]  /*10f9a0*/  IMAD.MOV.U32 R167, RZ, RZ, R246 ;  /* 0x000000ffffa77224 */ /* 0x000fe400078e00f6 */
[----:B------:R-:W-:Y:S01]  /*10f9b0*/  IMAD.MOV.U32 R166, RZ, RZ, R247 ;  /* 0x000000ffffa67224 */ /* 0x000fe200078e00f7 */
[C---:B------:R-:W-:Y:S08]  /*10f9c0*/  HMMA.1688.F32.TF32 R40, R56.reuse, R230, R224 ;  /* 0x000000e63828723c */ /* 0x040ff000000810e0 */
[C---:B------:R-:W-:Y:S08]  /*10f9d0*/  HMMA.1688.F32.TF32 R92, R56.reuse, R54, R60 ;  /* 0x00000036385c723c */ /* 0x040ff0000008103c */
[C---:B------:R-:W-:Y:S08]  /*10f9e0*/  HMMA.1688.F32.TF32 R36, R56.reuse, R222, R216 ;  /* 0x000000de3824723c */ /* 0x040ff000000810d8 */
[----:B------:R-:W-:Y:S01]  /*10f9f0*/  HMMA.1688.F32.TF32 R32, R56, R214, R188 ;  /* 0x000000d63820723c */ /* 0x000fe200000810bc */
[----:B------:R-:W-:-:S07]  /*10fa00*/  MOV R171, R248 ;  /* 0x000000f800ab7202 */ /* 0x000fce0000000f00 */
[C---:B------:R-:W-:Y:S01]  /*10fa10*/  HMMA.1688.F32.TF32 R24, R56.reuse, R178, R172 ;  /* 0x000000b23818723c */ /* 0x040fe200000810ac */
[----:B------:R-:W-:Y:S02]  /*10fa20*/  IMAD.MOV.U32 R170, RZ, RZ, R249 ;  /* 0x000000ffffaa7224 */ /* 0x000fe400078e00f9 */
[----:B------:R-:W-:Y:S02]  /*10fa30*/  IMAD.MOV.U32 R179, RZ, RZ, R250 ;  /* 0x000000ffffb37224 */ /* 0x000fe400078e00fa */
[----:B------:R-:W-:Y:S02]  /*10fa40*/  IMAD.MOV.U32 R178, RZ, RZ, R251 ;  /* 0x000000ffffb27224 */ /* 0x000fe400078e00fb */
[----:B--2---:R-:W-:Y:S02]  /*10fa50*/  IMAD.MOV.U32 R147, RZ, RZ, R240 ;  /* 0x000000ffff937224 */ /* 0x004fe400078e00f0 */
[----:B------:R-:W-:Y:S01]  /*10fa60*/  IMAD.MOV.U32 R146, RZ, RZ, R241 ;  /* 0x000000ffff927224 */ /* 0x000fe200078e00f1 */
        /* <DEDUP_REMOVED lines=49> */
[----:B------:R-:W1:Y:S04]  /*10fd80*/  LDL.LU R228, [R1] ;  /* 0x0000000001e47983 */ /* 0x000e680000300800 */
[----:B------:R-:W1:Y:S04]  /*10fd90*/  LDL.LU R229, [R1+0x4] ;  /* 0x0000040001e57983 */ /* 0x000e680000300800 */
        /* <DEDUP_REMOVED lines=40> */
[----:B------:R-:W3:Y:S04]  /*110020*/  LDL.LU R56, [R1+0x30] ;  /* 0x0000300001387983 */ /* 0x000ee80000300800 */
[----:B------:R-:W3:Y:S01]  /*110030*/  LDL.LU R57, [R1+0x34] ;  /* 0x0000340001397983 */ /* 0x000ee20000300800 */
[C---:B-1----:R-:W-:Y:S03]  /*110040*/  HMMA.1688.F32.TF32 R116, R84.reuse, R228, R116 ;  /* 0x000000e45474723c */ /* 0x042fe60000081074 */
        /* <DEDUP_REMOVED lines=8> */
[----:B--2---:R-:W-:Y:S01]  /*1100d0*/  HMMA.1688.F32.TF32 R132, R84, R240, R132 ;  /* 0x000000f05484723c */ /* 0x004fe20000081084 */
[----:B------:R-:W-:-:S07]  /*1100e0*/  LOP3.LUT R241, R0, 0x20, RZ, 0x3c, !PT ;  /* 0x0000002000f17812 */ /* 0x000fce00078e3cff */
[C---:B---3--:R-:W-:Y:S01]  /*1100f0*/  HMMA.1688.F32.TF32 R56, R84.reuse, R56, R136 ;  /* 0x000000385438723c */ /* 0x048fe20000081088 */
[----:B------:R-:W-:Y:S04]  /*110100*/  LDS R136, [R0+UR10+0xe380] ;  /* 0x00e3800a00887984 */ /* 0x000fe80008000800 */
[----:B------:R-:W-:Y:S04]  /*110110*/  LDS R137, [R241+UR10+0xe380] ;  /* 0x00e3800af1897984 */ /* 0x000fe80008000800 */
[----:B------:R-:W-:Y:S04]  /*110120*/  LDS R139, [R241+UR10+0xf380] ;  /* 0x00f3800af18b7984 */ /* 0x000fe80008000800 */
[----:B------:R-:W1:Y:S01]  /*110130*/  LDS R138, [R0+UR10+0xf380] ;  /* 0x00f3800a008a7984 */ /* 0x000e620008000800 */
[C---:B------:R-:W-:Y:S08]  /*110140*/  HMMA.1688.F32.TF32 R112, R84.reuse, R244, R112 ;  /* 0x000000f45470723c */ /* 0x040ff00000081070 */
[----:B------:R-:W-:-:S12]  /*110150*/  HMMA.1688.F32.TF32 R128, R84, R248, R128 ;  /* 0x000000f85480723c */ /* 0x000fd80000081080 */
[C---:B-1----:R-:W-:Y:S08]  /*110160*/  HMMA.1688.F32.TF32 R112, R136.reuse, R246, R112 ;  /* 0x000000f68870723c */ /* 0x042ff00000081070 */
[C---:B------:R-:W-:Y:S01]  /*110170*/  HMMA.1688.F32.TF32 R132, R136.reuse, R242, R132 ;  /* 0x000000f28884723c */ /* 0x040fe20000081084 */
[----:B------:R-:W2:Y:S04]  /*110180*/  LDL.LU R242, [R1+0x38] ;  /* 0x0000380001f27983 */ /* 0x000ea80000300800 */
[----:B------:R-:W2:Y:S04]  /*110190*/  LDL.LU R243, [R1+0x3c] ;  /* 0x00003c0001f37983 */ /* 0x000ea80000300800 */
[----:B------:R-:W3:Y:S04]  /*1101a0*/  LDL.LU R246, [R1+0x28] ;  /* 0x0000280001f67983 */ /* 0x000ee80000300800 */
[----:B------:R-:W3:Y:S01]  /*1101b0*/  LDL.LU R247, [R1+0x2c] ;  /* 0x00002c0001f77983 */ /* 0x000ee20000300800 */
[----:B------:R-:W-:Y:S03]  /*1101c0*/  HMMA.1688.F32.TF32 R128, R136, R250, R128 ;  /* 0x000000fa8880723c */ /* 0x000fe60000081080 */
[----:B------:R1:W-:Y:S04]  /*1101d0*/  STL.64 [R1+0x8ae0], R114 ;  /* 0x008ae07201007387 */ /* 0x0003e80000100a00 */
[----:B------:R-:W-:Y:S04]  /*1101e0*/  STL.64 [R1+0x8ad8], R112 ;  /* 0x008ad87001007387 */ /* 0x000fe80000100a00 */
[----:B-1----:R-:W2:Y:S04]  /*1101f0*/  LDL.LU R114, [R1+0x18] ;  /* 0x0000180001727983 */ /* 0x002ea80000300800 */
[----:B------:R-:W2:Y:S04]  /*110200*/  LDL.LU R115, [R1+0x1c] ;  /* 0x00001c0001737983 */ /* 0x000ea80000300800 */
[----:B------:R-:W2:Y:S04]  /*110210*/  LDL.LU R250, [R1+0x8] ;  /* 0x0000080001fa7983 */ /* 0x000ea80000300800 */
[----:B------:R-:W2:Y:S01]  /*110220*/  LDL.LU R251, [R1+0xc] ;  /* 0x00000c0001fb7983 */ /* 0x000ea20000300800 */
        /* <DEDUP_REMOVED lines=8> */
[C---:B------:R-:W-:Y:S08]  /*1102b0*/  HMMA.1688.F32.TF32 R100, R84.reuse, R148, R100 ;  /* 0x000000945464723c */ /* 0x040ff00000081064 */
[----:B------:R-:W-:Y:S08]  /*1102c0*/  HMMA.1688.F32.TF32 R96, R84, R144, R96 ;  /* 0x000000905460723c */ /* 0x000ff00000081060 */
[C---:B------:R-:W-:Y:S08]  /*1102d0*/  HMMA.1688.F32.TF32 R76, R136.reuse, R174, R76 ;  /* 0x000000ae884c723c */ /* 0x040ff0000008104c */
[C---:B------:R-:W-:Y:S08]  /*1102e0*/  HMMA.1688.F32.TF32 R8, R136.reuse, R170, R8 ;  /* 0x000000aa8808723c */ /* 0x040ff00000081008 */
[----:B------:R-:W-:Y:S08]  /*1102f0*/  HMMA.1688.F32.TF32 R80, R136, R166, R80 ;  /* 0x000000a68850723c */ /* 0x000ff00000081050 */
[----:B------:R-:W-:Y:S08]  /*110300*/  HMMA.1688.F32.TF32 R24, R84, R188, R24 ;  /* 0x000000bc5418723c */ /* 0x000ff00000081018 */
[----:B------:R-:W-:Y:S08]  /*110310*/  HMMA.1688.F32.TF32 R4, R136, R162, R4 ;  /* 0x000000a28804723c */ /* 0x000ff00000081004 */
[----:B------:R-:W-:Y:S08]  /*110320*/  HMMA.1688.F32.TF32 R20, R84, R184, R20 ;  /* 0x000000b85414723c */ /* 0x000ff00000081014 */
[----:B------:R-:W-:Y:S08]  /*110330*/  HMMA.1688.F32.TF32 R88, R136, R158, R88 ;  /* 0x0000009e8858723c */ /* 0x000ff00000081058 */
[----:B------:R-:W-:Y:S08]  /*110340*/  HMMA.1688.F32.TF32 R16, R84, R180, R16 ;  /* 0x000000b45410723c */ /* 0x000ff00000081010 */
[----:B------:R-:W-:Y:S08]  /*110350*/  HMMA.1688.F32.TF32 R104, R136, R154, R104 ;  /* 0x0000009a8868723c */ /* 0x000ff00000081068 */
[----:B------:R-:W-:Y:S08]  /*110360*/  HMMA.1688.F32.TF32 R12, R84, R176, R12 ;  /* 0x000000b0540c723c */ /* 0x000ff0000008100c */
[C---:B------:R-:W-:Y:S08]  /*110370*/  HMMA.1688.F32.TF32 R100, R136.reuse, R150, R100 ;  /* 0x000000968864723c */ /* 0x040ff00000081064 */
[----:B------:R-:W-:Y:S08]  /*110380*/  HMMA.1688.F32.TF32 R96, R136, R146, R96 ;  /* 0x000000928860723c */ /* 0x000ff00000081060 */
[----:B----4-:R-:W-:Y:S08]  /*110390*/  HMMA.1688.F32.TF32 R28, R84, R236, R28 ;  /* 0x000000ec541c723c */ /* 0x010ff0000008101c */
[C---:B------:R-:W-:Y:S08]  /*1103a0*/  HMMA.1688.F32.TF32 R24, R136.reuse, R190, R24 ;  /* 0x000000be8818723c */ /* 0x040ff00000081018 */
[C---:B------:R-:W-:Y:S08]  /*1103b0*/  HMMA.1688.F32.TF32 R20, R136.reuse, R186, R20 ;  /* 0x000000ba8814723c */ /* 0x040ff00000081014 */
[----:B------:R-:W-:Y:S08]  /*1103c0*/  HMMA.1688.F32.TF32 R16, R136, R182, R16 ;  /* 0x000000b68810723c */ /* 0x000ff00000081010 */
[----:B------:R-:W-:Y:S08]  /*1103d0*/  HMMA.1688.F32.TF32 R32, R84, R232, R32 ;  /* 0x000000e85420723c */ /* 0x000ff00000081020 */
[----:B------:R-:W-:Y:S08]  /*1103e0*/  HMMA.1688.F32.TF32 R12, R136, R178, R12 ;  /* 0x000000b2880c723c */ /* 0x000ff0000008100c */
[C---:B------:R-:W-:Y:S08]  /*1103f0*/  HMMA.1688.F32.TF32 R36, R84.reuse, R228, R36 ;  /* 0x000000e45424723c */ /* 0x040ff00000081024 */
        /* <DEDUP_REMOVED lines=69> */
[----:B---3--:R-:W-:Y:S03]  /*110850*/  HMMA.1688.F32.TF32 R120, R136, R246, R120 ;  /* 0x000000f68878723c */ /* 0x008fe60000081078 */
        /* <DEDUP_REMOVED lines=39> */
[----:B------:R-:W-:Y:S01]  /*110ad0*/  HMMA.1688.F32.TF32 R52, R84, R212, R52 ;  /* 0x000000d45434723c */ /* 0x000fe20000081034 */
[----:B------:R-:W-:-:S07]  /*110ae0*/  LOP3.LUT R212, R0, 0x20, RZ, 0x3c, !PT ;  /* 0x0000002000d47812 */ /* 0x000fce00078e3cff */
        /* <DEDUP_REMOVED lines=8> */
[----:B------:R-:W3:Y:S04]  /*110b70*/  LDS R86, [R0+UR10+0x11380] ;  /* 0x0113800a00567984 */ /* 0x000ee80008000800 */
[----:B--2---:R-:W2:Y:S04]  /*110b80*/  LDL.LU R116, [R1+0x1f0] ;  /* 0x0001f00001747983 */ /* 0x004ea80000300800 */
[----:B------:R-:W2:Y:S04]  /*110b90*/  LDL.LU R117, [R1+0x1f4] ;  /* 0x0001f40001757983 */ /* 0x000ea80000300800 */
[----:B------:R-:W2:Y:S04]  /*110ba0*/  LDL.LU R208, [R1+0x270] ;  /* 0x0002700001d07983 */ /* 0x000ea80000300800 */
[----:B------:R-:W2:Y:S01]  /*110bb0*/  LDL.LU R209, [R1+0x274] ;  /* 0x0002740001d17983 */ /* 0x000ea20000300800 */
[C---:B------:R-:W-:Y:S03]  /*110bc0*/  HMMA.1688.F32.TF32 R60, R136.reuse, R210, R60 ;  /* 0x000000d2883c723c */ /* 0x040fe6000008103c */
[----:B------:R-:W2:Y:S04]  /*110bd0*/  LDL.LU R210, [R1+0x278] ;  /* 0x0002780001d27983 */ /* 0x000ea80000300800 */
[----:B------:R-:W2:Y:S04]  /*110be0*/  LDL.LU R211, [R1+0x27c] ;  /* 0x00027c0001d37983 */ /* 0x000ea80000300800 */
[----:B------:R-:W2:Y:S01]  /*110bf0*/  LDL.LU R204, [R1+0x260] ;  /* 0x0002600001cc7983 */ /* 0x000ea20000300800 */
[C---:B------:R-:W-:Y:S03]  /*110c00*/  HMMA.1688.F32.TF32 R64, R136.reuse, R206, R64 ;  /* 0x000000ce8840723c */ /* 0x040fe60000081040 */
[----:B------:R-:W2:Y:S04]  /*110c10*/  LDL.LU R205, [R1+0x264] ;  /* 0x0002640001cd7983 */ /* 0x000ea80000300800 */
        /* <DEDUP_REMOVED lines=10> */
[----:B------:R-:W2:Y:S01]  /*110cc0*/  LDL.LU R198, [R1+0x248] ;  /* 0x0002480001c67983 */ /* 0x000ea20000300800 */
[C---:B------:R-:W-:Y:S08]  /*110cd0*/  HMMA.1688.F32.TF32 R124, R136.reuse, R114, R124 ;  /* 0x00000072887c723c */ /* 0x040ff0000008107c */
[C---:B------:R-:W-:Y:S01]  /*110ce0*/  HMMA.1688.F32.TF32 R52, R136.reuse, R214, R52 ;  /* 0x000000d68834723c */ /* 0x040fe20000081034 */
[----:B------:R-:W2:Y:S07]  /*110cf0*/  LDL.LU R199, [R1+0x24c] ;  /* 0x00024c0001c77983 */ /* 0x000eae0000300800 */
[----:B------:R-:W-:Y:S01]  /*110d00*/  HMMA.1688.F32.TF32 R108, R136, R194, R108 ;  /* 0x000000c2886c723c */ /* 0x000fe2000008106c */
[----:B------:R-:W2:Y:S04]  /*110d10*/  LDL.LU R136, [R1+0x210] ;  /* 0x0002100001887983 */ /* 0x000ea80000300800 */
[----:B------:R-:W2:Y:S04]  /*110d20*/  LDL.LU R137, [R1+0x214] ;  /* 0x0002140001897983 */ /* 0x000ea80000300800 */
[----:B------:R-:W2:Y:S04]  /*110d30*/  LDL.LU R192, [R1+0x230] ;  /* 0x0002300001c07983 */ /* 0x000ea80000300800 */
[----:B------:R-:W2:Y:S04]  /*110d40*/  LDL.LU R193, [R1+0x234] ;  /* 0x0002340001c17983 */ /* 0x000ea80000300800 */
[----:B------:R-:W2:Y:S04]  /*110d50*/  LDL.LU R194, [R1+0x238] ;  /* 0x0002380001c27983 */ /* 0x000ea80000300800 */
[----:B------:R-:W2:Y:S04]  /*110d60*/  LDL.LU R195, [R1+0x23c] ;  /* 0x00023c0001c37983 */ /* 0x000ea80000300800 */
[----:B------:R-:W2:Y:S04]  /*110d70*/  LDL.LU.64 R114, [R1+0x8ae0] ;  /* 0x008ae00001727983 */ /* 0x000ea80000300a00 */
[----:B------:R-:W-:Y:S04]  /*110d80*/  LDS R139, [R212+UR10+0x13380] ;  /* 0x0133800ad48b7984 */ /* 0x000fe80008000800 */
[----:B------:R-:W-:Y:S01]  /*110d90*/  LDS R138, [R0+UR10+0x13380] ;  /* 0x0133800a008a7984 */ /* 0x000fe20008000800 */
[C---:B---3--:R-:W-:Y:S03]  /*110da0*/  HMMA.1688.F32.TF32 R132, R84.reuse, R112, R132 ;  /* 0x000000705484723c */ /* 0x048fe60000081084 */
[----:B------:R-:W2:Y:S04]  /*110db0*/  LDL.LU.64 R112, [R1+0x8ad8] ;  /* 0x008ad80001707983 */ /* 0x000ea80000300a00 */
[----:B------:R-:W3:Y:S01]  /*110dc0*/  LDL.LU.64 R130, [R1+0x8ad0] ;  /* 0x008ad00001827983 */ /* 0x000ee20000300a00 */
[----:B--2---:R-:W-:Y:S03]  /*110dd0*/  HMMA.1688.F32.TF32 R112, R84, R128, R112 ;  /* 0x000000805470723c */ /* 0x004fe60000081070 */
[----:B------:R-:W3:-:S15]  /*110de0*/  LDL.LU.64 R128, [R1+0x8ac8] ;  /* 0x008ac80001807983 */ /* 0x000ede0000300a00 */
[----:B------:R-:W-:Y:S01]  /*110df0*/  NOP ;  /* 0x0000000000007918 */ /* 0x000fe20000000000 */
[----:B------:R-:W-:Y:S04]  /*110e00*/  STL.64 [R1+0x8ab0], R114 ;  /* 0x008ab07201007387 */ /* 0x000fe80000100a00 */
[----:B------:R1:W-:Y:S04]  /*110e10*/  STL.64 [R1+0x8aa8], R112 ;  /* 0x008aa87001007387 */ /* 0x0003e80000100a00 */
[----:B-1----:R-:W2:Y:S04]  /*110e20*/  LDL.LU R112, [R1+0x200] ;  /* 0x0002000001707983 */ /* 0x002ea80000300800 */
[----:B------:R-:W2:Y:S04]  /*110e30*/  LDL.LU R113, [R1+0x204] ;  /* 0x0002040001717983 */ /* 0x000ea80000300800 */
[----:B------:R-:W2:Y:S01]  /*110e40*/  LDL.LU.64 R118, [R1+0x8ac0] ;  /* 0x008ac00001767983 */ /* 0x000ea20000300a00 */
[C---:B---3--:R-:W-:Y:S03]  /*110e50*/  HMMA.1688.F32.TF32 R128, R84.reuse, R116, R128 ;  /* 0x000000745480723c */ /* 0x048fe60000081080 */
[----:B------:R-:W2:Y:S05]  /*110e60*/  LDL.LU.64 R116, [R1+0x8ab8] ;  /* 0x008ab80001747983 */ /* 0x000eaa0000300a00 */
[C---:B------:R-:W-:Y:S01]  /*110e70*/  HMMA.1688.F32.TF32 R124, R84.reuse, R136, R124 ;  /* 0x00000088547c723c */ /* 0x040fe2000008107c */
[----:B------:R-:W-:Y:S04]  /*110e80*/  LDS R137, [R212+UR10+0x12380] ;  /* 0x0123800ad4897984 */ /* 0x000fe80008000800 */
[----:B------:R-:W1:Y:S06]  /*110e90*/  LDS R136, [R0+UR10+0x12380] ;  /* 0x0123800a00887984 */ /* 0x000e6c0008000800 */
[----:B------:R-:W-:Y:S04]  /*110ea0*/  STL.64 [R1+0x8aa0], R130 ;  /* 0x008aa08201007387 */ /* 0x000fe80000100a00 */
[----:B------:R-:W-:Y:S01]  /*110eb0*/  STL.64 [R1+0x8a98], R128 ;  /* 0x008a988001007387 */ /* 0x000fe20000100a00 */
[----:B--2---:R-:W-:-:S15]  /*110ec0*/  HMMA.1688.F32.TF32 R116, R84, R112, R116 ;  /* 0x000000705474723c */ /* 0x004fde0000081074 */
[----:B------:R-:W-:-:S04]  /*110ed0*/  NOP ;  /* 0x0000000000007918 */ /* 0x000fc80000000000 */
[----:B------:R-:W-:Y:S04]  /*110ee0*/  STL.64 [R1+0x8a90], R118 ;  /* 0x008a907601007387 */ /* 0x000fe80000100a00 */
[----:B------:R-:W-:Y:S04]  /*110ef0*/  STL.64 [R1+0x8a88], R116 ;  /* 0x008a887401007387 */ /* 0x000fe80000100a00 */
[----:B------:R-:W-:Y:S04]  /*110f00*/  STL.64 [R1+0x8a80], R126 ;  /* 0x008a807e01007387 */ /* 0x000fe80000100a00 */
[----:B------:R-:W-:Y:S04]  /*110f10*/  STL.64 [R1+0x8a78], R124 ;  /* 0x008a787c01007387 */ /* 0x000fe80000100a00 */
[----:B------:R2:W-:Y:S04]  /*110f20*/  STL.64 [R1+0x8a70], R142 ;  /* 0x008a708e01007387 */ /* 0x0005e80000100a00 */
[----:B--2---:R-:W2:Y:S04]  /*110f30*/  LDL.LU R142, [R1+0x218] ;  /* 0x00021800018e7983 */ /* 0x004ea80000300800 */
[----:B------:R-:W2:Y:S04]  /*110f40*/  LDL.LU R143, [R1+0x21c] ;  /* 0x00021c00018f7983 */ /* 0x000ea80000300800 */
[----:B------:R-:W3:Y:S04]  /*110f50*/  LDL.LU R126, [R1+0x208] ;  /* 0x00020800017e7983 */ /* 0x000ee80000300800 */
[----:B------:R-:W3:Y:S04]  /*110f60*/  LDL.LU R127, [R1+0x20c] ;  /* 0x00020c00017f7983 */ /* 0x000ee80000300800 */
[----:B------:R-:W2:Y:S04]  /*110f70*/  LDL.LU R118, [R1+0x1f8] ;  /* 0x0001f80001767983 */ /* 0x000ea80000300800 */
[----:B------:R-:W2:Y:S04]  /*110f80*/  LDL.LU R119, [R1+0x1fc] ;  /* 0x0001fc0001777983 */ /* 0x000ea80000300800 */
[----:B------:R-:W2:Y:S04]  /*110f90*/  LDL.LU R130, [R1+0x1e8] ;  /* 0x0001e80001827983 */ /* 0x000ea80000300800 */
[----:B------:R-:W2:Y:S04]  /*110fa0*/  LDL.LU R131, [R1+0x1ec] ;  /* 0x0001ec0001837983 */ /* 0x000ea80000300800 */
[----:B------:R-:W1:Y:S04]  /*110fb0*/  LDL.LU R114, [R1+0x1d8] ;  /* 0x0001d80001727983 */ /* 0x000e680000300800 */
[----:B------:R-:W1:Y:S02]  /*110fc0*/  LDL.LU R115, [R1+0x1dc] ;  /* 0x0001dc0001737983 */ /* 0x000e640000300800 */
[C---:B-1----:R-:W-:Y:S02]  /*110fd0*/  HMMA.1688.F32.TF32 R132, R136.reuse, R114, R132 ;  /* 0x000000728884723c */ /* 0x042fe40000081084 */
[----:B------:R-:W2:Y:S04]  /*110fe0*/  LDL.LU.64 R114, [R1+0x8ab0] ;  /* 0x008ab00001727983 */ /* 0x000ea80000300a00 */
[----:B------:R-:W2:Y:S02]  /*110ff0*/  LDL.LU.64 R112, [R1+0x8aa8] ;  /* 0x008aa80001707983 */ /* 0x000ea40000300a00 */
[C---:B--2---:R-:W-:Y:S02]  /*111000*/  HMMA.1688.F32.TF32 R112, R136.reuse, R130, R112 ;  /* 0x000000828870723c */ /* 0x044fe40000081070 */
        /* <DEDUP_REMOVED lines=9> */
[C---:B----4-:R-:W-:Y:S08]  /*1110a0*/  HMMA.1688.F32.TF32 R20, R84.reuse, R244, R20 ;  /* 0x000000f45414723c */ /* 0x050ff00000081014 */
[C---:B------:R-:W-:Y:S08]  /*1110b0*/  HMMA.1688.F32.TF32 R16, R84.reuse, R248, R16 ;  /* 0x000000f85410723c */ /* 0x040ff00000081010 */
[----:B------:R-:W-:Y:S08]  /*1110c0*/  HMMA.1688.F32.TF32 R8, R84, R228, R8 ;  /* 0x000000e45408723c */ /* 0x000ff00000081008 */
[----:B--2---:R-:W-:Y:S01]  /*1110d0*/  HMMA.1688.F32.TF32 R124, R136, R142, R124 ;  /* 0x0000008e887c723c */ /* 0x004fe2000008107c */
[----:B------:R-:W2:Y:S07]  /*1110e0*/  LDL.LU.64 R142, [R1+0x8a70] ;  /* 0x008a7000018e7983 */ /* 0x000eae0000300a00 */
        /* <DEDUP_REMOVED lines=20> */
[----:B------:R-:W2:Y:S04]  /*111230*/  LDL.LU.64 R142, [R1+0x8a68] ;  /* 0x008a6800018e7983 */ /* 0x000ea80000300a00 */
[----:B------:R-:W3:Y:S04]  /*111240*/  LDL.LU.64 R140, [R1+0x8a60] ;  /* 0x008a6000018c7983 */ /* 0x000ee80000300a00 */
        /* <DEDUP_REMOVED lines=43> */
[----:B------:R-:W3:Y:S01]  /*111500*/  LDL.LU R177, [R1+0x3d4] ;  /* 0x0003d40001b17983 */ /* 0x000ee20000300800 */
[C---:B------:R-:W-:Y:S08]  /*111510*/  HMMA.1688.F32.TF32 R96, R84.reuse, R200, R96 ;  /* 0x000000c85460723c */ /* 0x040ff00000081060 */
[C---:B------:R-:W-:Y:S08]  /*111520*/  HMMA.1688.F32.TF32 R56, R84.reuse, R192, R56 ;  /* 0x000000c05438723c */ /* 0x040ff00000081038 */
[C---:B------:R-:W-:Y:S08]  /*111530*/  HMMA.1688.F32.TF32 R80, R84.reuse, R224, R80 ;  /* 0x000000e05450723c */ /* 0x040ff00000081050 */
[C---:B------:R-:W-:Y:S08]  /*111540*/  HMMA.1688.F32.TF32 R24, R84.reuse, R240, R24 ;  /* 0x000000f05418723c */ /* 0x040ff00000081018 */
[C---:B------:R-:W-:Y:S01]  /*111550*/  HMMA.1688.F32.TF32 R44, R84.reuse, R144, R44 ;  /* 0x00000090542c723c */ /* 0x040fe2000008102c */
[----:B------:R-:W4:Y:S07]  /*111560*/  LDL.LU R200, [R1+0x170] ;  /* 0x0001700001c87983 */ /* 0x000f2e0000300800 */
[C---:B------:R-:W-:Y:S01]  /*111570*/  HMMA.1688.F32.TF32 R48, R84.reuse, R148, R48 ;  /* 0x000000945430723c */ /* 0x040fe20000081030 */
[----:B------:R-:W4:Y:S07]  /*111580*/  LDL.LU R201, [R1+0x174] ;  /* 0x0001740001c97983 */ /* 0x000f2e0000300800 */
[C---:B------:R-:W-:Y:S08]  /*111590*/  HMMA.1688.F32.TF32 R52, R84.reuse, R152, R52 ;  /* 0x000000985434723c */ /* 0x040ff00000081034 */
[C---:B------:R-:W-:Y:S08]  /*1115a0*/  HMMA.1688.F32.TF32 R60, R84.reuse, R156, R60 ;  /* 0x0000009c543c723c */ /* 0x040ff0000008103c */
[C---:B------:R-:W-:Y:S08]  /*1115b0*/  HMMA.1688.F32.TF32 R64, R84.reuse, R160, R64 ;  /* 0x000000a05440723c */ /* 0x040ff00000081040 */
[----:B------:R-:W-:Y:S08]  /*1115c0*/  HMMA.1688.F32.TF32 R68, R84, R164, R68 ;  /* 0x000000a45444723c */ /* 0x000ff00000081044 */
[C---:B------:R-:W-:Y:S01]  /*1115d0*/  HMMA.1688.F32.TF32 R96, R136.reuse, R202, R96 ;  /* 0x000000ca8860723c */ /* 0x040fe20000081060 */
        /* <DEDUP_REMOVED lines=8> */
[----:B------:R-:W-:Y:S03]  /*111660*/  HMMA.1688.F32.TF32 R80, R136, R226, R80 ;  /* 0x000000e28850723c */ /* 0x000fe60000081050 */
[----:B------:R-:W4:Y:S04]  /*111670*/  LDL.LU R225, [R1+0x154] ;  /* 0x0001540001e17983 */ /* 0x000f280000300800 */
[----:B------:R-:W4:Y:S01]  /*111680*/  LDL.LU R226, [R1+0x158] ;  /* 0x0001580001e27983 */ /* 0x000f220000300800 */
[C---:B------:R-:W-:Y:S08]  /*111690*/  HMMA.1688.F32.TF32 R36, R84.reuse, R184, R36 ;  /* 0x000000b85424723c */ /* 0x040ff00000081024 */
[C---:B------:R-:W-:Y:S01]  /*1116a0*/  HMMA.1688.F32.TF32 R72, R84.reuse, R168, R72 ;  /* 0x000000a85448723c */ /* 0x040fe20000081048 */
[----:B------:R-:W4:Y:S07]  /*1116b0*/  LDL.LU R227, [R1+0x15c] ;  /* 0x00015c0001e37983 */ /* 0x000f2e0000300800 */
[C---:B------:R-:W-:Y:S08]  /*1116c0*/  HMMA.1688.F32.TF32 R40, R84.reuse, R188, R40 ;  /* 0x000000bc5428723c */ /* 0x040ff00000081028 */
[----:B------:R-:W-:Y:S01]  /*1116d0*/  HMMA.1688.F32.TF32 R108, R84, R172, R108 ;  /* 0x000000ac546c723c */ /* 0x000fe2000008106c */
[----:B------:R-:W4:Y:S04]  /*1116e0*/  LDL.LU R184, [R1+0x1b0] ;  /* 0x0001b00001b87983 */ /* 0x000f280000300800 */
[----:B------:R-:W-:Y:S04]  /*1116f0*/  LDS R85, [R212+UR10+0x14380] ;  /* 0x0143800ad4557984 */ /* 0x000fe80008000800 */
[----:B------:R-:W-:Y:S04]  /*111700*/  LDS R87, [R212+UR10+0x15380] ;  /* 0x0153800ad4577984 */ /* 0x000fe80008000800 */
[----:B------:R-:W-:Y:S04]  /*111710*/  LDS R84, [R0+UR10+0x14380] ;  /* 0x0143800a00547984 */ /* 0x000fe80008000800 */
[----:B------:R-:W2:Y:S04]  /*111720*/  LDS R86, [R0+UR10+0x15380] ;  /* 0x0153800a00567984 */ /* 0x000ea80008000800 */
[----:B------:R-:W4:Y:S04]  /*111730*/  LDL.LU R185, [R1+0x1b4] ;  /* 0x0001b40001b97983 */ /* 0x000f280000300800 */
[----:B------:R-:W4:Y:S04]  /*111740*/  LDL.LU R188, [R1+0x1a0] ;  /* 0x0001a00001bc7983 */ /* 0x000f280000300800 */
[----:B------:R-:W4:Y:S04]  /*111750*/  LDL.LU R189, [R1+0x1a4] ;  /* 0x0001a40001bd7983 */ /* 0x000f280000300800 */
[----:B------:R-:W4:Y:S01]  /*111760*/  LDL.LU R240, [R1+0x110] ;  /* 0x0001100001f07983 */ /* 0x000f220000300800 */
[C---:B------:R-:W-:Y:S03]  /*111770*/  HMMA.1688.F32.TF32 R24, R136.reuse, R242, R24 ;  /* 0x000000f28818723c */ /* 0x040fe60000081018 */
[----:B------:R-:W4:Y:S04]  /*111780*/  LDL.LU R241, [R1+0x114] ;  /* 0x0001140001f17983 */ /* 0x000f280000300800 */
[----:B------:R-:W4:Y:S04]  /*111790*/  LDL.LU R242, [R1+0x118] ;  /* 0x0001180001f27983 */ /* 0x000f280000300800 */
[----:B------:R-:W4:Y:S01]  /*1117a0*/  LDL.LU R243, [R1+0x11c] ;  /* 0x00011c0001f37983 */ /* 0x000f220000300800 */
        /* <DEDUP_REMOVED lines=25> */
[C---:B------:R-:W-:Y:S08]  /*111940*/  HMMA.1688.F32.TF32 R36, R136.reuse, R186, R36 ;  /* 0x000000ba8824723c */ /* 0x040ff00000081024 */
[----:B------:R-:W-:Y:S01]  /*111950*/  HMMA.1688.F32.TF32 R40, R136, R190, R40 ;  /* 0x000000be8828723c */ /* 0x000fe20000081028 */
[----:B------:R-:W4:Y:S04]  /*111960*/  LDL.LU.64 R172, [R1+0x89e0] ;  /* 0x0089e00001ac7983 */ /* 0x000f280000300a00 */
[----:B------:R-:W4:Y:S04]  /*111970*/  LDL.LU R136, [R1+0x190] ;  /* 0x0001900001887983 */ /* 0x000f280000300800 */
[----:B------:R-:W4:Y:S04]  /*111980*/  LDL.LU R137, [R1+0x194] ;  /* 0x0001940001897983 */ /* 0x000f280000300800 */
[----:B------:R-:W4:Y:S04]  /*111990*/  LDL.LU.64 R178, [R1+0x89d8] ;  /* 0x0089d80001b27983 */ /* 0x000f280000300a00 */
[----:B------:R-:W-:Y:S04]  /*1119a0*/  LDS R139, [R212+UR10+0x17380] ;  /* 0x0173800ad48b7984 */ /* 0x000fe80008000800 */
[----:B------:R-:W-:Y:S01]  /*1119b0*/  LDS R138, [R0+UR10+0x17380] ;  /* 0x0173800a008a7984 */ /* 0x000fe20008000800 */
[C---:B--2---:R-:W-:Y:S08]  /*1119c0*/  HMMA.1688.F32.TF32 R112, R84.reuse, R180, R112 ;  /* 0x000000b45470723c */ /* 0x044ff00000081070 */
[C---:B---3--:R-:W-:Y:S01]  /*1119d0*/  HMMA.1688.F32.TF32 R132, R84.reuse, R176, R132 ;  /* 0x000000b05484723c */ /* 0x048fe20000081084 */
[----:B------:R-:W2:Y:S04]  /*1119e0*/  LDL.LU.64 R176, [R1+0x89d0] ;  /* 0x0089d00001b07983 */ /* 0x000ea80000300a00 */
[----:B------:R-:W3:Y:S04]  /*1119f0*/  LDL.LU.64 R182, [R1+0x89c8] ;  /* 0x0089c80001b67983 */ /* 0x000ee80000300a00 */
[----:B------:R-:W2:Y:S04]  /*111a00*/  LDL.LU.64 R180, [R1+0x89c0] ;  /* 0x0089c00001b47983 */ /* 0x000ea80000300a00 */
[----:B------:R-:W-:Y:S04]  /*111a10*/  STL.64 [R1+0x8990], R114 ;  /* 0x0089907201007387 */ /* 0x000fe80000100a00 */
[----:B------:R-:W-:Y:S04]  /*111a20*/  STL.64 [R1+0x8988], R112 ;  /* 0x0089887001007387 */ /* 0x000fe80000100a00 */
[----:B------:R1:W-:Y:S04]  /*111a30*/  STL.64 [R1+0x8980], R198 ;  /* 0x008980c601007387 */ /* 0x0003e80000100a00 */
[----:B-1----:R-:W2:Y:S04]  /*111a40*/  LDL.LU R198, [R1+0x3e8] ;  /* 0x0003e80001c67983 */ /* 0x002ea80000300800 */
[----:B------:R-:W2:Y:S04]  /*111a50*/  LDL.LU R199, [R1+0x3ec] ;  /* 0x0003ec0001c77983 */ /* 0x000ea80000300800 */
[----:B------:R-:W2:Y:S04]  /*111a60*/  LDL.LU R114, [R1+0x3d8] ;  /* 0x0003d80001727983 */ /* 0x000ea80000300800 */
[----:B------:R-:W2:Y:S04]  /*111a70*/  LDL.LU R115, [R1+0x3dc] ;  /* 0x0003dc0001737983 */ /* 0x000ea80000300800 */
[----:B------:R-:W3:Y:S01]  /*111a80*/  LDL.LU.64 R186, [R1+0x89b8] ;  /* 0x0089b80001ba7983 */ /* 0x000ee20000300a00 */
[C---:B----4-:R-:W-:Y:S08]  /*111a90*/  HMMA.1688.F32.TF32 R100, R84.reuse, R188, R100 ;  /* 0x000000bc5464723c */ /* 0x050ff00000081064 */
[C---:B------:R-:W-:Y:S01]  /*111aa0*/  HMMA.1688.F32.TF32 R96, R84.reuse, R184, R96 ;  /* 0x000000b85460723c */ /* 0x040fe20000081060 */
[----:B------:R-:W4:Y:S04]  /*111ab0*/  LDL.LU.64 R184, [R1+0x89b0] ;  /* 0x0089b00001b87983 */ /* 0x000f280000300a00 */
[----:B------:R-:W3:Y:S04]  /*111ac0*/  LDL.LU.64 R190, [R1+0x89a8] ;  /* 0x0089a80001be7983 */ /* 0x000ee80000300a00 */
[----:B------:R-:W3:Y:S01]  /*111ad0*/  LDL.LU.64 R188, [R1+0x89a0] ;  /* 0x0089a00001bc7983 */ /* 0x000ee20000300a00 */
[----:B------:R-:W-:Y:S03]  /*111ae0*/  HMMA.1688.F32.TF32 R104, R84, R136, R104 ;  /* 0x000000885468723c */ /* 0x000fe60000081068 */
[----:B------:R-:W-:Y:S04]  /*111af0*/  LDS R137, [R212+UR10+0x16380] ;  /* 0x0163800ad4897984 */ /* 0x000fe80008000800 */
[----:B------:R-:W2:Y:S04]  /*111b00*/  LDS R136, [R0+UR10+0x16380] ;  /* 0x0163800a00887984 */ /* 0x000ea80008000800 */
[----:B------:R1:W-:Y:S04]  /*111b10*/  STL.64 [R1+0x8978], R102 ;  /* 0x0089786601007387 */ /* 0x0003e80000100a00 */
[----:B------:R-:W-:Y:S04]  /*111b20*/  STL.64 [R1+0x8970], R100 ;  /* 0x0089706401007387 */ /* 0x000fe80000100a00 */
[----:B------:R-:W-:Y:S04]  /*111b30*/  STL.64 [R1+0x8968], R106 ;  /* 0x0089686a01007387 */ /* 0x000fe80000100a00 */
[----:B------:R-:W-:Y:S04]  /*111b40*/  STL.64 [R1+0x8960], R104 ;  /* 0x0089606801007387 */ /* 0x000fe80000100a00 */
[----:B------:R1:W-:Y:S02]  /*111b50*/  STL.64 [R1+0x8958], R194 ;  /* 0x008958c201007387 */ /* 0x0003e40000100a00 */
[----:B-1----:R-:W-:-:S02]  /*111b60*/  IMAD.MOV.U32 R103, RZ, RZ, R2 ;  /* 0x000000ffff677224 */ /* 0x002fc400078e0002 */
[----:B------:R-:W3:Y:S04]  /*111b70*/  LDL.LU R194, [R1+0x198] ;  /* 0x0001980001c27983 */ /* 0x000ee80000300800 */
[----:B------:R-:W3:Y:S04]  /*111b80*/  LDL.LU R195, [R1+0x19c] ;  /* 0x00019c0001c37983 */ /* 0x000ee80000300800 */
[----:B------:R-:W3:Y:S04]  /*111b90*/  LDL.LU R106, [R1+0x1a8] ;  /* 0x0001a800016a7983 */ /* 0x000ee80000300800 */
[----:B------:R-:W3:Y:S04]  /*111ba0*/  LDL.LU R107, [R1+0x1ac] ;  /* 0x0001ac00016b7983 */ /* 0x000ee80000300800 */
[----:B------:R-:W3:Y:S04]  /*111bb0*/  LDL.LU R102, [R1+0x1b8] ;  /* 0x0001b80001667983 */ /* 0x000ee80000300800 */
[----:B------:R-:W3:Y:S01]  /*111bc0*/  LDL.LU R2, [R1+0x8998] ;  /* 0x0089980001027983 */ /* 0x000ee20000300800 */
[----:B--2---:R-:W-:Y:S03]  /*111bd0*/  HMMA.1688.F32.TF32 R132, R136, R114, R132 ;  /* 0x000000728884723c */ /* 0x004fe60000081084 */
[----:B------:R-:W2:Y:S04]  /*111be0*/  LDL.LU.64 R114, [R1+0x8990] ;  /* 0x0089900001727983 */ /* 0x000ea80000300a00 */
[----:B------:R-:W2:Y:S01]  /*111bf0*/  LDL.LU.64 R112, [R1+0x8988] ;  /* 0x0089880001707983 */ /* 0x000ea20000300a00 */
[C---:B------:R-:W-:Y:S08]  /*111c00*/  HMMA.1688.F32.TF32 R128, R84.reuse, R196, R128 ;  /* 0x000000c45480723c */ /* 0x040ff00000081080 */
[C---:B------:R-:W-:Y:S08]  /*111c10*/  HMMA.1688.F32.TF32 R124, R84.reuse, R216, R124 ;  /* 0x000000d8547c723c */ /* 0x040ff0000008107c */
[C---:B------:R-:W-:Y:S08]  /*111c20*/  HMMA.1688.F32.TF32 R120, R84.reuse, R220, R120 ;  /* 0x000000dc5478723c */ /* 0x040ff00000081078 */
[C---:B------:R-:W-:Y:S08]  /*111c30*/  HMMA.1688.F32.TF32 R92, R84.reuse, R236, R92 ;  /* 0x000000ec545c723c */ /* 0x040ff0000008105c */
[C---:B------:R-:W-:Y:S08]  /*111c40*/  HMMA.1688.F32.TF32 R116, R84.reuse, R208, R116 ;  /* 0x000000d05474723c */ /* 0x040ff00000081074 */
[----:B------:R-:W-:Y:S08]  /*111c50*/  HMMA.1688.F32.TF32 R56, R84, R232, R56 ;  /* 0x000000e85438723c */ /* 0x000ff00000081038 */
[C---:B--2---:R-:W-:Y:S01]  /*111c60*/  HMMA.1688.F32.TF32 R112, R136.reuse, R198, R112 ;  /* 0x000000c68870723c */ /* 0x044fe20000081070 */
[----:B------:R-:W2:Y:S04]  /*111c70*/  LDL.LU.64 R198, [R1+0x8980] ;  /* 0x0089800001c67983 */ /* 0x000ea80000300a00 */
[----:B------:R-:W4:Y:S03]  /*111c80*/  LDL.LU.64 R196, [R1+0x1300] ;  /* 0x0013000001c47983 */ /* 0x000f260000300a00 */
[C---:B------:R-:W-:Y:S08]  /*111c90*/  HMMA.1688.F32.TF32 R124, R136.reuse, R218, R124 ;  /* 0x000000da887c723c */ /* 0x040ff0000008107c */
[C---:B------:R-:W-:Y:S08]  /*111ca0*/  HMMA.1688.F32.TF32 R120, R136.reuse, R222, R120 ;  /* 0x000000de8878723c */ /* 0x040ff00000081078 */
[C---:B------:R-:W-:Y:S08]  /*111cb0*/  HMMA.1688.F32.TF32 R92, R136.reuse, R238, R92 ;  /* 0x000000ee885c723c */ /* 0x040ff0000008105c */
[C---:B------:R-:W-:Y:S08]  /*111cc0*/  HMMA.1688.F32.TF32 R116, R136.reuse, R210, R116 ;  /* 0x000000d28874723c */ /* 0x040ff00000081074 */
[C---:B------:R-:W-:Y:S08]  /*111cd0*/  HMMA.1688.F32.TF32 R56, R136.reuse, R234, R56 ;  /* 0x000000ea8838723c */ /* 0x040ff00000081038 */
[C---:B---3--:R-:W-:Y:S08]  /*111ce0*/  HMMA.1688.F32.TF32 R96, R136.reuse, R102, R96 ;  /* 0x000000668860723c */ /* 0x048ff00000081060 */
[C---:B--2---:R-:W-:Y:S01]  /*111cf0*/  HMMA.1688.F32.TF32 R128, R136.reuse, R198, R128 ;  /* 0x000000c68880723c */ /* 0x044fe20000081080 */
[----:B------:R-:W2:Y:S04]  /*111d00*/  LDL.64 R198, [R1+0x1308] ;  /* 0x0013080001c67983 */ /* 0x000ea80000100a00 */
[----:B------:R-:W3:Y:S04]  /*111d10*/  LDL.LU.64 R216, [R1+0x12f0] ;  /* 0x0012f00001d87983 */ /* 0x000ee80000300a00 */
[----:B------:R-:W2:Y:S04]  /*111d20*/  LDL.64 R218, [R1+0x12f8] ;  /* 0x0012f80001da7983 */ /* 0x000ea80000100a00 */
[----:B------:R-:W2:Y:S04]  /*111d30*/  LDL.LU.64 R220, [R1+0x12e0] ;  /* 0x0012e00001dc7983 */ /* 0x000ea80000300a00 */
        /* <DEDUP_REMOVED lines=16> */
[----:B------:R-:W-:Y:S08]  /*111e40*/  HMMA.1688.F32.TF32 R76, R84, R228, R76 ;  /* 0x000000e4544c723c */ /* 0x000ff0000008104c */
[C---:B--2---:R-:W-:Y:S01]  /*111e50*/  HMMA.1688.F32.TF32 R104, R136.reuse, R194, R104 ;  /* 0x000000c28868723c */ /* 0x044fe20000081068 */
[----:B------:R-:W2:Y:S07]  /*111e60*/  LDL.LU.64 R194, [R1+0x8958] ;  /* 0x0089580001c27983 */ /* 0x000eae0000300a00 */
[C---:B------:R-:W-:Y:S01]  /*111e70*/  HMMA.1688.F32.TF32 R4, R136.reuse, R202, R4 ;  /* 0x000000ca8804723c */ /* 0x040fe20000081004 */
[----:B------:R-:W3:Y:S04]  /*111e80*/  LDL.LU.64 R200, [R1+0x1210] ;  /* 0x0012100001c87983 */ /* 0x000ee80000300a00 */
[----:B------:R-:W3:Y:S03]  /*111e90*/  LDL.64 R202, [R1+0x1218] ;  /* 0x0012180001ca7983 */ /* 0x000ee60000100a00 */
[C---:B------:R-:W-:Y:S01]  /*111ea0*/  HMMA.1688.F32.TF32 R80, R136.reuse, R206, R80 ;  /* 0x000000ce8850723c */ /* 0x040fe20000081050 */
[----:B------:R-:W3:Y:S04]  /*111eb0*/  LDL.LU.64 R204, [R1+0x11f0] ;  /* 0x0011f00001cc7983 */ /* 0x000ee80000300a00 */
[----:B------:R-:W3:Y:S03]  /*111ec0*/  LDL.64 R206, [R1+0x11f8] ;  /* 0x0011f80001ce7983 */ /* 0x000ee60000100a00 */
[C---:B------:R-:W-:Y:S01]  /*111ed0*/  HMMA.1688.F32.TF32 R8, R136.reuse, R226, R8 ;  /* 0x000000e28808723c */ /* 0x040fe20000081008 */
[----:B------:R-:W3:Y:S04]  /*111ee0*/  LDL.LU.64 R224, [R1+0x11d0] ;  /* 0x0011d00001e07983 */ /* 0x000ee80000300a00 */
[----:B------:R-:W3:Y:S04]  /*111ef0*/  LDL.64 R226, [R1+0x11d8] ;  /* 0x0011d80001e27983 */ /* 0x000ee80000100a00 */
[----:B------:R-:W3:Y:S01]  /*111f00*/  LDL.LU.64 R192, [R1+0x11c0] ;  /* 0x0011c00001c07983 */ /* 0x000ee20000300a00 */
[----:B------:R-:W-:Y:S08]  /*111f10*/  HMMA.1688.F32.TF32 R76, R136, R230, R76 ;  /* 0x000000e6884c723c */ /* 0x000ff0000008104c */
        /* <DEDUP_REMOVED lines=35> */
[----:B------:R-:W1:Y:S01]  /*112150*/  LDS R86, [R0+UR10+0x19380] ;  /* 0x0193800a00567984 */ /* 0x000e620008000800 */
[----:B--2---:R-:W-:Y:S03]  /*112160*/  HMMA.1688.F32.TF32 R88, R136, R194, R88 ;  /* 0x000000c28858723c */ /* 0x004fe60000081058 */
[----:B------:R-:W2:Y:S04]  /*112170*/  LDL.64 R194, [R1+0x11c8] ;  /* 0x0011c80001c27983 */ /* 0x000ea80000100a00 */
[----:B------:R-:W4:Y:S04]  /*112180*/  LDL.LU.64 R228, [R1+0x11b0] ;  /* 0x0011b00001e47983 */ /* 0x000f280000300a00 */
[----:B------:R-:W2:Y:S04]  /*112190*/  LDL.64 R230, [R1+0x11b8] ;  /* 0x0011b80001e67983 */ /* 0x000ea80000100a00 */
[----:B------:R-:W2:Y:S04]  /*1121a0*/  LDL.LU.64 R188, [R1+0x1310] ;  /* 0x0013100001bc7983 */ /* 0x000ea80000300a00 */
[----:B------:R-:W4:Y:S04]  /*1121b0*/  LDL.64 R190, [R1+0x1318] ;  /* 0x0013180001be7983 */ /* 0x000f280000100a00 */
[----:B------:R-:W4:Y:S04]  /*1121c0*/  LDL.LU.64 R184, [R1+0x1280] ;  /* 0x0012800001b87983 */ /* 0x000f280000300a00 */
        /* <DEDUP_REMOVED lines=15> */
[----:B------:R-:W4:Y:S01]  /*1122c0*/  LDL.LU.64 R136, [R1+0x12a0] ;  /* 0x0012a00001887983 */ /* 0x000f220000300a00 */
[C---:B-1----:R-:W-:Y:S08]  /*1122d0*/  HMMA.1688.F32.TF32 R32, R84.reuse, R196, R112 ;  /* 0x000000c45420723c */ /* 0x042ff00000081070 */
[C---:B---3--:R-:W-:Y:S08]  /*1122e0*/  HMMA.1688.F32.TF32 R128, R84.reuse, R216, R128 ;  /* 0x000000d85480723c */ /* 0x048ff00000081080 */
[----:B------:R-:W-:Y:S01]  /*1122f0*/  HMMA.1688.F32.TF32 R112, R84, R220, R116 ;  /* 0x000000dc5470723c */ /* 0x000fe20000081074 */
[----:B------:R-:W3:Y:S01]  /*112300*/  LDL.64 R138, [R1+0x12a8] ;  /* 0x0012a800018a7983 */ /* 0x000ee20000100a00 */
[----:B------:R-:W-:Y:S01]  /*112310*/  MOV R240, R3 ;  /* 0x0000000300f07202 */ /* 0x000fe20000000f00 */
[----:B------:R-:W-:-:S05]  /*112320*/  IMAD.MOV.U32 R241, RZ, RZ, R252 ;  /* 0x000000fffff17224 */ /* 0x000fca00078e00fc */
[----:B--2---:R-:W-:-:S15]  /*112330*/  HMMA.1688.F32.TF32 R132, R84, R188, R132 ;  /* 0x000000bc5484723c */ /* 0x004fde0000081084 */
[----:B------:R-:W-:-:S04]  /*112340*/  NOP ;  /* 0x0000000000007918 */ /* 0x000fc80000000000 */
[----:B------:R-:W-:Y:S04]  /*112350*/  STL.64 [R1+0x27f0], R132 ;  /* 0x0027f08401007387 */ /* 0x000fe80000100a00 */
[----:B------:R-:W-:Y:S04]  /*112360*/  STL.64 [R1+0x27f8], R134 ;  /* 0x0027f88601007387 */ /* 0x000fe80000100a00 */
[----:B------:R-:W-:Y:S04]  /*112370*/  STL.64 [R1+0x27e0], R32 ;  /* 0x0027e02001007387 */ /* 0x000fe80000100a00 */
[----:B------:R1:W-:Y:S04]  /*112380*/  STL.64 [R1+0x27e8], R34 ;  /* 0x0027e82201007387 */ /* 0x0003e80000100a00 */
[----:B------:R-:W-:Y:S01]  /*112390*/  STL.64 [R1+0x27d0], R128 ;  /* 0x0027d08001007387 */ /* 0x000fe20000100a00 */
[C---:B-1----:R-:W-:Y:S03]  /*1123a0*/  HMMA.1688.F32.TF32 R32, R84.reuse, R236, R124 ;  /* 0x000000ec5420723c */ /* 0x042fe6000008107c */
[----:B------:R-:W-:Y:S04]  /*1123b0*/  STL.64 [R1+0x27d8], R130 ;  /* 0x0027d88201007387 */ /* 0x000fe80000100a00 */
[----:B------:R-:W-:Y:S04]  /*1123c0*/  STL.64 [R1+0x27c0], R112 ;  /* 0x0027c07001007387 */ /* 0x000fe80000100a00 */
[----:B------:R1:W-:Y:S04]  /*1123d0*/  STL.64 [R1+0x27c8], R114 ;  /* 0x0027c87201007387 */ /* 0x0003e80000100a00 */
[----:B------:R-:W2:Y:S01]  /*1123e0*/  LDL.LU R3, [R1+0x8954] ;  /* 0x0089540001037983 */ /* 0x000ea20000300800 */
[C---:B-1----:R-:W-:Y:S03]  /*1123f0*/  HMMA.1688.F32.TF32 R112, R84.reuse, R208, R120 ;  /* 0x000000d05470723c */ /* 0x042fe60000081078 */
[----:B------:R-:W-:Y:S04]  /*112400*/  STL.64 [R1+0x27b0], R32 ;  /* 0x0027b02001007387 */ /* 0x000fe80000100a00 */
[----:B------:R1:W-:Y:S04]  /*112410*/  STL.64 [R1+0x27b8], R34 ;  /* 0x0027b82201007387 */ /* 0x0003e80000100a00 */
[----:B------:R-:W2:Y:S04]  /*112420*/  LDL.LU R252, [R1+0x8950] ;  /* 0x0089500001fc7983 */ /* 0x000ea80000300800 */
        /* <DEDUP_REMOVED lines=9> */
[----:B------:R-:W2:Y:S01]  /*1124c0*/  LDL.64 R154, [R1+0x1578] ;  /* 0x00157800019a7983 */ /* 0x000ea20000100a00 */
[C---:B-1----:R-:W-:Y:S03]  /*1124d0*/  HMMA.1688.F32.TF32 R32, R84.reuse, R232, R56 ;  /* 0x000000e85420723c */ /* 0x042fe60000081038 */
[----:B------:R-:W2:Y:S04]  /*1124e0*/  LDL.LU.64 R116, [R1+0x1340] ;  /* 0x0013400001747983 */ /* 0x000ea80000300a00 */
[----:B------:R-:W-:Y:S04]  /*1124f0*/  STL.64 [R1+0x27a0], R112 ;  /* 0x0027a07001007387 */ /* 0x000fe80000100a00 */
[----:B------:R4:W-:Y:S04]  /*112500*/  STL.64 [R1+0x27a8], R114 ;  /* 0x0027a87201007387 */ /* 0x0009e80000100a00 */
[----:B------:R-:W2:Y:S01]  /*112510*/  LDL.64 R118, [R1+0x1348] ;  /* 0x0013480001767983 */ /* 0x000ea20000100a00 */
[C---:B----4-:R-:W-:Y:S03]  /*112520*/  HMMA.1688.F32.TF32 R112, R84.reuse, R136, R92 ;  /* 0x000000885470723c */ /* 0x050fe6000008105c */
[----:B------:R-:W-:Y:S04]  /*112530*/  STL.64 [R1+0x2790], R32 ;  /* 0x0027902001007387 */ /* 0x000fe80000100a00 */
[----:B------:R1:W-:Y:S04]  /*112540*/  STL.64 [R1+0x2798], R34 ;  /* 0x0027982201007387 */ /* 0x0003e80000100a00 */
[----:B------:R-:W4:Y:S04]  /*112550*/  LDL.LU.64 R140, [R1+0x1350] ;  /* 0x00135000018c7983 */ /* 0x000f280000300a00 */
[----:B------:R-:W2:Y:S04]  /*112560*/  LDL.64 R142, [R1+0x1358] ;  /* 0x00135800018e7983 */ /* 0x000ea80000100a00 */
[----:B------:R-:W2:Y:S04]  /*112570*/  LDL.LU.64 R56, [R1+0x11a0] ;  /* 0x0011a00001387983 */ /* 0x000ea80000300a00 */
[----:B------:R-:W2:Y:S01]  /*112580*/  LDL.64 R58, [R1+0x11a8] ;  /* 0x0011a800013a7983 */ /* 0x000ea20000100a00 */
[C---:B-1----:R-:W-:Y:S03]  /*112590*/  HMMA.1688.F32.TF32 R32, R84.reuse, R184, R100 ;  /* 0x000000b85420723c */ /* 0x042fe60000081064 */
[----:B------:R-:W-:Y:S04]  /*1125a0*/  STL.64 [R1+0x2780], R112 ;  /* 0x0027807001007387 */ /* 0x000fe80000100a00 */
[----:B------:R-:W-:Y:S04]  /*1125b0*/  STL.64 [R1+0x2788], R114 ;  /* 0x0027887201007387 */ /* 0x000fe80000100a00 */
[----:B------:R-:W2:Y:S01]  /*1125c0*/  LDL.LU.64 R100, [R1+0x1230] ;  /* 0x0012300001647983 */ /* 0x000ea20000300a00 */
[----:B------:R-:W-:-:S15]  /*1125d0*/  HMMA.1688.F32.TF32 R92, R84, R148, R96 ;  /* 0x00000094545c723c */ /* 0x000fde0000081060 */
[----:B------:R-:W-:-:S04]  /*1125e0*/  NOP ;  /* 0x0000000000007918 */ /* 0x000fc80000000000 */
[----:B------:R-:W-:Y:S04]  /*1125f0*/  STL.64 [R1+0x2770], R92 ;  /* 0x0027705c01007387 */ /* 0x000fe80000100a00 */
[----:B------:R1:W-:Y:S02]  /*112600*/  STL.64 [R1+0x2778], R94 ;  /* 0x0027785e01007387 */ /* 0x0003e40000100a00 */
[C---:B-1----:R-:W-:Y:S02]  /*112610*/  HMMA.1688.F32.TF32 R92, R84.reuse, R172, R104 ;  /* 0x000000ac545c723c */ /* 0x042fe40000081068 */
[----:B------:R-:W-:Y:S04]  /*112620*/  STL.64 [R1+0x2760], R32 ;  /* 0x0027602001007387 */ /* 0x000fe80000100a00 */
[----:B------:R-:W-:Y:S04]  /*112630*/  STL.64 [R1+0x2768], R34 ;  /* 0x0027682201007387 */ /* 0x000fe80000100a00 */
[----:B------:R-:W3:Y:S04]  /*112640*/  LDL.64 R102, [R1+0x1238] ;  /* 0x0012380001667983 */ /* 0x000ee80000100a00 */
[----:B------:R-:W3:Y:S04]  /*112650*/  LDL.LU.64 R104, [R1+0x1360] ;  /* 0x0013600001687983 */ /* 0x000ee80000300a00 */
[----:B------:R-:W3:Y:S04]  /*112660*/  LDL.64 R106, [R1+0x1368] ;  /* 0x00136800016a7983 */ /* 0x000ee80000100a00 */
        /* <DEDUP_REMOVED lines=10> */
[----:B------:R1:W-:Y:S02]  /*112710*/  STL.64 [R1+0x2728], R6 ;  /* 0x0027280601007387 */ /* 0x0003e40000100a00 */
[----:B-1----:R-:W-:Y:S01]  /*112720*/  HMMA.1688.F32.TF32 R4, R84, R200, R12 ;  /* 0x000000c85404723c */ /* 0x002fe2000008100c */
[----:B------:R-:W-:-:S05]  /*112730*/  LOP3.LUT R245, R0, 0x60, RZ, 0x3c, !PT ;  /* 0x0000006000f57812 */ /* 0x000fca00078e3cff */
[----:B------:R-:W-:Y:S04]  /*112740*/  LDS R33, [R245+UR10+0x1a180] ;  /* 0x01a1800af5217984 */ /* 0x000fe80008000800 */
[----:B------:R-:W-:Y:S01]  /*112750*/  LDS R35, [R245+UR10+0x1b180] ;  /* 0x01b1800af5237984 */ /* 0x000fe20008000800 */
[C---:B--2---:R-:W-:Y:S08]  /*112760*/  HMMA.1688.F32.TF32 R80, R84.reuse, R100, R8 ;  /* 0x000000645450723c */ /* 0x044ff00000081008 */
[C---:B------:R-:W-:Y:S11]  /*112770*/  HMMA.1688.F32.TF32 R8, R84.reuse, R160, R76 ;  /* 0x000000a05408723c */ /* 0x040ff6000008104c */
[----:B------:R-:W-:Y:S04]  /*112780*/  STL.64 [R1+0x2710], R80 ;  /* 0x0027105001007387 */ /* 0x000fe80000100a00 */
[----:B------:R-:W-:Y:S04]  /*112790*/  STL.64 [R1+0x2718], R82 ;  /* 0x0027185201007387 */ /* 0x000fe80000100a00 */
        /* <DEDUP_REMOVED lines=50> */
[C---:B------:R-:W-:Y:S08]  /*112ac0*/  HMMA.1688.F32.TF32 R20, R84.reuse, R204, R20 ;  /* 0x000000cc5414723c */ /* 0x040ff00000081014 */
[----:B------:R-:W-:Y:S01]  /*112ad0*/  HMMA.1688.F32.TF32 R16, R84, R176, R24 ;  /* 0x000000b05410723c */ /* 0x000fe20000081018 */
[----:B------:R-:W-:-:S02]  /*112ae0*/  IMAD.MOV.U32 R113, RZ, RZ, R252 ;  /* 0x000000ffff717224 */ /* 0x000fc400078e00fc */
[----:B------:R-:W-:Y:S01]  /*112af0*/  IMAD.MOV.U32 R114, RZ, RZ, R3 ;  /* 0x000000ffff727224 */ /* 0x000fe200078e0003 */
[----:B------:R-:W2:Y:S04]  /*112b00*/  LDL.LU R252, [R1+0x894c] ;  /* 0x00894c0001fc7983 */ /* 0x000ea80000300800 */
[----:B------:R-:W2:Y:S01]  /*112b10*/  LDL.LU R3, [R1+0x8948] ;  /* 0x0089480001037983 */ /* 0x000ea20000300800 */
[----:B------:R-:W-:-:S03]  /*112b20*/  IMAD.MOV.U32 R115, RZ, RZ, R2 ;  /* 0x000000ffff737224 */ /* 0x000fc600078e0002 */
[----:B------:R-:W2:Y:S04]  /*112b30*/  LDL.LU R2, [R1+0x8944] ;  /* 0x0089440001027983 */ /* 0x000ea80000300800 */
        /* <DEDUP_REMOVED lines=17> */
[----:B----4-:R-:W-:Y:S01]  /*112c50*/  HMMA.1688.F32.TF32 R16, R84, R128, R48 ;  /* 0x000000805410723c */ /* 0x010fe20000081030 */
[----:B------:R-:W-:-:S05]  /*112c60*/  LOP3.LUT R213, R0, 0x40, RZ, 0x3c, !PT ;  /* 0x0000004000d57812 */ /* 0x000fca00078e3cff */
[----:B------:R-:W-:Y:S04]  /*112c70*/  LDS R32, [R213+UR10+0x1a180] ;  /* 0x01a1800ad5207984 */ /* 0x000fe80008000800 */
[----:B------:R-:W2:Y:S04]  /*112c80*/  LDS R34, [R213+UR10+0x1b180] ;  /* 0x01b1800ad5227984 */ /* 0x000ea80008000800 */
        /* <DEDUP_REMOVED lines=27> */
[----:B------:R-:W3:Y:S01]  /*112e40*/  LDS R6, [R0+UR10+0x1b200] ;  /* 0x01b2000a00067984 */ /* 0x000ee20008000800 */
[C---:B--2---:R-:W-:Y:S08]  /*112e50*/  HMMA.1688.F32.TF32 R8, R32.reuse, R218, R8 ;  /* 0x000000da2008723c */ /* 0x044ff00000081008 */
[C---:B-1----:R-:W-:Y:S08]  /*112e60*/  HMMA.1688.F32.TF32 R16, R32.reuse, R190, R12 ;  /* 0x000000be2010723c */ /* 0x042ff0000008100c */
[C---:B------:R-:W-:Y:S11]  /*112e70*/  HMMA.1688.F32.TF32 R12, R32.reuse, R198, R76 ;  /* 0x000000c6200c723c */ /* 0x040ff6000008104c */
        /* <DEDUP_REMOVED lines=10> */
[----:B------:R1:W-:Y:S04]  /*112f20*/  STL.64 [R1+0x28], R18 ;  /* 0x0000281201007387 */ /* 0x0003e80000100a00 */
[----:B------:R-:W-:Y:S04]  /*112f30*/  STL.64 [R1+0x10], R12 ;  /* 0x0000100c01007387 */ /* 0x000fe80000100a00 */
[----:B------:R-:W-:Y:S04]  /*112f40*/  STL.64 [R1+0x18], R14 ;  /* 0x0000180e01007387 */ /* 0x000fe80000100a00 */
[----:B------:R-:W-:Y:S04]  /*112f50*/  STL.64 [R1], R8 ;  /* 0x0000000801007387 */ /* 0x000fe80000100a00 */
[----:B------:R2:W-:Y:S01]  /*112f60*/  STL.64 [R1+0x8], R10 ;  /* 0x0000080a01007387 */ /* 0x0005e20000100a00 */
[C---:B-1----:R-:W-:Y:S08]  /*112f70*/  HMMA.1688.F32.TF32 R16, R32.reuse, R186, R92 ;  /* 0x000000ba2010723c */ /* 0x042ff0000008105c */
        /* <DEDUP_REMOVED lines=19> */
[----:B------:R-:W2:Y:S04]  /*1130b0*/  LDL.64 R182, [R1+0x1248] ;  /* 0x0012480001b67983 */ /* 0x000ea80000100a00 */
        /* <DEDUP_REMOVED lines=15> */
[----:B------:R-:W-:-:S02]  /*1131b0*/  IMAD.MOV.U32 R53, RZ, RZ, R130 ;  /* 0x000000ffff357224 */ /* 0x000fc400078e0082 */
[----:B------:R-:W-:Y:S01]  /*1131c0*/  IMAD.MOV.U32 R52, RZ, RZ, R131 ;  /* 0x000000ffff347224 */ /* 0x000fe200078e0083 */
[----:B------:R-:W-:Y:S01]  /*1131d0*/  MOV R61, R154 ;  /* 0x0000009a003d7202 */ /* 0x000fe20000000f00 */
[----:B------:R-:W-:Y:S01]  /*1131e0*/  IMAD.MOV.U32 R60, RZ, RZ, R155 ;  /* 0x000000ffff3c7224 */ /* 0x000fe200078e009b */
[----:B------:R-:W-:Y:S04]  /*1131f0*/  LDS R215, [R212+UR10+0x1b280] ;  /* 0x01b2800ad4d77984 */ /* 0x000fe80008000800 */
[----:B------:R-:W-:Y:S01]  /*113200*/  LDS R214, [R0+UR10+0x1b280] ;  /* 0x01b2800a00d67984 */ /* 0x000fe20008000800 */
[C---:B-1----:R-:W-:Y:S08]  /*113210*/  HMMA.1688.F32.TF32 R12, R32.reuse, R166, R120 ;  /* 0x000000a6200c723c */ /* 0x042ff00000081078 */
[C---:B--2---:R-:W-:Y:S01]  /*113220*/  HMMA.1688.F32.TF32 R8, R32.reuse, R182, R112 ;  /* 0x000000b62008723c */ /* 0x044fe20000081070 */
[----:B------:R-:W2:Y:S10]  /*113230*/  LDL.LU R112, [R1+0x29f0] ;  /* 0x0029f00001707983 */ /* 0x000eb40000300800 */
        /* <DEDUP_REMOVED lines=47> */
[----:B--2---:R-:W-:Y:S01]  /*113530*/  HMMA.1688.F32.TF32 R24, R32, R102, R8 ;  /* 0x000000662018723c */ /* 0x004fe20000081008 */
[----:B------:R-:W-:Y:S01]  /*113540*/  MOV R11, R102 ;  /* 0x00000066000b7202 */ /* 0x000fe20000000f00 */
[----:B------:R-:W-:-:S15]  /*113550*/  IMAD.MOV.U32 R10, RZ, RZ, R103 ;  /* 0x000000ffff0a7224 */ /* 0x000fde00078e0067 */
[----:B------:R-:W-:Y:S02]  /*113560*/  NOP ;  /* 0x0000000000007918 */ /* 0x000fe40000000000 */
[----:B------:R-:W-:Y:S04]  /*113570*/  STL.64 [R1+0x170], R24 ;  /* 0x0001701801007387 */ /* 0x000fe80000100a00 */
[----:B------:R4:W-:Y:S04]  /*113580*/  STL.64 [R1+0x178], R26 ;  /* 0x0001781a01007387 */ /* 0x0009e80000100a00 */
[----:B------:R-:W2:Y:S01]  /*113590*/  LDL.LU R100, [R1+0x29d0] ;  /* 0x0029d00001647983 */ /* 0x000ea20000300800 */
[C---:B----4-:R-:W-:Y:S08]  /*1135a0*/  HMMA.1688.F32.TF32 R24, R32.reuse, R162, R96 ;  /* 0x000000a22018723c */ /* 0x050ff00000081060 */
[C---:B---3--:R-:W-:Y:S11]  /*1135b0*/  HMMA.1688.F32.TF32 R28, R32.reuse, R202, R92 ;  /* 0x000000ca201c723c */ /* 0x048ff6000008105c */
[----:B------:R-:W-:Y:S04]  /*1135c0*/  STL.64 [R1+0x160], R24 ;  /* 0x0001601801007387 */ /* 0x000fe80000100a00 */
[----:B------:R1:W-:Y:S04]  /*1135d0*/  STL.64 [R1+0x168], R26 ;  /* 0x0001681a01007387 */ /* 0x0003e80000100a00 */
[----:B------:R-:W2:Y:S04]  /*1135e0*/  LDL.LU R101, [R1+0x29d4] ;  /* 0x0029d40001657983 */ /* 0x000ea80000300800 */
[----:B------:R-:W2:Y:S01]  /*1135f0*/  LDL.LU R102, [R1+0x29d8] ;  /* 0x0029d80001667983 */ /* 0x000ea20000300800 */
[C---:B-1----:R-:W-:Y:S03]  /*113600*/  HMMA.1688.F32.TF32 R24, R32.reuse, R170, R120 ;  /* 0x000000aa2018723c */ /* 0x042fe60000081078 */
[----:B------:R-:W2:Y:S04]  /*113610*/  LDL.LU R103, [R1+0x29dc] ;  /* 0x0029dc0001677983 */ /* 0x000ea80000300800 */
[----:B------:R-:W3:Y:S01]  /*113620*/  LDL.LU R96, [R1+0x29c0] ;  /* 0x0029c00001607983 */ /* 0x000ee20000300800 */
[C---:B------:R-:W-:Y:S03]  /*113630*/  HMMA.1688.F32.TF32 R12, R32.reuse, R226, R12 ;  /* 0x000000e2200c723c */ /* 0x040fe6000008100c */
[----:B------:R-:W3:Y:S04]  /*113640*/  LDL.LU R97, [R1+0x29c4] ;  /* 0x0029c40001617983 */ /* 0x000ee80000300800 */
[----:B------:R-:W3:Y:S01]  /*113650*/  LDL.LU R98, [R1+0x29c8] ;  /* 0x0029c80001627983 */ /* 0x000ee20000300800 */
[C---:B------:R-:W-:Y:S03]  /*113660*/  HMMA.1688.F32.TF32 R16, R32.reuse, R178, R16 ;  /* 0x000000b22010723c */ /* 0x040fe60000081010 */
[----:B------:R-:W3:Y:S04]  /*113670*/  LDL.LU R99, [R1+0x29cc] ;  /* 0x0029cc0001637983 */ /* 0x000ee80000300800 */
[----:B------:R-:W4:Y:S01]  /*113680*/  LDL.LU R92, [R1+0x29b0] ;  /* 0x0029b000015c7983 */ /* 0x000f220000300800 */
[C---:B------:R-:W-:Y:S03]  /*113690*/  HMMA.1688.F32.TF32 R20, R32.reuse, R206, R20 ;  /* 0x000000ce2014723c */ /* 0x040fe60000081014 */
[----:B------:R-:W-:Y:S04]  /*1136a0*/  STL.64 [R1+0x150], R28 ;  /* 0x0001501c01007387 */ /* 0x000fe80000100a00 */
[----:B------:R-:W-:Y:S04]  /*1136b0*/  STL.64 [R1+0x158], R30 ;  /* 0x0001581e01007387 */ /* 0x000fe80000100a00 */
        /* <DEDUP_REMOVED lines=27> */
[----:B------:R-:W4:Y:S01]  /*113870*/  LDL.LU R115, [R1+0x299c] ;  /* 0x00299c0001737983 */ /* 0x000f220000300800 */
[----:B-1----:R-:W-:-:S15]  /*113880*/  HMMA.1688.F32.TF32 R12, R32, R126, R88 ;  /* 0x0000007e200c723c */ /* 0x002fde0000081058 */
[----:B------:R-:W-:-:S04]  /*113890*/  NOP ;  /* 0x0000000000007918 */ /* 0x000fc80000000000 */
[----:B------:R-:W-:Y:S01]  /*1138a0*/  IMAD.MOV.U32 R248, RZ, RZ, R12 ;  /* 0x000000fffff87224 */ /* 0x000fe200078e000c */
[----:B------:R-:W-:Y:S01]  /*1138b0*/  MOV R251, R15 ;  /* 0x0000000f00fb7202 */ /* 0x000fe20000000f00 */
[----:B------:R-:W-:Y:S02]  /*1138c0*/  IMAD.MOV.U32 R249, RZ, RZ, R13 ;  /* 0x000000fffff97224 */ /* 0x000fe400078e000d */
[----:B------:R-:W-:Y:S02]  /*1138d0*/  IMAD.MOV.U32 R250, RZ, RZ, R14 ;  /* 0x000000fffffa7224 */ /* 0x000fe400078e000e */
[----:B------:R1:W-:Y:S04]  /*1138e0*/  STL [R1+0x91bc], R251 ;  /* 0x0091bcfb01007387 */ /* 0x0003e80000100800 */
[----:B------:R1:W-:Y:S04]  /*1138f0*/  STL [R1+0x91b8], R250 ;  /* 0x0091b8fa01007387 */ /* 0x0003e80000100800 */
[----:B------:R1:W-:Y:S04]  /*113900*/  STL [R1+0x91b4], R249 ;  /* 0x0091b4f901007387 */ /* 0x0003e80000100800 */
[----:B------:R1:W-:Y:S01]  /*113910*/  STL [R1+0x91b0], R248 ;  /* 0x0091b0f801007387 */ /* 0x0003e20000100800 */
[----:B------:R-:W-:Y:S01]  /*113920*/  MOV R9, R118 ;  /* 0x0000007600097202 */ /* 0x000fe20000000f00 */
[----:B------:R-:W-:Y:S01]  /*113930*/  IMAD.MOV.U32 R8, RZ, RZ, R119 ;  /* 0x000000ffff087224 */ /* 0x000fe200078e0077 */
[C---:B--2---:R-:W-:Y:S08]  /*113940*/  HMMA.1688.F32.TF32 R16, R32.reuse, R130, R100 ;  /* 0x000000822010723c */ /* 0x044ff00000081064 */
[----:B---3--:R-:W-:Y:S11]  /*113950*/  HMMA.1688.F32.TF32 R12, R32, R134, R96 ;  /* 0x00000086200c723c */ /* 0x008ff60000081060 */
[----:B------:R-:W-:Y:S04]  /*113960*/  STL.64 [R1+0xc0], R16 ;  /* 0x0000c01001007387 */ /* 0x000fe80000100a00 */
[----:B------:R4:W-:Y:S04]  /*113970*/  STL.64 [R1+0xc8], R18 ;  /* 0x0000c81201007387 */ /* 0x0009e80000100a00 */
[----:B-1----:R-:W-:-:S02]  /*113980*/  IMAD.MOV.U32 R251, RZ, RZ, R12 ;  /* 0x000000fffffb7224 */ /* 0x002fc400078e000c */
[----:B------:R-:W-:Y:S02]  /*113990*/  IMAD.MOV.U32 R250, RZ, RZ, R13 ;  /* 0x000000fffffa7224 */ /* 0x000fe400078e000d */
[----:B------:R-:W-:Y:S02]  /*1139a0*/  IMAD.MOV.U32 R249, RZ, RZ, R14 ;  /* 0x000000fffff97224 */ /* 0x000fe400078e000e */
[----:B------:R-:W-:Y:S01]  /*1139b0*/  IMAD.MOV.U32 R248, RZ, RZ, R15 ;  /* 0x000000fffff87224 */ /* 0x000fe200078e000f */
[C---:B----4-:R-:W-:Y:S08]  /*1139c0*/  HMMA.1688.F32.TF32 R16, R32.reuse, R158, R92 ;  /* 0x0000009e2010723c */ /* 0x050ff0000008105c */
[----:B------:R-:W-:Y:S01]  /*1139d0*/  HMMA.1688.F32.TF32 R12, R32, R118, R120 ;  /* 0x00000076200c723c */ /* 0x000fe20000081078 */
[----:B------:R1:W-:Y:S04]  /*1139e0*/  STL [R1+0x91cc], R248 ;  /* 0x0091ccf801007387 */ /* 0x0003e80000100800 */
[----:B------:R2:W-:Y:S04]  /*1139f0*/  STL [R1+0x91c8], R249 ;  /* 0x0091c8f901007387 */ /* 0x0005e80000100800 */
[----:B------:R3:W-:Y:S04]  /*113a00*/  STL [R1+0x91c4], R251 ;  /* 0x0091c4fb01007387 */ /* 0x0007e80000100800 */
[----:B------:R4:W-:Y:S06]  /*113a10*/  STL [R1+0x91c0], R250 ;  /* 0x0091c0fa01007387 */ /* 0x0009ec0000100800 */
[----:B------:R-:W-:Y:S01]  /*113a20*/  IMAD.MOV.U32 R244, RZ, RZ, R12 ;  /* 0x000000fffff47224 */ /* 0x000fe200078e000c */
[----:B------:R-:W-:Y:S01]  /*113a30*/  MOV R247, R15 ;  /* 0x0000000f00f77202 */ /* 0x000fe20000000f00 */
[----:B------:R-:W-:-:S02]  /*113a40*/  IMAD.MOV.U32 R245, RZ, RZ, R13 ;  /* 0x000000fffff57224 */ /* 0x000fc400078e000d */
[----:B------:R-:W-:Y:S01]  /*113a50*/  IMAD.MOV.U32 R246, RZ, RZ, R14 ;  /* 0x000000fffff67224 */ /* 0x000fe200078e000e */
[----:B------:R-:W-:Y:S04]  /*113a60*/  STL.64 [R1+0xa0], R16 ;  /* 0x0000a01001007387 */ /* 0x000fe80000100a00 */
[----:B------:R-:W-:Y:S04]  /*113a70*/  STL.64 [R1+0xa8], R18 ;  /* 0x0000a81201007387 */ /* 0x000fe80000100a00 */
[----:B------:R1:W-:Y:S04]  /*113a80*/  STL [R1+0x91dc], R247 ;  /* 0x0091dcf701007387 */ /* 0x0003e80000100800 */
[----:B------:R-:W-:Y:S04]  /*113a90*/  STL [R1+0x91d8], R246 ;  /* 0x0091d8f601007387 */ /* 0x000fe80000100800 */
[----:B------:R-:W-:Y:S04]  /*113aa0*/  STL [R1+0x91d4], R245 ;  /* 0x0091d4f501007387 */ /* 0x000fe80000100800 */
[----:B------:R1:W-:Y:S01]  /*113ab0*/  STL [R1+0x91d0], R244 ;  /* 0x0091d0f401007387 */ /* 0x0003e20000100800 */
        /* <DEDUP_REMOVED lines=9> */
[----:B-1----:R-:W-:-:S03]  /*113b50*/  IMAD.MOV.U32 R248, RZ, RZ, R12 ;  /* 0x000000fffff87224 */ /* 0x002fc600078e000c */
[----:B------:R-:W4:Y:S01]  /*113b60*/  LDL.LU R96, [R1+0x8b0] ;  /* 0x0008b00001607983 */ /* 0x000f220000300800 */
[----:B--2---:R-:W-:-:S03]  /*113b70*/  IMAD.MOV.U32 R249, RZ, RZ, R13 ;  /* 0x000000fffff97224 */ /* 0x004fc600078e000d */
[----:B------:R-:W2:Y:S01]  /*113b80*/  LDL.LU R97, [R1+0x8b4] ;  /* 0x0008b40001617983 */ /* 0x000ea20000300800 */
[----:B---3--:R-:W-:-:S03]  /*113b90*/  MOV R251, R14 ;  /* 0x0000000e00fb7202 */ /* 0x008fc60000000f00 */
[----:B------:R-:W2:Y:S01]  /*113ba0*/  LDL.LU R98, [R1+0x8b8] ;  /* 0x0008b80001627983 */ /* 0x000ea20000300800 */
[----:B----4-:R-:W-:-:S03]  /*113bb0*/  IMAD.MOV.U32 R250, RZ, RZ, R15 ;  /* 0x000000fffffa7224 */ /* 0x010fc600078e000f */
        /* <DEDUP_REMOVED lines=35> */
[----:B------:R-:W-:Y:S04]  /*113df0*/  STL.64 [R1+0x91e8], R250 ;  /* 0x0091e8fa01007387 */ /* 0x000fe80000100a00 */
[----:B------:R-:W-:Y:S01]  /*113e00*/  STL.64 [R1+0x91e0], R248 ;  /* 0x0091e0f801007387 */ /* 0x000fe20000100a00 */
[----:B---3--:R-:W-:-:S15]  /*113e10*/  HMMA.1688.F32.TF32 R12, R32, R106, R12 ;  /* 0x0000006a200c723c */ /* 0x008fde000008100c */
[----:B------:R-:W-:-:S04]  /*113e20*/  NOP ;  /* 0x0000000000007918 */ /* 0x000fc80000000000 */
[----:B------:R-:W-:Y:S01]  /*113e30*/  IMAD.MOV.U32 R247, RZ, RZ, R12 ;  /* 0x000000fffff77224 */ /* 0x000fe200078e000c */
[----:B------:R-:W-:Y:S01]  /*113e40*/  MOV R244, R15 ;  /* 0x0000000f00f47202 */ /* 0x000fe20000000f00 */
[----:B------:R-:W-:Y:S02]  /*113e50*/  IMAD.MOV.U32 R246, RZ, RZ, R13 ;  /* 0x000000fffff67224 */ /* 0x000fe400078e000d */
[----:B------:R-:W-:Y:S02]  /*113e60*/  IMAD.MOV.U32 R245, RZ, RZ, R14 ;  /* 0x000000fffff57224 */ /* 0x000fe400078e000e */
[----:B--2---:R-:W-:Y:S01]  /*113e70*/  HMMA.1688.F32.TF32 R12, R32, R154, R76 ;  /* 0x0000009a200c723c */ /* 0x004fe2000008104c */
[----:B------:R-:W-:-:S15]  /*113e80*/  STL.64 [R1+0x91f8], R246 ;  /* 0x0091f8f601007387 */ /* 0x000fde0000100a00 */
[----:B------:R-:W-:-:S03]  /*113e90*/  NOP ;  /* 0x0000000000007918 */ /* 0x000fc60000000000 */
[----:B------:R-:W-:Y:S01]  /*113ea0*/  IMAD.MOV.U32 R240, RZ, RZ, R12 ;  /* 0x000000fffff07224 */ /* 0x000fe200078e000c */
[----:B------:R-:W-:Y:S01]  /*113eb0*/  MOV R242, R14 ;  /* 0x0000000e00f27202 */ /* 0x000fe20000000f00 */
[----:B------:R-:W-:Y:S02]  /*113ec0*/  IMAD.MOV.U32 R241, RZ, RZ, R13 ;  /* 0x000000fffff17224 */ /* 0x000fe400078e000d */
[----:B------:R-:W-:Y:S02]  /*113ed0*/  IMAD.MOV.U32 R243, RZ, RZ, R15 ;  /* 0x000000fffff37224 */ /* 0x000fe400078e000f */
[C---:B----4-:R-:W-:Y:S01]  /*113ee0*/  HMMA.1688.F32.TF32 R12, R4.reuse, R190, R80 ;  /* 0x000000be040c723c */ /* 0x050fe20000081050 */
[----:B------:R-:W-:Y:S04]  /*113ef0*/  STL.64 [R1+0x91f0], R244 ;  /* 0x0091f0f401007387 */ /* 0x000fe80000100a00 */
[----:B------:R-:W-:Y:S03]  /*113f00*/  STL.64 [R1+0x9208], R242 ;  /* 0x009208f201007387 */ /* 0x000fe60000100a00 */
[C---:B------:R-:W-:Y:S01]  /*113f10*/  HMMA.1688.F32.TF32 R20, R4.reuse, R198, R88 ;  /* 0x000000c60414723c */ /* 0x040fe20000081058 */
[----:B------:R-:W-:Y:S07]  /*113f20*/  STL.64 [R1+0x9200], R240 ;  /* 0x009200f001007387 */ /* 0x000fee0000100a00 */
[C---:B------:R-:W-:Y:S03]  /*113f30*/  HMMA.1688.F32.TF32 R16, R4.reuse, R218, R100 ;  /* 0x000000da0410723c */ /* 0x040fe60000081064 */
[----:B------:R-:W-:Y:S04]  /*113f40*/  STL.64 [R1+0x440], R12 ;  /* 0x0004400c01007387 */ /* 0x000fe80000100a00 */
[----:B------:R1:W-:Y:S02]  /*113f50*/  STL.64 [R1+0x448], R14 ;  /* 0x0004480e01007387 */ /* 0x0003e40000100a00 */
[----:B-1----:R-:W-:Y:S02]  /*113f60*/  HMMA.1688.F32.TF32 R12, R4, R222, R96 ;  /* 0x000000de040c723c */ /* 0x002fe40000081060 */
[----:B------:R-:W-:Y:S04]  /*113f70*/  STL.64 [R1+0x430], R20 ;  /* 0x0004301401007387 */ /* 0x000fe80000100a00 */
[----:B------:R-:W-:Y:S04]  /*113f80*/  STL.64 [R1+0x438], R22 ;  /* 0x0004381601007387 */ /* 0x000fe80000100a00 */
[----:B------:R-:W-:Y:S04]  /*113f90*/  STL.64 [R1+0x420], R16 ;  /* 0x0004201001007387 */ /* 0x000fe80000100a00 */
[----:B------:R1:W-:Y:S01]  /*113fa0*/  STL.64 [R1+0x428], R18 ;  /* 0x0004281201007387 */ /* 0x0003e20000100a00 */
[----:B------:R-:W-:-:S02]  /*113fb0*/  IMAD.MOV.U32 R246, RZ, RZ, R11 ;  /* 0x000000fffff67224 */ /* 0x000fc400078e000b */
[----:B------:R-:W-:Y:S01]  /*113fc0*/  IMAD.MOV.U32 R247, RZ, RZ, R10 ;  /* 0x000000fffff77224 */ /* 0x000fe200078e000a */
[----:B------:R-:W-:Y:S01]  /*113fd0*/  MOV R251, R2 ;  /* 0x0000000200fb7202 */ /* 0x000fe20000000f00 */
[----:B------:R-:W-:Y:S01]  /*113fe0*/  IMAD.MOV.U32 R242, RZ, RZ, R9 ;  /* 0x000000fffff27224 */ /* 0x000fe200078e0009 */
[----:B------:R-:W-:Y:S04]  /*113ff0*/  STL.64 [R1+0x410], R12 ;  /* 0x0004100c01007387 */ /* 0x000fe80000100a00 */
[----:B------:R2:W-:Y:S01]  /*114000*/  STL.64 [R1+0x418], R14 ;  /* 0x0004180e01007387 */ /* 0x0005e20000100a00 */
[----:B------:R-:W-:Y:S01]  /*114010*/  IMAD.MOV.U32 R243, RZ, RZ, R8 ;  /* 0x000000fffff37224 */ /* 0x000fe200078e0008 */
[C---:B-1----:R-:W-:Y:S01]  /*114020*/  HMMA.1688.F32.TF32 R16, R4.reuse, R210, R120 ;  /* 0x000000d20410723c */ /* 0x042fe20000081078 */
[----:B------:R-:W-:Y:S01]  /*114030*/  IMAD.MOV.U32 R250, RZ, RZ, R3 ;  /* 0x000000fffffa7224 */ /* 0x000fe200078e0003 */
[----:B------:R-:W-:Y:S01]  /*114040*/  LOP3.LUT R252, R0, 0x60, RZ, 0x3c, !PT ;  /* 0x0000006000fc7812 */ /* 0x000fe200078e3cff */
[----:B------:R-:W-:Y:S04]  /*114050*/  LDS R96, [R213+UR10+0x1a200] ;  /* 0x01a2000ad5607984 */ /* 0x000fe80008000800 */
[----:B------:R-:W-:Y:S01]  /*114060*/  LDS R98, [R213+UR10+0x1b200] ;  /* 0x01b2000ad5627984 */ /* 0x000fe20008000800 */
[C---:B--2---:R-:W-:Y:S03]  /*114070*/  HMMA.1688.F32.TF32 R12, R4.reuse, R238, R92 ;  /* 0x000000ee040c723c */ /* 0x044fe6000008105c */
[----:B------:R-:W-:Y:S04]  /*114080*/  LDS R97, [R252+UR10+0x1a200] ;  /* 0x01a2000afc617984 */ /* 0x000fe80008000800 */
[----:B------:R-:W1:Y:S01]  /*114090*/  LDS R99, [R252+UR10+0x1b200] ;  /* 0x01b2000afc637984 */ /* 0x000e620008000800 */
[----:B------:R-:W-:Y:S01]  /*1140a0*/  HMMA.1688.F32.TF32 R8, R4, R234, R116 ;  /* 0x000000ea0408723c */ /* 0x000fe20000081074 */
[----:B------:R-:W-:-:S02]  /*1140b0*/  IMAD.MOV.U32 R3, RZ, RZ, R174 ;  /* 0x000000ffff037224 */ /* 0x000fc400078e00ae */
[----:B------:R-:W-:Y:S01]  /*1140c0*/  LDS R213, [R212+UR10+0x1a280] ;  /* 0x01a2800ad4d57984 */ /* 0x000fe20008000800 */
[----:B------:R-:W-:-:S03]  /*1140d0*/  IMAD.MOV.U32 R2, RZ, RZ, R175 ;  /* 0x000000ffff027224 */ /* 0x000fc600078e00af */
[----:B------:R-:W2:Y:S04]  /*1140e0*/  LDS R212, [R0+UR10+0x1a280] ;  /* 0x01a2800a00d47984 */ /* 0x000ea80008000800 */
[----:B------:R-:W-:Y:S04]  /*1140f0*/  STL.64 [R1+0x400], R12 ;  /* 0x0004000c01007387 */ /* 0x000fe80000100a00 */
[----:B------:R3:W-:Y:S04]  /*114100*/  STL.64 [R1+0x408], R14 ;  /* 0x0004080e01007387 */ /* 0x0007e80000100a00 */
[----:B------:R-:W-:Y:S04]  /*114110*/  STL.64 [R1+0x3f0], R16 ;  /* 0x0003f01001007387 */ /* 0x000fe80000100a00 */
[----:B------:R-:W-:Y:S01]  /*114120*/  STL.64 [R1+0x3f8], R18 ;  /* 0x0003f81201007387 */ /* 0x000fe20000100a00 */
[C---:B---3--:R-:W-:Y:S03]  /*114130*/  HMMA.1688.F32.TF32 R12, R4.reuse, R138, R112 ;  /* 0x0000008a040c723c */ /* 0x048fe60000081070 */
[----:B------:R-:W-:Y:S04]  /*114140*/  STL.64 [R1+0x3e0], R8 ;  /* 0x0003e00801007387 */ /* 0x000fe80000100a00 */
[----:B------:R3:W-:Y:S02]  /*114150*/  STL.64 [R1+0x3e8], R10 ;  /* 0x0003e80a01007387 */ /* 0x0007e40000100a00 */
[C---:B---3--:R-:W-:Y:S10]  /*114160*/  HMMA.1688.F32.TF32 R8, R4.reuse, R150, R140 ;  /* 0x000000960408723c */ /* 0x048ff4000008108c */
[----:B------:R3:W-:Y:S04]  /*114170*/  STL.64 [R1+0x3d0], R12 ;  /* 0x0003d00c01007387 */ /* 0x0007e80000100a00 */
[----:B------:R4:W-:Y:S05]  /*114180*/  STL.64 [R1+0x3d8], R14 ;  /* 0x0003d80e01007387 */ /* 0x0009ea0000100a00 */
        /* <DEDUP_REMOVED lines=82> */
[----:B------:R-:W-:Y:S01]  /*1146b0*/  STL.64 [R1+0x3b8], R50 ;  /* 0x0003b83201007387 */ /* 0x000fe20000100a00 */
[C---:B------:R-:W-:Y:S03]  /*1146c0*/  HMMA.1688.F32.TF32 R40, R4.reuse, R146, R40 ;  /* 0x000000920428723c */ /* 0x040fe60000081028 */
[----:B------:R-:W-:Y:S04]  /*1146d0*/  STL.64 [R1+0x3a0], R32 ;  /* 0x0003a02001007387 */ /* 0x000fe80000100a00 */
[----:B------:R1:W-:Y:S02]  /*1146e0*/  STL.64 [R1+0x3a8], R34 ;  /* 0x0003a82201007387 */ /* 0x0003e40000100a00 */
[C---:B-1----:R-:W-:Y:S10]  /*1146f0*/  HMMA.1688.F32.TF32 R32, R4.reuse, R182, R24 ;  /* 0x000000b60420723c */ /* 0x042ff40000081018 */
        /* <DEDUP_REMOVED lines=10> */
[C---:B------:R-:W-:Y:S08]  /*1147a0*/  HMMA.1688.F32.TF32 R16, R4.reuse, R206, R76 ;  /* 0x000000ce0410723c */ /* 0x040ff0000008104c */
        /* <DEDUP_REMOVED lines=25> */
[----:B-1----:R-:W-:-:S15]  /*114940*/  HMMA.1688.F32.TF32 R8, R4, R126, R120 ;  /* 0x0000007e0408723c */ /* 0x002fde0000081078 */
[----:B------:R-:W-:-:S04]  /*114950*/  NOP ;  /* 0x0000000000007918 */ /* 0x000fc80000000000 */
        /* <DEDUP_REMOVED lines=10> */
[----:B-1----:R-:W-:Y:S01]  /*114a00*/  HMMA.1688.F32.TF32 R8, R4, R158, R140 ;  /* 0x0000009e0408723c */ /* 0x002fe2000008108c */
[----:B------:R-:W-:Y:S02]  /*114a10*/  IMAD.MOV.U32 R49, RZ, RZ, R158 ;  /* 0x000000ffff317224 */ /* 0x000fe400078e009e */
[----:B------:R-:W-:-:S15]  /*114a20*/  IMAD.MOV.U32 R48, RZ, RZ, R159 ;  /* 0x000000ffff307224 */ /* 0x000fde00078e009f */
[----:B------:R-:W-:Y:S01]  /*114a30*/  NOP ;  /* 0x0000000000007918 */ /* 0x000fe20000000000 */
        /* <DEDUP_REMOVED lines=19> */
[----:B------:R-:W3:Y:S01]  /*114b70*/  LDL.LU R81, [R1+0x904] ;  /* 0x0009040001517983 */ /* 0x000ee20000300800 */
[----:B------:R-:W-:-:S03]  /*114b80*/  IMAD.MOV.U32 R41, RZ, RZ, R58 ;  /* 0x000000ffff297224 */ /* 0x000fc600078e003a */
[----:B------:R-:W3:Y:S01]  /*114b90*/  LDL.LU R82, [R1+0x908] ;  /* 0x0009080001527983 */ /* 0x000ee20000300800 */
[----:B------:R-:W-:-:S03]  /*114ba0*/  IMAD.MOV.U32 R40, RZ, RZ, R59 ;  /* 0x000000ffff287224 */ /* 0x000fc600078e003b */
        /* <DEDUP_REMOVED lines=16> */
[----:B------:R-:W-:-:S03]  /*114cb0*/  MOV R47, R126 ;  /* 0x0000007e002f7202 */ /* 0x000fc60000000f00 */
[----:B------:R-:W4:Y:S01]  /*114cc0*/  LDL.LU R95, [R1+0x296c] ;  /* 0x00296c00015f7983 */ /* 0x000f220000300800 */
[----:B------:R-:W-:-:S03]  /*114cd0*/  IMAD.MOV.U32 R46, RZ, RZ, R127 ;  /* 0x000000ffff2e7224 */ /* 0x000fc600078e007f */
[----:B------:R-:W4:Y:S04]  /*114ce0*/  LDL.LU R124, [R1+0x2940] ;  /* 0x00294000017c7983 */ /* 0x000f280000300800 */
[----:B------:R-:W4:Y:S04]  /*114cf0*/  LDL.LU R125, [R1+0x2944] ;  /* 0x00294400017d7983 */ /* 0x000f280000300800 */
[----:B------:R-:W4:Y:S04]  /*114d00*/  LDL.LU R126, [R1+0x2948] ;  /* 0x00294800017e7983 */ /* 0x000f280000300800 */
[----:B------:R-:W4:Y:S01]  /*114d10*/  LDL.LU R127, [R1+0x294c] ;  /* 0x00294c00017f7983 */ /* 0x000f220000300800 */
[----:B------:R-:W-:Y:S01]  /*114d20*/  IMAD.MOV.U32 R45, RZ, RZ, R134 ;  /* 0x000000ffff2d7224 */ /* 0x000fe200078e0086 */
[----:B------:R-:W-:-:S02]  /*114d30*/  MOV R44, R135 ;  /* 0x00000087002c7202 */ /* 0x000fc40000000f00 */
        /* <DEDUP_REMOVED lines=14> */
[C---:B-1----:R-:W-:Y:S08]  /*114e20*/  HMMA.1688.F32.TF32 R8, R4.reuse, R106, R56 ;  /* 0x0000006a0408723c */ /* 0x042ff00000081038 */
[----:B----4-:R-:W-:Y:S03]  /*114e30*/  HMMA.1688.F32.TF32 R4, R4, R154, R100 ;  /* 0x0000009a0404723c */ /* 0x010fe60000081064 */
        /* <DEDUP_REMOVED lines=8> */
[----:B------:R-:W4:Y:S04]  /*114ec0*/  LDL.LU R152, [R1+0x28d0] ;  /* 0x0028d00001987983 */ /* 0x000f280000300800 */
[----:B------:R-:W4:Y:S04]  /*114ed0*/  LDL.LU R153, [R1+0x28d4] ;  /* 0x0028d40001997983 */ /* 0x000f280000300800 */
[----:B------:R-:W4:Y:S04]  /*114ee0*/  LDL.LU R154, [R1+0x28d8] ;  /* 0x0028d800019a7983 */ /* 0x000f280000300800 */
[----:B------:R-:W4:Y:S01]  /*114ef0*/  LDL.LU R155, [R1+0x28dc] ;  /* 0x0028dc00019b7983 */ /* 0x000f220000300800 */
[C---:B-1----:R-:W-:Y:S08]  /*114f00*/  HMMA.1688.F32.TF32 R12, R96.reuse, R190, R92 ;  /* 0x000000be600c723c */ /* 0x042ff0000008105c */
[C---:B--2---:R-:W-:Y:S08]  /*114f10*/  HMMA.1688.F32.TF32 R8, R96.reuse, R198, R120 ;  /* 0x000000c66008723c */ /* 0x044ff00000081078 */
[C---:B---3--:R-:W-:Y:S03]  /*114f20*/  HMMA.1688.F32.TF32 R4, R96.reuse, R218, R124 ;  /* 0x000000da6004723c */ /* 0x048fe6000008107c */
        /* <DEDUP_REMOVED lines=11> */
[----:B------:R-:W2:Y:S04]  /*114fe0*/  LDL.LU R156, [R1+0x28c0] ;  /* 0x0028c000019c7983 */ /* 0x000ea80000300800 */
[----:B------:R-:W-:Y:S04]  /*114ff0*/  STL.64 [R1+0x200], R8 ;  /* 0x0002000801007387 */ /* 0x000fe80000100a00 */
[----:B------:R1:W-:Y:S04]  /*115000*/  STL.64 [R1+0x208], R10 ;  /* 0x0002080a01007387 */ /* 0x0003e80000100a00 */
[----:B------:R-:W-:Y:S04]  /*115010*/  STL.64 [R1+0x1f0], R4 ;  /* 0x0001f00401007387 */ /* 0x000fe80000100a00 */
[----:B------:R3:W-:Y:S01]  /*115020*/  STL.64 [R1+0x1f8], R6 ;  /* 0x0001f80601007387 */ /* 0x0007e20000100a00 */
[C---:B-1----:R-:W-:Y:S03]  /*115030*/  HMMA.1688.F32.TF32 R8, R96.reuse, R234, R112 ;  /* 0x000000ea6008723c */ /* 0x042fe60000081070 */
[----:B------:R-:W2:Y:S04]  /*115040*/  LDL.LU R157, [R1+0x28c4] ;  /* 0x0028c400019d7983 */ /* 0x000ea80000300800 */
[----:B------:R-:W2:Y:S01]  /*115050*/  LDL.LU R158, [R1+0x28c8] ;  /* 0x0028c800019e7983 */ /* 0x000ea20000300800 */
[C---:B---3--:R-:W-:Y:S03]  /*115060*/  HMMA.1688.F32.TF32 R4, R96.reuse, R138, R132 ;  /* 0x0000008a6004723c */ /* 0x048fe60000081084 */
[----:B------:R-:W2:Y:S08]  /*115070*/  LDL.LU R159, [R1+0x28cc] ;  /* 0x0028cc00019f7983 */ /* 0x000eb00000300800 */
[----:B------:R-:W-:Y:S04]  /*115080*/  STL.64 [R1+0x1e0], R8 ;  /* 0x0001e00801007387 */ /* 0x000fe80000100a00 */
[----:B------:R-:W-:Y:S04]  /*115090*/  STL.64 [R1+0x1e8], R10 ;  /* 0x0001e80a01007387 */ /* 0x000fe80000100a00 */
[----:B------:R-:W-:Y:S04]  /*1150a0*/  STL.64 [R1+0x1d0], R4 ;  /* 0x0001d00401007387 */ /* 0x000fe80000100a00 */
[----:B------:R1:W-:Y:S01]  /*1150b0*/  STL.64 [R1+0x1d8], R6 ;  /* 0x0001d80601007387 */ /* 0x0003e20000100a00 */
[----:B------:R-:W-:Y:S01]  /*1150c0*/  IMAD.MOV.U32 R113, RZ, RZ, R150 ;  /* 0x000000ffff717224 */ /* 0x000fe200078e0096 */
[----:B------:R-:W-:Y:S01]  /*1150d0*/  MOV R112, R151 ;  /* 0x0000009700707202 */ /* 0x000fe20000000f00 */
[----:B-1----:R-:W-:Y:S01]  /*1150e0*/  HMMA.1688.F32.TF32 R4, R96, R150, R140 ;  /* 0x000000966004723c */ /* 0x002fe2000008108c */
        /* <DEDUP_REMOVED lines=8> */
[----:B------:R-:W-:Y:S04]  /*115170*/  STL.64 [R1+0x8fa8], R6 ;  /* 0x008fa80601007387 */ /* 0x000fe80000100a00 */
[----:B------:R1:W-:Y:S04]  /*115180*/  STL.64 [R1+0x8fa0], R4 ;  /* 0x008fa00401007387 */ /* 0x0003e80000100a00 */
[----:B------:R-:W3:Y:S04]  /*115190*/  LDL.LU R184, [R1+0x2880] ;  /* 0x0028800001b87983 */ /* 0x000ee80000300800 */
[----:B------:R-:W3:Y:S01]  /*1151a0*/  LDL.LU R185, [R1+0x2884] ;  /* 0x0028840001b97983 */ /* 0x000ee20000300800 */
[----:B-1----:R-:W-:-:S02]  /*1151b0*/  IMAD.MOV.U32 R5, RZ, RZ, R186 ;  /* 0x000000ffff057224 */ /* 0x002fc400078e00ba */
[----:B------:R-:W-:Y:S01]  /*1151c0*/  IMAD.MOV.U32 R4, RZ, RZ, R187 ;  /* 0x000000ffff047224 */ /* 0x000fe200078e00bb */
[----:B----4-:R-:W-:Y:S01]  /*1151d0*/  HMMA.1688.F32.TF32 R8, R96, R186, R152 ;  /* 0x000000ba6008723c */ /* 0x010fe20000081098 */
[----:B------:R-:W4:Y:S04]  /*1151e0*/  LDL.LU R186, [R1+0x2888] ;  /* 0x0028880001ba7983 */ /* 0x000f280000300800 */
[----:B------:R-:W4:Y:S04]  /*1151f0*/  LDL.LU R187, [R1+0x288c] ;  /* 0x00288c0001bb7983 */ /* 0x000f280000300800 */
[----:B------:R-:W4:Y:S04]  /*115200*/  LDL.LU R152, [R1+0x2890] ;  /* 0x0028900001987983 */ /* 0x000f280000300800 */
[----:B------:R-:W4:Y:S04]  /*115210*/  LDL.LU R153, [R1+0x2894] ;  /* 0x0028940001997983 */ /* 0x000f280000300800 */
[----:B------:R-:W4:Y:S04]  /*115220*/  LDL.LU R154, [R1+0x2898] ;  /* 0x00289800019a7983 */ /* 0x000f280000300800 */
[----:B------:R-:W4:Y:S04]  /*115230*/  LDL.LU R155, [R1+0x289c] ;  /* 0x00289c00019b7983 */ /* 0x000f280000300800 */
[----:B------:R-:W-:Y:S04]  /*115240*/  STL.64 [R1+0x8f98], R10 ;  /* 0x008f980a01007387 */ /* 0x000fe80000100a00 */
[----:B------:R-:W-:Y:S01]  /*115250*/  STL.64 [R1+0x8f90], R8 ;  /* 0x008f900801007387 */ /* 0x000fe20000100a00 */
[----:B------:R-:W-:-:S02]  /*115260*/  IMAD.MOV.U32 R24, RZ, RZ, R183 ;  /* 0x000000ffff187224 */ /* 0x000fc400078e00b7 */
[----:B------:R-:W-:Y:S02]  /*115270*/  IMAD.MOV.U32 R25, RZ, RZ, R182 ;  /* 0x000000ffff197224 */ /* 0x000fe400078e00b6 */
[----:B------:R-:W-:Y:S02]  /*115280*/  IMAD.MOV.U32 R133, RZ, RZ, R166 ;  /* 0x000000ffff857224 */ /* 0x000fe400078e00a6 */
[----:B------:R-:W-:Y:S01]  /*115290*/  IMAD.MOV.U32 R132, RZ, RZ, R167 ;  /* 0x000000ffff847224 */ /* 0x000fe200078e00a7 */
        /* <DEDUP_REMOVED lines=9> */
[C---:B---3--:R-:W-:Y:S03]  /*115330*/  HMMA.1688.F32.TF32 R16, R96.reuse, R146, R140 ;  /* 0x000000926010723c */ /* 0x048fe6000008108c */
[----:B------:R-:W-:Y:S05]  /*115340*/  STL.64 [R1+0x8f88], R14 ;  /* 0x008f880e01007387 */ /* 0x000fea0000100a00 */
[----:B------:R-:W-:Y:S01]  /*115350*/  HMMA.1688.F32.TF32 R20, R96, R166, R148 ;  /* 0x000000a66014723c */ /* 0x000fe20000081094 */
[----:B------:R-:W-:Y:S10]  /*115360*/  STL.64 [R1+0x8f80], R12 ;  /* 0x008f800c01007387 */ /* 0x000ff40000100a00 */
[----:B------:R-:W-:Y:S04]  /*115370*/  STL.64 [R1+0x8fb8], R18 ;  /* 0x008fb81201007387 */ /* 0x000fe80000100a00 */
[----:B------:R-:W-:Y:S04]  /*115380*/  STL.64 [R1+0x8fb0], R16 ;  /* 0x008fb01001007387 */ /* 0x000fe80000100a00 */
[----:B------:R1:W-:Y:S04]  /*115390*/  STL.64 [R1+0x8fc8], R22 ;  /* 0x008fc81601007387 */ /* 0x0003e80000100a00 */
[----:B------:R-:W-:Y:S04]  /*1153a0*/  STL.64 [R1+0x8fc0], R20 ;  /* 0x008fc01401007387 */ /* 0x000fe80000100a00 */
[----:B------:R-:W3:Y:S01]  /*1153b0*/  LDL.LU R164, [R1+0x2850] ;  /* 0x0028500001a47983 */ /* 0x000ee20000300800 */
[----:B-1----:R-:W-:Y:S01]  /*1153c0*/  IMAD.MOV.U32 R22, RZ, RZ, R25 ;  /* 0x000000ffff167224 */ /* 0x002fe200078e0019 */
[----:B------:R-:W-:-:S02]  /*1153d0*/  MOV R23, R24 ;  /* 0x0000001800177202 */ /* 0x000fc40000000f00 */
[----:B------:R-:W3:Y:S04]  /*1153e0*/  LDL.LU R165, [R1+0x2854] ;  /* 0x0028540001a57983 */ /* 0x000ee80000300800 */
[----:B------:R-:W3:Y:S04]  /*1153f0*/  LDL.LU R166, [R1+0x2858] ;  /* 0x0028580001a67983 */ /* 0x000ee80000300800 */
[----:B------:R-:W3:Y:S01]  /*115400*/  LDL.LU R167, [R1+0x285c] ;  /* 0x00285c0001a77983 */ /* 0x000ee20000300800 */
[C---:B----4-:R-:W-:Y:S08]  /*115410*/  HMMA.1688.F32.TF32 R24, R96.reuse, R22, R152 ;  /* 0x000000166018723c */ /* 0x050ff00000081098 */
[C---:B------:R-:W-:Y:S11]  /*115420*/  HMMA.1688.F32.TF32 R28, R96.reuse, R246, R184 ;  /* 0x000000f6601c723c */ /* 0x040ff600000810b8 */
[----:B------:R-:W-:Y:S04]  /*115430*/  STL.64 [R1+0x8fd8], R26 ;  /* 0x008fd81a01007387 */ /* 0x000fe80000100a00 */
[----:B------:R-:W-:Y:S04]  /*115440*/  STL.64 [R1+0x8fd0], R24 ;  /* 0x008fd01801007387 */ /* 0x000fe80000100a00 */
[----:B------:R-:W4:Y:S04]  /*115450*/  LDL.LU R184, [R1+0x2840] ;  /* 0x0028400001b87983 */ /* 0x000f280000300800 */
[----:B------:R-:W4:Y:S04]  /*115460*/  LDL.LU R185, [R1+0x2844] ;  /* 0x0028440001b97983 */ /* 0x000f280000300800 */
[----:B------:R-:W4:Y:S04]  /*115470*/  LDL.LU R186, [R1+0x2848] ;  /* 0x0028480001ba7983 */ /* 0x000f280000300800 */
[----:B------:R-:W4:Y:S04]  /*115480*/  LDL.LU R187, [R1+0x284c] ;  /* 0x00284c0001bb7983 */ /* 0x000f280000300800 */
[----:B------:R-:W-:Y:S04]  /*115490*/  STL.64 [R1+0x8fe8], R30 ;  /* 0x008fe81e01007387 */ /* 0x000fe80000100a00 */
[----:B------:R-:W-:Y:S01]  /*1154a0*/  STL.64 [R1+0x8fe0], R28 ;  /* 0x008fe01c01007387 */ /* 0x000fe20000100a00 */
[C---:B--2---:R-:W-:Y:S08]  /*1154b0*/  HMMA.1688.F32.TF32 R32, R96.reuse, R162, R156 ;  /* 0x000000a26020723c */ /* 0x044ff0000008109c */
[----:B------:R-:W-:Y:S11]  /*1154c0*/  HMMA.1688.F32.TF32 R36, R96, R202, R172 ;  /* 0x000000ca6024723c */ /* 0x000ff600000810ac */
[----:B------:R-:W-:Y:S04]  /*1154d0*/  STL.64 [R1+0x8ff8], R34 ;  /* 0x008ff82201007387 */ /* 0x000fe80000100a00 */
[----:B------:R-:W-:Y:S04]  /*1154e0*/  STL.64 [R1+0x8ff0], R32 ;  /* 0x008ff02001007387 */ /* 0x000fe80000100a00 */
[----:B------:R-:W2:Y:S04]  /*1154f0*/  LDL.LU R172, [R1+0x2830] ;  /* 0x0028300001ac7983 */ /* 0x000ea80000300800 */
[----:B------:R-:W2:Y:S04]  /*115500*/  LDL.LU R173, [R1+0x2834] ;  /* 0x0028340001ad7983 */ /* 0x000ea80000300800 */
[----:B------:R-:W2:Y:S04]  /*115510*/  LDL.LU R174, [R1+0x2838] ;  /* 0x0028380001ae7983 */ /* 0x000ea80000300800 */
[----:B------:R-:W2:Y:S01]  /*115520*/  LDL.LU R175, [R1+0x283c] ;  /* 0x00283c0001af7983 */ /* 0x000ea20000300800 */
[----:B------:R-:W-:-:S02]  /*115530*/  IMAD.MOV.U32 R124, RZ, RZ, R139 ;  /* 0x000000ffff7c7224 */ /* 0x000fc400078e008b */
[----:B------:R-:W-:Y:S01]  /*115540*/  IMAD.MOV.U32 R140, RZ, RZ, R202 ;  /* 0x000000ffff8c7224 */ /* 0x000fe200078e00ca */
[----:B------:R-:W2:Y:S01]  /*115550*/  LDL.LU R200, [R1+0x2620] ;  /* 0x0026200001c87983 */ /* 0x000ea20000300800 */
[----:B------:R-:W-:Y:S01]  /*115560*/  IMAD.MOV.U32 R139, RZ, RZ, R203 ;  /* 0x000000ffff8b7224 */ /* 0x000fe200078e00cb */
[----:B------:R-:W-:Y:S02]  /*115570*/  MOV R18, R41 ;  /* 0x0000002900127202 */ /* 0x000fe40000000f00 */
[----:B------:R-:W2:Y:S01]  /*115580*/  LDL.LU R201, [R1+0x2624] ;  /* 0x0026240001c97983 */ /* 0x000ea20000300800 */
[----:B------:R-:W-:-:S03]  /*115590*/  IMAD.MOV.U32 R19, RZ, RZ, R40 ;  /* 0x000000ffff137224 */ /* 0x000fc600078e0028 */
[----:B------:R-:W2:Y:S04]  /*1155a0*/  LDL.LU R202, [R1+0x2628] ;  /* 0x0026280001ca7983 */ /* 0x000ea80000300800 */
[----:B------:R-:W2:Y:S01]  /*1155b0*/  LDL.LU R203, [R1+0x262c] ;  /* 0x00262c0001cb7983 */ /* 0x000ea20000300800 */
[----:B------:R-:W-:-:S03]  /*1155c0*/  IMAD.MOV.U32 R10, RZ, RZ, R47 ;  /* 0x000000ffff0a7224 */ /* 0x000fc600078e002f */
[----:B------:R-:W-:Y:S01]  /*1155d0*/  STL.64 [R1+0x8f78], R38 ;  /* 0x008f782601007387 */ /* 0x000fe20000100a00 */
[----:B------:R-:W-:-:S03]  /*1155e0*/  MOV R11, R46 ;  /* 0x0000002e000b7202 */ /* 0x000fc60000000f00 */
[----:B------:R-:W-:Y:S01]  /*1155f0*/  STL.64 [R1+0x8f70], R36 ;  /* 0x008f702401007387 */ /* 0x000fe20000100a00 */
[----:B---3--:R-:W-:-:S15]  /*115600*/  HMMA.1688.F32.TF32 R40, R96, R170, R164 ;  /* 0x000000aa6028723c */ /* 0x008fde00000810a4 */
[----:B------:R-:W-:-:S04]  /*115610*/  NOP ;  /* 0x0000000000007918 */ /* 0x000fc80000000000 */
[----:B------:R1:W-:Y:S04]  /*115620*/  STL.64 [R1+0x9008], R42 ;  /* 0x0090082a01007387 */ /* 0x0003e80000100a00 */
[----:B------:R-:W-:Y:S01]  /*115630*/  STL.64 [R1+0x9000], R40 ;  /* 0x0090002801007387 */ /* 0x000fe20000100a00 */
[----:B-1----:R-:W-:Y:S02]  /*115640*/  IMAD.MOV.U32 R42, RZ, RZ, R45 ;  /* 0x000000ffff2a7224 */ /* 0x002fe400078e002d */
[----:B------:R-:W-:Y:S02]  /*115650*/  IMAD.MOV.U32 R43, RZ, RZ, R44 ;  /* 0x000000ffff2b7224 */ /* 0x000fe400078e002c */
[----:B------:R-:W-:Y:S02]  /*115660*/  IMAD.MOV.U32 R36, RZ, RZ, R206 ;  /* 0x000000ffff247224 */ /* 0x000fe400078e00ce */
[----:B------:R-:W-:Y:S01]  /*115670*/  IMAD.MOV.U32 R33, RZ, RZ, R207 ;  /* 0x000000ffff217224 */ /* 0x000fe200078e00cf */
[----:B----4-:R-:W-:Y:S01]  /*115680*/  HMMA.1688.F32.TF32 R44, R96, R206, R184 ;  /* 0x000000ce602c723c */ /* 0x010fe200000810b8 */
        /* <DEDUP_REMOVED lines=8> */
[----:B------:R-:W-:Y:S01]  /*115710*/  MOV R30, R49 ;  /* 0x00000031001e7202 */ /* 0x000fe20000000f00 */
[----:B------:R-:W-:-:S02]  /*115720*/  IMAD.MOV.U32 R31, RZ, RZ, R48 ;  /* 0x000000ffff1f7224 */ /* 0x000fc400078e0030 */
[----:B------:R-:W-:Y:S04]  /*115730*/  STL.64 [R1+0x8f68], R46 ;  /* 0x008f682e01007387 */ /* 0x000fe80000100a00 */
[----:B------:R-:W-:Y:S01]  /*115740*/  STL.64 [R1+0x8f60], R44 ;  /* 0x008f602c01007387 */ /* 0x000fe20000100a00 */
[----:B------:R-:W-:Y:S02]  /*115750*/  IMAD.MOV.U32 R57, RZ, RZ, R106 ;  /* 0x000000ffff397224 */ /* 0x000fe400078e006a */
[----:B------:R-:W-:Y:S01]  /*115760*/  IMAD.MOV.U32 R56, RZ, RZ, R107 ;  /* 0x000000ffff387224 */ /* 0x000fe200078e006b */
[----:B--2---:R-:W-:-:S15]  /*115770*/  HMMA.1688.F32.TF32 R48, R96, R178, R172 ;  /* 0x000000b26030723c */ /* 0x004fde00000810ac */
[----:B------:R-:W-:-:S04]  /*115780*/  NOP ;  /* 0x0000000000007918 */ /* 0x000fc80000000000 */
[----:B------:R1:W-:Y:S04]  /*115790*/  STL.64 [R1+0x8f58], R50 ;  /* 0x008f583201007387 */ /* 0x0003e80000100a00 */
[----:B------:R-:W-:Y:S01]  /*1157a0*/  STL.64 [R1+0x8f50], R48 ;  /* 0x008f503001007387 */ /* 0x000fe20000100a00 */
[----:B-1----:R-:W-:Y:S01]  /*1157b0*/  IMAD.MOV.U32 R50, RZ, RZ, R53 ;  /* 0x000000ffff327224 */ /* 0x002fe200078e0035 */
[----:B------:R-:W-:Y:S02]  /*1157c0*/  MOV R51, R52 ;  /* 0x0000003400337202 */ /* 0x000fe40000000f00 */
[----:B------:R-:W-:Y:S01]  /*1157d0*/  HMMA.1688.F32.TF32 R52, R96, R226, R200 ;  /* 0x000000e26034723c */ /* 0x000fe200000810c8 */
[----:B------:R-:W2:Y:S04]  /*1157e0*/  LDL.LU R200, [R1+0x25f0] ;  /* 0x0025f00001c87983 */ /* 0x000ea80000300800 */
[----:B------:R-:W2:Y:S04]  /*1157f0*/  LDL.LU R201, [R1+0x25f4] ;  /* 0x0025f40001c97983 */ /* 0x000ea80000300800 */
[----:B------:R-:W2:Y:S04]  /*115800*/  LDL.LU R202, [R1+0x25f8] ;  /* 0x0025f80001ca7983 */ /* 0x000ea80000300800 */
[----:B------:R-:W2:Y:S01]  /*115810*/  LDL.LU R203, [R1+0x25fc] ;  /* 0x0025fc0001cb7983 */ /* 0x000ea20000300800 */
[----:B------:R-:W-:-:S02]  /*115820*/  IMAD.MOV.U32 R38, RZ, RZ, R57 ;  /* 0x000000ffff267224 */ /* 0x000fc400078e0039 */
[----:B------:R-:W-:Y:S01]  /*115830*/  IMAD.MOV.U32 R39, RZ, RZ, R56 ;  /* 0x000000ffff277224 */ /* 0x000fe200078e0038 */
[----:B------:R-:W2:Y:S01]  /*115840*/  LDL.LU R224, [R1+0x25e0] ;  /* 0x0025e00001e07983 */ /* 0x000ea20000300800 */
[----:B------:R-:W-:Y:S02]  /*115850*/  IMAD.MOV.U32 R28, RZ, RZ, R226 ;  /* 0x000000ffff1c7224 */ /* 0x000fe400078e00e2 */
[----:B------:R-:W-:Y:S01]  /*115860*/  IMAD.MOV.U32 R27, RZ, RZ, R227 ;  /* 0x000000ffff1b7224 */ /* 0x000fe200078e00e3 */
[----:B------:R-:W2:Y:S04]  /*115870*/  LDL.LU R225, [R1+0x25e4] ;  /* 0x0025e40001e17983 */ /* 0x000ea80000300800 */
[----:B------:R-:W2:Y:S04]  /*115880*/  LDL.LU R226, [R1+0x25e8] ;  /* 0x0025e80001e27983 */ /* 0x000ea80000300800 */
[----:B------:R-:W2:Y:S04]  /*115890*/  LDL.LU R227, [R1+0x25ec] ;  /* 0x0025ec0001e37983 */ /* 0x000ea80000300800 */
[----:B------:R-:W-:Y:S04]  /*1158a0*/  STL.64 [R1+0x8f48], R54 ;  /* 0x008f483601007387 */ /* 0x000fe80000100a00 */
[----:B------:R-:W-:Y:S01]  /*1158b0*/  STL.64 [R1+0x8f40], R52 ;  /* 0x008f403401007387 */ /* 0x000fe20000100a00 */
[----:B------:R-:W-:Y:S01]  /*1158c0*/  MOV R26, R194 ;  /* 0x000000c2001a7202 */ /* 0x000fe20000000f00 */
[----:B------:R-:W-:Y:S01]  /*1158d0*/  IMAD.MOV.U32 R25, RZ, RZ, R195 ;  /* 0x000000ffff197224 */ /* 0x000fe200078e00c3 */
[----:B------:R-:W-:Y:S01]  /*1158e0*/  MOV R21, R231 ;  /* 0x000000e700157202 */ /* 0x000fe20000000f00 */
[----:B------:R-:W-:Y:S01]  /*1158f0*/  IMAD.MOV.U32 R24, RZ, RZ, R230 ;  /* 0x000000ffff187224 */ /* 0x000fe200078e00e6 */
[----:B---3--:R-:W-:-:S15]  /*115900*/  HMMA.1688.F32.TF32 R56, R96, R194, R184 ;  /* 0x000000c26038723c */ /* 0x008fde00000810b8 */
[----:B------:R-:W-:-:S04]  /*115910*/  NOP ;  /* 0x0000000000007918 */ /* 0x000fc80000000000 */
[----:B------:R1:W-:Y:S04]  /*115920*/  STL.64 [R1+0x9018], R58 ;  /* 0x0090183a01007387 */ /* 0x0003e80000100a00 */
[----:B------:R-:W-:Y:S04]  /*115930*/  STL.64 [R1+0x9010], R56 ;  /* 0x0090103801007387 */ /* 0x000fe80000100a00 */
[----:B------:R-:W3:Y:S04]  /*115940*/  LDL.LU R192, [R1+0x25d0] ;  /* 0x0025d00001c07983 */ /* 0x000ee80000300800 */
[----:B------:R-:W3:Y:S01]  /*115950*/  LDL.LU R193, [R1+0x25d4] ;  /* 0x0025d40001c17983 */ /* 0x000ee20000300800 */
[----:B-1----:R-:W-:-:S02]  /*115960*/  IMAD.MOV.U32 R58, RZ, RZ, R61 ;  /* 0x000000ffff3a7224 */ /* 0x002fc400078e003d */
[----:B------:R-:W-:Y:S01]  /*115970*/  IMAD.MOV.U32 R59, RZ, RZ, R60 ;  /* 0x000000ffff3b7224 */ /* 0x000fe200078e003c */
[----:B------:R-:W3:Y:S01]  /*115980*/  LDL.LU R194, [R1+0x25d8] ;  /* 0x0025d80001c27983 */ /* 0x000ee20000300800 */
[----:B----4-:R-:W-:Y:S03]  /*115990*/  HMMA.1688.F32.TF32 R60, R96, R230, R204 ;  /* 0x000000e6603c723c */ /* 0x010fe600000810cc */
        /* <DEDUP_REMOVED lines=12> */
[----:B------:R-:W-:Y:S01]  /*115a60*/  IMAD.MOV.U32 R29, RZ, RZ, R179 ;  /* 0x000000ffff1d7224 */ /* 0x000fe200078e00b3 */
[----:B--2---:R-:W-:-:S15]  /*115a70*/  HMMA.1688.F32.TF32 R64, R96, R18, R200 ;  /* 0x000000126040723c */ /* 0x004fde00000810c8 */
[----:B------:R-:W-:-:S04]  /*115a80*/  NOP ;  /* 0x0000000000007918 */ /* 0x000fc80000000000 */
        /* <DEDUP_REMOVED lines=18> */
[----:B------:R-:W2:Y:S04]  /*115bb0*/  LDL.LU R227, [R1+0x257c] ;  /* 0x00257c0001e37983 */ /* 0x000ea80000300800 */
[----:B------:R-:W-:Y:S04]  /*115bc0*/  STL.64 [R1+0x9038], R70 ;  /* 0x0090384601007387 */ /* 0x000fe80000100a00 */
[----:B------:R-:W-:Y:S01]  /*115bd0*/  STL.64 [R1+0x9030], R68 ;  /* 0x0090304401007387 */ /* 0x000fe20000100a00 */
[C---:B---3--:R-:W-:Y:S08]  /*115be0*/  HMMA.1688.F32.TF32 R72, R96.reuse, R50, R192 ;  /* 0x000000326048723c */ /* 0x048ff000000810c0 */
[C---:B----4-:R-:W-:Y:S11]  /*115bf0*/  HMMA.1688.F32.TF32 R76, R96.reuse, R42, R204 ;  /* 0x0000002a604c723c */ /* 0x050ff600000810cc */
[----:B------:R-:W-:Y:S04]  /*115c00*/  STL.64 [R1+0x9048], R74 ;  /* 0x0090484a01007387 */ /* 0x000fe80000100a00 */
[----:B------:R-:W-:Y:S01]  /*115c10*/  STL.64 [R1+0x9040], R72 ;  /* 0x0090404801007387 */ /* 0x000fe20000100a00 */
[C---:B------:R-:W-:Y:S03]  /*115c20*/  HMMA.1688.F32.TF32 R80, R96.reuse, R30, R228 ;  /* 0x0000001e6050723c */ /* 0x040fe600000810e4 */
[----:B------:R-:W-:Y:S04]  /*115c30*/  STL.64 [R1+0x8f28], R78 ;  /* 0x008f284e01007387 */ /* 0x000fe80000100a00 */
[----:B------:R-:W-:Y:S04]  /*115c40*/  STL.64 [R1+0x8f20], R76 ;  /* 0x008f204c01007387 */ /* 0x000fe80000100a00 */
        /* <DEDUP_REMOVED lines=14> */
[C---:B--2---:R-:W-:Y:S08]  /*115d30*/  HMMA.1688.F32.TF32 R92, R96.reuse, R38, R200 ;  /* 0x00000026605c723c */ /* 0x044ff000000810c8 */
        /* <DEDUP_REMOVED lines=8> */
[----:B------:R-:W2:Y:S04]  /*115dc0*/  LDL.LU R200, [R1+0x510] ;  /* 0x0005100001c87983 */ /* 0x000ea80000300800 */
[----:B------:R-:W2:Y:S04]  /*115dd0*/  LDL.LU R201, [R1+0x514] ;  /* 0x0005140001c97983 */ /* 0x000ea80000300800 */
[----:B------:R-:W2:Y:S04]  /*115de0*/  LDL.LU R202, [R1+0x518] ;  /* 0x0005180001ca7983 */ /* 0x000ea80000300800 */
[----:B------:R-:W2:Y:S01]  /*115df0*/  LDL.LU R203, [R1+0x51c] ;  /* 0x00051c0001cb7983 */ /* 0x000ea20000300800 */
[----:B------:R-:W-:Y:S03]  /*115e00*/  HMMA.1688.F32.TF32 R96, R96, R58, R224 ;  /* 0x0000003a6060723c */ /* 0x000fe600000810e0 */
[----:B------:R-:W2:Y:S04]  /*115e10*/  LDL.LU R224, [R1+0x4f0] ;  /* 0x0004f00001e07983 */ /* 0x000ea80000300800 */
[----:B------:R-:W2:Y:S04]  /*115e20*/  LDL.LU R225, [R1+0x4f4] ;  /* 0x0004f40001e17983 */ /* 0x000ea80000300800 */
[----:B------:R-:W2:Y:S04]  /*115e30*/  LDL.LU R226, [R1+0x4f8] ;  /* 0x0004f80001e27983 */ /* 0x000ea80000300800 */
[----:B------:R-:W2:Y:S04]  /*115e40*/  LDL.LU R227, [R1+0x4fc] ;  /* 0x0004fc0001e37983 */ /* 0x000ea80000300800 */
[----:B------:R-:W-:Y:S04]  /*115e50*/  STL.64 [R1+0x8ef8], R98 ;  /* 0x008ef86201007387 */ /* 0x000fe80000100a00 */
[----:B------:R-:W-:Y:S01]  /*115e60*/  STL.64 [R1+0x8ef0], R96 ;  /* 0x008ef06001007387 */ /* 0x000fe20000100a00 */
[----:B------:R-:W-:Y:S01]  /*115e70*/  MOV R14, R218 ;  /* 0x000000da000e7202 */ /* 0x000fe20000000f00 */
[----:B------:R-:W-:Y:S01]  /*115e80*/  IMAD.MOV.U32 R13, RZ, RZ, R219 ;  /* 0x000000ffff0d7224 */ /* 0x000fe200078e00db */
[C---:B---3--:R-:W-:Y:S08]  /*115e90*/  HMMA.1688.F32.TF32 R228, R212.reuse, R190, R228 ;  /* 0x000000bed4e4723c */ /* 0x048ff000000810e4 */
[C---:B----4-:R-:W-:Y:S11]  /*115ea0*/  HMMA.1688.F32.TF32 R100, R212.reuse, R198, R192 ;  /* 0x000000c6d464723c */ /* 0x050ff600000810c0 */
[----:B------:R-:W-:Y:S04]  /*115eb0*/  STL.64 [R1+0x8ee8], R230 ;  /* 0x008ee8e601007387 */ /* 0x000fe80000100a00 */
[----:B------:R-:W-:Y:S01]  /*115ec0*/  STL.64 [R1+0x8ee0], R228 ;  /* 0x008ee0e401007387 */ /* 0x000fe20000100a00 */
[----:B------:R-:W-:Y:S03]  /*115ed0*/  HMMA.1688.F32.TF32 R104, R212, R218, R204 ;  /* 0x000000dad468723c */ /* 0x000fe600000810cc */
        /* <DEDUP_REMOVED lines=10> */
[----:B------:R-:W-:Y:S04]  /*115f80*/  STL.64 [R1+0x8ed8], R106 ;  /* 0x008ed86a01007387 */ /* 0x000fe80000100a00 */
[----:B------:R-:W-:Y:S01]  /*115f90*/  STL.64 [R1+0x8ed0], R104 ;  /* 0x008ed06801007387 */ /* 0x000fe20000100a00 */
[----:B------:R-:W-:Y:S01]  /*115fa0*/  IMAD.MOV.U32 R12, RZ, RZ, R222 ;  /* 0x000000ffff0c7224 */ /* 0x000fe200078e00de */
[----:B------:R-:W-:Y:S01]  /*115fb0*/  MOV R9, R223 ;  /* 0x000000df00097202 */ /* 0x000fe20000000f00 */
[----:B------:R-:W-:-:S02]  /*115fc0*/  IMAD.MOV.U32 R8, RZ, RZ, R238 ;  /* 0x000000ffff087224 */ /* 0x000fc400078e00ee */
[----:B------:R-:W-:Y:S01]  /*115fd0*/  IMAD.MOV.U32 R6, RZ, RZ, R239 ;  /* 0x000000ffff067224 */ /* 0x000fe200078e00ef */
[----:B--2---:R-:W-:-:S15]  /*115fe0*/  HMMA.1688.F32.TF32 R108, R212, R222, R200 ;  /* 0x000000ded46c723c */ /* 0x004fde00000810c8 */
[----:B------:R-:W-:-:S04]  /*115ff0*/  NOP ;  /* 0x0000000000007918 */ /* 0x000fc80000000000 */
[----:B------:R1:W-:Y:S04]  /*116000*/  STL.64 [R1+0x9088], R110 ;  /* 0x0090886e01007387 */ /* 0x0003e80000100a00 */
[----:B------:R-:W-:Y:S04]  /*116010*/  STL.64 [R1+0x9080], R108 ;  /* 0x0090806c01007387 */ /* 0x000fe80000100a00 */
[----:B------:R-:W2:Y:S04]  /*116020*/  LDL.LU R220, [R1+0x490] ;  /* 0x0004900001dc7983 */ /* 0x000ea80000300800 */
[----:B------:R-:W2:Y:S01]  /*116030*/  LDL.LU R221, [R1+0x494] ;  /* 0x0004940001dd7983 */ /* 0x000ea20000300800 */
[----:B-1----:R-:W-:-:S03]  /*116040*/  IMAD.MOV.U32 R110, RZ, RZ, R113 ;  /* 0x000000ffff6e7224 */ /* 0x002fc600078e0071 */
[----:B------:R-:W2:Y:S01]  /*116050*/  LDL.LU R222, [R1+0x498] ;  /* 0x0004980001de7983 */ /* 0x000ea20000300800 */
[----:B------:R-:W-:-:S03]  /*116060*/  IMAD.MOV.U32 R111, RZ, RZ, R112 ;  /* 0x000000ffff6f7224 */ /* 0x000fc600078e0070 */
[----:B------:R-:W2:Y:S01]  /*116070*/  LDL.LU R223, [R1+0x49c] ;  /* 0x00049c0001df7983 */ /* 0x000ea20000300800 */
[----:B------:R-:W-:Y:S03]  /*116080*/  HMMA.1688.F32.TF32 R112, R212, R238, R224 ;  /* 0x000000eed470723c */ /* 0x000fe600000810e0 */
        /* <DEDUP_REMOVED lines=8> */
[----:B------:R-:W-:Y:S01]  /*116110*/  STL.64 [R1+0x9098], R114 ;  /* 0x0090987201007387 */ /* 0x000fe20000100a00 */
[----:B------:R-:W-:-:S03]  /*116120*/  MOV R74, R3 ;  /* 0x00000003004a7202 */ /* 0x000fc60000000f00 */
[----:B------:R-:W-:Y:S01]  /*116130*/  STL.64 [R1+0x9090], R112 ;  /* 0x0090907001007387 */ /* 0x000fe20000100a00 */
[----:B------:R-:W-:Y:S01]  /*116140*/  IMAD.MOV.U32 R75, RZ, RZ, R2 ;  /* 0x000000ffff4b7224 */ /* 0x000fe200078e0002 */
[----:B------:R-:W-:Y:S01]  /*116150*/  MOV R2, R235 ;  /* 0x000000eb00027202 */ /* 0x000fe20000000f00 */
[----:B------:R-:W-:Y:S01]  /*116160*/  IMAD.MOV.U32 R3, RZ, RZ, R234 ;  /* 0x000000ffff037224 */ /* 0x000fe200078e00ea */
[C---:B---3--:R-:W-:Y:S08]  /*116170*/  HMMA.1688.F32.TF32 R116, R212.reuse, R210, R204 ;  /* 0x000000d2d474723c */ /* 0x048ff000000810cc */
[----:B----4-:R-:W-:Y:S11]  /*116180*/  HMMA.1688.F32.TF32 R120, R212, R234, R216 ;  /* 0x000000ead478723c */ /* 0x010ff600000810d8 */
[----:B------:R-:W-:Y:S04]  /*116190*/  STL.64 [R1+0x90a8], R118 ;  /* 0x0090a87601007387 */ /* 0x000fe80000100a00 */
[----:B------:R-:W-:Y:S04]  /*1161a0*/  STL.64 [R1+0x90a0], R116 ;  /* 0x0090a07401007387 */ /* 0x000fe80000100a00 */
[----:B------:R-:W3:Y:S04]  /*1161b0*/  LDL.LU R232, [R1+0x820] ;  /* 0x0008200001e87983 */ /* 0x000ee80000300800 */
[----:B------:R-:W3:Y:S04]  /*1161c0*/  LDL.LU R233, [R1+0x824] ;  /* 0x0008240001e97983 */ /* 0x000ee80000300800 */
[----:B------:R-:W3:Y:S04]  /*1161d0*/  LDL.LU R234, [R1+0x828] ;  /* 0x0008280001ea7983 */ /* 0x000ee80000300800 */
[----:B------:R-:W3:Y:S01]  /*1161e0*/  LDL.LU R235, [R1+0x82c] ;  /* 0x00082c0001eb7983 */ /* 0x000ee20000300800 */
[----:B------:R-:W-:Y:S01]  /*1161f0*/  IMAD.MOV.U32 R125, RZ, RZ, R138 ;  /* 0x000000ffff7d7224 */ /* 0x000fe200078e008a */
[----:B------:R-:W-:-:S02]  /*116200*/  MOV R126, R146 ;  /* 0x00000092007e7202 */ /* 0x000fc40000000f00 */
[----:B------:R1:W-:Y:S03]  /*116210*/  STL.64 [R1+0x8ec8], R122 ;  /* 0x008ec87a01007387 */ /* 0x0003e60000100a00 */
[----:B------:R-:W-:Y:S02]  /*116220*/  IMAD.MOV.U32 R54, RZ, RZ, R126 ;  /* 0x000000ffff367224 */ /* 0x000fe400078e007e */
[----:B-1----:R-:W-:Y:S02]  /*116230*/  IMAD.MOV.U32 R122, RZ, RZ, R125 ;  /* 0x000000ffff7a7224 */ /* 0x002fe400078e007d */
[----:B------:R-:W-:Y:S02]  /*116240*/  IMAD.MOV.U32 R123, RZ, RZ, R124 ;  /* 0x000000ffff7b7224 */ /* 0x000fe400078e007c */
[----:B------:R-:W-:Y:S02]  /*116250*/  IMAD.MOV.U32 R94, RZ, RZ, R5 ;  /* 0x000000ffff5e7224 */ /* 0x000fe400078e0005 */
[----:B------:R-:W-:Y:S01]  /*116260*/  IMAD.MOV.U32 R95, RZ, RZ, R4 ;  /* 0x000000ffff5f7224 */ /* 0x000fe200078e0004 */
[----:B------:R-:W-:Y:S01]  /*116270*/  STL.64 [R1+0x8ec0], R120 ;  /* 0x008ec07801007387 */ /* 0x000fe20000100a00 */
[----:B------:R-:W-:Y:S01]  /*116280*/  MOV R34, R133 ;  /* 0x0000008500227202 */ /* 0x000fe20000000f00 */
[----:B------:R-:W-:Y:S01]  /*116290*/  IMAD.MOV.U32 R35, RZ, RZ, R132 ;  /* 0x000000ffff237224 */ /* 0x000fe200078e0084 */
[C---:B--2---:R-:W-:Y:S08]  /*1162a0*/  HMMA.1688.F32.TF32 R124, R212.reuse, R122, R220 ;  /* 0x0000007ad47c723c */ /* 0x044ff000000810dc */
[----:B------:R-:W-:Y:S01]  /*1162b0*/  HMMA.1688.F32.TF32 R128, R212, R110, R236 ;  /* 0x0000006ed480723c */ /* 0x000fe200000810ec */
[----:B------:R-:W-:-:S02]  /*1162c0*/  IMAD.MOV.U32 R5, RZ, RZ, R210 ;  /* 0x000000ffff057224 */ /* 0x000fc400078e00d2 */
[----:B------:R-:W-:-:S08]  /*1162d0*/  IMAD.MOV.U32 R7, RZ, RZ, R147 ;  /* 0x000000ffff077224 */ /* 0x000fd000078e0093 */
[----:B------:R-:W-:Y:S04]  /*1162e0*/  STL.64 [R1+0x90b8], R126 ;  /* 0x0090b87e01007387 */ /* 0x000fe80000100a00 */
[----:B------:R-:W-:Y:S01]  /*1162f0*/  STL.64 [R1+0x90b0], R124 ;  /* 0x0090b07c01007387 */ /* 0x000fe20000100a00 */
[----:B------:R-:W-:Y:S02]  /*116300*/  IMAD.MOV.U32 R4, RZ, RZ, R211 ;  /* 0x000000ffff047224 */ /* 0x000fe400078e00d3 */
[----:B------:R-:W-:Y:S02]  /*116310*/  IMAD.MOV.U32 R137, RZ, RZ, R163 ;  /* 0x000000ffff897224 */ /* 0x000fe400078e00a3 */
[----:B------:R-:W-:Y:S02]  /*116320*/  IMAD.MOV.U32 R136, RZ, RZ, R170 ;  /* 0x000000ffff887224 */ /* 0x000fe400078e00aa */
[----:B------:R-:W-:Y:S01]  /*116330*/  IMAD.MOV.U32 R20, RZ, RZ, R190 ;  /* 0x000000ffff147224 */ /* 0x000fe200078e00be */
[----:B------:R-:W-:Y:S01]  /*116340*/  HMMA.1688.F32.TF32 R132, R212, R94, R224 ;  /* 0x0000005ed484723c */ /* 0x000fe200000810e0 */
[----:B------:R-:W-:-:S02]  /*116350*/  IMAD.MOV.U32 R138, RZ, RZ, R162 ;  /* 0x000000ffff8a7224 */ /* 0x000fc400078e00a2 */
[----:B------:R-:W-:Y:S01]  /*116360*/  IMAD.MOV.U32 R17, RZ, RZ, R191 ;  /* 0x000000ffff117224 */ /* 0x000fe200078e00bf */
[----:B------:R-:W-:Y:S04]  /*116370*/  STL.64 [R1+0x90c8], R130 ;  /* 0x0090c88201007387 */ /* 0x000fe80000100a00 */
[----:B------:R-:W-:Y:S04]  /*116380*/  STL.64 [R1+0x90c0], R128 ;  /* 0x0090c08001007387 */ /* 0x000fe80000100a00 */
[----:B------:R-:W2:Y:S04]  /*116390*/  LDL.LU R220, [R1+0x810] ;  /* 0x0008100001dc7983 */ /* 0x000ea80000300800 */
[----:B------:R-:W2:Y:S04]  /*1163a0*/  LDL.LU R221, [R1+0x814] ;  /* 0x0008140001dd7983 */ /* 0x000ea80000300800 */
[----:B------:R-:W2:Y:S04]  /*1163b0*/  LDL.LU R222, [R1+0x818] ;  /* 0x0008180001de7983 */ /* 0x000ea80000300800 */
[----:B------:R-:W2:Y:S04]  /*1163c0*/  LDL.LU R223, [R1+0x81c] ;  /* 0x00081c0001df7983 */ /* 0x000ea80000300800 */
[----:B------:R-:W-:Y:S04]  /*1163d0*/  STL.64 [R1+0x90d8], R134 ;  /* 0x0090d88601007387 */ /* 0x000fe80000100a00 */
[----:B------:R-:W-:Y:S01]  /*1163e0*/  STL.64 [R1+0x90d0], R132 ;  /* 0x0090d08401007387 */ /* 0x000fe20000100a00 */
[----:B------:R-:W-:-:S02]  /*1163f0*/  IMAD.MOV.U32 R107, RZ, RZ, R139 ;  /* 0x000000ffff6b7224 */ /* 0x000fc400078e008b */
[----:B------:R-:W-:Y:S02]  /*116400*/  IMAD.MOV.U32 R106, RZ, RZ, R140 ;  /* 0x000000ffff6a7224 */ /* 0x000fe400078e008c */
[----:B------:R-:W-:Y:S02]  /*116410*/  IMAD.MOV.U32 R37, RZ, RZ, R171 ;  /* 0x000000ffff257224 */ /* 0x000fe400078e00ab */
[----:B------:R-:W-:Y:S02]  /*116420*/  IMAD.MOV.U32 R16, RZ, RZ, R198 ;  /* 0x000000ffff107224 */ /* 0x000fe400078e00c6 */
        /* <DEDUP_REMOVED lines=9> */
[----:B---3--:R-:W-:Y:S03]  /*1164c0*/  HMMA.1688.F32.TF32 R224, R212, R74, R232 ;  /* 0x0000004ad4e0723c */ /* 0x008fe600000810e8 */
        /* <DEDUP_REMOVED lines=23> */
[----:B------:R-:W-:Y:S01]  /*116640*/  STL.64 [R1+0x8eb8], R226 ;  /* 0x008eb8e201007387 */ /* 0x000fe20000100a00 */
[----:B------:R-:W-:-:S03]  /*116650*/  IMAD.MOV.U32 R102, RZ, RZ, R136 ;  /* 0x000000ffff667224 */ /* 0x000fc600078e0088 */
[----:B------:R-:W-:Y:S01]  /*116660*/  STL.64 [R1+0x8eb0], R224 ;  /* 0x008eb0e001007387 */ /* 0x000fe20000100a00 */
[----:B--2---:R-:W-:-:S15]  /*116670*/  HMMA.1688.F32.TF32 R220, R212, R54, R220 ;  /* 0x00000036d4dc723c */ /* 0x004fde00000810dc */
[----:B------:R-:W-:-:S04]  /*116680*/  NOP ;  /* 0x0000000000007918 */ /* 0x000fc80000000000 */
[----:B------:R-:W-:Y:S04]  /*116690*/  STL.64 [R1+0x8e98], R222 ;  /* 0x008e98de01007387 */ /* 0x000fe80000100a00 */
[----:B------:R-:W-:Y:S01]  /*1166a0*/  STL.64 [R1+0x8e90], R220 ;  /* 0x008e90dc01007387 */ /* 0x000fe20000100a00 */
[C---:B---3--:R-:W-:Y:S03]  /*1166b0*/  HMMA.1688.F32.TF32 R136, R212.reuse, R34, R232 ;  /* 0x00000022d488723c */ /* 0x048fe600000810e8 */
[----:B------:R-:W2:Y:S04]  /*1166c0*/  LDL.LU R232, [R1+0x750] ;  /* 0x0007500001e87983 */ /* 0x000ea80000300800 */
[----:B------:R-:W2:Y:S04]  /*1166d0*/  LDL.LU R233, [R1+0x754] ;  /* 0x0007540001e97983 */ /* 0x000ea80000300800 */
[----:B------:R-:W2:Y:S04]  /*1166e0*/  LDL.LU R234, [R1+0x758] ;  /* 0x0007580001ea7983 */ /* 0x000ea80000300800 */
[----:B------:R-:W2:Y:S01]  /*1166f0*/  LDL.LU R235, [R1+0x75c] ;  /* 0x00075c0001eb7983 */ /* 0x000ea20000300800 */
[C---:B----4-:R-:W-:Y:S08]  /*116700*/  HMMA.1688.F32.TF32 R144, R212.reuse, R246, R204 ;  /* 0x000000f6d490723c */ /* 0x050ff000000810cc */
[C---:B------:R-:W-:Y:S01]  /*116710*/  HMMA.1688.F32.TF32 R140, R212.reuse, R22, R200 ;  /* 0x00000016d48c723c */ /* 0x040fe200000810c8 */
[----:B------:R-:W-:Y:S07]  /*116720*/  STL.64 [R1+0x8e88], R138 ;  /* 0x008e888a01007387 */ /* 0x000fee0000100a00 */
[C---:B------:R-:W-:Y:S01]  /*116730*/  HMMA.1688.F32.TF32 R148, R212.reuse, R118, R208 ;  /* 0x00000076d494723c */ /* 0x040fe200000810d0 */
[----:B------:R-:W-:Y:S10]  /*116740*/  STL.64 [R1+0x8e80], R136 ;  /* 0x008e808801007387 */ /* 0x000ff40000100a00 */
[----:B------:R-:W-:Y:S04]  /*116750*/  STL.64 [R1+0x8ea8], R142 ;  /* 0x008ea88e01007387 */ /* 0x000fe80000100a00 */
[----:B------:R-:W-:Y:S04]  /*116760*/  STL.64 [R1+0x8ea0], R140 ;  /* 0x008ea08c01007387 */ /* 0x000fe80000100a00 */
[----:B------:R1:W-:Y:S01]  /*116770*/  STL.64 [R1+0x8e78], R146 ;  /* 0x008e789201007387 */ /* 0x0003e20000100a00 */
[----:B------:R-:W-:Y:S03]  /*116780*/  HMMA.1688.F32.TF32 R152, R212, R106, R216 ;  /* 0x0000006ad498723c */ /* 0x000fe600000810d8 */
[----:B------:R-:W-:Y:S04]  /*116790*/  STL.64 [R1+0x8e70], R144 ;  /* 0x008e709001007387 */ /* 0x000fe80000100a00 */
        /* <DEDUP_REMOVED lines=19> */
[----:B------:R1:W-:Y:S04]  /*1168d0*/  STL.64 [R1+0x8e68], R154 ;  /* 0x008e689a01007387 */ /* 0x0003e80000100a00 */
[----:B------:R-:W-:Y:S01]  /*1168e0*/  STL.64 [R1+0x8e60], R152 ;  /* 0x008e609801007387 */ /* 0x000fe20000100a00 */
        /* <DEDUP_REMOVED lines=18> */
[----:B------:R-:W-:Y:S02]  /*116a10*/  IMAD.MOV.U32 R70, RZ, RZ, R26 ;  /* 0x000000ffff467224 */ /* 0x000fe400078e001a */
[----:B------:R-:W-:Y:S01]  /*116a20*/  IMAD.MOV.U32 R62, RZ, RZ, R24 ;  /* 0x000000ffff3e7224 */ /* 0x000fe200078e0018 */
[----:B---3--:R-:W-:Y:S01]  /*116a30*/  HMMA.1688.F32.TF32 R160, R212, R98, R188 ;  /* 0x00000062d4a0723c */ /* 0x008fe200000810bc */
[----:B------:R-:W-:-:S07]  /*116a40*/  IMAD.MOV.U32 R63, RZ, RZ, R21 ;  /* 0x000000ffff3f7224 */ /* 0x000fce00078e0015 */
[C---:B----4-:R-:W-:Y:S01]  /*116a50*/  HMMA.1688.F32.TF32 R164, R212.reuse, R90, R192 ;  /* 0x0000005ad4a4723c */ /* 0x050fe200000810c0 */
[----:B------:R-:W-:Y:S07]  /*116a60*/  STL.64 [R1+0x8e58], R158 ;  /* 0x008e589e01007387 */ /* 0x000fee0000100a00 */
[C---:B------:R-:W-:Y:S01]  /*116a70*/  HMMA.1688.F32.TF32 R168, R212.reuse, R82, R196 ;  /* 0x00000052d4a8723c */ /* 0x040fe200000810c4 */
[----:B------:R-:W-:Y:S04]  /*116a80*/  STL.64 [R1+0x8e50], R156 ;  /* 0x008e509c01007387 */ /* 0x000fe80000100a00 */
[----:B------:R3:W-:Y:S03]  /*116a90*/  STL.64 [R1+0x90f8], R162 ;  /* 0x0090f8a201007387 */ /* 0x0007e60000100a00 */
[C---:B------:R-:W-:Y:S01]  /*116aa0*/  HMMA.1688.F32.TF32 R172, R212.reuse, R70, R200 ;  /* 0x00000046d4ac723c */ /* 0x040fe200000810c8 */
[----:B------:R-:W-:Y:S04]  /*116ab0*/  STL.64 [R1+0x90f0], R160 ;  /* 0x0090f0a001007387 */ /* 0x000fe80000100a00 */
[----:B------:R-:W-:Y:S04]  /*116ac0*/  STL.64 [R1+0x9108], R166 ;  /* 0x009108a601007387 */ /* 0x000fe80000100a00 */
[----:B------:R-:W-:Y:S04]  /*116ad0*/  STL.64 [R1+0x9100], R164 ;  /* 0x009100a401007387 */ /* 0x000fe80000100a00 */
[----:B------:R4:W-:Y:S04]  /*116ae0*/  STL.64 [R1+0x9118], R170 ;  /* 0x009118aa01007387 */ /* 0x0009e80000100a00 */
[----:B------:R-:W-:Y:S04]  /*116af0*/  STL.64 [R1+0x9110], R168 ;  /* 0x009110a801007387 */ /* 0x000fe80000100a00 */
[----:B------:R-:W3:Y:S04]  /*116b00*/  LDL.LU R200, [R1+0x620] ;  /* 0x0006200001c87983 */ /* 0x000ee80000300800 */
[----:B------:R-:W3:Y:S04]  /*116b10*/  LDL.LU R201, [R1+0x624] ;  /* 0x0006240001c97983 */ /* 0x000ee80000300800 */
[----:B------:R-:W3:Y:S04]  /*116b20*/  LDL.LU R202, [R1+0x628] ;  /* 0x0006280001ca7983 */ /* 0x000ee80000300800 */
[----:B------:R-:W3:Y:S04]  /*116b30*/  LDL.LU R203, [R1+0x62c] ;  /* 0x00062c0001cb7983 */ /* 0x000ee80000300800 */
[----:B------:R-:W-:Y:S04]  /*116b40*/  STL.64 [R1+0x9128], R174 ;  /* 0x009128ae01007387 */ /* 0x000fe80000100a00 */
[----:B------:R-:W-:Y:S01]  /*116b50*/  STL.64 [R1+0x9120], R172 ;  /* 0x009120ac01007387 */ /* 0x000fe20000100a00 */
[C---:B--2---:R-:W-:Y:S03]  /*116b60*/  HMMA.1688.F32.TF32 R176, R212.reuse, R62, R232 ;  /* 0x0000003ed4b0723c */ /* 0x044fe600000810e8 */
[----:B------:R-:W2:Y:S04]  /*116b70*/  LDL.LU R232, [R1+0x600] ;  /* 0x0006000001e87983 */ /* 0x000ea80000300800 */
[----:B------:R-:W2:Y:S04]  /*116b80*/  LDL.LU R233, [R1+0x604] ;  /* 0x0006040001e97983 */ /* 0x000ea80000300800 */
[----:B------:R-:W2:Y:S04]  /*116b90*/  LDL.LU R234, [R1+0x608] ;  /* 0x0006080001ea7983 */ /* 0x000ea80000300800 */
[----:B------:R-:W2:Y:S01]  /*116ba0*/  LDL.LU R235, [R1+0x60c] ;  /* 0x00060c0001eb7983 */ /* 0x000ea20000300800 */
[C---:B------:R-:W-:Y:S08]  /*116bb0*/  HMMA.1688.F32.TF32 R180, R212.reuse, R18, R204 ;  /* 0x00000012d4b4723c */ /* 0x040ff000000810cc */
[C---:B------:R-:W-:Y:S01]  /*116bc0*/  HMMA.1688.F32.TF32 R184, R212.reuse, R10, R208 ;  /* 0x0000000ad4b8723c */ /* 0x040fe200000810d0 */
[----:B------:R-:W-:Y:S04]  /*116bd0*/  STL.64 [R1+0x9138], R178 ;  /* 0x009138b201007387 */ /* 0x000fe80000100a00 */
[----:B------:R-:W-:Y:S06]  /*116be0*/  STL.64 [R1+0x9130], R176 ;  /* 0x009130b001007387 */ /* 0x000fec0000100a00 */
        /* <DEDUP_REMOVED lines=26> */
[----:B------:R-:W-:Y:S01]  /*116d90*/  STL [R1+0x8df8], R195 ;  /* 0x008df8c301007387 */ /* 0x000fe20000100800 */
[----:B-1----:R-:W-:-:S02]  /*116da0*/  IMAD.MOV.U32 R146, RZ, RZ, R12 ;  /* 0x000000ffff927224 */ /* 0x002fc400078e000c */
[----:B------:R-:W-:Y:S02]  /*116db0*/  IMAD.MOV.U32 R155, RZ, RZ, R13 ;  /* 0x000000ffff9b7224 */ /* 0x000fe400078e000d */
[----:B------:R-:W-:Y:S02]  /*116dc0*/  IMAD.MOV.U32 R154, RZ, RZ, R14 ;  /* 0x000000ffff9a7224 */ /* 0x000fe400078e000e */
[----:B------:R-:W-:Y:S01]  /*116dd0*/  IMAD.MOV.U32 R163, RZ, RZ, R15 ;  /* 0x000000ffffa37224 */ /* 0x000fe200078e000f */
[C---:B--2---:R-:W-:Y:S01]  /*116de0*/  HMMA.1688.F32.TF32 R196, R212.reuse, R30, R232 ;  /* 0x0000001ed4c4723c */ /* 0x044fe200000810e8 */
[----:B------:R-:W2:Y:S04]  /*116df0*/  LDL.LU R232, [R1+0x450] ;  /* 0x0004500001e87983 */ /* 0x000ea80000300800 */
[----:B------:R-:W2:Y:S04]  /*116e00*/  LDL.LU R233, [R1+0x454] ;  /* 0x0004540001e97983 */ /* 0x000ea80000300800 */
[----:B------:R-:W2:Y:S04]  /*116e10*/  LDL.LU R234, [R1+0x458] ;  /* 0x0004580001ea7983 */ /* 0x000ea80000300800 */
[----:B------:R-:W2:Y:S06]  /*116e20*/  LDL.LU R235, [R1+0x45c] ;  /* 0x00045c0001eb7983 */ /* 0x000eac0000300800 */
[----:B------:R-:W-:Y:S04]  /*116e30*/  STL [R1+0x8e14], R196 ;  /* 0x008e14c401007387 */ /* 0x000fe80000100800 */
[----:B------:R-:W-:Y:S04]  /*116e40*/  STL [R1+0x8e10], R197 ;  /* 0x008e10c501007387 */ /* 0x000fe80000100800 */
[----:B------:R-:W-:Y:S04]  /*116e50*/  STL [R1+0x8e0c], R198 ;  /* 0x008e0cc601007387 */ /* 0x000fe80000100800 */
[----:B------:R-:W-:Y:S01]  /*116e60*/  STL [R1+0x8e08], R199 ;  /* 0x008e08c701007387 */ /* 0x000fe20000100800 */
[C---:B----4-:R-:W-:Y:S08]  /*116e70*/  HMMA.1688.F32.TF32 R200, R212.reuse, R242, R204 ;  /* 0x000000f2d4c8723c */ /* 0x050ff000000810cc */
[C---:B------:R-:W-:Y:S11]  /*116e80*/  HMMA.1688.F32.TF32 R204, R212.reuse, R250, R208 ;  /* 0x000000fad4cc723c */ /* 0x040ff600000810d0 */
[----:B------:R-:W-:Y:S04]  /*116e90*/  STL [R1+0x8e24], R200 ;  /* 0x008e24c801007387 */ /* 0x000fe80000100800 */
[----:B------:R-:W-:Y:S04]  /*116ea0*/  STL [R1+0x8e20], R201 ;  /* 0x008e20c901007387 */ /* 0x000fe80000100800 */
[----:B------:R-:W-:Y:S01]  /*116eb0*/  STL [R1+0x8e1c], R202 ;  /* 0x008e1cca01007387 */ /* 0x000fe20000100800 */
[----:B------:R-:W-:Y:S03]  /*116ec0*/  HMMA.1688.F32.TF32 R208, R212, R38, R216 ;  /* 0x00000026d4d0723c */ /* 0x000fe600000810d8 */
        /* <DEDUP_REMOVED lines=25> */
[----:B------:R-:W-:-:S05]  /*117060*/  LOP3.LUT R7, R0, 0x40, RZ, 0x3c, !PT ;  /* 0x0000004000077812 */ /* 0x000fca00078e3cff */
[----:B------:R-:W-:Y:S04]  /*117070*/  LDS R236, [R7+UR10+0x1a280] ;  /* 0x01a2800a07ec7984 */ /* 0x000fe80008000800 */
[----:B------:R-:W3:Y:S01]  /*117080*/  LDS R238, [R7+UR10+0x1b280] ;  /* 0x01b2800a07ee7984 */ /* 0x000ee20008000800 */
[----:B------:R-:W-:Y:S01]  /*117090*/  MOV R162, R16 ;  /* 0x0000001000a27202 */ /* 0x000fe20000000f00 */
[----:B------:R-:W-:Y:S01]  /*1170a0*/  IMAD.MOV.U32 R170, RZ, RZ, R20 ;  /* 0x000000ffffaa7224 */ /* 0x000fe200078e0014 */
[----:B------:R-:W-:Y:S01]  /*1170b0*/  MOV R147, R9 ;  /* 0x0000000900937202 */ /* 0x000fe20000000f00 */
[----:B------:R-:W-:Y:S02]  /*1170c0*/  IMAD.MOV.U32 R171, RZ, RZ, R17 ;  /* 0x000000ffffab7224 */ /* 0x000fe400078e0011 */
[----:B------:R-:W-:-:S02]  /*1170d0*/  IMAD.MOV.U32 R138, RZ, RZ, R8 ;  /* 0x000000ffff8a7224 */ /* 0x000fc400078e0008 */
[----:B------:R-:W-:Y:S01]  /*1170e0*/  IMAD.MOV.U32 R139, RZ, RZ, R6 ;  /* 0x000000ffff8b7224 */ /* 0x000fe200078e0006 */
[----:B------:R-:W-:Y:S01]  /*1170f0*/  LOP3.LUT R79, R0, 0x20, RZ, 0x3c, !PT ;  /* 0x00000020004f7812 */ /* 0x000fe200078e3cff */
[----:B--2---:R-:W-:Y:S04]  /*117100*/  HMMA.1688.F32.TF32 R212, R212, R58, R232 ;  /* 0x0000003ad4d4723c */ /* 0x004fe800000810e8 */
[----:B------:R-:W-:Y:S04]  /*117110*/  LDS R233, [R79+UR10+0x1a300] ;  /* 0x01a3000a4fe97984 */ /* 0x000fe80008000800 */
[----:B------:R-:W-:Y:S01]  /*117120*/  LDS R235, [R79+UR10+0x1b300] ;  /* 0x01b3000a4feb7984 */ /* 0x000fe20008000800 */
[----:B------:R-:W-:-:S02]  /*117130*/  IMAD.MOV.U32 R226, RZ, RZ, R5 ;  /* 0x000000ffffe27224 */ /* 0x000fc400078e0005 */
[----:B------:R-:W-:Y:S01]  /*117140*/  IMAD.MOV.U32 R227, RZ, RZ, R4 ;  /* 0x000000ffffe37224 */ /* 0x000fe200078e0004 */
[----:B------:R-:W-:Y:S01]  /*117150*/  MOV R131, R2 ;  /* 0x0000000200837202 */ /* 0x000fe20000000f00 */
[----:B------:R-:W-:Y:S01]  /*117160*/  IMAD.MOV.U32 R130, RZ, RZ, R3 ;  /* 0x000000ffff827224 */ /* 0x000fe200078e0003 */
[----:B------:R-:W-:Y:S04]  /*117170*/  LDS R232, [R0+UR10+0x1a300] ;  /* 0x01a3000a00e87984 */ /* 0x000fe80008000800 */
[----:B------:R-:W1:Y:S04]  /*117180*/  LDS R234, [R0+UR10+0x1b300] ;  /* 0x01b3000a00ea7984 */ /* 0x000e680008000800 */
[----:B------:R-:W-:Y:S04]  /*117190*/  STL.64 [R1+0x8de0], R214 ;  /* 0x008de0d601007387 */ /* 0x000fe80000100a00 */
[----:B------:R-:W-:Y:S04]  /*1171a0*/  STL.64 [R1+0x8dd8], R212 ;  /* 0x008dd8d401007387 */ /* 0x000fe80000100a00 */
[----:B------:R2:W-:Y:S01]  /*1171b0*/  STL [R1+0x9270], R79 ;  /* 0x0092704f01007387 */ /* 0x0005e20000100800 */
[C---:B---3--:R-:W-:Y:S08]  /*1171c0*/  HMMA.1688.F32.TF32 R216, R236.reuse, R170, R216 ;  /* 0x000000aaecd8723c */ /* 0x048ff000000810d8 */
[C---:B----4-:R-:W-:Y:S08]  /*1171d0*/  HMMA.1688.F32.TF32 R64, R236.reuse, R162, R64 ;  /* 0x000000a2ec40723c */ /* 0x050ff00000081040 */
[C---:B------:R-:W-:Y:S11]  /*1171e0*/  HMMA.1688.F32.TF32 R44, R236.reuse, R154, R44 ;  /* 0x0000009aec2c723c */ /* 0x040ff6000008102c */
[----:B------:R-:W-:Y:S01]  /*1171f0*/  MOV R194, R64 ;  /* 0x0000004000c27202 */ /* 0x000fe20000000f00 */
[----:B------:R-:W-:Y:S01]  /*117200*/  IMAD.MOV.U32 R195, RZ, RZ, R65 ;  /* 0x000000ffffc37224 */ /* 0x000fe200078e0041 */
[----:B------:R-:W-:Y:S01]  /*117210*/  STL.64 [R1+0x8e48], R218 ;  /* 0x008e48da01007387 */ /* 0x000fe20000100a00 */
[----:B------:R-:W-:Y:S05]  /*117220*/  HMMA.1688.F32.TF32 R24, R236, R146, R24 ;  /* 0x00000092ec18723c */ /* 0x000fea0000081018 */
[----:B------:R-:W-:-:S02]  /*117230*/  IMAD.MOV.U32 R192, RZ, RZ, R46 ;  /* 0x000000ffffc07224 */ /* 0x000fc400078e002e */
[----:B------:R-:W-:Y:S01]  /*117240*/  IMAD.MOV.U32 R193, RZ, RZ, R47 ;  /* 0x000000ffffc17224 */ /* 0x000fe200078e002f */
[----:B------:R-:W-:Y:S01]  /*117250*/  HMMA.1688.F32.TF32 R12, R236, R138, R12 ;  /* 0x0000008aec0c723c */ /* 0x000fe2000008100c */
[----:B------:R-:W-:Y:S02]  /*117260*/  IMAD.MOV.U32 R198, RZ, RZ, R44 ;  /* 0x000000ffffc67224 */ /* 0x000fe400078e002c */
[----:B------:R-:W-:Y:S01]  /*117270*/  IMAD.MOV.U32 R199, RZ, RZ, R45 ;  /* 0x000000ffffc77224 */ /* 0x000fe200078e002d */
[----:B------:R3:W-:Y:S07]  /*117280*/  STL.64 [R1+0x8e40], R216 ;  /* 0x008e40d801007387 */ /* 0x0007ee0000100a00 */
[----:B------:R-:W-:-:S02]  /*117290*/  IMAD.MOV.U32 R196, RZ, RZ, R26 ;  /* 0x000000ffffc47224 */ /* 0x000fc400078e001a */
[----:B------:R-:W-:Y:S01]  /*1172a0*/  IMAD.MOV.U32 R197, RZ, RZ, R27 ;  /* 0x000000ffffc57224 */ /* 0x000fe200078e001b */
[----:B------:R-:W-:Y:S04]  /*1172b0*/  STL.64 [R1+0x9168], R194 ;  /* 0x009168c201007387 */ /* 0x000fe80000100a00 */
[----:B------:R-:W-:Y:S04]  /*1172c0*/  STL.64 [R1+0x9160], R192 ;  /* 0x009160c001007387 */ /* 0x000fe80000100a00 */
[----:B------:R-:W-:Y:S01]  /*1172d0*/  STL.64 [R1+0x9178], R198 ;  /* 0x009178c601007387 */ /* 0x000fe20000100a00 */
[----:B------:R-:W-:-:S03]  /*1172e0*/  IMAD.MOV.U32 R206, RZ, RZ, R12 ;  /* 0x000000ffffce7224 */ /* 0x000fc600078e000c */
[----:B------:R4:W-:Y:S01]  /*1172f0*/  STL.64 [R1+0x9170], R196 ;  /* 0x009170c401007387 */ /* 0x0009e20000100a00 */
[----:B------:R-:W-:Y:S01]  /*117300*/  MOV R207, R13 ;  /* 0x0000000d00cf7202 */ /* 0x000fe20000000f00 */
[----:B------:R-:W-:Y:S02]  /*117310*/  IMAD.MOV.U32 R200, RZ, RZ, R14 ;  /* 0x000000ffffc87224 */ /* 0x000fe400078e000e */
[----:B------:R-:W4:Y:S01]  /*117320*/  LDL.LU R12, [R1+0x21f0] ;  /* 0x0021f000010c7983 */ /* 0x000f220000300800 */
[----:B------:R-:W-:Y:S01]  /*117330*/  IMAD.MOV.U32 R201, RZ, RZ, R15 ;  /* 0x000000ffffc97224 */ /* 0x000fe200078e000f */
[----:B------:R-:W-:Y:S02]  /*117340*/  MOV R202, R24 ;  /* 0x0000001800ca7202 */ /* 0x000fe40000000f00 */
        /* <DEDUP_REMOVED lines=65> */
[----:B--2---:R-:W2:Y:S04]  /*117760*/  LDL.LU R79, [R1+0x232c] ;  /* 0x00232c00014f7983 */ /* 0x004ea80000300800 */
[----:B---3--:R-:W3:Y:S04]  /*117770*/  LDL.LU R216, [R1+0x2330] ;  /* 0x0023300001d87983 */ /* 0x008ee80000300800 */
[----:B------:R-:W3:Y:S04]  /*117780*/  LDL.LU R217, [R1+0x2334] ;  /* 0x0023340001d97983 */ /* 0x000ee80000300800 */
[----:B------:R-:W3:Y:S04]  /*117790*/  LDL.LU R218, [R1+0x2338] ;  /* 0x0023380001da7983 */ /* 0x000ee80000300800 */
[----:B------:R-:W3:Y:S04]  /*1177a0*/  LDL.LU R219, [R1+0x233c] ;  /* 0x00233c0001db7983 */ /* 0x000ee80000300800 */
[----:B------:R-:W2:Y:S04]  /*1177b0*/  LDL.LU R212, [R1+0x2370] ;  /* 0x0023700001d47983 */ /* 0x000ea80000300800 */
[----:B------:R-:W2:Y:S04]  /*1177c0*/  LDL.LU R213, [R1+0x2374] ;  /* 0x0023740001d57983 */ /* 0x000ea80000300800 */
[----:B------:R-:W2:Y:S04]  /*1177d0*/  LDL.LU R214, [R1+0x2378] ;  /* 0x0023780001d67983 */ /* 0x000ea80000300800 */
[----:B------:R-:W2:Y:S04]  /*1177e0*/  LDL.LU R215, [R1+0x237c] ;  /* 0x00237c0001d77983 */ /* 0x000ea80000300800 */
[----:B----4-:R-:W4:Y:S04]  /*1177f0*/  LDL.LU R196, [R1+0x2350] ;  /* 0x0023500001c47983 */ /* 0x010f280000300800 */
        /* <DEDUP_REMOVED lines=25> */
[----:B-1----:R-:W3:Y:S04]  /*117990*/  LDL.LU R200, [R1+0x2360] ;  /* 0x0023600001c87983 */ /* 0x002ee80000300800 */
[----:B------:R-:W3:Y:S04]  /*1179a0*/  LDL.LU R201, [R1+0x2364] ;  /* 0x0023640001c97983 */ /* 0x000ee80000300800 */
[----:B------:R-:W3:Y:S04]  /*1179b0*/  LDL.LU R202, [R1+0x2368] ;  /* 0x0023680001ca7983 */ /* 0x000ee80000300800 */
[----:B------:R-:W3:Y:S04]  /*1179c0*/  LDL.LU R203, [R1+0x236c] ;  /* 0x00236c0001cb7983 */ /* 0x000ee80000300800 */
[----:B------:R-:W-:Y:S04]  /*1179d0*/  STL.64 [R1+0x9218], R206 ;  /* 0x009218ce01007387 */ /* 0x000fe80000100a00 */
[----:B------:R2:W-:Y:S01]  /*1179e0*/  STL.64 [R1+0x9210], R204 ;  /* 0x009210cc01007387 */ /* 0x0005e20000100a00 */
[C---:B------:R-:W-:Y:S08]  /*1179f0*/  HMMA.1688.F32.TF32 R140, R236.reuse, R90, R140 ;  /* 0x0000005aec8c723c */ /* 0x040ff0000008108c */
[C---:B------:R-:W-:Y:S08]  /*117a00*/  HMMA.1688.F32.TF32 R148, R236.reuse, R98, R148 ;  /* 0x00000062ec94723c */ /* 0x040ff00000081094 */
[C---:B------:R-:W-:Y:S08]  /*117a10*/  HMMA.1688.F32.TF32 R172, R236.reuse, R118, R172 ;  /* 0x00000076ecac723c */ /* 0x040ff000000810ac */
[----:B--2---:R-:W-:-:S15]  /*117a20*/  HMMA.1688.F32.TF32 R204, R236, R226, R212 ;  /* 0x000000e2eccc723c */ /* 0x004fde00000810d4 */
[----:B------:R-:W-:-:S04]  /*117a30*/  NOP ;  /* 0x0000000000007918 */ /* 0x000fc80000000000 */
[----:B------:R-:W-:Y:S01]  /*117a40*/  MOV R215, R206 ;  /* 0x000000ce00d77202 */ /* 0x000fe20000000f00 */
[----:B------:R-:W-:Y:S02]  /*117a50*/  IMAD.MOV.U32 R214, RZ, RZ, R207 ;  /* 0x000000ffffd67224 */ /* 0x000fe400078e00cf */
[----:B------:R-:W-:Y:S02]  /*117a60*/  IMAD.MOV.U32 R190, RZ, RZ, R204 ;  /* 0x000000ffffbe7224 */ /* 0x000fe400078e00cc */
[----:B------:R-:W-:Y:S01]  /*117a70*/  IMAD.MOV.U32 R191, RZ, RZ, R205 ;  /* 0x000000ffffbf7224 */ /* 0x000fe200078e00cd */
[----:B------:R-:W-:Y:S04]  /*117a80*/  STL.64 [R1+0x9278], R214 ;  /* 0x009278d601007387 */ /* 0x000fe80000100a00 */
[----:B------:R-:W-:Y:S04]  /*117a90*/  STL.64 [R1+0x9238], R190 ;  /* 0x009238be01007387 */ /* 0x000fe80000100a00 */
[----:B------:R4:W-:Y:S02]  /*117aa0*/  STL.64 [R1+0x9230], R188 ;  /* 0x009230bc01007387 */ /* 0x0009e40000100a00 */
[C---:B----4-:R-:W-:Y:S08]  /*117ab0*/  HMMA.1688.F32.TF32 R188, R236.reuse, R122, R196 ;  /* 0x0000007aecbc723c */ /* 0x050ff000000810c4 */
[C---:B---3--:R-:W-:Y:S08]  /*117ac0*/  HMMA.1688.F32.TF32 R196, R236.reuse, R110, R192 ;  /* 0x0000006eecc4723c */ /* 0x048ff000000810c0 */
        /* <DEDUP_REMOVED lines=53> */
[C---:B-1----:R-:W-:Y:S08]  /*117e20*/  HMMA.1688.F32.TF32 R76, R236.reuse, R42, R64 ;  /* 0x0000002aec4c723c */ /* 0x042ff00000081040 */
        /* <DEDUP_REMOVED lines=121> */
[----:B------:R-:W4:Y:S01]  /*1185c0*/  LDL.LU R15, [R1+0x65c] ;  /* 0x00065c00010f7983 */ /* 0x000f220000300800 */
[C---:B--2---:R-:W-:Y:S08]  /*1185d0*/  HMMA.1688.F32.TF32 R184, R232.reuse, R122, R184 ;  /* 0x0000007ae8b8723c */ /* 0x044ff000000810b8 */
[C---:B---3--:R-:W-:Y:S08]  /*1185e0*/  HMMA.1688.F32.TF32 R76, R232.reuse, R226, R76 ;  /* 0x000000e2e84c723c */ /* 0x048ff0000008104c */
[----:B------:R-:W-:Y:S08]  /*1185f0*/  HMMA.1688.F32.TF32 R196, R232, R154, R196 ;  /* 0x0000009ae8c4723c */ /* 0x000ff000000810c4 */
[C---:B------:R-:W-:Y:S08]  /*118600*/  HMMA.1688.F32.TF32 R188, R236.reuse, R38, R188 ;  /* 0x00000026ecbc723c */ /* 0x040ff000000810bc */
[----:B------:R-:W-:Y:S01]  /*118610*/  HMMA.1688.F32.TF32 R212, R236, R58, R212 ;  /* 0x0000003aecd4723c */ /* 0x000fe200000810d4 */
[----:B------:R-:W-:Y:S04]  /*118620*/  LDS R236, [R7+UR10+0x1a300] ;  /* 0x01a3000a07ec7984 */ /* 0x000fe80008000800 */
[----:B------:R-:W-:Y:S03]  /*118630*/  LDS R238, [R7+UR10+0x1b300] ;  /* 0x01b3000a07ee7984 */ /* 0x000fe60008000800 */
[C---:B------:R-:W-:Y:S01]  /*118640*/  HMMA.1688.F32.TF32 R200, R232.reuse, R162, R200 ;  /* 0x000000a2e8c8723c */ /* 0x040fe200000810c8 */
[----:B------:R-:W-:Y:S04]  /*118650*/  LDS R237, [R252+UR10+0x1a300] ;  /* 0x01a3000afced7984 */ /* 0x000fe80008000800 */
[----:B------:R-:W-:Y:S04]  /*118660*/  STL.64 [R1+0x820], R188 ;  /* 0x000820bc01007387 */ /* 0x000fe80000100a00 */
[----:B------:R1:W-:Y:S01]  /*118670*/  STL.64 [R1+0x828], R190 ;  /* 0x000828be01007387 */ /* 0x0003e20000100a00 */
[C---:B------:R-:W-:Y:S03]  /*118680*/  HMMA.1688.F32.TF32 R172, R232.reuse, R74, R172 ;  /* 0x0000004ae8ac723c */ /* 0x040fe600000810ac */
[----:B------:R-:W2:Y:S05]  /*118690*/  LDS R239, [R252+UR10+0x1b300] ;  /* 0x01b3000afcef7984 */ /* 0x000eaa0008000800 */
[----:B-1----:R-:W-:Y:S01]  /*1186a0*/  HMMA.1688.F32.TF32 R188, R232, R170, R204 ;  /* 0x000000aae8bc723c */ /* 0x002fe200000810cc */
[----:B------:R-:W-:Y:S04]  /*1186b0*/  STL.64 [R1+0x810], R212 ;  /* 0x000810d401007387 */ /* 0x000fe80000100a00 */
[----:B------:R-:W-:-:S14]  /*1186c0*/  STL.64 [R1+0x818], R214 ;  /* 0x000818d601007387 */ /* 0x000fdc0000100a00 */
        /* <DEDUP_REMOVED lines=54> */
[C---:B------:R-:W-:Y:S01]  /*118a30*/  HMMA.1688.F32.TF32 R24, R232.reuse, R18, R24 ;  /* 0x00000012e818723c */ /* 0x040fe20000081018 */
[----:B------:R-:W-:Y:S07]  /*118a40*/  STL.64 [R1+0xa80], R124 ;  /* 0x000a807c01007387 */ /* 0x000fee0000100a00 */
        /* <DEDUP_REMOVED lines=118> */
[----:B----4-:R-:W4:Y:S01]  /*1191b0*/  LDL.LU R12, [R1+0x2110] ;  /* 0x00211000010c7983 */ /* 0x010f220000300800 */
[----:B------:R-:W-:-:S03]  /*1191c0*/  IMAD.MOV.U32 R2, RZ, RZ, R15 ;  /* 0x000000ffff027224 */ /* 0x000fc600078e000f */
[----:B------:R-:W4:Y:S04]  /*1191d0*/  LDL.LU R13, [R1+0x2114] ;  /* 0x00211400010d7983 */ /* 0x000f280000300800 */
[----:B------:R-:W4:Y:S04]  /*1191e0*/  LDL.LU R14, [R1+0x2118] ;  /* 0x00211800010e7983 */ /* 0x000f280000300800 */
[----:B------:R-:W4:Y:S01]  /*1191f0*/  LDL.LU R15, [R1+0x211c] ;  /* 0x00211c00010f7983 */ /* 0x000f220000300800 */
[C---:B--2---:R-:W-:Y:S08]  /*119200*/  HMMA.1688.F32.TF32 R140, R236.reuse, R94, R140 ;  /* 0x0000005eec8c723c */ /* 0x044ff0000008108c */
[C---:B---3--:R-:W-:Y:S08]  /*119210*/  HMMA.1688.F32.TF32 R164, R236.reuse, R130, R164 ;  /* 0x00000082eca4723c */ /* 0x048ff000000810a4 */
[----:B------:R-:W-:Y:S08]  /*119220*/  HMMA.1688.F32.TF32 R172, R236, R226, R172 ;  /* 0x000000e2ecac723c */ /* 0x000ff000000810ac */
[C---:B------:R-:W-:Y:S08]  /*119230*/  HMMA.1688.F32.TF32 R192, R232.reuse, R38, R192 ;  /* 0x00000026e8c0723c */ /* 0x040ff000000810c0 */
[C---:B------:R-:W-:Y:S08]  /*119240*/  HMMA.1688.F32.TF32 R196, R232.reuse, R250, R196 ;  /* 0x000000fae8c4723c */ /* 0x040ff000000810c4 */
[C---:B------:R-:W-:Y:S08]  /*119250*/  HMMA.1688.F32.TF32 R188, R232.reuse, R50, R188 ;  /* 0x00000032e8bc723c */ /* 0x040ff000000810bc */
        /* <DEDUP_REMOVED lines=23> */
[C---:B-1----:R-:W-:Y:S03]  /*1193d0*/  HMMA.1688.F32.TF32 R188, R236.reuse, R170, R76 ;  /* 0x000000aaecbc723c */ /* 0x042fe6000008104c */
[----:B------:R-:W1:Y:S05]  /*1193e0*/  LDS R235, [R252+UR10+0x1b380] ;  /* 0x01b3800afceb7984 */ /* 0x000e6a0008000800 */
[C---:B------:R-:W-:Y:S11]  /*1193f0*/  HMMA.1688.F32.TF32 R76, R236.reuse, R162, R208 ;  /* 0x000000a2ec4c723c */ /* 0x040ff600000810d0 */
        /* <DEDUP_REMOVED lines=37> */
[C---:B----4-:R-:W-:Y:S08]  /*119650*/  HMMA.1688.F32.TF32 R12, R236.reuse, R90, R12 ;  /* 0x0000005aec0c723c */ /* 0x050ff0000008100c */
        /* <DEDUP_REMOVED lines=124> */
[C---:B---3--:R-:W-:Y:S08]  /*119e20*/  HMMA.1688.F32.TF32 R160, R232.reuse, R162, R164 ;  /* 0x000000a2e8a0723c */ /* 0x048ff000000810a4 */
[C---:B------:R-:W-:Y:S08]  /*119e30*/  HMMA.1688.F32.TF32 R140, R232.reuse, R138, R140 ;  /* 0x0000008ae88c723c */ /* 0x040ff0000008108c */
[----:B----4-:R-:W-:Y:S08]  /*119e40*/  HMMA.1688.F32.TF32 R168, R232, R170, R172 ;  /* 0x000000aae8a8723c */ /* 0x010ff000000810ac */
[C---:B------:R-:W-:Y:S08]  /*119e50*/  HMMA.1688.F32.TF32 R176, R236.reuse, R58, R176 ;  /* 0x0000003aecb0723c */ /* 0x040ff000000810b0 */
[----:B------:R-:W-:Y:S08]  /*119e60*/  HMMA.1688.F32.TF32 R184, R236, R250, R184 ;  /* 0x000000faecb8723c */ /* 0x000ff000000810b8 */
[C---:B------:R-:W-:Y:S08]  /*119e70*/  HMMA.1688.F32.TF32 R136, R232.reuse, R226, R220 ;  /* 0x000000e2e888723c */ /* 0x040ff000000810dc */
[----:B------:R-:W-:Y:S08]  /*119e80*/  HMMA.1688.F32.TF32 R120, R232, R122, R124 ;  /* 0x0000007ae878723c */ /* 0x000ff0000008107c */
        /* <DEDUP_REMOVED lines=8> */
[----:B------:R-:W-:Y:S04]  /*119f10*/  STL.64 [R1+0xee0], R76 ;  /* 0x000ee04c01007387 */ /* 0x000fe80000100a00 */
[----:B------:R1:W-:Y:S04]  /*119f20*/  STL.64 [R1+0xee8], R78 ;  /* 0x000ee84e01007387 */ /* 0x0003e80000100a00 */
[----:B-1----:R-:W3:Y:S04]  /*119f30*/  LDL.LU R79, [R1+0x9270] ;  /* 0x00927000014f7983 */ /* 0x002ee80000300800 */
        /* <DEDUP_REMOVED lines=12> */
[----:B-1----:R-:W-:Y:S01]  /*11a000*/  HMMA.1688.F32.TF32 R188, R236, R242, R208 ;  /* 0x000000f2ecbc723c */ /* 0x002fe200000810d0 */
[----:B------:R-:W-:Y:S07]  /*11a010*/  STL.64 [R1+0xf90], R196 ;  /* 0x000f90c401007387 */ /* 0x000fee0000100a00 */
        /* <DEDUP_REMOVED lines=110> */
[----:B------:R-:W4:Y:S04]  /*11a700*/  LDL.64 R104, [R1+0x1580] ;  /* 0x0015800001687983 */ /* 0x000f280000100a00 */
[----:B---3--:R-:W-:Y:S04]  /*11a710*/  LDS R237, [R79+UR10+0x1c000] ;  /* 0x01c0000a4fed7984 */ /* 0x008fe80008000800 */
[----:B------:R-:W-:Y:S04]  /*11a720*/  LDS R239, [R79+UR10+0x1d000] ;  /* 0x01d0000a4fef7984 */ /* 0x000fe80008000800 */
[----:B------:R-:W-:Y:S04]  /*11a730*/  LDS R236, [R0+UR10+0x1c000] ;  /* 0x01c0000a00ec7984 */ /* 0x000fe80008000800 */
[----:B------:R-:W1:Y:S01]  /*11a740*/  LDS R238, [R0+UR10+0x1d000] ;  /* 0x01d0000a00ee7984 */ /* 0x000e620008000800 */
[C---:B--2---:R-:W-:Y:S08]  /*11a750*/  HMMA.1688.F32.TF32 R80, R232.reuse, R82, R84 ;  /* 0x00000052e850723c */ /* 0x044ff00000081054 */
[C---:B----4-:R-:W-:Y:S08]  /*11a760*/  HMMA.1688.F32.TF32 R96, R232.reuse, R98, R228 ;  /* 0x00000062e860723c */ /* 0x050ff000000810e4 */
[C---:B------:R-:W-:Y:S08]  /*11a770*/  HMMA.1688.F32.TF32 R112, R232.reuse, R106, R112 ;  /* 0x0000006ae870723c */ /* 0x040ff00000081070 */
[C---:B------:R-:W-:Y:S08]  /*11a780*/  HMMA.1688.F32.TF32 R116, R232.reuse, R118, R120 ;  /* 0x00000076e874723c */ /* 0x040ff00000081078 */
[C---:B------:R-:W-:Y:S11]  /*11a790*/  HMMA.1688.F32.TF32 R100, R232.reuse, R102, R108 ;  /* 0x00000066e864723c */ /* 0x040ff6000008106c */
[----:B------:R-:W-:Y:S01]  /*11a7a0*/  STL.64 [R1+0x1410], R116 ;  /* 0x0014107401007387 */ /* 0x000fe20000100a00 */
[C---:B------:R-:W-:Y:S03]  /*11a7b0*/  HMMA.1688.F32.TF32 R88, R232.reuse, R90, R92 ;  /* 0x0000005ae858723c */ /* 0x040fe6000008105c */
[----:B------:R-:W-:Y:S04]  /*11a7c0*/  STL.64 [R1+0x1418], R118 ;  /* 0x0014187601007387 */ /* 0x000fe80000100a00 */
[----:B------:R-:W2:Y:S04]  /*11a7d0*/  LDL.64 R120, [R1+0x15a0] ;  /* 0x0015a00001787983 */ /* 0x000ea80000100a00 */
        /* <DEDUP_REMOVED lines=8> */
[----:B------:R-:W3:Y:S04]  /*11a860*/  LDL.64 R224, [R1+0x1610] ;  /* 0x0016100001e07983 */ /* 0x000ee80000100a00 */
[----:B------:R-:W-:Y:S04]  /*11a870*/  STL.64 [R1+0x14b0], R80 ;  /* 0x0014b05001007387 */ /* 0x000fe80000100a00 */
[----:B------:R-:W-:Y:S04]  /*11a880*/  STL.64 [R1+0x14b8], R82 ;  /* 0x0014b85201007387 */ /* 0x000fe80000100a00 */
[----:B------:R-:W4:Y:S01]  /*11a890*/  LDL.64 R140, [R1+0x1630] ;  /* 0x00163000018c7983 */ /* 0x000f220000100a00 */
[----:B------:R-:W-:-:S15]  /*11a8a0*/  HMMA.1688.F32.TF32 R68, R232, R70, R72 ;  /* 0x00000046e844723c */ /* 0x000fde0000081048 */
[----:B------:R-:W-:-:S04]  /*11a8b0*/  NOP ;  /* 0x0000000000007918 */ /* 0x000fc80000000000 */
[----:B------:R-:W-:Y:S04]  /*11a8c0*/  STL.64 [R1+0x14d0], R68 ;  /* 0x0014d04401007387 */ /* 0x000fe80000100a00 */
[----:B------:R-:W-:Y:S04]  /*11a8d0*/  STL.64 [R1+0x14d8], R70 ;  /* 0x0014d84601007387 */ /* 0x000fe80000100a00 */
[----:B----4-:R-:W-:Y:S04]  /*11a8e0*/  STL.64 [R1+0x9268], R140 ;  /* 0x0092688c01007387 */ /* 0x010fe80000100a00 */
[----:B------:R-:W4:Y:S01]  /*11a8f0*/  LDL.64 R220, [R1+0x1620] ;  /* 0x0016200001dc7983 */ /* 0x000f220000100a00 */
        /* <DEDUP_REMOVED lines=8> */
[----:B----4-:R-:W-:Y:S04]  /*11a980*/  STL.64 [R1+0x9260], R220 ;  /* 0x009260dc01007387 */ /* 0x010fe80000100a00 */
[----:B------:R-:W4:Y:S04]  /*11a990*/  LDL.64 R136, [R1+0x1640] ;  /* 0x0016400001887983 */ /* 0x000f280000100a00 */
[----:B------:R-:W2:Y:S04]  /*11a9a0*/  LDL.64 R144, [R1+0x1590] ;  /* 0x0015900001907983 */ /* 0x000ea80000100a00 */
[----:B------:R-:W2:Y:S04]  /*11a9b0*/  LDL.64 R152, [R1+0x1650] ;  /* 0x0016500001987983 */ /* 0x000ea80000100a00 */
[----:B------:R-:W2:Y:S04]  /*11a9c0*/  LDL.64 R156, [R1+0x1660] ;  /* 0x00166000019c7983 */ /* 0x000ea80000100a00 */
[----:B------:R-:W-:Y:S04]  /*11a9d0*/  STL.64 [R1+0x14f0], R60 ;  /* 0x0014f03c01007387 */ /* 0x000fe80000100a00 */
[----:B------:R-:W-:Y:S04]  /*11a9e0*/  STL.64 [R1+0x14f8], R62 ;  /* 0x0014f83e01007387 */ /* 0x000fe80000100a00 */
[----:B------:R-:W2:Y:S04]  /*11a9f0*/  LDL.64 R24, [R1+0x15c0] ;  /* 0x0015c00001187983 */ /* 0x000ea80000100a00 */
[----:B------:R1:W-:Y:S04]  /*11aa00*/  STL.64 [R1+0x1510], R16 ;  /* 0x0015101001007387 */ /* 0x0003e80000100a00 */
[----:B------:R-:W-:Y:S04]  /*11aa10*/  STL.64 [R1+0x1518], R18 ;  /* 0x0015181201007387 */ /* 0x000fe80000100a00 */
[----:B-1----:R-:W2:Y:S04]  /*11aa20*/  LDL.64 R16, [R1+0x15d0] ;  /* 0x0015d00001107983 */ /* 0x002ea80000100a00 */
[----:B------:R1:W-:Y:S04]  /*11aa30*/  STL.64 [R1+0x1530], R8 ;  /* 0x0015300801007387 */ /* 0x0003e80000100a00 */
[----:B------:R-:W-:Y:S04]  /*11aa40*/  STL.64 [R1+0x1538], R10 ;  /* 0x0015380a01007387 */ /* 0x000fe80000100a00 */
[----:B------:R-:W2:Y:S04]  /*11aa50*/  LDL.64 R4, [R1+0x15e0] ;  /* 0x0015e00001047983 */ /* 0x000ea80000100a00 */
[----:B-1----:R-:W2:Y:S04]  /*11aa60*/  LDL.64 R8, [R1+0x15f0] ;  /* 0x0015f00001087983 */ /* 0x002ea80000100a00 */
[----:B------:R-:W2:Y:S04]  /*11aa70*/  LDL.64 R12, [R1+0x1600] ;  /* 0x00160000010c7983 */ /* 0x000ea80000100a00 */
        /* <DEDUP_REMOVED lines=46> */
[----:B------:R-:W4:Y:S01]  /*11ad60*/  LDL.64 R36, [R1+0x15b0] ;  /* 0x0015b00001247983 */ /* 0x000f220000100a00 */
[----:B--2---:R-:W-:Y:S03]  /*11ad70*/  HMMA.1688.F32.TF32 R48, R232, R38, R44 ;  /* 0x00000026e830723c */ /* 0x004fe6000008102c */
[----:B------:R-:W2:-:S15]  /*11ad80*/  LDL.64 R44, [R1+0x1670] ;  /* 0x00167000012c7983 */ /* 0x000e9e0000100a00 */
[----:B------:R-:W-:Y:S01]  /*11ad90*/  NOP ;  /* 0x0000000000007918 */ /* 0x000fe20000000000 */
[----:B------:R1:W-:Y:S04]  /*11ada0*/  STL.64 [R1+0x1810], R48 ;  /* 0x0018103001007387 */ /* 0x0003e80000100a00 */
[----:B------:R-:W-:Y:S04]  /*11adb0*/  STL.64 [R1+0x1818], R50 ;  /* 0x0018183201007387 */ /* 0x000fe80000100a00 */
[----:B------:R-:W2:Y:S04]  /*11adc0*/  LDL.64 R52, [R1+0x1690] ;  /* 0x0016900001347983 */ /* 0x000ea80000100a00 */
[----:B-1----:R-:W2:Y:S04]  /*11add0*/  LDL.64 R48, [R1+0x1680] ;  /* 0x0016800001307983 */ /* 0x002ea80000100a00 */
[----:B------:R-:W2:Y:S04]  /*11ade0*/  LDL.64 R60, [R1+0x16a0] ;  /* 0x0016a000013c7983 */ /* 0x000ea80000100a00 */
[----:B------:R-:W2:Y:S04]  /*11adf0*/  LDL.64 R76, [R1+0x16d0] ;  /* 0x0016d000014c7983 */ /* 0x000ea80000100a00 */
[----:B------:R-:W2:Y:S04]  /*11ae00*/  LDL.64 R80, [R1+0x16e0] ;  /* 0x0016e00001507983 */ /* 0x000ea80000100a00 */
[----:B------:R-:W2:Y:S01]  /*11ae10*/  LDL.64 R216, [R1+0x16f0] ;  /* 0x0016f00001d87983 */ /* 0x000ea20000100a00 */
[----:B---3--:R-:W-:Y:S03]  /*11ae20*/  HMMA.1688.F32.TF32 R64, R232, R58, R64 ;  /* 0x0000003ae840723c */ /* 0x008fe60000081040 */
[----:B------:R-:W3:Y:S04]  /*11ae30*/  LDL.64 R208, [R1+0x1700] ;  /* 0x0017000001d07983 */ /* 0x000ee80000100a00 */
[----:B------:R-:W2:Y:S04]  /*11ae40*/  LDL.64 R212, [R1+0x1710] ;  /* 0x0017100001d47983 */ /* 0x000ea80000100a00 */
[----:B------:R-:W2:Y:S04]  /*11ae50*/  LDL.64 R88, [R1+0x16b0] ;  /* 0x0016b00001587983 */ /* 0x000ea80000100a00 */
[----:B------:R-:W2:Y:S01]  /*11ae60*/  LDL.64 R56, [R1+0x16c0] ;  /* 0x0016c00001387983 */ /* 0x000ea20000100a00 */
[C---:B----4-:R-:W-:Y:S08]  /*11ae70*/  HMMA.1688.F32.TF32 R20, R236.reuse, R16, R20 ;  /* 0x00000010ec14723c */ /* 0x050ff00000081014 */
[C---:B------:R-:W-:Y:S01]  /*11ae80*/  HMMA.1688.F32.TF32 R40, R236.reuse, R104, R40 ;  /* 0x00000068ec28723c */ /* 0x040fe20000081028 */
[----:B------:R1:W-:Y:S07]  /*11ae90*/  STL.64 [R1+0x1800], R64 ;  /* 0x0018004001007387 */ /* 0x0003ee0000100a00 */
[C---:B------:R-:W-:Y:S01]  /*11aea0*/  HMMA.1688.F32.TF32 R32, R236.reuse, R120, R32 ;  /* 0x00000078ec20723c */ /* 0x040fe20000081020 */
[----:B------:R-:W-:Y:S04]  /*11aeb0*/  STL.64 [R1+0x1808], R66 ;  /* 0x0018084201007387 */ /* 0x000fe80000100a00 */
[----:B------:R-:W4:Y:S04]  /*11aec0*/  LDL.64 R84, [R1+0x1720] ;  /* 0x0017200001547983 */ /* 0x000f280000100a00 */
[----:B------:R-:W2:Y:S04]  /*11aed0*/  LDL.64 R96, [R1+0x1730] ;  /* 0x0017300001607983 */ /* 0x000ea80000100a00 */
[----:B------:R-:W2:Y:S01]  /*11aee0*/  LDL.64 R92, [R1+0x1740] ;  /* 0x00174000015c7983 */ /* 0x000ea20000100a00 */
[C---:B------:R-:W-:Y:S03]  /*11aef0*/  HMMA.1688.F32.TF32 R28, R236.reuse, R24, R28 ;  /* 0x00000018ec1c723c */ /* 0x040fe6000008101c */
[----:B------:R-:W2:Y:S04]  /*11af00*/  LDL.64 R72, [R1+0x1750] ;  /* 0x0017500001487983 */ /* 0x000ea80000100a00 */
[----:B------:R-:W-:Y:S04]  /*11af10*/  STL.64 [R1+0x1ad0], R40 ;  /* 0x001ad02801007387 */ /* 0x000fe80000100a00 */
[----:B------:R-:W-:Y:S04]  /*11af20*/  STL.64 [R1+0x1ad8], R42 ;  /* 0x001ad82a01007387 */ /* 0x000fe80000100a00 */
[----:B-1----:R-:W2:Y:S04]  /*11af30*/  LDL.64 R64, [R1+0x1760] ;  /* 0x0017600001407983 */ /* 0x002ea80000100a00 */
[----:B------:R-:W2:Y:S04]  /*11af40*/  LDL.64 R228, [R1+0x1770] ;  /* 0x0017700001e47983 */ /* 0x000ea80000100a00 */
[----:B------:R-:W-:Y:S04]  /*11af50*/  STL.64 [R1+0x1ac0], R32 ;  /* 0x001ac02001007387 */ /* 0x000fe80000100a00 */
[----:B------:R1:W-:Y:S04]  /*11af60*/  STL.64 [R1+0x1ac8], R34 ;  /* 0x001ac82201007387 */ /* 0x0003e80000100a00 */
[----:B------:R-:W-:Y:S04]  /*11af70*/  STL.64 [R1+0x1ab0], R28 ;  /* 0x001ab01c01007387 */ /* 0x000fe80000100a00 */
[----:B------:R1:W-:Y:S02]  /*11af80*/  STL.64 [R1+0x1ab8], R30 ;  /* 0x001ab81e01007387 */ /* 0x0003e40000100a00 */
[C---:B-1----:R-:W-:Y:S02]  /*11af90*/  HMMA.1688.F32.TF32 R32, R236.reuse, R4, R240 ;  /* 0x00000004ec20723c */ /* 0x042fe400000810f0 */
[----:B------:R-:W-:Y:S04]  /*11afa0*/  STL.64 [R1+0x1aa0], R20 ;  /* 0x001aa01401007387 */ /* 0x000fe80000100a00 */
[----:B------:R1:W-:Y:S02]  /*11afb0*/  STL.64 [R1+0x1aa8], R22 ;  /* 0x001aa81601007387 */ /* 0x0003e40000100a00 */
[C---:B------:R-:W-:Y:S02]  /*11afc0*/  HMMA.1688.F32.TF32 R28, R236.reuse, R8, R244 ;  /* 0x00000008ec1c723c */ /* 0x040fe400000810f4 */
[----:B------:R-:W-:Y:S04]  /*11afd0*/  LDS R232, [R7+UR10+0x1c000] ;  /* 0x01c0000a07e87984 */ /* 0x000fe80008000800 */
[----:B------:R-:W-:Y:S02]  /*11afe0*/  LDS R234, [R7+UR10+0x1d000] ;  /* 0x01d0000a07ea7984 */ /* 0x000fe40008000800 */
[C---:B-1----:R-:W-:Y:S02]  /*11aff0*/  HMMA.1688.F32.TF32 R20, R236.reuse, R12, R248 ;  /* 0x0000000cec14723c */ /* 0x042fe400000810f8 */
[----:B------:R-:W-:Y:S04]  /*11b000*/  LDS R233, [R252+UR10+0x1c000] ;  /* 0x01c0000afce97984 */ /* 0x000fe80008000800 */
        /* <DEDUP_REMOVED lines=126> */
[----:B------:R-:W1:Y:S01]  /*11b7f0*/  LDS R235, [R252+UR10+0x1d000] ;  /* 0x01d0000afceb7984 */ /* 0x000e620008000800 */
[----:B--2---:R-:W-:-:S15]  /*11b800*/  HMMA.1688.F32.TF32 R140, R236, R224, R140 ;  /* 0x000000e0ec8c723c */ /* 0x004fde000008108c */
[----:B------:R-:W-:-:S04]  /*11b810*/  NOP ;  /* 0x0000000000007918 */ /* 0x000fc80000000000 */
[----:B------:R2:W-:Y:S04]  /*11b820*/  STL.64 [R1+0x1a60], R140 ;  /* 0x001a608c01007387 */ /* 0x0005e80000100a00 */
[----:B------:R-:W-:Y:S04]  /*11b830*/  STL.64 [R1+0x1a68], R142 ;  /* 0x001a688e01007387 */ /* 0x000fe80000100a00 */
[----:B--2---:R-:W2:Y:S02]  /*11b840*/  LDL.LU.64 R140, [R1+0x9268] ;  /* 0x00926800018c7983 */ /* 0x004ea40000300a00 */
[----:B--2---:R-:W-:-:S15]  /*11b850*/  HMMA.1688.F32.TF32 R220, R236, R140, R220 ;  /* 0x0000008cecdc723c */ /* 0x004fde00000810dc */
[----:B------:R-:W-:-:S04]  /*11b860*/  NOP ;  /* 0x0000000000007918 */ /* 0x000fc80000000000 */
[----:B------:R2:W-:Y:S04]  /*11b870*/  STL.64 [R1+0x1a50], R220 ;  /* 0x001a50dc01007387 */ /* 0x0005e80000100a00 */
[----:B------:R-:W-:Y:S04]  /*11b880*/  STL.64 [R1+0x1a58], R222 ;  /* 0x001a58de01007387 */ /* 0x000fe80000100a00 */
[----:B--2---:R-:W2:Y:S01]  /*11b890*/  LDL.LU.64 R220, [R1+0x9260] ;  /* 0x0092600001dc7983 */ /* 0x004ea20000300a00 */
        /* <DEDUP_REMOVED lines=19> */
[----:B------:R-:W-:Y:S08]  /*11b9d0*/  HMMA.1688.F32.TF32 R32, R236, R228, R32 ;  /* 0x000000e4ec20723c */ /* 0x000ff00000081020 */
[C---:B-1----:R-:W-:Y:S08]  /*11b9e0*/  HMMA.1688.F32.TF32 R28, R232.reuse, R104, R28 ;  /* 0x00000068e81c723c */ /* 0x042ff0000008101c */
[----:B------:R-:W-:Y:S08]  /*11b9f0*/  HMMA.1688.F32.TF32 R20, R232, R120, R20 ;  /* 0x00000078e814723c */ /* 0x000ff00000081014 */
[----:B--2---:R-:W-:-:S15]  /*11ba00*/  HMMA.1688.F32.TF32 R188, R236, R220, R188 ;  /* 0x000000dcecbc723c */ /* 0x004fde00000810bc */
[----:B------:R-:W-:-:S04]  /*11ba10*/  NOP ;  /* 0x0000000000007918 */ /* 0x000fc80000000000 */
[----:B------:R-:W-:Y:S04]  /*11ba20*/  STL.64 [R1+0x2620], R188 ;  /* 0x002620bc01007387 */ /* 0x000fe80000100a00 */
[----:B------:R1:W-:Y:S02]  /*11ba30*/  STL.64 [R1+0x2628], R190 ;  /* 0x002628be01007387 */ /* 0x0003e40000100a00 */
[----:B-1----:R-:W-:-:S15]  /*11ba40*/  HMMA.1688.F32.TF32 R188, R236, R136, R204 ;  /* 0x00000088ecbc723c */ /* 0x002fde00000810cc */
[----:B------:R-:W-:-:S04]  /*11ba50*/  NOP ;  /* 0x0000000000007918 */ /* 0x000fc80000000000 */
[----:B------:R-:W-:Y:S04]  /*11ba60*/  STL.64 [R1+0x2610], R188 ;  /* 0x002610bc01007387 */ /* 0x000fe80000100a00 */
[----:B------:R1:W-:Y:S02]  /*11ba70*/  STL.64 [R1+0x2618], R190 ;  /* 0x002618be01007387 */ /* 0x0003e40000100a00 */
[----:B-1----:R-:W-:Y:S02]  /*11ba80*/  HMMA.1688.F32.TF32 R188, R236, R156, R192 ;  /* 0x0000009cecbc723c */ /* 0x002fe400000810c0 */
[----:B------:R-:W-:Y:S04]  /*11ba90*/  STL.64 [R1+0x2600], R200 ;  /* 0x002600c801007387 */ /* 0x000fe80000100a00 */
[----:B------:R-:W-:Y:S04]  /*11baa0*/  STL.64 [R1+0x2608], R202 ;  /* 0x002608ca01007387 */ /* 0x000fe80000100a00 */
[----:B------:R-:W-:Y:S04]  /*11bab0*/  STL.64 [R1+0x25f0], R196 ;  /* 0x0025f0c401007387 */ /* 0x000fe80000100a00 */
[----:B------:R-:W-:Y:S04]  /*11bac0*/  STL.64 [R1+0x25f8], R198 ;  /* 0x0025f8c601007387 */ /* 0x000fe80000100a00 */
        /* <DEDUP_REMOVED lines=163> */
[C---:B--2---:R-:W-:Y:S03]  /*11c500*/  HMMA.1688.F32.TF32 R112, R232.reuse, R76, R112 ;  /* 0x0000004ce870723c */ /* 0x044fe60000081070 */
[----:B------:R-:W1:Y:S05]  /*11c510*/  LDS R238, [R0+UR10+0x1d080] ;  /* 0x01d0800a00ee7984 */ /* 0x000e6a0008000800 */
[C---:B---3--:R-:W-:Y:S08]  /*11c520*/  HMMA.1688.F32.TF32 R116, R232.reuse, R56, R116 ;  /* 0x00000038e874723c */ /* 0x048ff00000081074 */
[C---:B------:R-:W-:Y:S08]  /*11c530*/  HMMA.1688.F32.TF32 R108, R232.reuse, R80, R108 ;  /* 0x00000050e86c723c */ /* 0x040ff0000008106c */
[C---:B----4-:R-:W-:Y:S08]  /*11c540*/  HMMA.1688.F32.TF32 R128, R232.reuse, R60, R128 ;  /* 0x0000003ce880723c */ /* 0x050ff00000081080 */
[C---:B------:R-:W-:Y:S08]  /*11c550*/  HMMA.1688.F32.TF32 R132, R232.reuse, R52, R132 ;  /* 0x00000034e884723c */ /* 0x040ff00000081084 */
[C---:B------:R-:W-:Y:S08]  /*11c560*/  HMMA.1688.F32.TF32 R164, R232.reuse, R36, R164 ;  /* 0x00000024e8a4723c */ /* 0x040ff000000810a4 */
[C---:B------:R-:W-:Y:S08]  /*11c570*/  HMMA.1688.F32.TF32 R172, R232.reuse, R152, R172 ;  /* 0x00000098e8ac723c */ /* 0x040ff000000810ac */
[C---:B------:R-:W-:Y:S08]  /*11c580*/  HMMA.1688.F32.TF32 R120, R232.reuse, R8, R204 ;  /* 0x00000008e878723c */ /* 0x040ff000000810cc */
[C---:B------:R-:W-:Y:S08]  /*11c590*/  HMMA.1688.F32.TF32 R200, R232.reuse, R12, R200 ;  /* 0x0000000ce8c8723c */ /* 0x040ff000000810c8 */
[C---:B------:R-:W-:Y:S03]  /*11c5a0*/  HMMA.1688.F32.TF32 R188, R232.reuse, R224, R196 ;  /* 0x000000e0e8bc723c */ /* 0x040fe600000810c4 */
        /* <DEDUP_REMOVED lines=10> */
[C---:B--2---:R-:W-:Y:S05]  /*11c650*/  HMMA.1688.F32.TF32 R120, R232.reuse, R136, R180 ;  /* 0x00000088e878723c */ /* 0x044fea00000810b4 */
[----:B------:R-:W-:Y:S04]  /*11c660*/  STL.64 [R1+0x2430], R184 ;  /* 0x002430b801007387 */ /* 0x000fe80000100a00 */
[----:B------:R-:W-:Y:S01]  /*11c670*/  STL.64 [R1+0x2438], R186 ;  /* 0x002438ba01007387 */ /* 0x000fe20000100a00 */
[C---:B------:R-:W-:Y:S09]  /*11c680*/  HMMA.1688.F32.TF32 R176, R232.reuse, R144, R176 ;  /* 0x00000090e8b0723c */ /* 0x040ff200000810b0 */
[----:B------:R-:W-:Y:S04]  /*11c690*/  STL.64 [R1+0x2420], R120 ;  /* 0x0024207801007387 */ /* 0x000fe80000100a00 */
[----:B------:R2:W-:Y:S02]  /*11c6a0*/  STL.64 [R1+0x2428], R122 ;  /* 0x0024287a01007387 */ /* 0x0005e40000100a00 */
[C---:B--2---:R-:W-:Y:S04]  /*11c6b0*/  HMMA.1688.F32.TF32 R120, R232.reuse, R156, R168 ;  /* 0x0000009ce878723c */ /* 0x044fe800000810a8 */
[----:B------:R-:W-:Y:S04]  /*11c6c0*/  STL.64 [R1+0x2410], R176 ;  /* 0x002410b001007387 */ /* 0x000fe80000100a00 */
[----:B------:R-:W-:Y:S04]  /*11c6d0*/  STL.64 [R1+0x2418], R178 ;  /* 0x002418b201007387 */ /* 0x000fe80000100a00 */
[----:B------:R-:W-:Y:S01]  /*11c6e0*/  STL.64 [R1+0x2400], R172 ;  /* 0x002400ac01007387 */ /* 0x000fe20000100a00 */
[C---:B------:R-:W-:Y:S03]  /*11c6f0*/  HMMA.1688.F32.TF32 R160, R232.reuse, R44, R160 ;  /* 0x0000002ce8a0723c */ /* 0x040fe600000810a0 */
        /* <DEDUP_REMOVED lines=9> */
[----:B------:R2:W-:Y:S01]  /*11c790*/  STL.64 [R1+0x23c8], R122 ;  /* 0x0023c87a01007387 */ /* 0x0005e20000100a00 */
        /* <DEDUP_REMOVED lines=159> */
[----:B------:R-:W1:Y:S02]  /*11d190*/  LDS R235, [R252+UR10+0x1d080] ;  /* 0x01d0800afceb7984 */ /* 0x000e640008000800 */
[----:B-1----:R-:W-:-:S15]  /*11d1a0*/  HMMA.1688.F32.TF32 R120, R236, R104, R120 ;  /* 0x00000068ec78723c */ /* 0x002fde0000081078 */
[----:B------:R-:W-:-:S04]  /*11d1b0*/  NOP ;  /* 0x0000000000007918 */ /* 0x000fc80000000000 */
[----:B------:R1:W-:Y:S04]  /*11d1c0*/  STL.64 [R1+0x1a20], R120 ;  /* 0x001a207801007387 */ /* 0x0003e80000100a00 */
[----:B------:R-:W-:Y:S04]  /*11d1d0*/  STL.64 [R1+0x1a28], R122 ;  /* 0x001a287a01007387 */ /* 0x000fe80000100a00 */
[----:B-1----:R-:W4:Y:S01]  /*11d1e0*/  LDL.LU.64 R120, [R1+0x9258] ;  /* 0x0092580001787983 */ /* 0x002f220000300a00 */
[C---:B--2---:R-:W-:Y:S08]  /*11d1f0*/  HMMA.1688.F32.TF32 R200, R236.reuse, R16, R200 ;  /* 0x00000010ecc8723c */ /* 0x044ff000000810c8 */
        /* <DEDUP_REMOVED lines=21> */
[----:B------:R-:W-:-:S15]  /*11d350*/  HMMA.1688.F32.TF32 R188, R236, R120, R188 ;  /* 0x00000078ecbc723c */ /* 0x000fde00000810bc */
[----:B------:R-:W-:-:S04]  /*11d360*/  NOP ;  /* 0x0000000000007918 */ /* 0x000fc80000000000 */
        /* <DEDUP_REMOVED lines=182> */
[----:B------:R-:W-:Y:S01]  /*11ded0*/  HMMA.1688.F32.TF32 R196, R236, R228, R196 ;  /* 0x000000e4ecc4723c */ /* 0x000fe200000810c4 */
[----:B------:R-:W-:Y:S04]  /*11dee0*/  LDS R237, [R79+UR10+0x1c100] ;  /* 0x01c1000a4fed7984 */ /* 0x000fe80008000800 */
[----:B------:R-:W-:Y:S04]  /*11def0*/  STL.64 [R1+0x2190], R188 ;  /* 0x002190bc01007387 */ /* 0x000fe80000100a00 */
[----:B------:R1:W-:Y:S01]  /*11df00*/  STL.64 [R1+0x2198], R190 ;  /* 0x002198be01007387 */ /* 0x0003e20000100a00 */
[C---:B------:R-:W-:Y:S03]  /*11df10*/  HMMA.1688.F32.TF32 R68, R232.reuse, R48, R68 ;  /* 0x00000030e844723c */ /* 0x040fe60000081044 */
[----:B------:R-:W-:Y:S04]  /*11df20*/  LDS R239, [R79+UR10+0x1d100] ;  /* 0x01d1000a4fef7984 */ /* 0x000fe80008000800 */
[----:B------:R-:W-:Y:S01]  /*11df30*/  LDS R236, [R0+UR10+0x1c100] ;  /* 0x01c1000a00ec7984 */ /* 0x000fe20008000800 */
[C---:B-1----:R-:W-:Y:S08]  /*11df40*/  HMMA.1688.F32.TF32 R188, R232.reuse, R104, R192 ;  /* 0x00000068e8bc723c */ /* 0x042ff000000810c0 */
        /* <DEDUP_REMOVED lines=178> */
[C---:B------:R-:W-:Y:S03]  /*11ea70*/  HMMA.1688.F32.TF32 R196, R232.reuse, R84, R196 ;  /* 0x00000054e8c4723c */ /* 0x040fe600000810c4 */
        /* <DEDUP_REMOVED lines=73> */
[----:B------:R2:W-:Y:S04]  /*11ef10*/  STL.64 [R1+0x1f10], R20 ;  /* 0x001f101401007387 */ /* 0x0005e80000100a00 */
[----:B------:R3:W-:Y:S04]  /*11ef20*/  STL.64 [R1+0x1f18], R22 ;  /* 0x001f181601007387 */ /* 0x0007e80000100a00 */
[----:B--2---:R-:W2:Y:S04]  /*11ef30*/  LDL.LU R20, [R1+0x2b90] ;  /* 0x002b900001147983 */ /* 0x004ea80000300800 */
[----:B------:R-:W-:Y:S04]  /*11ef40*/  STL.64 [R1+0x1f00], R32 ;  /* 0x001f002001007387 */ /* 0x000fe80000100a00 */
[----:B------:R-:W-:Y:S04]  /*11ef50*/  STL.64 [R1+0x1f08], R34 ;  /* 0x001f082201007387 */ /* 0x000fe80000100a00 */
[----:B------:R4:W-:Y:S04]  /*11ef60*/  STL.64 [R1+0x1ef0], R28 ;  /* 0x001ef01c01007387 */ /* 0x0009e80000100a00 */
[----:B------:R1:W-:Y:S04]  /*11ef70*/  STL.64 [R1+0x1ef8], R30 ;  /* 0x001ef81e01007387 */ /* 0x0003e80000100a00 */
[----:B------:R-:W2:Y:S04]  /*11ef80*/  LDL.LU R21, [R1+0x2b94] ;  /* 0x002b940001157983 */ /* 0x000ea80000300800 */
[----:B---3--:R-:W2:Y:S04]  /*11ef90*/  LDL.LU R22, [R1+0x2b98] ;  /* 0x002b980001167983 */ /* 0x008ea80000300800 */
[----:B------:R-:W2:Y:S04]  /*11efa0*/  LDL.LU R23, [R1+0x2b9c] ;  /* 0x002b9c0001177983 */ /* 0x000ea80000300800 */
[----:B----4-:R-:W3:Y:S04]  /*11efb0*/  LDL.LU R28, [R1+0x2ba0] ;  /* 0x002ba000011c7983 */ /* 0x010ee80000300800 */
[----:B------:R-:W3:Y:S04]  /*11efc0*/  LDL.LU R29, [R1+0x2ba4] ;  /* 0x002ba400011d7983 */ /* 0x000ee80000300800 */
[----:B-1----:R-:W3:Y:S04]  /*11efd0*/  LDL.LU R30, [R1+0x2ba8] ;  /* 0x002ba800011e7983 */ /* 0x002ee80000300800 */
        /* <DEDUP_REMOVED lines=160> */
[----:B------:R-:W-:Y:S04]  /*11f9e0*/  STL.64 [R1+0x9240], R220 ;  /* 0x009240dc01007387 */ /* 0x000fe80000100a00 */
[----:B------:R-:W-:Y:S04]  /*11f9f0*/  LDS R236, [R0+UR10+0x1c180] ;  /* 0x01c1800a00ec7984 */ /* 0x000fe80008000800 */
[----:B------:R-:W1:Y:S08]  /*11fa00*/  LDS R238, [R0+UR10+0x1d180] ;  /* 0x01d1800a00ee7984 */ /* 0x000e700008000800 */
        /* <DEDUP_REMOVED lines=14> */
[----:B--2---:R-:W1:Y:S04]  /*11faf0*/  LDL.LU R20, [R1+0xdf0] ;  /* 0x000df00001147983 */ /* 0x004e680000300800 */
[----:B------:R-:W1:Y:S04]  /*11fb00*/  LDL.LU R21, [R1+0xdf4] ;  /* 0x000df40001157983 */ /* 0x000e680000300800 */
[----:B----4-:R-:W1:Y:S04]  /*11fb10*/  LDL.LU R22, [R1+0xdf8] ;  /* 0x000df80001167983 */ /* 0x010e680000300800 */
        /* <DEDUP_REMOVED lines=117> */
[----:B------:R-:W-:Y:S01]  /*120270*/  STL.64 [R1+0x1d48], R190 ;  /* 0x001d48be01007387 */ /* 0x000fe20000100a00 */
[C---:B------:R-:W-:Y:S03]  /*120280*/  HMMA.1688.F32.TF32 R176, R232.reuse, R52, R176 ;  /* 0x00000034e8b0723c */ /* 0x040fe600000810b0 */
[----:B------:R-:W-:Y:S04]  /*120290*/  STL.64 [R1+0x1d30], R184 ;  /* 0x001d30b801007387 */ /* 0x000fe80000100a00 */
[----:B------:R-:W-:Y:S04]  /*1202a0*/  STL.64 [R1+0x1d38], R186 ;  /* 0x001d38ba01007387 */ /* 0x000fe80000100a00 */
        /* <DEDUP_REMOVED lines=11> */
[C---:B--2---:R-:W-:Y:S01]  /*120360*/  HMMA.1688.F32.TF32 R140, R232.reuse, R80, R148 ;  /* 0x00000050e88c723c */ /* 0x044fe20000081094 */
[----:B------:R-:W-:Y:S04]  /*120370*/  STL.64 [R1+0x1ce0], R164 ;  /* 0x001ce0a401007387 */ /* 0x000fe80000100a00 */
[----:B------:R-:W-:Y:S03]  /*120380*/  STL.64 [R1+0x1ce8], R166 ;  /* 0x001ce8a601007387 */ /* 0x000fe60000100a00 */
[C---:B------:R-:W-:Y:S01]  /*120390*/  HMMA.1688.F32.TF32 R100, R232.reuse, R72, R100 ;  /* 0x00000048e864723c */ /* 0x040fe20000081064 */
[----:B------:R-:W-:Y:S04]  /*1203a0*/  STL.64 [R1+0x1cd0], R160 ;  /* 0x001cd0a001007387 */ /* 0x000fe80000100a00 */
[----:B------:R-:W-:Y:S03]  /*1203b0*/  STL.64 [R1+0x1cd8], R162 ;  /* 0x001cd8a201007387 */ /* 0x000fe60000100a00 */
[C---:B------:R-:W-:Y:S03]  /*1203c0*/  HMMA.1688.F32.TF32 R68, R232.reuse, R64, R68 ;  /* 0x00000040e844723c */ /* 0x040fe60000081044 */
[----:B------:R-:W-:Y:S05]  /*1203d0*/  STL.64 [R1+0x1cc0], R140 ;  /* 0x001cc08c01007387 */ /* 0x000fea0000100a00 */
        /* <DEDUP_REMOVED lines=26> */
[C---:B------:R-:W-:Y:S08]  /*120580*/  HMMA.1688.F32.TF32 R32, R236.reuse, R120, R28 ;  /* 0x00000078ec20723c */ /* 0x040ff0000008101c */
        /* <DEDUP_REMOVED lines=141> */
[----:B------:R1:W-:Y:S04]  /*120e60*/  STL.64 [R1+0x1860], R224 ;  /* 0x001860e001007387 */ /* 0x0003e80000100a00 */
[----:B------:R-:W-:Y:S04]  /*120e70*/  STL.64 [R1+0x1868], R226 ;  /* 0x001868e201007387 */ /* 0x000fe80000100a00 */
[----:B-1----:R-:W2:Y:S02]  /*120e80*/  LDL.LU.64 R224, [R1+0x9250] ;  /* 0x0092500001e07983 */ /* 0x002ea40000300a00 */
        /* <DEDUP_REMOVED lines=20> */
[----:B-1----:R-:W2:Y:S04]  /*120fd0*/  LDL.LU.64 R190, [R1+0x9238] ;  /* 0x0092380001be7983 */ /* 0x002ea80000300a00 */
[----:B------:R-:W3:Y:S04]  /*120fe0*/  LDL.LU.64 R188, [R1+0x9230] ;  /* 0x0092300001bc7983 */ /* 0x000ee80000300a00 */
        /* <DEDUP_REMOVED lines=15> */
[----:B------:R-:W3:Y:S04]  /*1210e0*/  LDL.LU.64 R244, [R1+0x91f0] ;  /* 0x0091f00001f47983 */ /* 0x000ee80000300a00 */
[----:B------:R-:W-:Y:S04]  /*1210f0*/  STL.64 [R1+0x1be0], R248 ;  /* 0x001be0f801007387 */ /* 0x000fe80000100a00 */
[----:B------:R1:W-:Y:S04]  /*121100*/  STL.64 [R1+0x1be8], R250 ;  /* 0x001be8fa01007387 */ /* 0x0003e80000100a00 */
[----:B-1----:R-:W3:Y:S04]  /*121110*/  LDL.LU.64 R250, [R1+0x91e8] ;  /* 0x0091e80001fa7983 */ /* 0x002ee80000300a00 */
[----:B------:R-:W3:Y:S04]  /*121120*/  LDL.LU.64 R248, [R1+0x91e0] ;  /* 0x0091e00001f87983 */ /* 0x000ee80000300a00 */
        /* <DEDUP_REMOVED lines=38> */
[C---:B----4-:R-:W-:Y:S01]  /*121390*/  HMMA.1688.F32.TF32 R68, R232.reuse, R120, R40 ;  /* 0x00000078e844723c */ /* 0x050fe20000081028 */
        /* <DEDUP_REMOVED lines=29> */
[----:B------:R-:W4:Y:S01]  /*121570*/  LDL.LU R31, [R1+0x19c] ;  /* 0x00019c00011f7983 */ /* 0x000f220000300800 */
[----:B--2---:R-:W-:Y:S01]  /*121580*/  IMAD.MOV.U32 R32, RZ, RZ, R247 ;  /* 0x000000ffff207224 */ /* 0x004fe200078e00f7 */
[----:B------:R-:W-:-:S02]  /*121590*/  MOV R33, R246 ;  /* 0x000000f600217202 */ /* 0x000fc40000000f00 */
[----:B------:R-:W2:Y:S01]  /*1215a0*/  LDL.LU R247, [R1+0x91dc] ;  /* 0x0091dc0001f77983 */ /* 0x000ea20000300800 */
[----:B---3--:R-:W-:-:S03]  /*1215b0*/  IMAD.MOV.U32 R34, RZ, RZ, R245 ;  /* 0x000000ffff227224 */ /* 0x008fc600078e00f5 */
[----:B------:R-:W3:Y:S01]  /*1215c0*/  LDL.LU R246, [R1+0x91d8] ;  /* 0x0091d80001f67983 */ /* 0x000ee20000300800 */
[----:B------:R-:W-:-:S03]  /*1215d0*/  IMAD.MOV.U32 R35, RZ, RZ, R244 ;  /* 0x000000ffff237224 */ /* 0x000fc600078e00f4 */
[----:B------:R-:W2:Y:S04]  /*1215e0*/  LDL.LU R245, [R1+0x91d4] ;  /* 0x0091d40001f57983 */ /* 0x000ea80000300800 */
[----:B------:R-:W2:Y:S01]  /*1215f0*/  LDL.LU R244, [R1+0x91d0] ;  /* 0x0091d00001f47983 */ /* 0x000ea20000300800 */
[----:B------:R-:W-:Y:S01]  /*121600*/  MOV R42, R251 ;  /* 0x000000fb002a7202 */ /* 0x000fe20000000f00 */
[----:B------:R-:W-:Y:S02]  /*121610*/  IMAD.MOV.U32 R43, RZ, RZ, R250 ;  /* 0x000000ffff2b7224 */ /* 0x000fe400078e00fa */
[----:B------:R-:W-:Y:S02]  /*121620*/  IMAD.MOV.U32 R40, RZ, RZ, R248 ;  /* 0x000000ffff287224 */ /* 0x000fe400078e00f8 */
[----:B------:R-:W2:Y:S01]  /*121630*/  LDL.LU R248, [R1+0x91cc] ;  /* 0x0091cc0001f87983 */ /* 0x000ea20000300800 */
[----:B------:R-:W-:-:S03]  /*121640*/  IMAD.MOV.U32 R41, RZ, RZ, R249 ;  /* 0x000000ffff297224 */ /* 0x000fc600078e00f9 */
[----:B------:R-:W3:Y:S04]  /*121650*/  LDL.LU R249, [R1+0x91c8] ;  /* 0x0091c80001f97983 */ /* 0x000ee80000300800 */
[----:B------:R-:W4:Y:S04]  /*121660*/  LDL.LU R251, [R1+0x91c4] ;  /* 0x0091c40001fb7983 */ /* 0x000f280000300800 */
[----:B------:R-:W4:Y:S04]  /*121670*/  LDL.LU R250, [R1+0x91c0] ;  /* 0x0091c00001fa7983 */ /* 0x000f280000300800 */
[----:B------:R-:W4:Y:S04]  /*121680*/  LDL.LU R100, [R1+0xa0] ;  /* 0x0000a00001647983 */ /* 0x000f280000300800 */
[----:B------:R-:W4:Y:S04]  /*121690*/  LDL.LU R101, [R1+0xa4] ;  /* 0x0000a40001657983 */ /* 0x000f280000300800 */
[----:B------:R-:W4:Y:S04]  /*1216a0*/  LDL.LU R102, [R1+0xa8] ;  /* 0x0000a80001667983 */ /* 0x000f280000300800 */
[----:B------:R-:W4:Y:S01]  /*1216b0*/  LDL.LU R103, [R1+0xac] ;  /* 0x0000ac0001677983 */ /* 0x000f220000300800 */
[----:B--2---:R-:W-:Y:S01]  /*1216c0*/  MOV R111, R248 ;  /* 0x000000f8006f7202 */ /* 0x004fe20000000f00 */
[----:B---3--:R-:W-:-:S02]  /*1216d0*/  IMAD.MOV.U32 R110, RZ, RZ, R249 ;  /* 0x000000ffff6e7224 */ /* 0x008fc400078e00f9 */
[----:B----4-:R-:W-:Y:S02]  /*1216e0*/  IMAD.MOV.U32 R108, RZ, RZ, R251 ;  /* 0x000000ffff6c7224 */ /* 0x010fe400078e00fb */
        /* <DEDUP_REMOVED lines=67> */
[----:B----4-:R-:W-:Y:S02]  /*121b20*/  IMAD.MOV.U32 R117, RZ, RZ, R249 ;  /* 0x000000ffff757224 */ /* 0x010fe400078e00f9 */
[----:B------:R-:W-:Y:S02]  /*121b30*/  IMAD.MOV.U32 R116, RZ, RZ, R248 ;  /* 0x000000ffff747224 */ /* 0x000fe400078e00f8 */
[----:B------:R-:W2:Y:S04]  /*121b40*/  LDL.LU R248, [R1+0x91ac] ;  /* 0x0091ac0001f87983 */ /* 0x000ea80000300800 */
[----:B------:R-:W2:Y:S04]  /*121b50*/  LDL.LU R249, [R1+0x91a8] ;  /* 0x0091a80001f97983 */ /* 0x000ea80000300800 */
[----:B------:R-:W2:Y:S04]  /*121b60*/  LDL.LU R250, [R1+0x91a4] ;  /* 0x0091a40001fa7983 */ /* 0x000ea80000300800 */
[----:B------:R-:W2:Y:S01]  /*121b70*/  LDL.LU R251, [R1+0x91a0] ;  /* 0x0091a00001fb7983 */ /* 0x000ea20000300800 */
[----:B------:R-:W-:Y:S01]  /*121b80*/  MOV R68, R244 ;  /* 0x000000f400447202 */ /* 0x000fe20000000f00 */
[----:B------:R-:W-:-:S02]  /*121b90*/  IMAD.MOV.U32 R69, RZ, RZ, R245 ;  /* 0x000000ffff457224 */ /* 0x000fc400078e00f5 */
[----:B------:R-:W3:Y:S01]  /*121ba0*/  LDL.LU R244, [R1+0x919c] ;  /* 0x00919c0001f47983 */ /* 0x000ee20000300800 */
[----:B------:R-:W-:Y:S02]  /*121bb0*/  IMAD.MOV.U32 R70, RZ, RZ, R246 ;  /* 0x000000ffff467224 */ /* 0x000fe400078e00f6 */
[----:B------:R-:W-:Y:S01]  /*121bc0*/  IMAD.MOV.U32 R71, RZ, RZ, R247 ;  /* 0x000000ffff477224 */ /* 0x000fe200078e00f7 */
[----:B------:R-:W3:Y:S01]  /*121bd0*/  LDL.LU R245, [R1+0x9198] ;  /* 0x0091980001f57983 */ /* 0x000ee20000300800 */
[----:B-1----:R-:W-:Y:S01]  /*121be0*/  IMAD.MOV.U32 R20, RZ, RZ, R240 ;  /* 0x000000ffff147224 */ /* 0x002fe200078e00f0 */
[----:B------:R-:W-:Y:S02]  /*121bf0*/  MOV R21, R241 ;  /* 0x000000f100157202 */ /* 0x000fe40000000f00 */
[----:B------:R-:W3:Y:S01]  /*121c00*/  LDL.LU R246, [R1+0x9194] ;  /* 0x0091940001f67983 */ /* 0x000ee20000300800 */
[----:B------:R-:W-:-:S03]  /*121c10*/  IMAD.MOV.U32 R22, RZ, RZ, R242 ;  /* 0x000000ffff167224 */ /* 0x000fc600078e00f2 */
[----:B------:R-:W3:Y:S01]  /*121c20*/  LDL.LU R247, [R1+0x9190] ;  /* 0x0091900001f77983 */ /* 0x000ee20000300800 */
[----:B------:R-:W-:-:S03]  /*121c30*/  IMAD.MOV.U32 R23, RZ, RZ, R243 ;  /* 0x000000ffff177224 */ /* 0x000fc600078e00f3 */
[----:B------:R-:W4:Y:S04]  /*121c40*/  LDL.LU R240, [R1+0x918c] ;  /* 0x00918c0001f07983 */ /* 0x000f280000300800 */
[----:B------:R-:W4:Y:S04]  /*121c50*/  LDL.LU R241, [R1+0x9188] ;  /* 0x0091880001f17983 */ /* 0x000f280000300800 */
[----:B------:R-:W4:Y:S04]  /*121c60*/  LDL.LU R242, [R1+0x9184] ;  /* 0x0091840001f27983 */ /* 0x000f280000300800 */
[----:B------:R-:W4:Y:S01]  /*121c70*/  LDL.LU R243, [R1+0x9180] ;  /* 0x0091800001f37983 */ /* 0x000f220000300800 */
[----:B------:R-:W-:-:S15]  /*121c80*/  HMMA.1688.F32.TF32 R236, R232, R8, R236 ;  /* 0x00000008e8ec723c */ /* 0x000fde00000810ec */
[----:B------:R-:W-:-:S04]  /*121c90*/  NOP ;  /* 0x0000000000007918 */ /* 0x000fc80000000000 */
[----:B------:R-:W-:Y:S04]  /*121ca0*/  STL.64 [R1+0x1560], R236 ;  /* 0x001560ec01007387 */ /* 0x000fe80000100a00 */
[----:B------:R2:W-:Y:S02]  /*121cb0*/  STL.64 [R1+0x1568], R238 ;  /* 0x001568ee01007387 */ /* 0x0005e40000100a00 */
[----:B--2---:R-:W-:Y:S02]  /*121cc0*/  HMMA.1688.F32.TF32 R236, R232, R12, R248 ;  /* 0x0000000ce8ec723c */ /* 0x004fe400000810f8 */
[----:B------:R-:W2:-:S15]  /*121cd0*/  LDL.LU R248, [R1+0x1c0] ;  /* 0x0001c00001f87983 */ /* 0x000e9e0000300800 */
[----:B------:R-:W-:Y:S02]  /*121ce0*/  NOP ;  /* 0x0000000000007918 */ /* 0x000fe40000000000 */
[----:B------:R-:W-:Y:S04]  /*121cf0*/  STL.64 [R1+0x1540], R236 ;  /* 0x001540ec01007387 */ /* 0x000fe80000100a00 */
[----:B------:R-:W-:Y:S04]  /*121d00*/  STL.64 [R1+0x1548], R238 ;  /* 0x001548ee01007387 */ /* 0x000fe80000100a00 */
[----:B------:R-:W2:Y:S04]  /*121d10*/  LDL.LU R249, [R1+0x1c4] ;  /* 0x0001c40001f97983 */ /* 0x000ea80000300800 */
[----:B------:R-:W2:Y:S04]  /*121d20*/  LDL.LU R250, [R1+0x1c8] ;  /* 0x0001c80001fa7983 */ /* 0x000ea80000300800 */
[----:B------:R-:W2:Y:S01]  /*121d30*/  LDL.LU R251, [R1+0x1cc] ;  /* 0x0001cc0001fb7983 */ /* 0x000ea20000300800 */
[C---:B---3--:R-:W-:Y:S03]  /*121d40*/  HMMA.1688.F32.TF32 R244, R232.reuse, R224, R244 ;  /* 0x000000e0e8f4723c */ /* 0x048fe600000810f4 */
[----:B------:R-:W-:Y:S04]  /*121d50*/  LDS R237, [R79+UR10+0x1c200] ;  /* 0x01c2000a4fed7984 */ /* 0x000fe80008000800 */
[----:B------:R-:W-:Y:S01]  /*121d60*/  LDS R239, [R79+UR10+0x1d200] ;  /* 0x01d2000a4fef7984 */ /* 0x000fe20008000800 */
[C---:B----4-:R-:W-:Y:S03]  /*121d70*/  HMMA.1688.F32.TF32 R240, R232.reuse, R140, R240 ;  /* 0x0000008ce8f0723c */ /* 0x050fe600000810f0 */
[----:B------:R-:W-:Y:S04]  /*121d80*/  LDS R236, [R0+UR10+0x1c200] ;  /* 0x01c2000a00ec7984 */ /* 0x000fe80008000800 */
[----:B------:R-:W1:Y:S04]  /*121d90*/  LDS R238, [R0+UR10+0x1d200] ;  /* 0x01d2000a00ee7984 */ /* 0x000e680008000800 */
[----:B------:R-:W-:Y:S04]  /*121da0*/  STL.64 [R1+0x1520], R244 ;  /* 0x001520f401007387 */ /* 0x000fe80000100a00 */
[----:B------:R-:W-:Y:S04]  /*121db0*/  STL.64 [R1+0x1528], R246 ;  /* 0x001528f601007387 */ /* 0x000fe80000100a00 */
[----:B------:R-:W-:Y:S01]  /*121dc0*/  STL.64 [R1+0x1500], R240 ;  /* 0x001500f001007387 */ /* 0x000fe20000100a00 */
[C---:B------:R-:W-:Y:S03]  /*121dd0*/  HMMA.1688.F32.TF32 R196, R232.reuse, R136, R196 ;  /* 0x00000088e8c4723c */ /* 0x040fe600000810c4 */
[----:B------:R2:W-:Y:S05]  /*121de0*/  STL.64 [R1+0x1508], R242 ;  /* 0x001508f201007387 */ /* 0x0005ea0000100a00 */
        /* <DEDUP_REMOVED lines=22> */
[----:B------:R-:W-:-:S02]  /*121f50*/  IMAD.MOV.U32 R39, RZ, RZ, R88 ;  /* 0x000000ffff277224 */ /* 0x000fc400078e0058 */
[----:B------:R-:W-:Y:S01]  /*121f60*/  IMAD.MOV.U32 R38, RZ, RZ, R89 ;  /* 0x000000ffff267224 */ /* 0x000fe200078e0059 */
[----:B------:R-:W-:Y:S01]  /*121f70*/  MOV R55, R56 ;  /* 0x0000003800377202 */ /* 0x000fe20000000f00 */
[----:B------:R-:W-:Y:S02]  /*121f80*/  IMAD.MOV.U32 R54, RZ, RZ, R57 ;  /* 0x000000ffff367224 */ /* 0x000fe400078e0039 */
[----:B------:R-:W-:Y:S02]  /*121f90*/  IMAD.MOV.U32 R63, RZ, RZ, R92 ;  /* 0x000000ffff3f7224 */ /* 0x000fe400078e005c */
[----:B------:R-:W-:Y:S01]  /*121fa0*/  IMAD.MOV.U32 R62, RZ, RZ, R93 ;  /* 0x000000ffff3e7224 */ /* 0x000fe200078e005d */
[----:B------:R-:W-:Y:S01]  /*121fb0*/  MOV R46, R73 ;  /* 0x00000049002e7202 */ /* 0x000fe20000000f00 */
[----:B------:R-:W-:Y:S01]  /*121fc0*/  IMAD.MOV.U32 R47, RZ, RZ, R72 ;  /* 0x000000ffff2f7224 */ /* 0x000fe200078e0048 */
[----:B------:R-:W-:Y:S01]  /*121fd0*/  LDS R232, [R7+UR10+0x1c200] ;  /* 0x01c2000a07e87984 */ /* 0x000fe20008000800 */
[----:B------:R-:W-:-:S02]  /*121fe0*/  IMAD.MOV.U32 R51, RZ, RZ, R64 ;  /* 0x000000ffff337224 */ /* 0x000fc400078e0040 */
[----:B------:R-:W-:Y:S01]  /*121ff0*/  IMAD.MOV.U32 R50, RZ, RZ, R65 ;  /* 0x000000ffff327224 */ /* 0x000fe200078e0041 */
        /* <DEDUP_REMOVED lines=146> */
[----:B------:R-:W4:Y:S01]  /*122920*/  LDL.LU R23, [R1+0x2cc] ;  /* 0x0002cc0001177983 */ /* 0x000f220000300800 */
[C---:B--2---:R-:W-:Y:S03]  /*122930*/  HMMA.1688.F32.TF32 R112, R236.reuse, R52, R112 ;  /* 0x00000034ec70723c */ /* 0x044fe60000081070 */
[----:B------:R-:W-:Y:S04]  /*122940*/  LDS R233, [R252+UR10+0x1c200] ;  /* 0x01c2000afce97984 */ /* 0x000fe80008000800 */
[----:B------:R-:W1:Y:S01]  /*122950*/  LDS R235, [R252+UR10+0x1d200] ;  /* 0x01d2000afceb7984 */ /* 0x000e620008000800 */
        /* <DEDUP_REMOVED lines=14> */
[----:B--2---:R-:W2:Y:S04]  /*122a40*/  LDL.LU.64 R198, [R1+0x9178] ;  /* 0x0091780001c67983 */ /* 0x004ea80000300a00 */
[----:B------:R-:W3:Y:S04]  /*122a50*/  LDL.LU.64 R196, [R1+0x9170] ;  /* 0x0091700001c47983 */ /* 0x000ee80000300a00 */
        /* <DEDUP_REMOVED lines=56> */
[C---:B-1----:R-:W-:Y:S01]  /*122de0*/  HMMA.1688.F32.TF32 R240, R236.reuse, R44, R248 ;  /* 0x0000002cecf0723c */ /* 0x042fe200000810f8 */
[----:B------:R-:W-:Y:S07]  /*122df0*/  STL.64 [R1+0xe50], R244 ;  /* 0x000e50f401007387 */ /* 0x000fee0000100a00 */
[C---:B------:R-:W-:Y:S01]  /*122e00*/  HMMA.1688.F32.TF32 R68, R236.reuse, R56, R68 ;  /* 0x00000038ec44723c */ /* 0x040fe20000081044 */
[----:B------:R-:W-:Y:S07]  /*122e10*/  STL.64 [R1+0xe58], R246 ;  /* 0x000e58f601007387 */ /* 0x000fee0000100a00 */
[C---:B------:R-:W-:Y:S03]  /*122e20*/  HMMA.1688.F32.TF32 R40, R236.reuse, R76, R40 ;  /* 0x0000004cec28723c */ /* 0x040fe60000081028 */
[----:B------:R1:W-:Y:S05]  /*122e30*/  STL.64 [R1+0xe30], R240 ;  /* 0x000e30f001007387 */ /* 0x0003ea0000100a00 */
[C---:B------:R-:W-:Y:S01]  /*122e40*/  HMMA.1688.F32.TF32 R32, R236.reuse, R80, R32 ;  /* 0x00000050ec20723c */ /* 0x040fe20000081020 */
[----:B------:R1:W-:Y:S07]  /*122e50*/  STL.64 [R1+0xe38], R242 ;  /* 0x000e38f201007387 */ /* 0x0003ee0000100a00 */
[C---:B------:R-:W-:Y:S01]  /*122e60*/  HMMA.1688.F32.TF32 R28, R236.reuse, R216, R28 ;  /* 0x000000d8ec1c723c */ /* 0x040fe2000008101c */
[----:B------:R-:W-:Y:S04]  /*122e70*/  STL.64 [R1+0xe10], R116 ;  /* 0x000e107401007387 */ /* 0x000fe80000100a00 */
[----:B------:R-:W-:Y:S03]  /*122e80*/  STL.64 [R1+0xe18], R118 ;  /* 0x000e187601007387 */ /* 0x000fe60000100a00 */
        /* <DEDUP_REMOVED lines=13> */
[----:B-1----:R-:W4:Y:S04]  /*122f60*/  LDL.LU R240, [R1+0x1f0] ;  /* 0x0001f00001f07983 */ /* 0x002f280000300800 */
        /* <DEDUP_REMOVED lines=64> */
[----:B------:R-:W-:Y:S04]  /*123370*/  STL.64 [R1+0xd00], R116 ;  /* 0x000d007401007387 */ /* 0x000fe80000100a00 */
[----:B------:R1:W-:Y:S01]  /*123380*/  STL.64 [R1+0xd08], R118 ;  /* 0x000d087601007387 */ /* 0x0003e20000100a00 */
[C---:B------:R-:W-:Y:S03]  /*123390*/  HMMA.1688.F32.TF32 R88, R236.reuse, R72, R88 ;  /* 0x00000048ec58723c */ /* 0x040fe60000081058 */
[----:B-1----:R-:W2:Y:S04]  /*1233a0*/  LDL.LU.64 R118, [R1+0x90a8] ;  /* 0x0090a80001767983 */ /* 0x002ea80000300a00 */
[----:B------:R-:W2:Y:S04]  /*1233b0*/  LDL.LU.64 R116, [R1+0x90a0] ;  /* 0x0090a00001747983 */ /* 0x000ea80000300a00 */
[----:B------:R-:W-:Y:S04]  /*1233c0*/  STL.64 [R1+0xce0], R112 ;  /* 0x000ce07001007387 */ /* 0x000fe80000100a00 */
[----:B------:R1:W-:Y:S01]  /*1233d0*/  STL.64 [R1+0xce8], R114 ;  /* 0x000ce87201007387 */ /* 0x0003e20000100a00 */
[----:B------:R-:W-:Y:S03]  /*1233e0*/  HMMA.1688.F32.TF32 R236, R236, R228, R56 ;  /* 0x000000e4ecec723c */ /* 0x000fe60000081038 */
        /* <DEDUP_REMOVED lines=24> */
[----:B------:R-:W2:Y:S04]  /*123570*/  LDL.LU.64 R58, [R1+0x9018] ;  /* 0x00901800013a7983 */ /* 0x000ea80000300a00 */
[----:B------:R-:W2:Y:S04]  /*123580*/  LDL.LU.64 R56, [R1+0x9010] ;  /* 0x0090100001387983 */ /* 0x000ea80000300a00 */
        /* <DEDUP_REMOVED lines=8> */
[C---:B------:R-:W-:Y:S03]  /*123610*/  HMMA.1688.F32.TF32 R28, R232.reuse, R24, R28 ;  /* 0x00000018e81c723c */ /* 0x040fe6000008101c */
[----:B------:R-:W-:Y:S05]  /*123620*/  STL.64 [R1+0xc20], R40 ;  /* 0x000c202801007387 */ /* 0x000fea0000100a00 */
[----:B------:R-:W-:Y:S01]  /*123630*/  HMMA.1688.F32.TF32 R20, R232, R16, R20 ;  /* 0x00000010e814723c */ /* 0x000fe20000081014 */
[----:B------:R1:W-:Y:S01]  /*123640*/  STL.64 [R1+0xc28], R42 ;  /* 0x000c282a01007387 */ /* 0x0003e20000100a00 */
[----:B------:R-:W-:-:S03]  /*123650*/  IMAD.MOV.U32 R139, RZ, RZ, R24 ;  /* 0x000000ffff8b7224 */ /* 0x000fc600078e0018 */
[----:B-1----:R-:W3:Y:S04]  /*123660*/  LDL.LU.64 R42, [R1+0x9008] ;  /* 0x00900800012a7983 */ /* 0x002ee80000300a00 */
[----:B------:R-:W3:Y:S04]  /*123670*/  LDL.LU.64 R40, [R1+0x9000] ;  /* 0x0090000001287983 */ /* 0x000ee80000300a00 */
[----:B------:R-:W-:Y:S04]  /*123680*/  STL.64 [R1+0xbf0], R32 ;  /* 0x000bf02001007387 */ /* 0x000fe80000100a00 */
[----:B------:R1:W-:Y:S01]  /*123690*/  STL.64 [R1+0xbf8], R34 ;  /* 0x000bf82201007387 */ /* 0x0003e20000100a00 */
[----:B------:R-:W-:-:S03]  /*1236a0*/  IMAD.MOV.U32 R138, RZ, RZ, R25 ;  /* 0x000000ffff8a7224 */ /* 0x000fc600078e0019 */
[----:B-1----:R-:W3:Y:S04]  /*1236b0*/  LDL.LU.64 R34, [R1+0x8ff8] ;  /* 0x008ff80001227983 */ /* 0x002ee80000300a00 */
[----:B------:R-:W3:Y:S04]  /*1236c0*/  LDL.LU.64 R32, [R1+0x8ff0] ;  /* 0x008ff00001207983 */ /* 0x000ee80000300a00 */
[----:B------:R-:W-:Y:S04]  /*1236d0*/  STL.64 [R1+0xbd0], R28 ;  /* 0x000bd01c01007387 */ /* 0x000fe80000100a00 */
[----:B------:R1:W-:Y:S01]  /*1236e0*/  STL.64 [R1+0xbd8], R30 ;  /* 0x000bd81e01007387 */ /* 0x0003e20000100a00 */
[----:B------:R-:W-:Y:S01]  /*1236f0*/  MOV R107, R16 ;  /* 0x00000010006b7202 */ /* 0x000fe20000000f00 */
[----:B------:R-:W-:-:S02]  /*123700*/  IMAD.MOV.U32 R106, RZ, RZ, R17 ;  /* 0x000000ffff6a7224 */ /* 0x000fc400078e0011 */
[----:B-1----:R-:W3:Y:S04]  /*123710*/  LDL.LU.64 R30, [R1+0x8fe8] ;  /* 0x008fe800011e7983 */ /* 0x002ee80000300a00 */
[----:B------:R-:W3:Y:S04]  /*123720*/  LDL.LU.64 R28, [R1+0x8fe0] ;  /* 0x008fe000011c7983 */ /* 0x000ee80000300a00 */
[----:B------:R-:W3:Y:S04]  /*123730*/  LDL.LU.64 R26, [R1+0x8fd8] ;  /* 0x008fd800011a7983 */ /* 0x000ee80000300a00 */
[----:B------:R-:W3:Y:S04]  /*123740*/  LDL.LU.64 R24, [R1+0x8fd0] ;  /* 0x008fd00001187983 */ /* 0x000ee80000300a00 */
[----:B------:R-:W-:Y:S04]  /*123750*/  STL.64 [R1+0xbb0], R20 ;  /* 0x000bb01401007387 */ /* 0x000fe80000100a00 */
[----:B------:R1:W-:Y:S04]  /*123760*/  STL.64 [R1+0xbb8], R22 ;  /* 0x000bb81601007387 */ /* 0x0003e80000100a00 */
[----:B-1----:R-:W3:Y:S04]  /*123770*/  LDL.LU.64 R22, [R1+0x8fc8] ;  /* 0x008fc80001167983 */ /* 0x002ee80000300a00 */
[----:B------:R-:W3:Y:S04]  /*123780*/  LDL.LU.64 R20, [R1+0x8fc0] ;  /* 0x008fc00001147983 */ /* 0x000ee80000300a00 */
[----:B------:R-:W3:Y:S04]  /*123790*/  LDL.LU.64 R18, [R1+0x8fb8] ;  /* 0x008fb80001127983 */ /* 0x000ee80000300a00 */
[----:B------:R-:W3:Y:S01]  /*1237a0*/  LDL.LU.64 R16, [R1+0x8fb0] ;  /* 0x008fb00001107983 */ /* 0x000ee20000300a00 */
[----:B------:R-:W-:-:S02]  /*1237b0*/  IMAD.MOV.U32 R123, RZ, RZ, R4 ;  /* 0x000000ffff7b7224 */ /* 0x000fc400078e0004 */
[----:B------:R-:W-:Y:S01]  /*1237c0*/  IMAD.MOV.U32 R122, RZ, RZ, R5 ;  /* 0x000000ffff7a7224 */ /* 0x000fe200078e0005 */
[----:B------:R-:W-:Y:S01]  /*1237d0*/  MOV R142, R9 ;  /* 0x00000009008e7202 */ /* 0x000fe20000000f00 */
[----:B------:R-:W-:Y:S02]  /*1237e0*/  IMAD.MOV.U32 R143, RZ, RZ, R8 ;  /* 0x000000ffff8f7224 */ /* 0x000fe400078e0008 */
[----:B------:R-:W-:Y:S02]  /*1237f0*/  IMAD.MOV.U32 R99, RZ, RZ, R12 ;  /* 0x000000ffff637224 */ /* 0x000fe400078e000c */
[----:B------:R-:W-:Y:S01]  /*123800*/  IMAD.MOV.U32 R98, RZ, RZ, R13 ;  /* 0x000000ffff627224 */ /* 0x000fe200078e000d */
[----:B--2---:R-:W-:-:S15]  /*123810*/  HMMA.1688.F32.TF32 R236, R232, R4, R236 ;  /* 0x00000004e8ec723c */ /* 0x004fde00000810ec */
[----:B------:R-:W-:-:S04]  /*123820*/  NOP ;  /* 0x0000000000007918 */ /* 0x000fc80000000000 */
[----:B------:R-:W-:Y:S04]  /*123830*/  STL.64 [R1+0xb90], R236 ;  /* 0x000b90ec01007387 */ /* 0x000fe80000100a00 */
[----:B------:R1:W-:Y:S04]  /*123840*/  STL.64 [R1+0xb98], R238 ;  /* 0x000b98ee01007387 */ /* 0x0003e80000100a00 */
[----:B------:R-:W2:Y:S04]  /*123850*/  LDL.LU.64 R6, [R1+0x8fa8] ;  /* 0x008fa80001067983 */ /* 0x000ea80000300a00 */
[----:B------:R-:W2:Y:S01]  /*123860*/  LDL.LU.64 R4, [R1+0x8fa0] ;  /* 0x008fa00001047983 */ /* 0x000ea20000300a00 */
[----:B-1----:R-:W-:-:S15]  /*123870*/  HMMA.1688.F32.TF32 R236, R232, R8, R240 ;  /* 0x00000008e8ec723c */ /* 0x002fde00000810f0 */
[----:B------:R-:W-:-:S04]  /*123880*/  NOP ;  /* 0x0000000000007918 */ /* 0x000fc80000000000 */
[----:B------:R-:W-:Y:S04]  /*123890*/  STL.64 [R1+0xb70], R236 ;  /* 0x000b70ec01007387 */ /* 0x000fe80000100a00 */
[----:B------:R1:W-:Y:S04]  /*1238a0*/  STL.64 [R1+0xb78], R238 ;  /* 0x000b78ee01007387 */ /* 0x0003e80000100a00 */
[----:B------:R-:W3:Y:S04]  /*1238b0*/  LDL.LU.64 R10, [R1+0x8f98] ;  /* 0x008f9800010a7983 */ /* 0x000ee80000300a00 */
[----:B------:R-:W3:Y:S01]  /*1238c0*/  LDL.LU.64 R8, [R1+0x8f90] ;  /* 0x008f900001087983 */ /* 0x000ee20000300a00 */
[----:B-1----:R-:W-:-:S15]  /*1238d0*/  HMMA.1688.F32.TF32 R236, R232, R12, R244 ;  /* 0x0000000ce8ec723c */ /* 0x002fde00000810f4 */
[----:B------:R-:W-:-:S04]  /*1238e0*/  NOP ;  /* 0x0000000000007918 */ /* 0x000fc80000000000 */
[----:B------:R-:W-:Y:S04]  /*1238f0*/  STL.64 [R1+0xb50], R236 ;  /* 0x000b50ec01007387 */ /* 0x000fe80000100a00 */
[----:B------:R-:W-:Y:S04]  /*123900*/  STL.64 [R1+0xb58], R238 ;  /* 0x000b58ee01007387 */ /* 0x000fe80000100a00 */
[----:B------:R-:W4:Y:S04]  /*123910*/  LDL.LU.64 R14, [R1+0x8f88] ;  /* 0x008f8800010e7983 */ /* 0x000f280000300a00 */
[----:B------:R-:W4:Y:S01]  /*123920*/  LDL.LU.64 R12, [R1+0x8f80] ;  /* 0x008f8000010c7983 */ /* 0x000f220000300a00 */
[C---:B------:R-:W-:Y:S03]  /*123930*/  HMMA.1688.F32.TF32 R240, R232.reuse, R224, R248 ;  /* 0x000000e0e8f0723c */ /* 0x040fe600000810f8 */
[----:B------:R-:W-:Y:S04]  /*123940*/  LDS R237, [R79+UR10+0x1c280] ;  /* 0x01c2800a4fed7984 */ /* 0x000fe80008000800 */
[----:B------:R-:W-:Y:S04]  /*123950*/  LDS R239, [R79+UR10+0x1d280] ;  /* 0x01d2800a4fef7984 */ /* 0x000fe80008000800 */
[----:B------:R-:W-:Y:S04]  /*123960*/  LDS R236, [R0+UR10+0x1c280] ;  /* 0x01c2800a00ec7984 */ /* 0x000fe80008000800 */
[----:B------:R-:W1:Y:S04]  /*123970*/  LDS R238, [R0+UR10+0x1d280] ;  /* 0x01d2800a00ee7984 */ /* 0x000e680008000800 */
[----:B------:R-:W-:Y:S04]  /*123980*/  STL.64 [R1+0xb30], R240 ;  /* 0x000b30f001007387 */ /* 0x000fe80000100a00 */
[----:B------:R-:W-:Y:S01]  /*123990*/  STL.64 [R1+0xb38], R242 ;  /* 0x000b38f201007387 */ /* 0x000fe20000100a00 */
[----:B--2---:R-:W-:-:S15]  /*1239a0*/  HMMA.1688.F32.TF32 R4, R232, R140, R4 ;  /* 0x0000008ce804723c */ /* 0x004fde0000081004 */
[----:B------:R-:W-:-:S04]  /*1239b0*/  NOP ;  /* 0x0000000000007918 */ /* 0x000fc80000000000 */
[----:B------:R-:W-:Y:S01]  /*1239c0*/  STL.64 [R1+0xb10], R4 ;  /* 0x000b100401007387 */ /* 0x000fe20000100a00 */
[----:B---3--:R-:W-:Y:S03]  /*1239d0*/  HMMA.1688.F32.TF32 R8, R232, R220, R8 ;  /* 0x000000dce808723c */ /* 0x008fe60000081008 */
[----:B------:R4:W-:-:S15]  /*1239e0*/  STL.64 [R1+0xb18], R6 ;  /* 0x000b180601007387 */ /* 0x0009de0000100a00 */
[----:B------:R-:W-:Y:S01]  /*1239f0*/  NOP ;  /* 0x0000000000007918 */ /* 0x000fe20000000000 */
[----:B------:R-:W-:Y:S04]  /*123a00*/  STL.64 [R1+0xaf0], R8 ;  /* 0x000af00801007387 */ /* 0x000fe80000100a00 */
[----:B------:R2:W-:Y:S01]  /*123a10*/  STL.64 [R1+0xaf8], R10 ;  /* 0x000af80a01007387 */ /* 0x0005e20000100a00 */
[C---:B----4-:R-:W-:Y:S08]  /*123a20*/  HMMA.1688.F32.TF32 R4, R232.reuse, R136, R12 ;  /* 0x00000088e804723c */ /* 0x050ff0000008100c */
[C---:B--2---:R-:W-:Y:S11]  /*123a30*/  HMMA.1688.F32.TF32 R8, R232.reuse, R144, R16 ;  /* 0x00000090e808723c */ /* 0x044ff60000081010 */
[----:B------:R-:W-:Y:S01]  /*123a40*/  STL.64 [R1+0xad0], R4 ;  /* 0x000ad00401007387 */ /* 0x000fe20000100a00 */
[C---:B------:R-:W-:Y:S03]  /*123a50*/  HMMA.1688.F32.TF32 R16, R232.reuse, R156, R24 ;  /* 0x0000009ce810723c */ /* 0x040fe60000081018 */
[----:B------:R2:W-:Y:S04]  /*123a60*/  STL.64 [R1+0xad8], R6 ;  /* 0x000ad80601007387 */ /* 0x0005e80000100a00 */
[----:B------:R-:W-:Y:S04]  /*123a70*/  STL.64 [R1+0xab0], R8 ;  /* 0x000ab00801007387 */ /* 0x000fe80000100a00 */
[----:B------:R3:W-:Y:S01]  /*123a80*/  STL.64 [R1+0xab8], R10 ;  /* 0x000ab80a01007387 */ /* 0x0007e20000100a00 */
[C---:B--2---:R-:W-:Y:S08]  /*123a90*/  HMMA.1688.F32.TF32 R4, R232.reuse, R152, R20 ;  /* 0x00000098e804723c */ /* 0x044ff00000081014 */
[----:B---3--:R-:W-:Y:S01]  /*123aa0*/  HMMA.1688.F32.TF32 R8, R232, R36, R28 ;  /* 0x00000024e808723c */ /* 0x008fe2000008101c */
[----:B------:R-:W-:Y:S01]  /*123ab0*/  MOV R20, R39 ;  /* 0x0000002700147202 */ /* 0x000fe20000000f00 */
[----:B------:R-:W-:-:S09]  /*123ac0*/  IMAD.MOV.U32 R21, RZ, RZ, R38 ;  /* 0x000000ffff157224 */ /* 0x000fd200078e0026 */
[----:B------:R-:W-:Y:S04]  /*123ad0*/  STL.64 [R1+0xa90], R4 ;  /* 0x000a900401007387 */ /* 0x000fe80000100a00 */
[----:B------:R2:W-:Y:S04]  /*123ae0*/  STL.64 [R1+0xa98], R6 ;  /* 0x000a980601007387 */ /* 0x0005e80000100a00 */
[----:B------:R-:W-:Y:S04]  /*123af0*/  STL.64 [R1+0xa70], R16 ;  /* 0x000a701001007387 */ /* 0x000fe80000100a00 */
[----:B------:R-:W-:Y:S04]  /*123b00*/  STL.64 [R1+0xa78], R18 ;  /* 0x000a781201007387 */ /* 0x000fe80000100a00 */
[----:B------:R-:W-:Y:S01]  /*123b10*/  STL.64 [R1+0xa50], R8 ;  /* 0x000a500801007387 */ /* 0x000fe20000100a00 */
[----:B--2---:R-:W-:-:S02]  /*123b20*/  IMAD.MOV.U32 R7, RZ, RZ, R36 ;  /* 0x000000ffff077224 */ /* 0x004fc400078e0024 */
[----:B------:R-:W-:Y:S01]  /*123b30*/  IMAD.MOV.U32 R6, RZ, RZ, R37 ;  /* 0x000000ffff067224 */ /* 0x000fe200078e0025 */
[----:B------:R2:W-:Y:S04]  /*123b40*/  STL.64 [R1+0xa58], R10 ;  /* 0x000a580a01007387 */ /* 0x0005e80000100a00 */
[----:B------:R-:W3:Y:S04]  /*123b50*/  LDL.LU.64 R38, [R1+0x8f78] ;  /* 0x008f780001267983 */ /* 0x000ee80000300a00 */
[----:B------:R-:W3:Y:S01]  /*123b60*/  LDL.LU.64 R36, [R1+0x8f70] ;  /* 0x008f700001247983 */ /* 0x000ee20000300a00 */
[----:B--2---:R-:W-:Y:S01]  /*123b70*/  HMMA.1688.F32.TF32 R8, R232, R44, R32 ;  /* 0x0000002ce808723c */ /* 0x004fe20000081020 */
[----:B------:R-:W-:Y:S01]  /*123b80*/  IMAD.MOV.U32 R28, RZ, RZ, R47 ;  /* 0x000000ffff1c7224 */ /* 0x000fe200078e002f */
[----:B------:R-:W-:Y:S01]  /*123b90*/  MOV R29, R46 ;  /* 0x0000002e001d7202 */ /* 0x000fe20000000f00 */
[----:B------:R-:W-:-:S02]  /*123ba0*/  IMAD.MOV.U32 R16, RZ, RZ, R44 ;  /* 0x000000ffff107224 */ /* 0x000fc400078e002c */
[----:B------:R-:W-:-:S14]  /*123bb0*/  IMAD.MOV.U32 R15, RZ, RZ, R45 ;  /* 0x000000ffff0f7224 */ /* 0x000fdc00078e002d */
[----:B------:R-:W-:Y:S04]  /*123bc0*/  STL.64 [R1+0xa30], R8 ;  /* 0x000a300801007387 */ /* 0x000fe80000100a00 */
[----:B------:R3:W-:Y:S04]  /*123bd0*/  STL.64 [R1+0xa38], R10 ;  /* 0x000a380a01007387 */ /* 0x0007e80000100a00 */
[----:B------:R-:W2:Y:S04]  /*123be0*/  LDL.LU.64 R46, [R1+0x8f68] ;  /* 0x008f6800012e7983 */ /* 0x000ea80000300a00 */
[----:B------:R-:W2:Y:S01]  /*123bf0*/  LDL.LU.64 R44, [R1+0x8f60] ;  /* 0x008f6000012c7983 */ /* 0x000ea20000300a00 */
        /* <DEDUP_REMOVED lines=10> */
[----:B---3--:R-:W-:-:S15]  /*123ca0*/  HMMA.1688.F32.TF32 R8, R232, R48, R36 ;  /* 0x00000030e808723c */ /* 0x008fde0000081024 */
[----:B------:R-:W-:-:S04]  /*123cb0*/  NOP ;  /* 0x0000000000007918 */ /* 0x000fc80000000000 */
[----:B------:R-:W-:Y:S04]  /*123cc0*/  STL.64 [R1+0xa10], R8 ;  /* 0x000a100801007387 */ /* 0x000fe80000100a00 */
[----:B------:R3:W-:Y:S04]  /*123cd0*/  STL.64 [R1+0xa18], R10 ;  /* 0x000a180a01007387 */ /* 0x0007e80000100a00 */
[----:B------:R-:W4:Y:S04]  /*123ce0*/  LDL.LU.64 R50, [R1+0x8f58] ;  /* 0x008f580001327983 */ /* 0x000f280000300a00 */
[----:B------:R-:W4:Y:S01]  /*123cf0*/  LDL.LU.64 R48, [R1+0x8f50] ;  /* 0x008f500001307983 */ /* 0x000f220000300a00 */
[----:B---3--:R-:W-:-:S15]  /*123d00*/  HMMA.1688.F32.TF32 R8, R232, R52, R40 ;  /* 0x00000034e808723c */ /* 0x008fde0000081028 */
[----:B------:R-:W-:-:S04]  /*123d10*/  NOP ;  /* 0x0000000000007918 */ /* 0x000fc80000000000 */
[----:B------:R-:W-:Y:S04]  /*123d20*/  STL.64 [R1+0x9f0], R8 ;  /* 0x0009f00801007387 */ /* 0x000fe80000100a00 */
[----:B------:R2:W-:Y:S04]  /*123d30*/  STL.64 [R1+0x9f8], R10 ;  /* 0x0009f80a01007387 */ /* 0x0005e80000100a00 */
[----:B------:R-:W3:Y:S04]  /*123d40*/  LDL.LU.64 R54, [R1+0x8f48] ;  /* 0x008f480001367983 */ /* 0x000ee80000300a00 */
[----:B------:R-:W3:Y:S01]  /*123d50*/  LDL.LU.64 R52, [R1+0x8f40] ;  /* 0x008f400001347983 */ /* 0x000ee20000300a00 */
[----:B--2---:R-:W-:Y:S01]  /*123d60*/  HMMA.1688.F32.TF32 R8, R232, R60, R44 ;  /* 0x0000003ce808723c */ /* 0x004fe2000008102c */
[----:B------:R-:W-:Y:S01]  /*123d70*/  IMAD.MOV.U32 R40, RZ, RZ, R63 ;  /* 0x000000ffff287224 */ /* 0x000fe200078e003f */
[----:B------:R-:W-:-:S15]  /*123d80*/  MOV R41, R62 ;  /* 0x0000003e00297202 */ /* 0x000fde0000000f00 */
[----:B------:R-:W-:Y:S02]  /*123d90*/  NOP ;  /* 0x0000000000007918 */ /* 0x000fe40000000000 */
[----:B------:R-:W-:Y:S04]  /*123da0*/  STL.64 [R1+0x9d0], R8 ;  /* 0x0009d00801007387 */ /* 0x000fe80000100a00 */
[----:B------:R4:W-:Y:S04]  /*123db0*/  STL.64 [R1+0x9d8], R10 ;  /* 0x0009d80a01007387 */ /* 0x0009e80000100a00 */
[----:B------:R-:W2:Y:S04]  /*123dc0*/  LDL.LU.64 R62, [R1+0x8f38] ;  /* 0x008f3800013e7983 */ /* 0x000ea80000300a00 */
[----:B------:R-:W2:Y:S01]  /*123dd0*/  LDL.LU.64 R60, [R1+0x8f30] ;  /* 0x008f3000013c7983 */ /* 0x000ea20000300a00 */
[C---:B------:R-:W-:Y:S08]  /*123de0*/  HMMA.1688.F32.TF32 R36, R232.reuse, R76, R56 ;  /* 0x0000004ce824723c */ /* 0x040ff00000081038 */
[C---:B----4-:R-:W-:Y:S08]  /*123df0*/  HMMA.1688.F32.TF32 R8, R232.reuse, R20, R48 ;  /* 0x00000014e808723c */ /* 0x050ff00000081030 */
[----:B---3--:R-:W-:Y:S11]  /*123e00*/  HMMA.1688.F32.TF32 R44, R232, R12, R52 ;  /* 0x0000000ce82c723c */ /* 0x008ff60000081034 */
[----:B------:R-:W-:Y:S04]  /*123e10*/  STL.64 [R1+0x9b0], R8 ;  /* 0x0009b00801007387 */ /* 0x000fe80000100a00 */
[----:B------:R3:W-:Y:S04]  /*123e20*/  STL.64 [R1+0x9b8], R10 ;  /* 0x0009b80a01007387 */ /* 0x0007e80000100a00 */
[----:B------:R-:W-:Y:S01]  /*123e30*/  STL.64 [R1+0x990], R44 ;  /* 0x0009902c01007387 */ /* 0x000fe20000100a00 */
[----:B---3--:R-:W-:-:S03]  /*123e40*/  IMAD.MOV.U32 R11, RZ, RZ, R76 ;  /* 0x000000ffff0b7224 */ /* 0x008fc600078e004c */
[----:B------:R-:W-:Y:S01]  /*123e50*/  STL.64 [R1+0x998], R46 ;  /* 0x0009982e01007387 */ /* 0x000fe20000100a00 */
[----:B------:R-:W-:-:S03]  /*123e60*/  IMAD.MOV.U32 R10, RZ, RZ, R77 ;  /* 0x000000ffff0a7224 */ /* 0x000fc600078e004d */
[----:B------:R-:W-:Y:S04]  /*123e70*/  STL.64 [R1+0x970], R36 ;  /* 0x0009702401007387 */ /* 0x000fe80000100a00 */
[----:B------:R2:W-:Y:S04]  /*123e80*/  STL.64 [R1+0x978], R38 ;  /* 0x0009782601007387 */ /* 0x0005e80000100a00 */
[----:B------:R-:W3:Y:S04]  /*123e90*/  LDL.LU.64 R78, [R1+0x8f28] ;  /* 0x008f2800014e7983 */ /* 0x000ee80000300a00 */
[----:B------:R-:W3:Y:S01]  /*123ea0*/  LDL.LU.64 R76, [R1+0x8f20] ;  /* 0x008f2000014c7983 */ /* 0x000ee20000300a00 */
[----:B--2---:R-:W-:Y:S01]  /*123eb0*/  HMMA.1688.F32.TF32 R36, R232, R80, R60 ;  /* 0x00000050e824723c */ /* 0x004fe2000008103c */
[----:B------:R-:W-:Y:S01]  /*123ec0*/  MOV R9, R80 ;  /* 0x0000005000097202 */ /* 0x000fe20000000f00 */
[----:B------:R-:W-:-:S15]  /*123ed0*/  IMAD.MOV.U32 R8, RZ, RZ, R81 ;  /* 0x000000ffff087224 */ /* 0x000fde00078e0051 */
[----:B------:R-:W-:Y:S02]  /*123ee0*/  NOP ;  /* 0x0000000000007918 */ /* 0x000fe40000000000 */
[----:B------:R-:W-:Y:S04]  /*123ef0*/  STL.64 [R1+0x950], R36 ;  /* 0x0009502401007387 */ /* 0x000fe80000100a00 */
[----:B------:R2:W-:Y:S04]  /*123f00*/  STL.64 [R1+0x958], R38 ;  /* 0x0009582601007387 */ /* 0x0005e80000100a00 */
[----:B------:R-:W4:Y:S04]  /*123f10*/  LDL.LU.64 R82, [R1+0x8f18] ;  /* 0x008f180001527983 */ /* 0x000f280000300a00 */
[----:B------:R-:W4:Y:S01]  /*123f20*/  LDL.LU.64 R80, [R1+0x8f10] ;  /* 0x008f100001507983 */ /* 0x000f220000300a00 */
[C---:B--2---:R-:W-:Y:S08]  /*123f30*/  HMMA.1688.F32.TF32 R36, R232.reuse, R216, R64 ;  /* 0x000000d8e824723c */ /* 0x044ff00000081040 */
[C---:B------:R-:W-:Y:S08]  /*123f40*/  HMMA.1688.F32.TF32 R48, R232.reuse, R208, R68 ;  /* 0x000000d0e830723c */ /* 0x040ff00000081044 */
[----:B------:R-:W-:Y:S03]  /*123f50*/  HMMA.1688.F32.TF32 R44, R232, R212, R72 ;  /* 0x000000d4e82c723c */ /* 0x000fe60000081048 */
[----:B------:R-:W-:Y:S04]  /*123f60*/  STL.64 [R1+0x930], R36 ;  /* 0x0009302401007387 */ /* 0x000fe80000100a00 */
[----:B------:R-:W-:Y:S04]  /*123f70*/  STL.64 [R1+0x938], R38 ;  /* 0x0009382601007387 */ /* 0x000fe80000100a00 */
[----:B------:R2:W-:Y:S04]  /*123f80*/  STL.64 [R1+0x910], R48 ;  /* 0x0009103001007387 */ /* 0x0005e80000100a00 */
[----:B------:R-:W-:Y:S04]  /*123f90*/  STL.64 [R1+0x918], R50 ;  /* 0x0009183201007387 */ /* 0x000fe80000100a00 */
[----:B------:R-:W-:Y:S01]  /*123fa0*/  STL.64 [R1+0x8f0], R44 ;  /* 0x0008f02c01007387 */ /* 0x000fe20000100a00 */
[----:B------:R-:W-:-:S03]  /*123fb0*/  IMAD.MOV.U32 R18, RZ, RZ, R84 ;  /* 0x000000ffff127224 */ /* 0x000fc600078e0054 */
[----:B------:R-:W-:Y:S01]  /*123fc0*/  STL.64 [R1+0x8f8], R46 ;  /* 0x0008f82e01007387 */ /* 0x000fe20000100a00 */
[----:B------:R-:W-:Y:S01]  /*123fd0*/  IMAD.MOV.U32 R14, RZ, RZ, R85 ;  /* 0x000000ffff0e7224 */ /* 0x000fe200078e0055 */
[----:B------:R-:W-:Y:S01]  /*123fe0*/  MOV R24, R96 ;  /* 0x0000006000187202 */ /* 0x000fe20000000f00 */
[----:B--2---:R-:W-:Y:S02]  /*123ff0*/  IMAD.MOV.U32 R48, RZ, RZ, R99 ;  /* 0x000000ffff307224 */ /* 0x004fe400078e0063 */
[----:B------:R-:W-:Y:S02]  /*124000*/  IMAD.MOV.U32 R49, RZ, RZ, R98 ;  /* 0x000000ffff317224 */ /* 0x000fe400078e0062 */
[----:B------:R-:W-:Y:S01]  /*124010*/  IMAD.MOV.U32 R23, RZ, RZ, R97 ;  /* 0x000000ffff177224 */ /* 0x000fe200078e0061 */
[----:B---3--:R-:W-:-:S15]  /*124020*/  HMMA.1688.F32.TF32 R36, R232, R84, R76 ;  /* 0x00000054e824723c */ /* 0x008fde000008104c */
[----:B------:R-:W-:-:S04]  /*124030*/  NOP ;  /* 0x0000000000007918 */ /* 0x000fc80000000000 */
[----:B------:R-:W-:Y:S04]  /*124040*/  STL.64 [R1+0x8d0], R36 ;  /* 0x0008d02401007387 */ /* 0x000fe80000100a00 */
[----:B------:R4:W-:Y:S04]  /*124050*/  STL.64 [R1+0x8d8], R38 ;  /* 0x0008d82601007387 */ /* 0x0009e80000100a00 */
[----:B------:R-:W2:Y:S04]  /*124060*/  LDL.LU.64 R86, [R1+0x8f08] ;  /* 0x008f080001567983 */ /* 0x000ea80000300a00 */
[----:B------:R-:W2:Y:S01]  /*124070*/  LDL.LU.64 R84, [R1+0x8f00] ;  /* 0x008f000001547983 */ /* 0x000ea20000300a00 */
[----:B----4-:R-:W-:-:S15]  /*124080*/  HMMA.1688.F32.TF32 R36, R232, R96, R80 ;  /* 0x00000060e824723c */ /* 0x010fde0000081050 */
[----:B------:R-:W-:-:S04]  /*124090*/  NOP ;  /* 0x0000000000007918 */ /* 0x000fc80000000000 */
[----:B------:R-:W-:Y:S04]  /*1240a0*/  STL.64 [R1+0x8b0], R36 ;  /* 0x0008b02401007387 */ /* 0x000fe80000100a00 */
[----:B------:R3:W-:Y:S04]  /*1240b0*/  STL.64 [R1+0x8b8], R38 ;  /* 0x0008b82601007387 */ /* 0x0007e80000100a00 */
[----:B------:R-:W4:Y:S04]  /*1240c0*/  LDL.LU.64 R98, [R1+0x8ef8] ;  /* 0x008ef80001627983 */ /* 0x000f280000300a00 */
[----:B------:R-:W4:Y:S01]  /*1240d0*/  LDL.LU.64 R96, [R1+0x8ef0] ;  /* 0x008ef00001607983 */ /* 0x000f220000300a00 */
[C---:B------:R-:W-:Y:S08]  /*1240e0*/  HMMA.1688.F32.TF32 R44, R232.reuse, R28, R88 ;  /* 0x0000001ce82c723c */ /* 0x040ff00000081058 */
[----:B---3--:R-:W-:Y:S01]  /*1240f0*/  HMMA.1688.F32.TF32 R36, R232, R32, R92 ;  /* 0x00000020e824723c */ /* 0x008fe2000008105c */
[----:B------:R-:W-:Y:S01]  /*124100*/  IMAD.MOV.U32 R22, RZ, RZ, R228 ;  /* 0x000000ffff167224 */ /* 0x000fe200078e00e4 */
[----:B------:R-:W-:-:S06]  /*124110*/  MOV R19, R229 ;  /* 0x000000e500137202 */ /* 0x000fcc0000000f00 */
[----:B--2---:R-:W-:-:S15]  /*124120*/  HMMA.1688.F32.TF32 R52, R232, R40, R84 ;  /* 0x00000028e834723c */ /* 0x004fde0000081054 */
[----:B------:R-:W-:-:S04]  /*124130*/  NOP ;  /* 0x0000000000007918 */ /* 0x000fc80000000000 */
[----:B------:R-:W-:Y:S04]  /*124140*/  STL.64 [R1+0x890], R52 ;  /* 0x0008903401007387 */ /* 0x000fe80000100a00 */
[----:B------:R-:W-:Y:S04]  /*124150*/  STL.64 [R1+0x898], R54 ;  /* 0x0008983601007387 */ /* 0x000fe80000100a00 */
[----:B------:R-:W-:Y:S04]  /*124160*/  STL.64 [R1+0x870], R44 ;  /* 0x0008702c01007387 */ /* 0x000fe80000100a00 */
[----:B------:R-:W-:Y:S04]  /*124170*/  STL.64 [R1+0x878], R46 ;  /* 0x0008782e01007387 */ /* 0x000fe80000100a00 */
[----:B------:R-:W-:Y:S04]  /*124180*/  STL.64 [R1+0x850], R36 ;  /* 0x0008502401007387 */ /* 0x000fe80000100a00 */
[----:B------:R4:W-:Y:S02]  /*124190*/  STL.64 [R1+0x858], R38 ;  /* 0x0008582601007387 */ /* 0x0009e40000100a00 */
[----:B----4-:R-:W-:Y:S01]  /*1241a0*/  HMMA.1688.F32.TF32 R36, R232, R228, R96 ;  /* 0x000000e4e824723c */ /* 0x010fe20000081060 */
        /* <DEDUP_REMOVED lines=9> */
[----:B------:R-:W-:-:S02]  /*124240*/  IMAD.MOV.U32 R30, RZ, RZ, R136 ;  /* 0x000000ffff1e7224 */ /* 0x000fc400078e0088 */
[----:B------:R-:W-:Y:S02]  /*124250*/  IMAD.MOV.U32 R34, RZ, RZ, R144 ;  /* 0x000000ffff227224 */ /* 0x000fe400078e0090 */
[----:B------:R-:W-:Y:S01]  /*124260*/  IMAD.MOV.U32 R31, RZ, RZ, R145 ;  /* 0x000000ffff1f7224 */ /* 0x000fe200078e0091 */
[----:B------:R-:W-:Y:S04]  /*124270*/  STL.64 [R1+0x830], R36 ;  /* 0x0008302401007387 */ /* 0x000fe80000100a00 */
[----:B------:R2:W-:Y:S04]  /*124280*/  STL.64 [R1+0x838], R38 ;  /* 0x0008382601007387 */ /* 0x0005e80000100a00 */
[----:B------:R-:W2:Y:S04]  /*124290*/  LDL.LU.64 R230, [R1+0x8ee8] ;  /* 0x008ee80001e67983 */ /* 0x000ea80000300a00 */
[----:B------:R-:W2:Y:S01]  /*1242a0*/  LDL.LU.64 R228, [R1+0x8ee0] ;  /* 0x008ee00001e47983 */ /* 0x000ea20000300a00 */
[----:B------:R-:W-:-:S02]  /*1242b0*/  IMAD.MOV.U32 R17, RZ, RZ, R104 ;  /* 0x000000ffff117224 */ /* 0x000fc400078e0068 */
[----:B------:R-:W-:Y:S02]  /*1242c0*/  IMAD.MOV.U32 R16, RZ, RZ, R105 ;  /* 0x000000ffff107224 */ /* 0x000fe400078e0069 */
[----:B------:R-:W-:Y:S02]  /*1242d0*/  IMAD.MOV.U32 R35, RZ, RZ, R153 ;  /* 0x000000ffff237224 */ /* 0x000fe400078e0099 */
[----:B------:R-:W-:Y:S01]  /*1242e0*/  IMAD.MOV.U32 R72, RZ, RZ, R7 ;  /* 0x000000ffff487224 */ /* 0x000fe200078e0007 */
[C---:B-1----:R-:W-:Y:S01]  /*1242f0*/  HMMA.1688.F32.TF32 R44, R236.reuse, R64, R112 ;  /* 0x00000040ec2c723c */ /* 0x042fe20000081070 */
[----:B------:R-:W-:Y:S02]  /*124300*/  IMAD.MOV.U32 R88, RZ, RZ, R27 ;  /* 0x000000ffff587224 */ /* 0x000fe400078e001b */
[----:B------:R-:W-:Y:S02]  /*124310*/  IMAD.MOV.U32 R73, RZ, RZ, R6 ;  /* 0x000000ffff497224 */ /* 0x000fe400078e0006 */
[----:B------:R-:W-:Y:S01]  /*124320*/  IMAD.MOV.U32 R77, RZ, RZ, R15 ;  /* 0x000000ffff4d7224 */ /* 0x000fe200078e000f */
[----:B------:R-:W-:Y:S01]  /*124330*/  MOV R81, R4 ;  /* 0x0000000400517202 */ /* 0x000fe20000000f00 */
[----:B------:R-:W-:Y:S01]  /*124340*/  IMAD.MOV.U32 R232, RZ, RZ, R22 ;  /* 0x000000ffffe87224 */ /* 0x000fe200078e0016 */
[----:B------:R-:W-:Y:S01]  /*124350*/  HMMA.1688.F32.TF32 R52, R236, R56, R116 ;  /* 0x00000038ec34723c */ /* 0x000fe20000081074 */
        /* <DEDUP_REMOVED lines=10> */
[----:B------:R-:W-:Y:S01]  /*124400*/  IMAD.MOV.U32 R84, RZ, RZ, R25 ;  /* 0x000000ffff547224 */ /* 0x000fe200078e0019 */
[----:B------:R-:W-:Y:S01]  /*124410*/  LDS R7, [R252+UR10+0x1d280] ;  /* 0x01d2800afc077984 */ /* 0x000fe20008000800 */
[----:B------:R-:W-:Y:S02]  /*124420*/  IMAD.MOV.U32 R89, RZ, RZ, R26 ;  /* 0x000000ffff597224 */ /* 0x000fe400078e001a */
[----:B------:R-:W-:Y:S01]  /*124430*/  IMAD.MOV.U32 R241, RZ, RZ, R203 ;  /* 0x000000fffff17224 */ /* 0x000fe200078e00cb */
[----:B------:R-:W-:Y:S01]  /*124440*/  LDS R234, [R0+UR10+0x1f000] ;  /* 0x01f0000a00ea7984 */ /* 0x000fe20008000800 */
[----:B--2---:R-:W-:Y:S01]  /*124450*/  HMMA.1688.F32.TF32 R36, R236, R104, R228 ;  /* 0x00000068ec24723c */ /* 0x004fe200000810e4 */
[----:B------:R-:W-:Y:S02]  /*124460*/  IMAD.MOV.U32 R27, RZ, RZ, R137 ;  /* 0x000000ffff1b7224 */ /* 0x000fe400078e0089 */
[----:B------:R-:W-:-:S02]  /*124470*/  IMAD.MOV.U32 R242, RZ, RZ, R196 ;  /* 0x000000fffff27224 */ /* 0x000fc400078e00c4 */
[----:B------:R-:W-:Y:S02]  /*124480*/  IMAD.MOV.U32 R243, RZ, RZ, R197 ;  /* 0x000000fffff37224 */ /* 0x000fe400078e00c5 */
[----:B------:R-:W-:Y:S01]  /*124490*/  IMAD.MOV.U32 R250, RZ, RZ, R215 ;  /* 0x000000fffffa7224 */ /* 0x000fe200078e00d7 */
[----:B------:R-:W-:Y:S01]  /*1244a0*/  LOP3.LUT R15, R0, 0x40, RZ, 0x3c, !PT ;  /* 0x00000040000f7812 */ /* 0x000fe200078e3cff */
[----:B------:R-:W-:Y:S01]  /*1244b0*/  IMAD.MOV.U32 R228, RZ, RZ, R11 ;  /* 0x000000ffffe47224 */ /* 0x000fe200078e000b */
[----:B------:R-:W-:Y:S09]  /*1244c0*/  LDS R5, [R252+UR10+0x1c280] ;  /* 0x01c2800afc057984 */ /* 0x000ff20008000800 */
[----:B------:R-:W-:Y:S04]  /*1244d0*/  STL.64 [R1+0x800], R36 ;  /* 0x0008002401007387 */ /* 0x000fe80000100a00 */
[----:B------:R1:W-:Y:S04]  /*1244e0*/  STL.64 [R1+0x808], R38 ;  /* 0x0008082601007387 */ /* 0x0003e80000100a00 */
[----:B------:R-:W2:Y:S04]  /*1244f0*/  LDL.LU.64 R106, [R1+0x8ed8] ;  /* 0x008ed800016a7983 */ /* 0x000ea80000300a00 */
[----:B------:R-:W2:Y:S01]  /*124500*/  LDL.LU.64 R104, [R1+0x8ed0] ;  /* 0x008ed00001687983 */ /* 0x000ea20000300a00 */
[----:B-1----:R-:W-:Y:S01]  /*124510*/  HMMA.1688.F32.TF32 R36, R236, R120, R100 ;  /* 0x00000078ec24723c */ /* 0x002fe20000081064 */
[----:B------:R-:W-:Y:S01]  /*124520*/  IMAD.MOV.U32 R229, RZ, RZ, R10 ;  /* 0x000000ffffe57224 */ /* 0x000fe200078e000a */
[----:B------:R-:W-:Y:S01]  /*124530*/  MOV R11, R120 ;  /* 0x00000078000b7202 */ /* 0x000fe20000000f00 */
[----:B------:R-:W-:-:S02]  /*124540*/  IMAD.MOV.U32 R10, RZ, RZ, R121 ;  /* 0x000000ffff0a7224 */ /* 0x000fc400078e0079 */
[----:B------:R-:W-:Y:S01]  /*124550*/  IMAD.MOV.U32 R22, RZ, RZ, R156 ;  /* 0x000000ffff167224 */ /* 0x000fe200078e009c */
[----:B------:R-:W-:Y:S01]  /*124560*/  MOV R26, R216 ;  /* 0x000000d8001a7202 */ /* 0x000fe20000000f00 */
[----:B------:R-:W-:Y:S01]  /*124570*/  IMAD.MOV.U32 R25, RZ, RZ, R217 ;  /* 0x000000ffff197224 */ /* 0x000fe200078e00d9 */
[----:B------:R-:W-:Y:S04]  /*124580*/  LDS R4, [R15+UR10+0x1c280] ;  /* 0x01c2800a0f047984 */ /* 0x000fe80008000800 */
[----:B------:R-:W1:Y:S07]  /*124590*/  LDS R6, [R15+UR10+0x1d280] ;  /* 0x01d2800a0f067984 */ /* 0x000e6e0008000800 */
[----:B------:R-:W-:Y:S04]  /*1245a0*/  STL.64 [R1+0x7e0], R36 ;  /* 0x0007e02401007387 */ /* 0x000fe80000100a00 */
[----:B------:R2:W-:Y:S04]  /*1245b0*/  STL.64 [R1+0x7e8], R38 ;  /* 0x0007e82601007387 */ /* 0x0005e80000100a00 */
[----:B------:R-:W3:Y:S04]  /*1245c0*/  LDL.LU.64 R122, [R1+0x8ec8] ;  /* 0x008ec800017a7983 */ /* 0x000ee80000300a00 */
[----:B------:R-:W3:Y:S01]  /*1245d0*/  LDL.LU.64 R120, [R1+0x8ec0] ;  /* 0x008ec00001787983 */ /* 0x000ee20000300a00 */
[----:B------:R-:W-:-:S02]  /*1245e0*/  IMAD.MOV.U32 R100, RZ, RZ, R139 ;  /* 0x000000ffff647224 */ /* 0x000fc400078e008b */
[----:B------:R-:W-:-:S07]  /*1245f0*/  IMAD.MOV.U32 R101, RZ, RZ, R138 ;  /* 0x000000ffff657224 */ /* 0x000fce00078e008a */
[----:B--2---:R-:W-:-:S15]  /*124600*/  HMMA.1688.F32.TF32 R36, R236, R100, R104 ;  /* 0x00000064ec24723c */ /* 0x004fde0000081068 */
[----:B------:R-:W-:-:S04]  /*124610*/  NOP ;  /* 0x0000000000007918 */ /* 0x000fc80000000000 */
[----:B------:R-:W-:Y:S04]  /*124620*/  STL.64 [R1+0x7c0], R36 ;  /* 0x0007c02401007387 */ /* 0x000fe80000100a00 */
[----:B------:R2:W-:Y:S02]  /*124630*/  STL.64 [R1+0x7c8], R38 ;  /* 0x0007c82601007387 */ /* 0x0005e40000100a00 */
[----:B--2---:R-:W-:-:S15]  /*124640*/  HMMA.1688.F32.TF32 R36, R236, R92, R108 ;  /* 0x0000005cec24723c */ /* 0x004fde000008106c */
[----:B------:R-:W-:-:S04]  /*124650*/  NOP ;  /* 0x0000000000007918 */ /* 0x000fc80000000000 */
[----:B------:R-:W-:Y:S04]  /*124660*/  STL.64 [R1+0x7a0], R36 ;  /* 0x0007a02401007387 */ /* 0x000fe80000100a00 */
[----:B------:R3:W-:Y:S04]  /*124670*/  STL.64 [R1+0x7a8], R38 ;  /* 0x0007a82601007387 */ /* 0x0007e80000100a00 */
[----:B------:R-:W-:Y:S04]  /*124680*/  STL.64 [R1+0x780], R44 ;  /* 0x0007802c01007387 */ /* 0x000fe80000100a00 */
[----:B------:R2:W-:Y:S01]  /*124690*/  STL.64 [R1+0x788], R46 ;  /* 0x0007882e01007387 */ /* 0x0005e20000100a00 */
[C---:B---3--:R-:W-:Y:S08]  /*1246a0*/  HMMA.1688.F32.TF32 R36, R236.reuse, R48, R120 ;  /* 0x00000030ec24723c */ /* 0x048ff00000081078 */
[----:B--2---:R-:W-:Y:S01]  /*1246b0*/  HMMA.1688.F32.TF32 R44, R236, R224, R124 ;  /* 0x000000e0ec2c723c */ /* 0x004fe2000008107c */
[----:B------:R-:W-:Y:S04]  /*1246c0*/  STL.64 [R1+0x760], R52 ;  /* 0x0007603401007387 */ /* 0x000fe80000100a00 */
[----:B------:R-:W-:Y:S06]  /*1246d0*/  STL.64 [R1+0x768], R54 ;  /* 0x0007683601007387 */ /* 0x000fec0000100a00 */
[----:B------:R-:W-:Y:S04]  /*1246e0*/  STL.64 [R1+0x740], R36 ;  /* 0x0007402401007387 */ /* 0x000fe80000100a00 */
[----:B------:R2:W-:Y:S04]  /*1246f0*/  STL.64 [R1+0x748], R38 ;  /* 0x0007482601007387 */ /* 0x0005e80000100a00 */
[----:B------:R-:W-:Y:S04]  /*124700*/  STL.64 [R1+0x720], R44 ;  /* 0x0007202c01007387 */ /* 0x000fe80000100a00 */
[----:B------:R3:W-:Y:S01]  /*124710*/  STL.64 [R1+0x728], R46 ;  /* 0x0007282e01007387 */ /* 0x0007e20000100a00 */
[----:B--2---:R-:W-:-:S03]  /*124720*/  IMAD.MOV.U32 R39, RZ, RZ, R225 ;  /* 0x000000ffff277224 */ /* 0x004fc600078e00e1 */
[----:B------:R-:W2:Y:S04]  /*124730*/  LDL.LU.64 R226, [R1+0x8eb8] ;  /* 0x008eb80001e27983 */ /* 0x000ea80000300a00 */
[----:B------:R-:W2:Y:S01]  /*124740*/  LDL.LU.64 R224, [R1+0x8eb0] ;  /* 0x008eb00001e07983 */ /* 0x000ea20000300a00 */
[----:B---3--:R-:W-:-:S15]  /*124750*/  HMMA.1688.F32.TF32 R44, R236, R140, R128 ;  /* 0x0000008cec2c723c */ /* 0x008fde0000081080 */
[----:B------:R-:W-:-:S04]  /*124760*/  NOP ;  /* 0x0000000000007918 */ /* 0x000fc80000000000 */
[----:B------:R-:W-:Y:S04]  /*124770*/  STL.64 [R1+0x700], R44 ;  /* 0x0007002c01007387 */ /* 0x000fe80000100a00 */
[----:B------:R3:W-:Y:S01]  /*124780*/  STL.64 [R1+0x708], R46 ;  /* 0x0007082e01007387 */ /* 0x0007e20000100a00 */
[----:B------:R-:W-:Y:S02]  /*124790*/  IMAD.MOV.U32 R38, RZ, RZ, R140 ;  /* 0x000000ffff267224 */ /* 0x000fe400078e008c */
[----:B------:R-:W-:Y:S01]  /*1247a0*/  IMAD.MOV.U32 R37, RZ, RZ, R141 ;  /* 0x000000ffff257224 */ /* 0x000fe200078e008d */
[----:B------:R-:W4:Y:S01]  /*1247b0*/  LDL.LU.64 R142, [R1+0x8ea8] ;  /* 0x008ea800018e7983 */ /* 0x000f220000300a00 */
[----:B------:R-:W-:Y:S01]  /*1247c0*/  IMAD.MOV.U32 R104, RZ, RZ, R9 ;  /* 0x000000ffff687224 */ /* 0x000fe200078e0009 */
[----:B------:R-:W-:-:S02]  /*1247d0*/  MOV R105, R8 ;  /* 0x0000000800697202 */ /* 0x000fc40000000f00 */
[----:B------:R-:W4:Y:S01]  /*1247e0*/  LDL.LU.64 R140, [R1+0x8ea0] ;  /* 0x008ea000018c7983 */ /* 0x000f220000300a00 */
[----:B---3--:R-:W-:Y:S01]  /*1247f0*/  HMMA.1688.F32.TF32 R44, R236, R220, R132 ;  /* 0x000000dcec2c723c */ /* 0x008fe20000081084 */
[----:B------:R-:W-:Y:S01]  /*124800*/  MOV R9, R220 ;  /* 0x000000dc00097202 */ /* 0x000fe20000000f00 */
[----:B------:R-:W-:-:S15]  /*124810*/  IMAD.MOV.U32 R8, RZ, RZ, R221 ;  /* 0x000000ffff087224 */ /* 0x000fde00078e00dd */
[----:B------:R-:W-:Y:S02]  /*124820*/  NOP ;  /* 0x0000000000007918 */ /* 0x000fe40000000000 */
[----:B------:R-:W-:Y:S04]  /*124830*/  STL.64 [R1+0x6f0], R44 ;  /* 0x0006f02c01007387 */ /* 0x000fe80000100a00 */
[----:B------:R2:W-:Y:S04]  /*124840*/  STL.64 [R1+0x6f8], R46 ;  /* 0x0006f82e01007387 */ /* 0x0005e80000100a00 */
[----:B------:R-:W3:Y:S04]  /*124850*/  LDL.LU.64 R222, [R1+0x8e98] ;  /* 0x008e980001de7983 */ /* 0x000ee80000300a00 */
[----:B------:R-:W3:Y:S01]  /*124860*/  LDL.LU.64 R220, [R1+0x8e90] ;  /* 0x008e900001dc7983 */ /* 0x000ee20000300a00 */
[----:B--2---:R-:W-:-:S15]  /*124870*/  HMMA.1688.F32.TF32 R44, R236, R136, R224 ;  /* 0x00000088ec2c723c */ /* 0x004fde00000810e0 */
[----:B------:R-:W-:-:S04]  /*124880*/  NOP ;  /* 0x0000000000007918 */ /* 0x000fc80000000000 */
[----:B------:R-:W-:Y:S04]  /*124890*/  STL.64 [R1+0x6d0], R44 ;  /* 0x0006d02c01007387 */ /* 0x000fe80000100a00 */
[----:B------:R3:W-:Y:S04]  /*1248a0*/  STL.64 [R1+0x6d8], R46 ;  /* 0x0006d82e01007387 */ /* 0x0007e80000100a00 */
[----:B------:R-:W2:Y:S04]  /*1248b0*/  LDL.LU.64 R138, [R1+0x8e88] ;  /* 0x008e8800018a7983 */ /* 0x000ea80000300a00 */
[----:B------:R-:W2:Y:S01]  /*1248c0*/  LDL.LU.64 R136, [R1+0x8e80] ;  /* 0x008e800001887983 */ /* 0x000ea20000300a00 */
[----:B---3--:R-:W-:-:S15]  /*1248d0*/  HMMA.1688.F32.TF32 R44, R236, R144, R220 ;  /* 0x00000090ec2c723c */ /* 0x008fde00000810dc */
[----:B------:R-:W-:-:S04]  /*1248e0*/  NOP ;  /* 0x0000000000007918 */ /* 0x000fc80000000000 */
[----:B------:R-:W-:Y:S04]  /*1248f0*/  STL.64 [R1+0x6b0], R44 ;  /* 0x0006b02c01007387 */ /* 0x000fe80000100a00 */
[----:B------:R2:W-:Y:S04]  /*124900*/  STL.64 [R1+0x6b8], R46 ;  /* 0x0006b82e01007387 */ /* 0x0005e80000100a00 */
[----:B------:R-:W3:Y:S01]  /*124910*/  LDL.LU.64 R146, [R1+0x8e78] ;  /* 0x008e780001927983 */ /* 0x000ee20000300a00 */
[----:B------:R-:W-:-:S03]  /*124920*/  IMAD.MOV.U32 R36, RZ, RZ, R152 ;  /* 0x000000ffff247224 */ /* 0x000fc600078e0098 */
[----:B------:R-:W3:Y:S01]  /*124930*/  LDL.LU.64 R144, [R1+0x8e70] ;  /* 0x008e700001907983 */ /* 0x000ee20000300a00 */
[----:B------:R-:W-:Y:S01]  /*124940*/  IMAD.MOV.U32 R221, RZ, RZ, R14 ;  /* 0x000000ffffdd7224 */ /* 0x000fe200078e000e */
[----:B------:R-:W-:Y:S01]  /*124950*/  MOV R14, R157 ;  /* 0x0000009d000e7202 */ /* 0x000fe20000000f00 */
[----:B--2---:R-:W-:-:S15]  /*124960*/  HMMA.1688.F32.TF32 R44, R236, R152, R136 ;  /* 0x00000098ec2c723c */ /* 0x004fde0000081088 */
        /* <DEDUP_REMOVED lines=9> */
[----:B------:R-:W2:Y:S04]  /*124a00*/  LDL.LU.64 R158, [R1+0x8e58] ;  /* 0x008e5800019e7983 */ /* 0x000ea80000300a00 */
[----:B------:R-:W2:Y:S01]  /*124a10*/  LDL.LU.64 R156, [R1+0x8e50] ;  /* 0x008e5000019c7983 */ /* 0x000ea20000300a00 */
[----:B---3--:R-:W-:Y:S01]  /*124a20*/  HMMA.1688.F32.TF32 R52, R236, R72, R144 ;  /* 0x00000048ec34723c */ /* 0x008fe20000081090 */
[----:B------:R-:W-:Y:S01]  /*124a30*/  MOV R220, R18 ;  /* 0x0000001200dc7202 */ /* 0x000fe20000000f00 */
[----:B------:R-:W-:-:S02]  /*124a40*/  IMAD.MOV.U32 R120, RZ, RZ, R17 ;  /* 0x000000ffff787224 */ /* 0x000fc400078e0011 */
[----:B------:R-:W-:-:S04]  /*124a50*/  IMAD.MOV.U32 R121, RZ, RZ, R16 ;  /* 0x000000ffff797224 */ /* 0x000fc800078e0010 */
[C---:B----4-:R-:W-:Y:S11]  /*124a60*/  HMMA.1688.F32.TF32 R44, R236.reuse, R76, R148 ;  /* 0x0000004cec2c723c */ /* 0x050ff60000081094 */
[----:B------:R-:W-:Y:S04]  /*124a70*/  STL.64 [R1+0x650], R52 ;  /* 0x0006503401007387 */ /* 0x000fe80000100a00 */
[----:B------:R3:W-:Y:S04]  /*124a80*/  STL.64 [R1+0x658], R54 ;  /* 0x0006583601007387 */ /* 0x0007e80000100a00 */
[----:B------:R-:W-:Y:S04]  /*124a90*/  STL.64 [R1+0x630], R44 ;  /* 0x0006302c01007387 */ /* 0x000fe80000100a00 */
[----:B------:R4:W-:Y:S01]  /*124aa0*/  STL.64 [R1+0x638], R46 ;  /* 0x0006382e01007387 */ /* 0x0009e20000100a00 */
[C---:B---3--:R-:W-:Y:S08]  /*124ab0*/  HMMA.1688.F32.TF32 R52, R236.reuse, R88, R160 ;  /* 0x00000058ec34723c */ /* 0x048ff000000810a0 */
[----:B----4-:R-:W-:Y:S01]  /*124ac0*/  HMMA.1688.F32.TF32 R44, R236, R20, R164 ;  /* 0x00000014ec2c723c */ /* 0x010fe200000810a4 */
        /* <DEDUP_REMOVED lines=8> */
[----:B--2---:R-:W-:-:S15]  /*124b50*/  HMMA.1688.F32.TF32 R16, R236, R80, R152 ;  /* 0x00000050ec10723c */ /* 0x004fde0000081098 */
[----:B------:R-:W-:-:S04]  /*124b60*/  NOP ;  /* 0x0000000000007918 */ /* 0x000fc80000000000 */
[----:B------:R-:W-:Y:S04]  /*124b70*/  STL.64 [R1+0x610], R16 ;  /* 0x0006101001007387 */ /* 0x000fe80000100a00 */
[----:B------:R2:W-:Y:S02]  /*124b80*/  STL.64 [R1+0x618], R18 ;  /* 0x0006181201007387 */ /* 0x0005e40000100a00 */
[----:B--2---:R-:W-:-:S15]  /*124b90*/  HMMA.1688.F32.TF32 R16, R236, R84, R156 ;  /* 0x00000054ec10723c */ /* 0x004fde000008109c */
[----:B------:R-:W-:-:S04]  /*124ba0*/  NOP ;  /* 0x0000000000007918 */ /* 0x000fc80000000000 */
        /* <DEDUP_REMOVED lines=13> */
[----:B------:R-:W-:Y:S05]  /*124c80*/  STL.64 [R1+0x578], R54 ;  /* 0x0005783601007387 */ /* 0x000fea0000100a00 */
[----:B------:R-:W-:Y:S04]  /*124c90*/  STL.64 [R1+0x550], R44 ;  /* 0x0005502c01007387 */ /* 0x000fe80000100a00 */
[----:B------:R-:W-:Y:S04]  /*124ca0*/  STL.64 [R1+0x558], R46 ;  /* 0x0005582e01007387 */ /* 0x000fe80000100a00 */
[----:B------:R-:W-:Y:S04]  /*124cb0*/  STL.64 [R1+0x540], R16 ;  /* 0x0005401001007387 */ /* 0x000fe80000100a00 */
[----:B------:R2:W-:Y:S04]  /*124cc0*/  STL.64 [R1+0x548], R18 ;  /* 0x0005481201007387 */ /* 0x0005e80000100a00 */
[----:B------:R-:W3:Y:S04]  /*124cd0*/  LDL.LU.64 R218, [R1+0x8e48] ;  /* 0x008e480001da7983 */ /* 0x000ee80000300a00 */
[----:B------:R-:W3:Y:S01]  /*124ce0*/  LDL.LU.64 R216, [R1+0x8e40] ;  /* 0x008e400001d87983 */ /* 0x000ee20000300a00 */
[----:B--2---:R-:W-:Y:S01]  /*124cf0*/  HMMA.1688.F32.TF32 R16, R236, R208, R184 ;  /* 0x000000d0ec10723c */ /* 0x004fe200000810b8 */
[----:B------:R-:W-:Y:S01]  /*124d00*/  MOV R153, R8 ;  /* 0x0000000800997202 */ /* 0x000fe20000000f00 */
[----:B------:R-:W-:Y:S01]  /*124d10*/  IMAD.MOV.U32 R152, RZ, RZ, R9 ;  /* 0x000000ffff987224 */ /* 0x000fe200078e0009 */
[----:B------:R-:W-:Y:S01]  /*124d20*/  MOV R9, R199 ;  /* 0x000000c700097202 */ /* 0x000fe20000000f00 */
[----:B------:R-:W-:-:S15]  /*124d30*/  IMAD.MOV.U32 R8, RZ, RZ, R198 ;  /* 0x000000ffff087224 */ /* 0x000fde00078e00c6 */
[----:B------:R2:W-:Y:S04]  /*124d40*/  STL.64 [R1+0x520], R16 ;  /* 0x0005201001007387 */ /* 0x0005e80000100a00 */
[----:B------:R4:W-:Y:S04]  /*124d50*/  STL.64 [R1+0x528], R18 ;  /* 0x0005281201007387 */ /* 0x0009e80000100a00 */
[----:B------:R-:W3:Y:S04]  /*124d60*/  LDL.LU.64 R210, [R1+0x8e38] ;  /* 0x008e380001d27983 */ /* 0x000ee80000300a00 */
[----:B------:R-:W3:Y:S04]  /*124d70*/  LDL.LU.64 R208, [R1+0x8e30] ;  /* 0x008e300001d07983 */ /* 0x000ee80000300a00 */
        /* <DEDUP_REMOVED lines=8> */
[----:B--2---:R-:W-:-:S03]  /*124e00*/  IMAD.MOV.U32 R16, RZ, RZ, R194 ;  /* 0x000000ffff107224 */ /* 0x004fc600078e00c2 */
[----:B------:R-:W3:Y:S01]  /*124e10*/  LDL.LU R198, [R1+0x8e0c] ;  /* 0x008e0c0001c67983 */ /* 0x000ee20000300800 */
[----:B------:R-:W-:-:S03]  /*124e20*/  IMAD.MOV.U32 R17, RZ, RZ, R195 ;  /* 0x000000ffff117224 */ /* 0x000fc600078e00c3 */
[----:B------:R-:W3:Y:S01]  /*124e30*/  LDL.LU R199, [R1+0x8e08] ;  /* 0x008e080001c77983 */ /* 0x000ee20000300800 */
[----:B----4-:R-:W-:-:S03]  /*124e40*/  MOV R18, R188 ;  /* 0x000000bc00127202 */ /* 0x010fc60000000f00 */
[----:B------:R-:W2:Y:S01]  /*124e50*/  LDL.LU R192, [R1+0x8e04] ;  /* 0x008e040001c07983 */ /* 0x000ea20000300800 */
[----:B------:R-:W-:-:S03]  /*124e60*/  IMAD.MOV.U32 R19, RZ, RZ, R189 ;  /* 0x000000ffff137224 */ /* 0x000fc600078e00bd */
[----:B------:R-:W2:Y:S04]  /*124e70*/  LDL.LU R193, [R1+0x8e00] ;  /* 0x008e000001c17983 */ /* 0x000ea80000300800 */
[----:B------:R-:W2:Y:S04]  /*124e80*/  LDL.LU R194, [R1+0x8dfc] ;  /* 0x008dfc0001c27983 */ /* 0x000ea80000300800 */
[----:B------:R-:W2:Y:S04]  /*124e90*/  LDL.LU R195, [R1+0x8df8] ;  /* 0x008df80001c37983 */ /* 0x000ea80000300800 */
        /* <DEDUP_REMOVED lines=12> */
[----:B----4-:R-:W-:-:S15]  /*124f60*/  HMMA.1688.F32.TF32 R36, R236, R212, R188 ;  /* 0x000000d4ec24723c */ /* 0x010fde00000810bc */
[----:B------:R-:W-:-:S04]  /*124f70*/  NOP ;  /* 0x0000000000007918 */ /* 0x000fc80000000000 */
[----:B------:R-:W-:Y:S04]  /*124f80*/  STL.64 [R1+0x500], R36 ;  /* 0x0005002401007387 */ /* 0x000fe80000100a00 */
[----:B------:R4:W-:Y:S04]  /*124f90*/  STL.64 [R1+0x508], R38 ;  /* 0x0005082601007387 */ /* 0x0009e80000100a00 */
[----:B------:R-:W4:Y:S04]  /*124fa0*/  LDL.LU.64 R214, [R1+0x8de0] ;  /* 0x008de00001d67983 */ /* 0x000f280000300a00 */
[----:B------:R-:W4:Y:S01]  /*124fb0*/  LDL.LU.64 R212, [R1+0x8dd8] ;  /* 0x008dd80001d47983 */ /* 0x000f220000300a00 */
[C---:B--2---:R-:W-:Y:S08]  /*124fc0*/  HMMA.1688.F32.TF32 R52, R236.reuse, R220, R192 ;  /* 0x000000dcec34723c */ /* 0x044ff000000810c0 */
[C---:B---3--:R-:W-:Y:S08]  /*124fd0*/  HMMA.1688.F32.TF32 R44, R236.reuse, R224, R196 ;  /* 0x000000e0ec2c723c */ /* 0x048ff000000810c4 */
[C---:B----4-:R-:W-:Y:S03]  /*124fe0*/  HMMA.1688.F32.TF32 R36, R236.reuse, R40, R200 ;  /* 0x00000028ec24723c */ /* 0x050fe600000810c8 */
[----:B------:R-:W-:Y:S04]  /*124ff0*/  STL.64 [R1+0x4e0], R52 ;  /* 0x0004e03401007387 */ /* 0x000fe80000100a00 */
[----:B------:R2:W-:Y:S04]  /*125000*/  STL.64 [R1+0x4e8], R54 ;  /* 0x0004e83601007387 */ /* 0x0005e80000100a00 */
[----:B------:R-:W-:Y:S04]  /*125010*/  STL.64 [R1+0x4c0], R44 ;  /* 0x0004c02c01007387 */ /* 0x000fe80000100a00 */
[----:B------:R3:W-:Y:S01]  /*125020*/  STL.64 [R1+0x4c8], R46 ;  /* 0x0004c82e01007387 */ /* 0x0007e20000100a00 */
[----:B--2---:R-:W-:Y:S03]  /*125030*/  HMMA.1688.F32.TF32 R52, R236, R28, R204 ;  /* 0x0000001cec34723c */ /* 0x004fe600000810cc */
[----:B------:R-:W-:Y:S01]  /*125040*/  STL.64 [R1+0x4a0], R36 ;  /* 0x0004a02401007387 */ /* 0x000fe20000100a00 */
[----:B------:R-:W-:-:S03]  /*125050*/  MOV R137, R27 ;  /* 0x0000001b00897202 */ /* 0x000fc60000000f00 */
[----:B------:R2:W-:Y:S01]  /*125060*/  STL.64 [R1+0x4a8], R38 ;  /* 0x0004a82601007387 */ /* 0x0005e20000100a00 */
[----:B---3--:R-:W-:Y:S01]  /*125070*/  HMMA.1688.F32.TF32 R44, R236, R32, R208 ;  /* 0x00000020ec2c723c */ /* 0x008fe200000810d0 */
[----:B------:R-:W-:Y:S01]  /*125080*/  MOV R208, R26 ;  /* 0x0000001a00d07202 */ /* 0x000fe20000000f00 */
[----:B------:R-:W-:-:S06]  /*125090*/  IMAD.MOV.U32 R209, RZ, RZ, R25 ;  /* 0x000000ffffd17224 */ /* 0x000fcc00078e0019 */
[C---:B-1----:R-:W-:Y:S08]  /*1250a0*/  HMMA.1688.F32.TF32 R16, R4.reuse, R112, R16 ;  /* 0x000000700410723c */ /* 0x042ff00000081010 */
[----:B------:R-:W-:Y:S01]  /*1250b0*/  HMMA.1688.F32.TF32 R8, R4, R100, R8 ;  /* 0x000000640408723c */ /* 0x000fe20000081008 */
[----:B------:R-:W-:Y:S04]  /*1250c0*/  STL.64 [R1+0x480], R52 ;  /* 0x0004803401007387 */ /* 0x000fe80000100a00 */
[----:B------:R-:W-:Y:S04]  /*1250d0*/  STL.64 [R1+0x488], R54 ;  /* 0x0004883601007387 */ /* 0x000fe80000100a00 */
[----:B------:R-:W-:Y:S04]  /*1250e0*/  STL.64 [R1+0x460], R44 ;  /* 0x0004602c01007387 */ /* 0x000fe80000100a00 */
[----:B------:R-:W-:Y:S01]  /*1250f0*/  STL.64 [R1+0x468], R46 ;  /* 0x0004682e01007387 */ /* 0x000fe20000100a00 */
[----:B--2---:R-:W-:Y:S01]  /*125100*/  HMMA.1688.F32.TF32 R36, R236, R232, R212 ;  /* 0x000000e8ec24723c */ /* 0x004fe200000810d4 */
[----:B------:R-:W-:-:S07]  /*125110*/  IMAD.MOV.U32 R212, RZ, RZ, R24 ;  /* 0x000000ffffd47224 */ /* 0x000fce00078e0018 */
[C---:B------:R-:W-:Y:S11]  /*125120*/  HMMA.1688.F32.TF32 R24, R4.reuse, R120, R216 ;  /* 0x000000780418723c */ /* 0x040ff600000810d8 */
        /* <DEDUP_REMOVED lines=123> */
[----:B------:R-:W-:Y:S02]  /*1258e0*/  IMAD.MOV.U32 R160, RZ, RZ, R34 ;  /* 0x000000ffffa07224 */ /* 0x000fe400078e0022 */
[----:B------:R-:W-:Y:S02]  /*1258f0*/  IMAD.MOV.U32 R161, RZ, RZ, R31 ;  /* 0x000000ffffa17224 */ /* 0x000fe400078e001f */
[----:B------:R-:W-:Y:S02]  /*125900*/  IMAD.MOV.U32 R165, RZ, RZ, R35 ;  /* 0x000000ffffa57224 */ /* 0x000fe400078e0023 */
[----:B------:R-:W-:Y:S01]  /*125910*/  IMAD.MOV.U32 R213, RZ, RZ, R23 ;  /* 0x000000ffffd57224 */ /* 0x000fe200078e0017 */
[----:B------:R-:W-:Y:S01]  /*125920*/  MOV R217, R14 ;  /* 0x0000000e00d97202 */ /* 0x000fe20000000f00 */
[----:B------:R-:W-:Y:S01]  /*125930*/  IMAD.MOV.U32 R216, RZ, RZ, R22 ;  /* 0x000000ffffd87224 */ /* 0x000fe200078e0016 */
[C---:B--2---:R-:W-:Y:S08]  /*125940*/  HMMA.1688.F32.TF32 R200, R4.reuse, R48, R196 ;  /* 0x0000003004c8723c */ /* 0x044ff000000810c4 */
[C---:B---3--:R-:W-:Y:S08]  /*125950*/  HMMA.1688.F32.TF32 R196, R4.reuse, R172, R192 ;  /* 0x000000ac04c4723c */ /* 0x048ff000000810c0 */
[C---:B----4-:R-:W-:Y:S08]  /*125960*/  HMMA.1688.F32.TF32 R192, R4.reuse, R148, R8 ;  /* 0x0000009404c0723c */ /* 0x050ff00000081008 */
        /* <DEDUP_REMOVED lines=9> */
[----:B-1----:R-:W-:Y:S01]  /*125a00*/  HMMA.1688.F32.TF32 R192, R4, R136, R184 ;  /* 0x0000008804c0723c */ /* 0x002fe200000810b8 */
[----:B------:R-:W-:-:S02]  /*125a10*/  LOP3.LUT R31, R0, 0x20, RZ, 0x3c, !PT ;  /* 0x00000020001f7812 */ /* 0x000fc400078e3cff */
[----:B------:R-:W-:Y:S04]  /*125a20*/  LDS R8, [R0+UR10+0x1c300] ;  /* 0x01c3000a00087984 */ /* 0x000fe80008000800 */
[----:B------:R-:W-:Y:S01]  /*125a30*/  LDS R9, [R31+UR10+0x1c300] ;  /* 0x01c3000a1f097984 */ /* 0x000fe20008000800 */
[C---:B--2---:R-:W-:Y:S03]  /*125a40*/  HMMA.1688.F32.TF32 R188, R4.reuse, R160, R180 ;  /* 0x000000a004bc723c */ /* 0x044fe600000810b4 */
[----:B------:R-:W-:Y:S04]  /*125a50*/  LDS R11, [R31+UR10+0x1d300] ;  /* 0x01d3000a1f0b7984 */ /* 0x000fe80008000800 */
[----:B------:R-:W1:Y:S01]  /*125a60*/  LDS R10, [R0+UR10+0x1d300] ;  /* 0x01d3000a000a7984 */ /* 0x000e620008000800 */
[C---:B------:R-:W-:Y:S03]  /*125a70*/  HMMA.1688.F32.TF32 R184, R4.reuse, R164, R176 ;  /* 0x000000a404b8723c */ /* 0x040fe600000810b0 */
[----:B------:R-:W-:Y:S05]  /*125a80*/  LDS R235, [R31+UR10+0x1f000] ;  /* 0x01f0000a1feb7984 */ /* 0x000fea0008000800 */
        /* <DEDUP_REMOVED lines=165> */
[----:B-1----:R-:W-:Y:S01]  /*1264e0*/  HMMA.1688.F32.TF32 R68, R8, R84, R68 ;  /* 0x000000540844723c */ /* 0x002fe20000081044 */
[----:B------:R-:W-:-:S02]  /*1264f0*/  IMAD.MOV.U32 R247, RZ, RZ, R2 ;  /* 0x000000fffff77224 */ /* 0x000fc400078e0002 */
[----:B------:R-:W-:Y:S01]  /*126500*/  IMAD.MOV.U32 R246, RZ, RZ, R3 ;  /* 0x000000fffff67224 */ /* 0x000fe200078e0003 */
[----:B------:R-:W-:Y:S04]  /*126510*/  LDS R24, [R15+UR10+0x1c300] ;  /* 0x01c3000a0f187984 */ /* 0x000fe80008000800 */
[C---:B--2---:R-:W-:Y:S01]  /*126520*/  HMMA.1688.F32.TF32 R96, R8.reuse, R80, R96 ;  /* 0x000000500860723c */ /* 0x044fe20000081060 */
[----:B------:R-:W-:Y:S04]  /*126530*/  LDS R26, [R15+UR10+0x1d300] ;  /* 0x01d3000a0f1a7984 */ /* 0x000fe80008000800 */
[----:B------:R-:W-:Y:S04]  /*126540*/  LDS R25, [R252+UR10+0x1c300] ;  /* 0x01c3000afc197984 */ /* 0x000fe80008000800 */
[----:B------:R-:W1:Y:S01]  /*126550*/  LDS R27, [R252+UR10+0x1d300] ;  /* 0x01d3000afc1b7984 */ /* 0x000e620008000800 */
[C---:B---3--:R-:W-:Y:S08]  /*126560*/  HMMA.1688.F32.TF32 R124, R8.reuse, R168, R124 ;  /* 0x000000a8087c723c */ /* 0x048ff0000008107c */
        /* <DEDUP_REMOVED lines=50> */
[----:B------:R-:W-:Y:S11]  /*126890*/  HMMA.1688.F32.TF32 R52, R8, R20, R52 ;  /* 0x000000140834723c */ /* 0x000ff60000081034 */
[----:B------:R-:W-:Y:S01]  /*1268a0*/  STL.64 [R1+0x60], R4 ;  /* 0x0000600401007387 */ /* 0x000fe20000100a00 */
[----:B------:R-:W-:-:S03]  /*1268b0*/  IMAD.MOV.U32 R2, RZ, RZ, R7 ;  /* 0x000000ffff027224 */ /* 0x000fc600078e0007 */
[----:B------:R-:W-:Y:S04]  /*1268c0*/  STL.64 [R1+0x70], R68 ;  /* 0x0000704401007387 */ /* 0x000fe80000100a00 */
[----:B------:R-:W-:Y:S04]  /*1268d0*/  STL.64 [R1+0x78], R70 ;  /* 0x0000784601007387 */ /* 0x000fe80000100a00 */
[----:B------:R2:W-:Y:S02]  /*1268e0*/  STL [R1+0x68], R6 ;  /* 0x0000680601007387 */ /* 0x0005e40000100800 */
[----:B--2---:R-:W-:-:S15]  /*1268f0*/  HMMA.1688.F32.TF32 R4, R8, R12, R44 ;  /* 0x0000000c0804723c */ /* 0x004fde000008102c */
[----:B------:R-:W-:-:S04]  /*126900*/  NOP ;  /* 0x0000000000007918 */ /* 0x000fc80000000000 */
[----:B------:R-:W-:Y:S01]  /*126910*/  STL.64 [R1+0x40], R4 ;  /* 0x0000400401007387 */ /* 0x000fe20000100a00 */
[----:B------:R-:W-:-:S03]  /*126920*/  IMAD.MOV.U32 R3, RZ, RZ, R7 ;  /* 0x000000ffff037224 */ /* 0x000fc600078e0007 */
[----:B------:R-:W-:Y:S04]  /*126930*/  STL.64 [R1+0x50], R52 ;  /* 0x0000503401007387 */ /* 0x000fe80000100a00 */
[----:B------:R-:W-:Y:S04]  /*126940*/  STL.64 [R1+0x58], R54 ;  /* 0x0000583601007387 */ /* 0x000fe80000100a00 */
[----:B------:R2:W-:Y:S02]  /*126950*/  STL [R1+0x48], R6 ;  /* 0x0000480601007387 */ /* 0x0005e40000100800 */
[C---:B--2---:R-:W-:Y:S08]  /*126960*/  HMMA.1688.F32.TF32 R4, R8.reuse, R228, R36 ;  /* 0x000000e40804723c */ /* 0x044ff00000081024 */
[C---:B------:R-:W-:Y:S08]  /*126970*/  HMMA.1688.F32.TF32 R36, R8.reuse, R104, R16 ;  /* 0x000000680824723c */ /* 0x040ff00000081010 */
[C---:B------:R-:W-:Y:S03]  /*126980*/  HMMA.1688.F32.TF32 R16, R8.reuse, R208, R240 ;  /* 0x000000d00810723c */ /* 0x040fe600000810f0 */
[----:B------:R-:W-:Y:S04]  /*126990*/  STL.64 [R1+0x30], R4 ;  /* 0x0000300401007387 */ /* 0x000fe80000100a00 */
[----:B------:R2:W-:Y:S02]  /*1269a0*/  STL.64 [R1+0x38], R6 ;  /* 0x0000380601007387 */ /* 0x0005e40000100a00 */
[C---:B--2---:R-:W-:Y:S02]  /*1269b0*/  HMMA.1688.F32.TF32 R4, R8.reuse, R212, R244 ;  /* 0x000000d40804723c */ /* 0x044fe400000810f4 */
[----:B------:R2:W-:Y:S04]  /*1269c0*/  STL.64 [R1+0x20], R36 ;  /* 0x0000202401007387 */ /* 0x0005e80000100a00 */
[----:B------:R3:W-:Y:S04]  /*1269d0*/  STL.64 [R1+0x28], R38 ;  /* 0x0000282601007387 */ /* 0x0007e80000100a00 */
[----:B------:R4:W-:Y:S04]  /*1269e0*/  STL.64 [R1+0x10], R16 ;  /* 0x0000101001007387 */ /* 0x0009e80000100a00 */
[----:B------:R1:W-:Y:S04]  /*1269f0*/  STL.64 [R1+0x18], R18 ;  /* 0x0000181201007387 */ /* 0x0003e80000100a00 */
[----:B------:R-:W4:Y:S04]  /*126a00*/  LDL.LU R44, [R1+0xd10] ;  /* 0x000d1000012c7983 */ /* 0x000f280000300800 */
[----:B------:R-:W-:Y:S04]  /*126a10*/  STL.64 [R1], R4 ;  /* 0x0000000401007387 */ /* 0x000fe80000100a00 */
        /* <DEDUP_REMOVED lines=61> */
[----:B----4-:R-:W3:Y:S04]  /*126df0*/  LDL.LU R16, [R1+0xd60] ;  /* 0x000d600001107983 */ /* 0x010ee80000300800 */
[----:B------:R-:W3:Y:S04]  /*126e00*/  LDL.LU R17, [R1+0xd64] ;  /* 0x000d640001117983 */ /* 0x000ee80000300800 */
[----:B-1----:R-:W3:Y:S04]  /*126e10*/  LDL.LU R18, [R1+0xd68] ;  /* 0x000d680001127983 */ /* 0x002ee80000300800 */
[----:B------:R-:W3:Y:S04]  /*126e20*/  LDL.LU R19, [R1+0xd6c] ;  /* 0x000d6c0001137983 */ /* 0x000ee80000300800 */
[----:B------:R1:W-:Y:S04]  /*126e30*/  STL.64 [R1+0x8bb8], R250 ;  /* 0x008bb8fa01007387 */ /* 0x0003e80000100a00 */
[----:B------:R4:W-:Y:S04]  /*126e40*/  STL.64 [R1+0x8bb0], R248 ;  /* 0x008bb0f801007387 */ /* 0x0009e80000100a00 */
[----:B-1----:R-:W2:Y:S04]  /*126e50*/  LDL.64 R250, [R1+0x1648] ;  /* 0x0016480001fa7983 */ /* 0x002ea80000100a00 */
[----:B----4-:R-:W4:Y:S01]  /*126e60*/  LDL.64 R248, [R1+0x1640] ;  /* 0x0016400001f87983 */ /* 0x010f220000100a00 */
[C---:B------:R-:W-:Y:S08]  /*126e70*/  HMMA.1688.F32.TF32 R244, R8.reuse, R220, R244 ;  /* 0x000000dc08f4723c */ /* 0x040ff000000810f4 */
[C---:B------:R-:W-:Y:S11]  /*126e80*/  HMMA.1688.F32.TF32 R240, R8.reuse, R224, R240 ;  /* 0x000000e008f0723c */ /* 0x040ff600000810f0 */
[----:B------:R1:W-:Y:S04]  /*126e90*/  STL.64 [R1+0x8bc8], R246 ;  /* 0x008bc8f601007387 */ /* 0x0003e80000100a00 */
[----:B------:R1:W-:Y:S04]  /*126ea0*/  STL.64 [R1+0x8bc0], R244 ;  /* 0x008bc0f401007387 */ /* 0x0003e80000100a00 */
[----:B-1----:R-:W2:Y:S04]  /*126eb0*/  LDL.64 R246, [R1+0x1638] ;  /* 0x0016380001f67983 */ /* 0x002ea80000100a00 */
[----:B------:R-:W2:Y:S04]  /*126ec0*/  LDL.64 R244, [R1+0x1630] ;  /* 0x0016300001f47983 */ /* 0x000ea80000100a00 */
[----:B------:R1:W-:Y:S04]  /*126ed0*/  STL.64 [R1+0x8bd8], R242 ;  /* 0x008bd8f201007387 */ /* 0x0003e80000100a00 */
[----:B------:R1:W-:Y:S01]  /*126ee0*/  STL.64 [R1+0x8bd0], R240 ;  /* 0x008bd0f001007387 */ /* 0x0003e20000100a00 */
[C---:B------:R-:W-:Y:S03]  /*126ef0*/  HMMA.1688.F32.TF32 R4, R8.reuse, R28, R136 ;  /* 0x0000001c0804723c */ /* 0x040fe60000081088 */
[----:B-1----:R-:W4:Y:S04]  /*126f00*/  LDL.64 R242, [R1+0x1618] ;  /* 0x0016180001f27983 */ /* 0x002f280000100a00 */
[----:B------:R-:W4:Y:S01]  /*126f10*/  LDL.64 R240, [R1+0x1610] ;  /* 0x0016100001f07983 */ /* 0x000f220000100a00 */
[C---:B------:R-:W-:Y:S08]  /*126f20*/  HMMA.1688.F32.TF32 R140, R8.reuse, R40, R140 ;  /* 0x00000028088c723c */ /* 0x040ff0000008108c */
[C---:B------:R-:W-:Y:S08]  /*126f30*/  HMMA.1688.F32.TF32 R132, R8.reuse, R32, R132 ;  /* 0x000000200884723c */ /* 0x040ff00000081084 */
[----:B------:R-:W-:Y:S03]  /*126f40*/  HMMA.1688.F32.TF32 R8, R8, R232, R128 ;  /* 0x000000e80808723c */ /* 0x000fe60000081080 */
        /* <DEDUP_REMOVED lines=9> */
[----:B------:R1:W-:Y:S05]  /*126fe0*/  STL.64 [R1+0x398], R10 ;  /* 0x0003980a01007387 */ /* 0x0003ea0000100a00 */
[----:B------:R-:W-:Y:S04]  /*126ff0*/  STL.64 [R1+0x380], R4 ;  /* 0x0003800401007387 */ /* 0x000fe80000100a00 */
[----:B------:R3:W-:Y:S01]  /*127000*/  STL.64 [R1+0x388], R6 ;  /* 0x0003880601007387 */ /* 0x0007e20000100a00 */
[C---:B-1----:R-:W-:Y:S08]  /*127010*/  HMMA.1688.F32.TF32 R8, R24.reuse, R100, R108 ;  /* 0x000000641808723c */ /* 0x042ff0000008106c */
[C---:B---3--:R-:W-:Y:S01]  /*127020*/  HMMA.1688.F32.TF32 R4, R24.reuse, R92, R96 ;  /* 0x0000005c1804723c */ /* 0x048fe20000081060 */
        /* <DEDUP_REMOVED lines=8> */
[C---:B---3--:R-:W-:Y:S01]  /*1270b0*/  HMMA.1688.F32.TF32 R4, R24.reuse, R48, R52 ;  /* 0x000000301804723c */ /* 0x048fe20000081034 */
[----:B------:R1:W-:Y:S04]  /*1270c0*/  STL.64 [R1+0x340], R64 ;  /* 0x0003404001007387 */ /* 0x0003e80000100a00 */
[----:B------:R3:W-:Y:S06]  /*1270d0*/  STL.64 [R1+0x348], R66 ;  /* 0x0003484201007387 */ /* 0x0007ec0000100a00 */
[----:B------:R-:W-:Y:S04]  /*1270e0*/  STL.64 [R1+0x330], R8 ;  /* 0x0003300801007387 */ /* 0x000fe80000100a00 */
[----:B------:R-:W-:Y:S01]  /*1270f0*/  STL.64 [R1+0x338], R10 ;  /* 0x0003380a01007387 */ /* 0x000fe20000100a00 */
[C---:B------:R-:W-:Y:S08]  /*127100*/  HMMA.1688.F32.TF32 R52, R24.reuse, R152, R16 ;  /* 0x000000981834723c */ /* 0x040ff00000081010 */
[C---:B--2---:R-:W-:Y:S01]  /*127110*/  HMMA.1688.F32.TF32 R48, R24.reuse, R244, R36 ;  /* 0x000000f41830723c */ /* 0x044fe20000081024 */
[----:B------:R-:W-:Y:S04]  /*127120*/  LDS R36, [R15+UR10+0x1c380] ;  /* 0x01c3800a0f247984 */ /* 0x000fe80008000800 */
[----:B------:R2:W-:Y:S04]  /*127130*/  LDS R38, [R15+UR10+0x1d380] ;  /* 0x01d3800a0f267984 */ /* 0x0005e80008000800 */
[----:B------:R-:W-:Y:S04]  /*127140*/  LDS R37, [R252+UR10+0x1c380] ;  /* 0x01c3800afc257984 */ /* 0x000fe80008000800 */
[----:B------:R-:W1:Y:S01]  /*127150*/  LDS R39, [R252+UR10+0x1d380] ;  /* 0x01d3800afc277984 */ /* 0x000e620008000800 */
        /* <DEDUP_REMOVED lines=16> */
[----:B-1----:R-:W4:Y:S04]  /*127260*/  LDL.LU R64, [R1+0xdc0] ;  /* 0x000dc00001407983 */ /* 0x002f280000300800 */
[----:B------:R-:W4:Y:S04]  /*127270*/  LDL.LU R65, [R1+0xdc4] ;  /* 0x000dc40001417983 */ /* 0x000f280000300800 */
[----:B---3--:R-:W4:Y:S04]  /*127280*/  LDL.LU R66, [R1+0xdc8] ;  /* 0x000dc80001427983 */ /* 0x008f280000300800 */
        /* <DEDUP_REMOVED lines=34> */
[----:B------:R-:W-:Y:S01]  /*1274b0*/  STL.64 [R1+0x8b50], R52 ;  /* 0x008b503401007387 */ /* 0x000fe20000100a00 */
[C---:B--2---:R-:W-:Y:S08]  /*1274c0*/  HMMA.1688.F32.TF32 R80, R24.reuse, R80, R108 ;  /* 0x000000501850723c */ /* 0x044ff0000008106c */
[C---:B----4-:R-:W-:Y:S08]  /*1274d0*/  HMMA.1688.F32.TF32 R64, R24.reuse, R164, R64 ;  /* 0x000000a41840723c */ /* 0x050ff00000081040 */
[C---:B---3--:R-:W-:Y:S08]  /*1274e0*/  HMMA.1688.F32.TF32 R56, R24.reuse, R248, R56 ;  /* 0x000000f81838723c */ /* 0x048ff00000081038 */
[C---:B------:R-:W-:Y:S11]  /*1274f0*/  HMMA.1688.F32.TF32 R60, R24.reuse, R160, R60 ;  /* 0x000000a0183c723c */ /* 0x040ff6000008103c */
[----:B------:R-:W-:Y:S01]  /*127500*/  STL.64 [R1+0x8b68], R58 ;  /* 0x008b683a01007387 */ /* 0x000fe20000100a00 */
[C---:B------:R-:W-:Y:S03]  /*127510*/  HMMA.1688.F32.TF32 R68, R24.reuse, R168, R68 ;  /* 0x000000a81844723c */ /* 0x040fe60000081044 */
[----:B------:R-:W-:Y:S05]  /*127520*/  STL.64 [R1+0x8b60], R56 ;  /* 0x008b603801007387 */ /* 0x000fea0000100a00 */
        /* <DEDUP_REMOVED lines=9> */
[----:B------:R1:W-:Y:S04]  /*1275c0*/  STL.64 [R1+0x8b90], R68 ;  /* 0x008b904401007387 */ /* 0x0003e80000100a00 */
[----:B------:R-:W-:Y:S03]  /*1275d0*/  STL.64 [R1+0x8ba8], R74 ;  /* 0x008ba84a01007387 */ /* 0x000fe60000100a00 */
[C---:B------:R-:W-:Y:S01]  /*1275e0*/  HMMA.1688.F32.TF32 R92, R24.reuse, R20, R92 ;  /* 0x00000014185c723c */ /* 0x040fe2000008105c */
[----:B------:R2:W-:Y:S04]  /*1275f0*/  STL.64 [R1+0x8ba0], R72 ;  /* 0x008ba04801007387 */ /* 0x0005e80000100a00 */
[----:B------:R-:W-:Y:S04]  /*127600*/  STL.64 [R1+0x8b28], R78 ;  /* 0x008b284e01007387 */ /* 0x000fe80000100a00 */
[----:B------:R3:W-:Y:S04]  /*127610*/  STL.64 [R1+0x8b20], R76 ;  /* 0x008b204c01007387 */ /* 0x0007e80000100a00 */
[----:B------:R-:W-:Y:S04]  /*127620*/  STL.64 [R1+0x8b18], R82 ;  /* 0x008b185201007387 */ /* 0x000fe80000100a00 */
[----:B------:R4:W-:Y:S04]  /*127630*/  STL.64 [R1+0x8b10], R80 ;  /* 0x008b105001007387 */ /* 0x0009e80000100a00 */
[----:B------:R-:W-:Y:S04]  /*127640*/  STL.64 [R1+0x8b08], R86 ;  /* 0x008b085601007387 */ /* 0x000fe80000100a00 */
[----:B------:R1:W-:Y:S01]  /*127650*/  STL.64 [R1+0x8b00], R84 ;  /* 0x008b005401007387 */ /* 0x0003e20000100a00 */
[C---:B------:R-:W-:Y:S03]  /*127660*/  HMMA.1688.F32.TF32 R96, R24.reuse, R12, R16 ;  /* 0x0000000c1860723c */ /* 0x040fe60000081010 */
[----:B------:R-:W-:Y:S04]  /*127670*/  STL.64 [R1+0x8af8], R90 ;  /* 0x008af85a01007387 */ /* 0x000fe80000100a00 */
        /* <DEDUP_REMOVED lines=31> */
[----:B-1----:R-:W4:Y:S04]  /*127870*/  LDL.64 R68, [R1+0x1580] ;  /* 0x0015800001447983 */ /* 0x002f280000100a00 */
[----:B------:R-:W4:Y:S04]  /*127880*/  LDL.64 R70, [R1+0x1588] ;  /* 0x0015880001467983 */ /* 0x000f280000100a00 */
[----:B------:R-:W4:Y:S04]  /*127890*/  LDL.64 R64, [R1+0x15a0] ;  /* 0x0015a00001407983 */ /* 0x000f280000100a00 */
[----:B------:R-:W4:Y:S04]  /*1278a0*/  LDL.64 R66, [R1+0x15a8] ;  /* 0x0015a80001427983 */ /* 0x000f280000100a00 */
[----:B------:R-:W4:Y:S04]  /*1278b0*/  LDL.64 R60, [R1+0x15c0] ;  /* 0x0015c000013c7983 */ /* 0x000f280000100a00 */
[----:B------:R-:W4:Y:S04]  /*1278c0*/  LDL.64 R62, [R1+0x15c8] ;  /* 0x0015c800013e7983 */ /* 0x000f280000100a00 */
[----:B------:R-:W4:Y:S04]  /*1278d0*/  LDL.64 R56, [R1+0x15d0] ;  /* 0x0015d00001387983 */ /* 0x000f280000100a00 */
[----:B------:R-:W4:Y:S04]  /*1278e0*/  LDL.64 R58, [R1+0x15d8] ;  /* 0x0015d800013a7983 */ /* 0x000f280000100a00 */
        /* <DEDUP_REMOVED lines=8> */
[C---:B----4-:R-:W-:Y:S01]  /*127970*/  HMMA.1688.F32.TF32 R108, R24.reuse, R208, R108 ;  /* 0x000000d0186c723c */ /* 0x050fe2000008106c */
[----:B------:R-:W-:Y:S07]  /*127980*/  STL.64 [R1+0x8ac8], R102 ;  /* 0x008ac86601007387 */ /* 0x000fee0000100a00 */
[C---:B------:R-:W-:Y:S08]  /*127990*/  HMMA.1688.F32.TF32 R8, R24.reuse, R220, R16 ;  /* 0x000000dc1808723c */ /* 0x040ff00000081010 */
[C---:B------:R-:W-:Y:S01]  /*1279a0*/  HMMA.1688.F32.TF32 R112, R24.reuse, R212, R112 ;  /* 0x000000d41870723c */ /* 0x040fe20000081070 */
[----:B------:R3:W-:Y:S07]  /*1279b0*/  STL.64 [R1+0x8ac0], R100 ;  /* 0x008ac06401007387 */ /* 0x0007ee0000100a00 */
[C---:B------:R-:W-:Y:S01]  /*1279c0*/  HMMA.1688.F32.TF32 R4, R24.reuse, R216, R20 ;  /* 0x000000d81804723c */ /* 0x040fe20000081014 */
[----:B------:R-:W-:Y:S04]  /*1279d0*/  STL.64 [R1+0x8ab8], R106 ;  /* 0x008ab86a01007387 */ /* 0x000fe80000100a00 */
[----:B------:R4:W-:Y:S04]  /*1279e0*/  STL.64 [R1+0x8ab0], R104 ;  /* 0x008ab06801007387 */ /* 0x0009e80000100a00 */
[----:B------:R-:W-:Y:S04]  /*1279f0*/  STL.64 [R1+0x8aa8], R110 ;  /* 0x008aa86e01007387 */ /* 0x000fe80000100a00 */
[----:B------:R1:W-:Y:S01]  /*127a00*/  STL.64 [R1+0x8aa0], R108 ;  /* 0x008aa06c01007387 */ /* 0x0003e20000100a00 */
[C---:B------:R-:W-:Y:S03]  /*127a10*/  HMMA.1688.F32.TF32 R12, R24.reuse, R224, R12 ;  /* 0x000000e0180c723c */ /* 0x040fe6000008100c */
        /* <DEDUP_REMOVED lines=33> */
[----:B------:R-:W2:Y:S04]  /*127c30*/  LDL.LU R228, [R1+0x10a0] ;  /* 0x0010a00001e47983 */ /* 0x000ea80000300800 */
[----:B------:R-:W2:Y:S04]  /*127c40*/  LDL.LU R229, [R1+0x10a4] ;  /* 0x0010a40001e57983 */ /* 0x000ea80000300800 */
[----:B------:R-:W2:Y:S04]  /*127c50*/  LDL.LU R230, [R1+0x10a8] ;  /* 0x0010a80001e67983 */ /* 0x000ea80000300800 */
[----:B------:R-:W2:Y:S04]  /*127c60*/  LDL.LU R231, [R1+0x10ac] ;  /* 0x0010ac0001e77983 */ /* 0x000ea80000300800 */
[----:B------:R-:W-:Y:S04]  /*127c70*/  STL.64 [R1+0x8c30], R42 ;  /* 0x008c302a01007387 */ /* 0x000fe80000100a00 */
[----:B------:R-:W-:Y:S04]  /*127c80*/  STL.64 [R1+0x8c28], R40 ;  /* 0x008c282801007387 */ /* 0x000fe80000100a00 */
[----:B------:R-:W2:Y:S04]  /*127c90*/  LDL.64 R52, [R1+0x15e0] ;  /* 0x0015e00001347983 */ /* 0x000ea80000100a00 */
[----:B------:R-:W2:Y:S04]  /*127ca0*/  LDL.64 R54, [R1+0x15e8] ;  /* 0x0015e80001367983 */ /* 0x000ea80000100a00 */
[----:B------:R-:W2:Y:S04]  /*127cb0*/  LDL.64 R44, [R1+0x15f0] ;  /* 0x0015f000012c7983 */ /* 0x000ea80000100a00 */
[----:B------:R-:W2:Y:S01]  /*127cc0*/  LDL.64 R46, [R1+0x15f8] ;  /* 0x0015f800012e7983 */ /* 0x000ea20000100a00 */
[C---:B---3--:R-:W-:Y:S08]  /*127cd0*/  HMMA.1688.F32.TF32 R16, R24.reuse, R28, R16 ;  /* 0x0000001c1810723c */ /* 0x048ff00000081010 */
[C---:B----4-:R-:W-:Y:S11]  /*127ce0*/  HMMA.1688.F32.TF32 R20, R24.reuse, R32, R20 ;  /* 0x000000201814723c */ /* 0x050ff60000081014 */
[----:B------:R-:W-:Y:S01]  /*127cf0*/  STL.64 [R1+0x8a98], R18 ;  /* 0x008a981201007387 */ /* 0x000fe20000100a00 */
[----:B------:R-:W-:Y:S03]  /*127d00*/  HMMA.1688.F32.TF32 R24, R24, R232, R128 ;  /* 0x000000e81818723c */ /* 0x000fe60000081080 */
[----:B------:R3:W-:Y:S04]  /*127d10*/  STL.64 [R1+0x8a90], R16 ;  /* 0x008a901001007387 */ /* 0x0007e80000100a00 */
[----:B------:R-:W-:Y:S04]  /*127d20*/  STL.64 [R1+0x8c40], R22 ;  /* 0x008c401601007387 */ /* 0x000fe80000100a00 */
[----:B------:R-:W-:Y:S04]  /*127d30*/  STL.64 [R1+0x8c38], R20 ;  /* 0x008c381401007387 */ /* 0x000fe80000100a00 */
[----:B------:R-:W4:Y:S04]  /*127d40*/  LDL.64 R72, [R1+0x1600] ;  /* 0x0016000001487983 */ /* 0x000f280000100a00 */
[----:B------:R-:W3:Y:S01]  /*127d50*/  LDL.64 R74, [R1+0x1608] ;  /* 0x00160800014a7983 */ /* 0x000ee20000100a00 */
[C---:B------:R-:W-:Y:S03]  /*127d60*/  HMMA.1688.F32.TF32 R116, R36.reuse, R68, R116 ;  /* 0x000000442474723c */ /* 0x040fe60000081074 */
[----:B------:R-:W-:Y:S05]  /*127d70*/  STL.64 [R1+0x8c50], R26 ;  /* 0x008c501a01007387 */ /* 0x000fea0000100a00 */
[C---:B------:R-:W-:Y:S01]  /*127d80*/  HMMA.1688.F32.TF32 R120, R36.reuse, R64, R120 ;  /* 0x000000402478723c */ /* 0x040fe20000081078 */
[----:B------:R-:W-:Y:S07]  /*127d90*/  STL.64 [R1+0x8c48], R24 ;  /* 0x008c481801007387 */ /* 0x000fee0000100a00 */
[C---:B------:R-:W-:Y:S03]  /*127da0*/  HMMA.1688.F32.TF32 R124, R36.reuse, R60, R124 ;  /* 0x0000003c247c723c */ /* 0x040fe6000008107c */
[----:B------:R-:W-:Y:S04]  /*127db0*/  STL.64 [R1+0x8c60], R118 ;  /* 0x008c607601007387 */ /* 0x000fe80000100a00 */
[----:B------:R1:W-:Y:S04]  /*127dc0*/  STL.64 [R1+0x8c58], R116 ;  /* 0x008c587401007387 */ /* 0x0003e80000100a00 */
[----:B------:R-:W-:Y:S04]  /*127dd0*/  STL.64 [R1+0x8c70], R122 ;  /* 0x008c707a01007387 */ /* 0x000fe80000100a00 */
[----:B------:R-:W-:Y:S04]  /*127de0*/  STL.64 [R1+0x8c68], R120 ;  /* 0x008c687801007387 */ /* 0x000fe80000100a00 */
[----:B------:R1:W-:Y:S04]  /*127df0*/  LDS R233, [R31+UR10+0x1e000] ;  /* 0x01e0000a1fe97984 */ /* 0x0003e80008000800 */
[----:B------:R-:W-:Y:S04]  /*127e00*/  STL.64 [R1+0x8c80], R126 ;  /* 0x008c807e01007387 */ /* 0x000fe80000100a00 */
[----:B------:R-:W-:Y:S04]  /*127e10*/  STL.64 [R1+0x8c78], R124 ;  /* 0x008c787c01007387 */ /* 0x000fe80000100a00 */
[----:B------:R-:W1:Y:S01]  /*127e20*/  LDS R232, [R0+UR10+0x1e000] ;  /* 0x01e0000a00e87984 */ /* 0x000e620008000800 */
[C---:B--2---:R-:W-:Y:S03]  /*127e30*/  HMMA.1688.F32.TF32 R128, R36.reuse, R56, R228 ;  /* 0x000000382480723c */ /* 0x044fe600000810e4 */
        /* <DEDUP_REMOVED lines=30> */
[----:B------:R-:W4:Y:S04]  /*128020*/  LDL.64 R76, [R1+0x15b0] ;  /* 0x0015b000014c7983 */ /* 0x000f280000100a00 */
[----:B------:R-:W4:Y:S04]  /*128030*/  LDL.LU.64 R78, [R1+0x15b8] ;  /* 0x0015b800014e7983 */ /* 0x000f280000300a00 */
[----:B------:R-:W4:Y:S04]  /*128040*/  LDL.LU.64 R80, [R1+0x1670] ;  /* 0x0016700001507983 */ /* 0x000f280000300a00 */
[----:B------:R-:W4:Y:S04]  /*128050*/  LDL.LU.64 R82, [R1+0x1678] ;  /* 0x0016780001527983 */ /* 0x000f280000300a00 */
[----:B------:R-:W4:Y:S04]  /*128060*/  LDL.64 R84, [R1+0x1680] ;  /* 0x0016800001547983 */ /* 0x000f280000100a00 */
[----:B------:R-:W4:Y:S04]  /*128070*/  LDL.LU.64 R86, [R1+0x1688] ;  /* 0x0016880001567983 */ /* 0x000f280000300a00 */
[----:B------:R-:W4:Y:S04]  /*128080*/  LDL.64 R88, [R1+0x1690] ;  /* 0x0016900001587983 */ /* 0x000f280000100a00 */
[----:B------:R-:W4:Y:S04]  /*128090*/  LDL.LU.64 R90, [R1+0x1698] ;  /* 0x00169800015a7983 */ /* 0x000f280000300a00 */
[----:B------:R-:W4:Y:S04]  /*1280a0*/  LDL.64 R92, [R1+0x16a0] ;  /* 0x0016a000015c7983 */ /* 0x000f280000100a00 */
[----:B------:R-:W4:Y:S04]  /*1280b0*/  LDL.LU.64 R94, [R1+0x16a8] ;  /* 0x0016a800015e7983 */ /* 0x000f280000300a00 */
[----:B-1----:R-:W4:Y:S04]  /*1280c0*/  LDL.64 R96, [R1+0x16b0] ;  /* 0x0016b00001607983 */ /* 0x002f280000100a00 */
[----:B------:R-:W4:Y:S04]  /*1280d0*/  LDL.LU.64 R98, [R1+0x16b8] ;  /* 0x0016b80001627983 */ /* 0x000f280000300a00 */
[----:B------:R-:W4:Y:S04]  /*1280e0*/  LDL.64 R100, [R1+0x16c0] ;  /* 0x0016c00001647983 */ /* 0x000f280000100a00 */
[----:B------:R-:W4:Y:S04]  /*1280f0*/  LDL.LU.64 R102, [R1+0x16c8] ;  /* 0x0016c80001667983 */ /* 0x000f280000300a00 */
[----:B------:R-:W4:Y:S04]  /*128100*/  LDL.64 R104, [R1+0x16d0] ;  /* 0x0016d00001687983 */ /* 0x000f280000100a00 */
[----:B------:R-:W4:Y:S04]  /*128110*/  LDL.LU.64 R106, [R1+0x16d8] ;  /* 0x0016d800016a7983 */ /* 0x000f280000300a00 */
[----:B------:R-:W4:Y:S04]  /*128120*/  LDL.64 R108, [R1+0x16e0] ;  /* 0x0016e000016c7983 */ /* 0x000f280000100a00 */
[----:B------:R-:W4:Y:S01]  /*128130*/  LDL.LU.64 R110, [R1+0x16e8] ;  /* 0x0016e800016e7983 */ /* 0x000f220000300a00 */
[C---:B--2---:R-:W-:Y:S08]  /*128140*/  HMMA.1688.F32.TF32 R152, R36.reuse, R152, R156 ;  /* 0x000000982498723c */ /* 0x044ff0000008109c */
[C---:B---3--:R-:W-:Y:S08]  /*128150*/  HMMA.1688.F32.TF32 R144, R36.reuse, R240, R144 ;  /* 0x000000f02490723c */ /* 0x048ff00000081090 */
[C---:B----4-:R-:W-:Y:S08]  /*128160*/  HMMA.1688.F32.TF32 R132, R36.reuse, R52, R132 ;  /* 0x000000342484723c */ /* 0x050ff00000081084 */
[C---:B------:R-:W-:Y:S08]  /*128170*/  HMMA.1688.F32.TF32 R136, R36.reuse, R44, R136 ;  /* 0x0000002c2488723c */ /* 0x040ff00000081088 */
[C---:B------:R-:W-:Y:S03]  /*128180*/  HMMA.1688.F32.TF32 R140, R36.reuse, R72, R140 ;  /* 0x00000048248c723c */ /* 0x040fe6000008108c */
[----:B------:R-:W-:Y:S05]  /*128190*/  STL.64 [R1+0x8ca0], R134 ;  /* 0x008ca08601007387 */ /* 0x000fea0000100a00 */
        /* <DEDUP_REMOVED lines=49> */
[----:B------:R-:W-:Y:S04]  /*1284b0*/  STL.64 [R1+0x8a88], R158 ;  /* 0x008a889e01007387 */ /* 0x000fe80000100a00 */
[----:B------:R-:W-:Y:S01]  /*1284c0*/  STL.64 [R1+0x8a80], R156 ;  /* 0x008a809c01007387 */ /* 0x000fe20000100a00 */
[C---:B--2---:R-:W-:Y:S08]  /*1284d0*/  HMMA.1688.F32.TF32 R164, R36.reuse, R164, R196 ;  /* 0x000000a424a4723c */ /* 0x044ff000000810c4 */
[C---:B---3--:R-:W-:Y:S08]  /*1284e0*/  HMMA.1688.F32.TF32 R160, R36.reuse, R160, R200 ;  /* 0x000000a024a0723c */ /* 0x048ff000000810c8 */
[C---:B----4-:R-:W-:Y:S11]  /*1284f0*/  HMMA.1688.F32.TF32 R172, R36.reuse, R76, R172 ;  /* 0x0000004c24ac723c */ /* 0x050ff600000810ac */
[----:B------:R-:W-:Y:S01]  /*128500*/  STL.64 [R1+0x8d00], R162 ;  /* 0x008d00a201007387 */ /* 0x000fe20000100a00 */
[C---:B------:R-:W-:Y:S03]  /*128510*/  HMMA.1688.F32.TF32 R168, R36.reuse, R168, R192 ;  /* 0x000000a824a8723c */ /* 0x040fe600000810c0 */
[----:B------:R-:W-:Y:S04]  /*128520*/  STL.64 [R1+0x8cf8], R160 ;  /* 0x008cf8a001007387 */ /* 0x000fe80000100a00 */
[----:B------:R-:W2:Y:S04]  /*128530*/  LDL.LU.64 R16, [R1+0x1740] ;  /* 0x0017400001107983 */ /* 0x000ea80000300a00 */
[----:B------:R-:W3:Y:S01]  /*128540*/  LDL.64 R18, [R1+0x1748] ;  /* 0x0017480001127983 */ /* 0x000ee20000100a00 */
[C---:B------:R-:W-:Y:S03]  /*128550*/  HMMA.1688.F32.TF32 R176, R36.reuse, R80, R176 ;  /* 0x0000005024b0723c */ /* 0x040fe600000810b0 */
[----:B------:R-:W-:Y:S05]  /*128560*/  STL.64 [R1+0x8a78], R166 ;  /* 0x008a78a601007387 */ /* 0x000fea0000100a00 */
        /* <DEDUP_REMOVED lines=16> */
[----:B------:R-:W4:Y:S04]  /*128670*/  LDL.64 R116, [R1+0x1770] ;  /* 0x0017700001747983 */ /* 0x000f280000100a00 */
        /* <DEDUP_REMOVED lines=46> */
[C---:B----4-:R-:W-:Y:S08]  /*128960*/  HMMA.1688.F32.TF32 R196, R36.reuse, R100, R196 ;  /* 0x0000006424c4723c */ /* 0x050ff000000810c4 */
[C---:B------:R-:W-:Y:S11]  /*128970*/  HMMA.1688.F32.TF32 R204, R36.reuse, R108, R204 ;  /* 0x0000006c24cc723c */ /* 0x040ff600000810cc */
[----:B------:R-:W-:Y:S01]  /*128980*/  STL.64 [R1+0x8d60], R198 ;  /* 0x008d60c601007387 */ /* 0x000fe20000100a00 */
        /* <DEDUP_REMOVED lines=13> */
[----:B------:R1:W-:Y:S04]  /*128a60*/  STL.64 [R1+0x8a40], R212 ;  /* 0x008a40d401007387 */ /* 0x0003e80000100a00 */
[----:B------:R-:W-:Y:S04]  /*128a70*/  STL.64 [R1+0x8a38], R218 ;  /* 0x008a38da01007387 */ /* 0x000fe80000100a00 */
[----:B------:R-:W-:Y:S04]  /*128a80*/  STL.64 [R1+0x8a30], R216 ;  /* 0x008a30d801007387 */ /* 0x000fe80000100a00 */
[----:B------:R-:W-:Y:S01]  /*128a90*/  STL.64 [R1+0x8a28], R222 ;  /* 0x008a28de01007387 */ /* 0x000fe20000100a00 */
[C---:B------:R-:W-:Y:S01]  /*128aa0*/  HMMA.1688.F32.TF32 R28, R36.reuse, R28, R236 ;  /* 0x0000001c241c723c */ /* 0x040fe200000810ec */
[C---:B------:R-:W-:Y:S01]  /*128ab0*/  LOP3.LUT R69, R0.reuse, 0x20, RZ, 0x3c, !PT ;  /* 0x0000002000457812 */ /* 0x040fe200078e3cff */
[----:B------:R-:W-:Y:S01]  /*128ac0*/  IMAD.MOV.U32 R85, RZ, RZ, R242 ;  /* 0x000000ffff557224 */ /* 0x000fe200078e00f2 */
[----:B------:R-:W-:Y:S01]  /*128ad0*/  STL.64 [R1+0x8a20], R220 ;  /* 0x008a20dc01007387 */ /* 0x000fe20000100a00 */
[----:B------:R-:W-:Y:S01]  /*128ae0*/  IMAD.MOV.U32 R84, RZ, RZ, R250 ;  /* 0x000000ffff547224 */ /* 0x000fe200078e00fa */
[----:B-1----:R-:W1:Y:S02]  /*128af0*/  LDC R212, c[0x0][0x3ac] ;  /* 0x0000eb00ffd47b82 */ /* 0x002e640000000800 */
[----:B------:R-:W2:Y:S04]  /*128b00*/  LDL.LU.64 R158, [R1+0x1628] ;  /* 0x00162800019e7983 */ /* 0x000ea80000300a00 */
        /* <DEDUP_REMOVED lines=50> */
[----:B------:R-:W4:Y:S04]  /*128e30*/  LDL.LU.64 R166, [R1+0x1598] ;  /* 0x0015980001a67983 */ /* 0x000f280000300a00 */
[----:B------:R-:W4:Y:S04]  /*128e40*/  LDL.LU.64 R170, [R1+0x1658] ;  /* 0x0016580001aa7983 */ /* 0x000f280000300a00 */
[----:B------:R-:W4:Y:S01]  /*128e50*/  LDL.LU.64 R174, [R1+0x1668] ;  /* 0x0016680001ae7983 */ /* 0x000f220000300a00 */
[C---:B--2---:R-:W-:Y:S08]  /*128e60*/  HMMA.1688.F32.TF32 R32, R36.reuse, R32, R124 ;  /* 0x000000202420723c */ /* 0x044ff0000008107c */
[----:B---3--:R-:W-:Y:S08]  /*128e70*/  HMMA.1688.F32.TF32 R36, R36, R116, R120 ;  /* 0x000000742424723c */ /* 0x008ff00000081078 */
[C---:B----4-:R-:W-:Y:S08]  /*128e80*/  HMMA.1688.F32.TF32 R28, R232.reuse, R70, R24 ;  /* 0x00000046e81c723c */ /* 0x050ff00000081018 */
[C---:B------:R-:W-:Y:S08]  /*128e90*/  HMMA.1688.F32.TF32 R24, R232.reuse, R66, R20 ;  /* 0x00000042e818723c */ /* 0x040ff00000081014 */
[C---:B------:R-:W-:Y:S01]  /*128ea0*/  HMMA.1688.F32.TF32 R20, R232.reuse, R62, R40 ;  /* 0x0000003ee814723c */ /* 0x040fe20000081028 */
[----:B------:R2:W-:Y:S04]  /*128eb0*/  STL.64 [R1+0x89f8], R34 ;  /* 0x0089f82201007387 */ /* 0x0005e80000100a00 */
[----:B------:R-:W-:Y:S04]  /*128ec0*/  STL.64 [R1+0x89f0], R32 ;  /* 0x0089f02001007387 */ /* 0x000fe80000100a00 */
[----:B------:R3:W-:Y:S01]  /*128ed0*/  STL.64 [R1+0x89e8], R38 ;  /* 0x0089e82601007387 */ /* 0x0007e20000100a00 */
[C---:B------:R-:W-:Y:S03]  /*128ee0*/  HMMA.1688.F32.TF32 R12, R232.reuse, R58, R12 ;  /* 0x0000003ae80c723c */ /* 0x040fe6000008100c */
[----:B------:R-:W-:Y:S04]  /*128ef0*/  STL.64 [R1+0x89e0], R36 ;  /* 0x0089e02401007387 */ /* 0x000fe80000100a00 */
[----:B------:R-:W-:Y:S01]  /*128f00*/  STL.64 [R1+0x28b0], R28 ;  /* 0x0028b01c01007387 */ /* 0x000fe20000100a00 */
[C---:B------:R-:W-:Y:S03]  /*128f10*/  HMMA.1688.F32.TF32 R4, R232.reuse, R46, R4 ;  /* 0x0000002ee804723c */ /* 0x040fe60000081004 */
[----:B------:R-:W-:Y:S04]  /*128f20*/  STL.64 [R1+0x28b8], R30 ;  /* 0x0028b81e01007387 */ /* 0x000fe80000100a00 */
[----:B------:R-:W4:Y:S01]  /*128f30*/  LDL.LU.64 R214, [R1+0x16f8] ;  /* 0x0016f80001d67983 */ /* 0x000f220000300a00 */
[C---:B------:R-:W-:Y:S03]  /*128f40*/  HMMA.1688.F32.TF32 R8, R232.reuse, R54, R8 ;  /* 0x00000036e808723c */ /* 0x040fe60000081008 */
        /* <DEDUP_REMOVED lines=8> */
[----:B------:R-:W-:Y:S04]  /*128fd0*/  STL.64 [R1+0x8dd0], R58 ;  /* 0x008dd03a01007387 */ /* 0x000fe80000100a00 */
[----:B--2---:R-:W2:Y:S04]  /*128fe0*/  LDL.LU.64 R34, [R1+0x1758] ;  /* 0x0017580001227983 */ /* 0x004ea80000300a00 */
[----:B------:R-:W-:Y:S04]  /*128ff0*/  STL.64 [R1+0x2880], R12 ;  /* 0x0028800c01007387 */ /* 0x000fe80000100a00 */
[----:B------:R1:W-:Y:S04]  /*129000*/  STL.64 [R1+0x2888], R14 ;  /* 0x0028880e01007387 */ /* 0x0003e80000100a00 */
[----:B---3--:R-:W3:Y:S04]  /*129010*/  LDL.LU.64 R38, [R1+0x1768] ;  /* 0x0017680001267983 */ /* 0x008ee80000300a00 */
[----:B------:R-:W-:Y:S04]  /*129020*/  STL.64 [R1+0x8dc8], R54 ;  /* 0x008dc83601007387 */ /* 0x000fe80000100a00 */
[----:B------:R-:W-:Y:S01]  /*129030*/  STL.64 [R1+0x2870], R8 ;  /* 0x0028700801007387 */ /* 0x000fe20000100a00 */
[C---:B-1----:R-:W-:Y:S03]  /*129040*/  HMMA.1688.F32.TF32 R12, R232.reuse, R74, R112 ;  /* 0x0000004ae80c723c */ /* 0x042fe60000081070 */
[----:B------:R1:W-:Y:S04]  /*129050*/  STL.64 [R1+0x2878], R10 ;  /* 0x0028780a01007387 */ /* 0x0003e80000100a00 */
[----:B------:R-:W-:Y:S04]  /*129060*/  STL.64 [R1+0x8dc0], R46 ;  /* 0x008dc02e01007387 */ /* 0x000fe80000100a00 */
[----:B------:R-:W-:Y:S01]  /*129070*/  STL.64 [R1+0x2860], R4 ;  /* 0x0028600401007387 */ /* 0x000fe20000100a00 */
[C---:B-1----:R-:W-:Y:S03]  /*129080*/  HMMA.1688.F32.TF32 R8, R232.reuse, R242, R48 ;  /* 0x000000f2e808723c */ /* 0x042fe60000081030 */
[----:B------:R1:W-:Y:S05]  /*129090*/  STL.64 [R1+0x2868], R6 ;  /* 0x0028680601007387 */ /* 0x0003ea0000100a00 */
[----:B-1----:R-:W-:Y:S01]  /*1290a0*/  HMMA.1688.F32.TF32 R4, R232, R246, R236 ;  /* 0x000000f6e804723c */ /* 0x002fe200000810ec */
        /* <DEDUP_REMOVED lines=107> */
[----:B------:R-:W-:-:S02]  /*129760*/  LOP3.LUT R16, R0, 0x40, RZ, 0x3c, !PT ;  /* 0x0000004000107812 */ /* 0x000fc400078e3cff */
[----:B------:R-:W-:Y:S04]  /*129770*/  LDS R237, [R252+UR10+0x1e000] ;  /* 0x01e0000afced7984 */ /* 0x000fe80008000800 */
[----:B------:R-:W-:Y:S04]  /*129780*/  LDS R236, [R16+UR10+0x1e000] ;  /* 0x01e0000a10ec7984 */ /* 0x000fe80008000800 */
[----:B------:R-:W-:Y:S04]  /*129790*/  LDS R238, [R16+UR10+0x1f000] ;  /* 0x01f0000a10ee7984 */ /* 0x000fe80008000800 */
[----:B------:R-:W1:Y:S01]  /*1297a0*/  LDS R239, [R252+UR10+0x1f000] ;  /* 0x01f0000afcef7984 */ /* 0x000e620008000800 */
[C---:B--2---:R-:W-:Y:S08]  /*1297b0*/  HMMA.1688.F32.TF32 R12, R232.reuse, R34, R12 ;  /* 0x00000022e80c723c */ /* 0x044ff0000008100c */
[C---:B------:R-:W-:Y:S08]  /*1297c0*/  HMMA.1688.F32.TF32 R4, R232.reuse, R118, R4 ;  /* 0x00000076e804723c */ /* 0x040ff00000081004 */
[C---:B---3--:R-:W-:Y:S08]  /*1297d0*/  HMMA.1688.F32.TF32 R28, R232.reuse, R158, R200 ;  /* 0x0000009ee81c723c */ /* 0x048ff000000810c8 */
[C---:B------:R-:W-:Y:S11]  /*1297e0*/  HMMA.1688.F32.TF32 R44, R232.reuse, R250, R196 ;  /* 0x000000fae82c723c */ /* 0x040ff600000810c4 */
[----:B------:R-:W-:Y:S04]  /*1297f0*/  STL.64 [R1+0x2620], R28 ;  /* 0x0026201c01007387 */ /* 0x000fe80000100a00 */
[----:B------:R4:W-:Y:S02]  /*129800*/  STL.64 [R1+0x2628], R30 ;  /* 0x0026281e01007387 */ /* 0x0009e40000100a00 */
[C---:B----4-:R-:W-:Y:S02]  /*129810*/  HMMA.1688.F32.TF32 R28, R232.reuse, R166, R192 ;  /* 0x000000a6e81c723c */ /* 0x050fe400000810c0 */
[----:B------:R-:W-:Y:S04]  /*129820*/  STL.64 [R1+0x2610], R44 ;  /* 0x0026102c01007387 */ /* 0x000fe80000100a00 */
[----:B------:R2:W-:Y:S02]  /*129830*/  STL.64 [R1+0x2618], R46 ;  /* 0x0026182e01007387 */ /* 0x0005e40000100a00 */
[C---:B------:R-:W-:Y:S08]  /*129840*/  HMMA.1688.F32.TF32 R52, R232.reuse, R170, R188 ;  /* 0x000000aae834723c */ /* 0x040ff000000810bc */
        /* <DEDUP_REMOVED lines=39> */
[C---:B--2---:R-:W-:Y:S08]  /*129ac0*/  HMMA.1688.F32.TF32 R28, R232.reuse, R226, R24 ;  /* 0x000000e2e81c723c */ /* 0x044ff00000081018 */
[C---:B------:R-:W-:Y:S08]  /*129ad0*/  HMMA.1688.F32.TF32 R24, R232.reuse, R230, R20 ;  /* 0x000000e6e818723c */ /* 0x040ff00000081014 */
        /* <DEDUP_REMOVED lines=19> */
[----:B------:R-:W3:Y:S04]  /*129c10*/  LDL.LU R112, [R1+0x1a30] ;  /* 0x001a300001707983 */ /* 0x000ee80000300800 */
[----:B------:R-:W-:Y:S01]  /*129c20*/  LDS R233, [R69+UR10+0x1e080] ;  /* 0x01e0800a45e97984 */ /* 0x000fe20008000800 */
[C---:B--2---:R-:W-:Y:S03]  /*129c30*/  HMMA.1688.F32.TF32 R4, R236.reuse, R66, R48 ;  /* 0x00000042ec04723c */ /* 0x044fe60000081030 */
[----:B------:R-:W-:Y:S04]  /*129c40*/  LDS R235, [R69+UR10+0x1f080] ;  /* 0x01f0800a45eb7984 */ /* 0x000fe80008000800 */
[----:B------:R-:W-:Y:S04]  /*129c50*/  LDS R232, [R0+UR10+0x1e080] ;  /* 0x01e0800a00e87984 */ /* 0x000fe80008000800 */
[----:B------:R-:W1:Y:S04]  /*129c60*/  LDS R234, [R0+UR10+0x1f080] ;  /* 0x01f0800a00ea7984 */ /* 0x000e680008000800 */
[----:B------:R-:W-:Y:S04]  /*129c70*/  STL.64 [R1+0xa80], R8 ;  /* 0x000a800801007387 */ /* 0x000fe80000100a00 */
[----:B------:R-:W-:Y:S04]  /*129c80*/  STL.64 [R1+0xa88], R10 ;  /* 0x000a880a01007387 */ /* 0x000fe80000100a00 */
        /* <DEDUP_REMOVED lines=124> */
[----:B------:R-:W1:Y:S01]  /*12a450*/  LDL.LU R51, [R1+0x1a2c] ;  /* 0x001a2c0001337983 */ /* 0x000e620000300800 */
        /* <DEDUP_REMOVED lines=85> */
[C---:B----4-:R-:W-:Y:S08]  /*12a9b0*/  HMMA.1688.F32.TF32 R20, R236.reuse, R34, R8 ;  /* 0x00000022ec14723c */ /* 0x050ff00000081008 */
[C---:B------:R-:W-:Y:S08]  /*12a9c0*/  HMMA.1688.F32.TF32 R12, R236.reuse, R38, R4 ;  /* 0x00000026ec0c723c */ /* 0x040ff00000081004 */
[----:B------:R-:W-:Y:S01]  /*12a9d0*/  HMMA.1688.F32.TF32 R8, R236, R118, R112 ;  /* 0x00000076ec08723c */ /* 0x000fe20000081070 */
[----:B------:R-:W-:Y:S07]  /*12a9e0*/  STL.64 [R1+0x28e0], R28 ;  /* 0x0028e01c01007387 */ /* 0x000fee0000100a00 */
[C---:B-1----:R-:W-:Y:S01]  /*12a9f0*/  HMMA.1688.F32.TF32 R4, R232.reuse, R70, R48 ;  /* 0x00000046e804723c */ /* 0x042fe20000081030 */
        /* <DEDUP_REMOVED lines=120> */
[----:B------:R-:W-:Y:S04]  /*12b180*/  LDS R236, [R16+UR10+0x1e080] ;  /* 0x01e0800a10ec7984 */ /* 0x000fe80008000800 */
        /* <DEDUP_REMOVED lines=50> */
[----:B------:R-:W-:Y:S01]  /*12b4b0*/  STL.64 [R1+0x1810], R28 ;  /* 0x0018101c01007387 */ /* 0x000fe20000100a00 */
[C---:B------:R-:W-:Y:S03]  /*12b4c0*/  HMMA.1688.F32.TF32 R24, R232.reuse, R102, R24 ;  /* 0x00000066e818723c */ /* 0x040fe60000081018 */
[----:B------:R2:W-:Y:S05]  /*12b4d0*/  STL.64 [R1+0x1818], R30 ;  /* 0x0018181e01007387 */ /* 0x0005ea0000100a00 */
[C---:B------:R-:W-:Y:S08]  /*12b4e0*/  HMMA.1688.F32.TF32 R20, R232.reuse, R106, R20 ;  /* 0x0000006ae814723c */ /* 0x040ff00000081014 */
[C---:B--2---:R-:W-:Y:S01]  /*12b4f0*/  HMMA.1688.F32.TF32 R28, R232.reuse, R98, R120 ;  /* 0x00000062e81c723c */ /* 0x044fe20000081078 */
[----:B------:R-:W-:Y:S04]  /*12b500*/  STL.64 [R1+0x1800], R128 ;  /* 0x0018008001007387 */ /* 0x000fe80000100a00 */
[----:B------:R-:W-:Y:S04]  /*12b510*/  STL.64 [R1+0x1808], R130 ;  /* 0x0018088201007387 */ /* 0x000fe80000100a00 */
[----:B------:R-:W-:Y:S04]  /*12b520*/  STL.64 [R1+0x17e0], R124 ;  /* 0x0017e07c01007387 */ /* 0x000fe80000100a00 */
[----:B------:R-:W-:Y:S06]  /*12b530*/  STL.64 [R1+0x17e8], R126 ;  /* 0x0017e87e01007387 */ /* 0x000fec0000100a00 */
        /* <DEDUP_REMOVED lines=139> */
[C---:B------:R-:W-:Y:S03]  /*12bdf0*/  HMMA.1688.F32.TF32 R200, R232.reuse, R38, R200 ;  /* 0x00000026e8c8723c */ /* 0x040fe600000810c8 */
[----:B------:R-:W-:Y:S04]  /*12be00*/  STL.64 [R1+0x2990], R28 ;  /* 0x0029901c01007387 */ /* 0x000fe80000100a00 */
[----:B------:R1:W-:Y:S02]  /*12be10*/  STL.64 [R1+0x2998], R30 ;  /* 0x0029981e01007387 */ /* 0x0003e40000100a00 */
[----:B-1----:R-:W-:Y:S02]  /*12be20*/  HMMA.1688.F32.TF32 R28, R232, R118, R196 ;  /* 0x00000076e81c723c */ /* 0x002fe400000810c4 */
        /* <DEDUP_REMOVED lines=184> */
[----:B---3--:R-:W-:Y:S08]  /*12c9b0*/  HMMA.1688.F32.TF32 R160, R232, R70, R160 ;  /* 0x00000046e8a0723c */ /* 0x008ff000000810a0 */
[C---:B----4-:R-:W-:Y:S08]  /*12c9c0*/  HMMA.1688.F32.TF32 R180, R236.reuse, R38, R180 ;  /* 0x00000026ecb4723c */ /* 0x050ff000000810b4 */
        /* <DEDUP_REMOVED lines=51> */
[----:B------:R-:W-:Y:S01]  /*12cd00*/  STL.64 [R1+0x1558], R130 ;  /* 0x0015588201007387 */ /* 0x000fe20000100a00 */
[C---:B------:R-:W-:Y:S04]  /*12cd10*/  HMMA.1688.F32.TF32 R24, R232.reuse, R250, R24 ;  /* 0x000000fae818723c */ /* 0x040fe80000081018 */
[----:B------:R-:W-:Y:S04]  /*12cd20*/  STL.64 [R1+0x1f90], R28 ;  /* 0x001f901c01007387 */ /* 0x000fe80000100a00 */
[----:B------:R2:W-:Y:S01]  /*12cd30*/  STL.64 [R1+0x1f98], R30 ;  /* 0x001f981e01007387 */ /* 0x0005e20000100a00 */
[C---:B------:R-:W-:Y:S08]  /*12cd40*/  HMMA.1688.F32.TF32 R20, R232.reuse, R166, R20 ;  /* 0x000000a6e814723c */ /* 0x040ff00000081014 */
[----:B--2---:R-:W-:-:S15]  /*12cd50*/  HMMA.1688.F32.TF32 R28, R232, R158, R120 ;  /* 0x0000009ee81c723c */ /* 0x004fde0000081078 */
[----:B------:R-:W-:-:S04]  /*12cd60*/  NOP ;  /* 0x0000000000007918 */ /* 0x000fc80000000000 */
        /* <DEDUP_REMOVED lines=167> */
[----:B--2---:R-:W-:Y:S02]  /*12d7e0*/  HMMA.1688.F32.TF32 R28, R232, R118, R140 ;  /* 0x00000076e81c723c */ /* 0x004fe4000008108c */
[----:B------:R-:W-:Y:S04]  /*12d7f0*/  STL.64 [R1+0x2be0], R148 ;  /* 0x002be09401007387 */ /* 0x000fe80000100a00 */
[----:B------:R-:W-:Y:S04]  /*12d800*/  STL.64 [R1+0x2be8], R150 ;  /* 0x002be89601007387 */ /* 0x000fe80000100a00 */
[----:B------:R-:W-:Y:S01]  /*12d810*/  STL.64 [R1+0x2d10], R144 ;  /* 0x002d109001007387 */ /* 0x000fe20000100a00 */
[C---:B-1----:R-:W-:Y:S03]  /*12d820*/  HMMA.1688.F32.TF32 R136, R236.reuse, R70, R136 ;  /* 0x00000046ec88723c */ /* 0x042fe60000081088 */
        /* <DEDUP_REMOVED lines=207> */
[----:B------:R-:W-:Y:S02]  /*12e520*/  HMMA.1688.F32.TF32 R124, R236, R118, R124 ;  /* 0x00000076ec7c723c */ /* 0x000fe4000008107c */
[----:B------:R-:W-:Y:S04]  /*12e530*/  STL.64 [R1+0x2c10], R132 ;  /* 0x002c108401007387 */ /* 0x000fe80000100a00 */
[----:B------:R-:W-:Y:S02]  /*12e540*/  STL.64 [R1+0x2c18], R134 ;  /* 0x002c188601007387 */ /* 0x000fe40000100a00 */
[C---:B-1----:R-:W-:Y:S02]  /*12e550*/  HMMA.1688.F32.TF32 R120, R232.reuse, R70, R120 ;  /* 0x00000046e878723c */ /* 0x042fe40000081078 */
        /* <DEDUP_REMOVED lines=27> */
[C---:B--2---:R-:W-:Y:S03]  /*12e710*/  HMMA.1688.F32.TF32 R12, R232.reuse, R74, R4 ;  /* 0x0000004ae80c723c */ /* 0x044fe60000081004 */
[----:B------:R2:W-:Y:S05]  /*12e720*/  STL.64 [R1+0x1dc8], R10 ;  /* 0x001dc80a01007387 */ /* 0x0005ea0000100a00 */
[C---:B------:R-:W-:Y:S08]  /*12e730*/  HMMA.1688.F32.TF32 R4, R232.reuse, R246, R48 ;  /* 0x000000f6e804723c */ /* 0x040ff00000081030 */
[C---:B--2---:R-:W-:Y:S03]  /*12e740*/  HMMA.1688.F32.TF32 R8, R232.reuse, R242, R112 ;  /* 0x000000f2e808723c */ /* 0x044fe60000081070 */
[----:B------:R-:W-:Y:S04]  /*12e750*/  STL.64 [R1+0x1db0], R12 ;  /* 0x001db00c01007387 */ /* 0x000fe80000100a00 */
[----:B------:R-:W-:Y:S04]  /*12e760*/  STL.64 [R1+0x1db8], R14 ;  /* 0x001db80e01007387 */ /* 0x000fe80000100a00 */
[----:B------:R-:W2:Y:S08]  /*12e770*/  LDL.LU R48, [R1+0x17f0] ;  /* 0x0017f00001307983 */ /* 0x000eb00000300800 */
        /* <DEDUP_REMOVED lines=103> */
[C---:B----4-:R-:W-:Y:S08]  /*12edf0*/  HMMA.1688.F32.TF32 R12, R232.reuse, R34, R12 ;  /* 0x00000022e80c723c */ /* 0x050ff0000008100c */
[C---:B---3--:R-:W-:Y:S08]  /*12ee00*/  HMMA.1688.F32.TF32 R8, R232.reuse, R38, R8 ;  /* 0x00000026e808723c */ /* 0x048ff00000081008 */
[C---:B--2---:R-:W-:Y:S08]  /*12ee10*/  HMMA.1688.F32.TF32 R28, R232.reuse, R158, R200 ;  /* 0x0000009ee81c723c */ /* 0x044ff000000810c8 */
        /* <DEDUP_REMOVED lines=241> */
[----:B--2---:R-:W2:Y:S04]  /*12fd30*/  LDL.LU.64 R30, [R1+0x8da0] ;  /* 0x008da000011e7983 */ /* 0x004ea80000300a00 */
        /* <DEDUP_REMOVED lines=170> */
[----:B------:R-:W-:Y:S01]  /*1307e0*/  LDS R238, [R16+UR10+0x1f200] ;  /* 0x01f2000a10ee7984 */ /* 0x000fe20008000800 */
[C---:B---3--:R-:W-:Y:S03]  /*1307f0*/  HMMA.1688.F32.TF32 R132, R232.reuse, R86, R132 ;  /* 0x00000056e884723c */ /* 0x048fe60000081084 */
[----:B------:R-:W-:Y:S04]  /*130800*/  LDS R237, [R252+UR10+0x1e200] ;  /* 0x01e2000afced7984 */ /* 0x000fe80008000800 */
[----:B------:R-:W1:Y:S01]  /*130810*/  LDS R239, [R252+UR10+0x1f200] ;  /* 0x01f2000afcef7984 */ /* 0x000e620008000800 */
        /* <DEDUP_REMOVED lines=63> */
[C---:B---3--:R-:W-:Y:S08]  /*130c10*/  HMMA.1688.F32.TF32 R20, R232.reuse, R218, R8 ;  /* 0x000000dae814723c */ /* 0x048ff00000081008 */
        /* <DEDUP_REMOVED lines=136> */
[----:B------:R-:W-:Y:S01]  /*1314a0*/  HMMA.1688.F32.TF32 R200, R232, R38, R200 ;  /* 0x00000026e8c8723c */ /* 0x000fe200000810c8 */
[----:B------:R-:W-:Y:S10]  /*1314b0*/  LDS R233, [R69+UR10+0x1e280] ;  /* 0x01e2800a45e97984 */ /* 0x000ff40008000800 */
        /* <DEDUP_REMOVED lines=194> */
[----:B------:R-:W-:Y:S03]  /*1320e0*/  HMMA.1688.F32.TF32 R184, R236, R34, R184 ;  /* 0x00000022ecb8723c */ /* 0x000fe600000810b8 */
        /* <DEDUP_REMOVED lines=388> */
[----:B------:R1:W-:Y:S04]  /*133930*/  STL.64 [R1+0x978], R206 ;  /* 0x000978ce01007387 */ /* 0x0003e80000100a00 */
        /* <DEDUP_REMOVED lines=66> */
[----:B------:R-:W-:Y:S01]  /*133d60*/  IMAD.MOV.U32 R33, RZ, RZ, R118 ;  /* 0x000000ffff217224 */ /* 0x000fe200078e0076 */
[----:B------:R-:W-:-:S02]  /*133d70*/  MOV R32, R119 ;  /* 0x0000007700207202 */ /* 0x000fc40000000f00 */
[----:B-1----:R-:W2:Y:S04]  /*133d80*/  LDL.LU.64 R130, [R1+0x8c90] ;  /* 0x008c900001827983 */ /* 0x002ea80000300a00 */
        /* <DEDUP_REMOVED lines=9> */
[----:B------:R-:W2:Y:S04]  /*133e20*/  LDL.LU.64 R118, [R1+0x8c60] ;  /* 0x008c600001767983 */ /* 0x000ea80000300a00 */
[----:B------:R-:W2:Y:S01]  /*133e30*/  LDL.LU.64 R116, [R1+0x8c58] ;  /* 0x008c580001747983 */ /* 0x000ea20000300a00 */
        /* <DEDUP_REMOVED lines=21> */
[----:B------:R-:W-:-:S15]  /*133f90*/  IMAD.MOV.U32 R45, RZ, RZ, R243 ;  /* 0x000000ffff2d7224 */ /* 0x000fde00078e00f3 */
[----:B------:R-:W-:-:S03]  /*133fa0*/  NOP ;  /* 0x0000000000007918 */ /* 0x000fc60000000000 */
        /* <DEDUP_REMOVED lines=51> */
[----:B------:R-:W-:Y:S01]  /*1342e0*/  IMAD.MOV.U32 R17, RZ, RZ, R251 ;  /* 0x000000ffff117224 */ /* 0x000fe200078e00fb */
[C---:B--2---:R-:W-:Y:S08]  /*1342f0*/  HMMA.1688.F32.TF32 R24, R232.reuse, R246, R24 ;  /* 0x000000f6e818723c */ /* 0x044ff00000081018 */
[C---:B---3--:R-:W-:Y:S11]  /*134300*/  HMMA.1688.F32.TF32 R40, R232.reuse, R250, R40 ;  /* 0x000000fae828723c */ /* 0x048ff60000081028 */
[----:B------:R-:W-:Y:S01]  /*134310*/  STL.64 [R1+0x7a0], R24 ;  /* 0x0007a01801007387 */ /* 0x000fe20000100a00 */
[C---:B----4-:R-:W-:Y:S03]  /*134320*/  HMMA.1688.F32.TF32 R20, R232.reuse, R158, R20 ;  /* 0x0000009ee814723c */ /* 0x050fe60000081014 */
[----:B------:R1:W-:Y:S04]  /*134330*/  STL.64 [R1+0x7a8], R26 ;  /* 0x0007a81a01007387 */ /* 0x0003e80000100a00 */
[----:B-1----:R-:W2:Y:S04]  /*134340*/  LDL.LU.64 R26, [R1+0x8c50] ;  /* 0x008c5000011a7983 */ /* 0x002ea80000300a00 */
[----:B------:R-:W2:Y:S01]  /*134350*/  LDL.LU.64 R24, [R1+0x8c48] ;  /* 0x008c480001187983 */ /* 0x000ea20000300a00 */
[C---:B------:R-:W-:Y:S03]  /*134360*/  HMMA.1688.F32.TF32 R8, R232.reuse, R170, R8 ;  /* 0x000000aae808723c */ /* 0x040fe60000081008 */
[----:B------:R-:W3:Y:S04]  /*134370*/  LDL.LU R244, [R1+0x50] ;  /* 0x0000500001f47983 */ /* 0x000ee80000300800 */
[----:B------:R-:W3:Y:S04]  /*134380*/  LDL.LU R245, [R1+0x54] ;  /* 0x0000540001f57983 */ /* 0x000ee80000300800 */
[----:B------:R-:W3:Y:S01]  /*134390*/  LDL.LU R246, [R1+0x58] ;  /* 0x0000580001f67983 */ /* 0x000ee20000300800 */
[C---:B------:R-:W-:Y:S03]  /*1343a0*/  HMMA.1688.F32.TF32 R12, R232.reuse, R166, R12 ;  /* 0x000000a6e80c723c */ /* 0x040fe6000008100c */
[----:B------:R-:W3:Y:S04]  /*1343b0*/  LDL.LU R247, [R1+0x5c] ;  /* 0x00005c0001f77983 */ /* 0x000ee80000300800 */
[----:B------:R-:W-:Y:S04]  /*1343c0*/  STL.64 [R1+0x780], R20 ;  /* 0x0007801401007387 */ /* 0x000fe80000100a00 */
[----:B------:R1:W-:Y:S01]  /*1343d0*/  STL.64 [R1+0x788], R22 ;  /* 0x0007881601007387 */ /* 0x0003e20000100a00 */
[C---:B------:R-:W-:Y:S08]  /*1343e0*/  HMMA.1688.F32.TF32 R112, R232.reuse, R78, R112 ;  /* 0x0000004ee870723c */ /* 0x040ff00000081070 */
[----:B------:R-:W-:Y:S01]  /*1343f0*/  HMMA.1688.F32.TF32 R4, R232, R174, R4 ;  /* 0x000000aee804723c */ /* 0x000fe20000081004 */
[----:B-1----:R-:W4:Y:S04]  /*134400*/  LDL.LU.64 R22, [R1+0x8c40] ;  /* 0x008c400001167983 */ /* 0x002f280000300a00 */
[----:B------:R-:W4:Y:S04]  /*134410*/  LDL.LU.64 R20, [R1+0x8c38] ;  /* 0x008c380001147983 */ /* 0x000f280000300a00 */
[----:B------:R-:W-:Y:S04]  /*134420*/  STL.64 [R1+0x760], R40 ;  /* 0x0007602801007387 */ /* 0x000fe80000100a00 */
[----:B------:R1:W-:Y:S01]  /*134430*/  STL.64 [R1+0x768], R42 ;  /* 0x0007682a01007387 */ /* 0x0003e20000100a00 */
[----:B------:R-:W-:-:S03]  /*134440*/  MOV R251, R3 ;  /* 0x0000000300fb7202 */ /* 0x000fc60000000f00 */
[----:B-1----:R-:W2:Y:S04]  /*134450*/  LDL.LU.64 R42, [R1+0x8c30] ;  /* 0x008c3000012a7983 */ /* 0x002ea80000300a00 */
[----:B------:R-:W2:Y:S04]  /*134460*/  LDL.LU.64 R40, [R1+0x8c28] ;  /* 0x008c280001287983 */ /* 0x000ea80000300a00 */
[----:B------:R-:W2:Y:S04]  /*134470*/  LDL.LU R248, [R1+0x40] ;  /* 0x0000400001f87983 */ /* 0x000ea80000300800 */
[----:B------:R-:W2:Y:S04]  /*134480*/  LDL.LU R249, [R1+0x44] ;  /* 0x0000440001f97983 */ /* 0x000ea80000300800 */
[----:B------:R-:W2:Y:S04]  /*134490*/  LDL.LU R250, [R1+0x48] ;  /* 0x0000480001fa7983 */ /* 0x000ea80000300800 */
[----:B------:R-:W2:Y:S04]  /*1344a0*/  LDL.LU R3, [R1+0x8c20] ;  /* 0x008c200001037983 */ /* 0x000ea80000300800 */
[----:B------:R-:W2:Y:S04]  /*1344b0*/  LDL.LU.64 R60, [R1+0x3f60] ;  /* 0x003f6000013c7983 */ /* 0x000ea80000300a00 */
[----:B------:R-:W-:Y:S01]  /*1344c0*/  STL.64 [R1+0x740], R12 ;  /* 0x0007400c01007387 */ /* 0x000fe20000100a00 */
[C---:B------:R-:W-:Y:S03]  /*1344d0*/  HMMA.1688.F32.TF32 R240, R232.reuse, R82, R240 ;  /* 0x00000052e8f0723c */ /* 0x040fe600000810f0 */
[----:B------:R1:W-:Y:S05]  /*1344e0*/  STL.64 [R1+0x748], R14 ;  /* 0x0007480e01007387 */ /* 0x0003ea0000100a00 */
[C---:B------:R-:W-:Y:S01]  /*1344f0*/  HMMA.1688.F32.TF32 R48, R232.reuse, R86, R48 ;  /* 0x00000056e830723c */ /* 0x040fe20000081030 */
        /* <DEDUP_REMOVED lines=22> */
[----:B-1----:R-:W4:Y:S01]  /*134660*/  LDL.LU.64 R50, [R1+0x3ca8] ;  /* 0x003ca80001327983 */ /* 0x002f220000300a00 */
[----:B------:R-:W-:Y:S03]  /*134670*/  HMMA.1688.F32.TF32 R236, R232, R90, R236 ;  /* 0x0000005ae8ec723c */ /* 0x000fe600000810ec */
[----:B------:R-:W4:-:S15]  /*134680*/  LDL.LU.64 R48, [R1+0x3ca0] ;  /* 0x003ca00001307983 */ /* 0x000f1e0000300a00 */
[----:B------:R-:W-:Y:S01]  /*134690*/  NOP ;  /* 0x0000000000007918 */ /* 0x000fe20000000000 */
[----:B------:R-:W-:Y:S04]  /*1346a0*/  STL.64 [R1+0x110], R236 ;  /* 0x000110ec01007387 */ /* 0x000fe80000100a00 */
[----:B------:R1:W-:Y:S02]  /*1346b0*/  STL.64 [R1+0x118], R238 ;  /* 0x000118ee01007387 */ /* 0x0003e40000100a00 */
[----:B-1----:R-:W-:Y:S01]  /*1346c0*/  HMMA.1688.F32.TF32 R236, R232, R94, R72 ;  /* 0x0000005ee8ec723c */ /* 0x002fe20000081048 */
[----:B------:R-:W-:Y:S01]  /*1346d0*/  IMAD.SHL.U32 R212, R212, 0x80, RZ ;  /* 0x00000080d4d47824 */ /* 0x000fe200078e00ff */
[----:B------:R-:W4:Y:S03]  /*1346e0*/  LDL.LU R72, [R1+0x30] ;  /* 0x0000300001487983 */ /* 0x000f260000300800 */
[----:B------:R-:W-:-:S14]  /*1346f0*/  IMAD.SHL.U32 R212, R212, 0x4, RZ ;  /* 0x00000004d4d47824 */ /* 0x000fdc00078e00ff */
[----:B------:R-:W-:Y:S04]  /*134700*/  STL.64 [R1+0x100], R236 ;  /* 0x000100ec01007387 */ /* 0x000fe80000100a00 */
[----:B------:R3:W-:Y:S02]  /*134710*/  STL.64 [R1+0x108], R238 ;  /* 0x000108ee01007387 */ /* 0x0007e40000100a00 */
[----:B---3--:R-:W-:Y:S01]  /*134720*/  HMMA.1688.F32.TF32 R236, R232, R98, R244 ;  /* 0x00000062e8ec723c */ /* 0x008fe200000810f4 */
[----:B--2---:R-:W-:-:S05]  /*134730*/  IADD3 R64, P0, PT, R60, R212, RZ ;  /* 0x000000d43c407210 */ /* 0x004fca0007f1e0ff */
[----:B------:R4:W-:Y:S01]  /*134740*/  STL [R1+0x1c38], R64 ;  /* 0x001c384001007387 */ /* 0x0009e20000100800 */
[----:B------:R-:W-:-:S03]  /*134750*/  IMAD.X R60, R61, 0x1, R3, P0 ;  /* 0x000000013d3c7824 */ /* 0x000fc600000e0603 */
[----:B------:R-:W2:Y:S04]  /*134760*/  LDL.LU R73, [R1+0x34] ;  /* 0x0000340001497983 */ /* 0x000ea80000300800 */
[----:B------:R-:W2:Y:S04]  /*134770*/  LDL.LU R74, [R1+0x38] ;  /* 0x00003800014a7983 */ /* 0x000ea80000300800 */
[----:B------:R-:W2:Y:S01]  /*134780*/  LDL.LU R75, [R1+0x3c] ;  /* 0x00003c00014b7983 */ /* 0x000ea20000300800 */
[----:B----4-:R-:W-:-:S05]  /*134790*/  IADD3 R64, P1, PT, R56, R212, RZ ;  /* 0x000000d438407210 */ /* 0x010fca0007f3e0ff */
[----:B------:R1:W-:Y:S04]  /*1347a0*/  STL [R1+0x1c3c], R64 ;  /* 0x001c3c4001007387 */ /* 0x0003e80000100800 */
[----:B------:R-:W3:Y:S04]  /*1347b0*/  LDL.LU.64 R68, [R1+0x3c98] ;  /* 0x003c980001447983 */ /* 0x000ee80000300a00 */
[----:B------:R-:W-:Y:S04]  /*1347c0*/  STL.64 [R1+0xf0], R236 ;  /* 0x0000f0ec01007387 */ /* 0x000fe80000100a00 */
[----:B------:R-:W-:Y:S04]  /*1347d0*/  STL.64 [R1+0xf8], R238 ;  /* 0x0000f8ee01007387 */ /* 0x000fe80000100a00 */
[----:B-1----:R-:W4:Y:S04]  /*1347e0*/  LDL.LU.64 R64, [R1+0x3c90] ;  /* 0x003c900001407983 */ /* 0x002f280000300a00 */
[----:B------:R1:W-:Y:S02]  /*1347f0*/  STL [R1+0x1c2c], R60 ;  /* 0x001c2c3c01007387 */ /* 0x0003e40000100800 */
[----:B-1----:R-:W-:Y:S01]  /*134800*/  IMAD.X R60, R57, 0x1, R3, P1 ;  /* 0x00000001393c7824 */ /* 0x002fe200008e0603 */
[----:B------:R-:W-:-:S04]  /*134810*/  IADD3 R57, P0, PT, R52, R212, RZ ;  /* 0x000000d434397210 */ /* 0x000fc80007f1e0ff */
[----:B------:R1:W-:Y:S04]  /*134820*/  STL [R1+0x1c30], R60 ;  /* 0x001c303c01007387 */ /* 0x0003e80000100800 */
[----:B------:R-:W-:Y:S01]  /*134830*/  STL [R1+0x1c34], R57 ;  /* 0x001c343901007387 */ /* 0x000fe20000100800 */
[----:B------:R-:W-:-:S03]  /*134840*/  IADD3 R56, P1, PT, R50, R212, RZ ;  /* 0x000000d432387210 */ /* 0x000fc60007f3e0ff */
[----:B-1----:R-:W4:Y:S04]  /*134850*/  LDL.LU.64 R60, [R1+0x3a68] ;  /* 0x003a6800013c7983 */ /* 0x002f280000300a00 */
[----:B------:R1:W-:Y:S04]  /*134860*/  STL [R1+0x2ef8], R56 ;  /* 0x002ef83801007387 */ /* 0x0003e80000100800 */
[----:B-1----:R-:W4:Y:S01]  /*134870*/  LDL.LU.64 R56, [R1+0x3a60] ;  /* 0x003a600001387983 */ /* 0x002f220000300a00 */
[----:B------:R-:W-:Y:S01]  /*134880*/  HMMA.1688.F32.TF32 R236, R232, R102, R248 ;  /* 0x00000066e8ec723c */ /* 0x000fe200000810f8 */
[----:B------:R-:W-:Y:S01]  /*134890*/  IADD3 R76, P2, PT, R48, R212, RZ ;  /* 0x000000d4304c7210 */ /* 0x000fe20007f5e0ff */
[----:B------:R-:W-:Y:S01]  /*1348a0*/  IMAD.X R51, R51, 0x1, R3, P1 ;  /* 0x0000000133337824 */ /* 0x000fe200008e0603 */
[----:B------:R-:W-:-:S03]  /*1348b0*/  IADD3.X R52, PT, PT, R53, R3, RZ, P0, !PT ;  /* 0x0000000335347210 */ /* 0x000fc600007fe4ff */
[----:B------:R-:W-:Y:S04]  /*1348c0*/  STL [R1+0x2efc], R76 ;  /* 0x002efc4c01007387 */ /* 0x000fe80000100800 */
[----:B------:R-:W4:Y:S01]  /*1348d0*/  LDL.LU R244, [R1+0x20] ;  /* 0x0000200001f47983 */ /* 0x000f220000300800 */
[----:B------:R-:W-:-:S08]  /*1348e0*/  IMAD.X R50, R49, 0x1, R3, P2 ;  /* 0x0000000131327824 */ /* 0x000fd000010e0603 */
[----:B------:R-:W-:Y:S04]  /*1348f0*/  STL.64 [R1+0xe0], R236 ;  /* 0x0000e0ec01007387 */ /* 0x000fe80000100a00 */
[----:B------:R-:W-:Y:S04]  /*134900*/  STL.64 [R1+0xe8], R238 ;  /* 0x0000e8ee01007387 */ /* 0x000fe80000100a00 */
[----:B------:R-:W4:Y:S04]  /*134910*/  LDL.LU R245, [R1+0x24] ;  /* 0x0000240001f57983 */ /* 0x000f280000300800 */
[----:B------:R-:W4:Y:S04]  /*134920*/  LDL.LU R246, [R1+0x28] ;  /* 0x0000280001f67983 */ /* 0x000f280000300800 */
[----:B------:R-:W4:Y:S04]  /*134930*/  LDL.LU R247, [R1+0x2c] ;  /* 0x00002c0001f77983 */ /* 0x000f280000300800 */
[----:B------:R1:W-:Y:S04]  /*134940*/  STL [R1+0x1c08], R52 ;  /* 0x001c083401007387 */ /* 0x0003e80000100800 */
[----:B------:R-:W-:Y:S04]  /*134950*/  STL [R1+0x2ee8], R51 ;  /* 0x002ee83301007387 */ /* 0x000fe80000100800 */
[----:B------:R-:W-:Y:S04]  /*134960*/  STL [R1+0x2eec], R50 ;  /* 0x002eec3201007387 */ /* 0x000fe80000100800 */
[----:B------:R-:W4:Y:S01]  /*134970*/  LDL.LU R248, [R1+0x10] ;  /* 0x0000100001f87983 */ /* 0x000f220000300800 */
[----:B--2---:R-:W-:Y:S01]  /*134980*/  HMMA.1688.F32.TF32 R72, R232, R106, R72 ;  /* 0x0000006ae848723c */ /* 0x004fe20000081048 */
[----:B---3--:R-:W-:-:S05]  /*134990*/  IADD3 R49, P0, PT, R68, R212, RZ ;  /* 0x000000d444317210 */ /* 0x008fca0007f1e0ff */
[----:B------:R2:W-:Y:S01]  /*1349a0*/  STL [R1+0x2ef0], R49 ;  /* 0x002ef03101007387 */ /* 0x0005e20000100800 */
[----:B----4-:R-:W-:-:S05]  /*1349b0*/  IADD3 R48, P1, PT, R64, R212, RZ ;  /* 0x000000d440307210 */ /* 0x010fca0007f3e0ff */
[----:B------:R3:W-:Y:S04]  /*1349c0*/  STL [R1+0x2ef4], R48 ;  /* 0x002ef43001007387 */ /* 0x0007e80000100800 */
[----:B------:R-:W4:Y:S04]  /*1349d0*/  LDL.LU R249, [R1+0x14] ;  /* 0x0000140001f97983 */ /* 0x000f280000300800 */
[----:B------:R-:W4:Y:S04]  /*1349e0*/  LDL.LU R250, [R1+0x18] ;  /* 0x0000180001fa7983 */ /* 0x000f280000300800 */
[----:B------:R-:W4:Y:S04]  /*1349f0*/  LDL.LU R251, [R1+0x1c] ;  /* 0x00001c0001fb7983 */ /* 0x000f280000300800 */
[----:B-1----:R-:W4:Y:S01]  /*134a00*/  LDL.LU.64 R52, [R1+0x3a58] ;  /* 0x003a580001347983 */ /* 0x002f220000300a00 */
[----:B--2---:R-:W-:-:S05]  /*134a10*/  IADD3 R49, P2, PT, R60, R212, RZ ;  /* 0x000000d43c317210 */ /* 0x004fca0007f5e0ff */
[----:B------:R-:W-:Y:S04]  /*134a20*/  STL [R1+0x2f38], R49 ;  /* 0x002f383101007387 */ /* 0x000fe80000100800 */
[----:B------:R-:W2:Y:S01]  /*134a30*/  LDL.LU.64 R50, [R1+0x3a50] ;  /* 0x003a500001327983 */ /* 0x000ea20000300a00 */
[----:B---3--:R-:W-:-:S05]  /*134a40*/  IADD3 R48, P3, PT, R56, R212, RZ ;  /* 0x000000d438307210 */ /* 0x008fca0007f7e0ff */
[----:B------:R1:W-:Y:S04]  /*134a50*/  STL [R1+0x2f3c], R48 ;  /* 0x002f3c3001007387 */ /* 0x0003e80000100800 */
[----:B-1----:R-:W3:Y:S01]  /*134a60*/  LDL.LU.64 R48, [R1+0x3908] ;  /* 0x0039080001307983 */ /* 0x002ee20000300a00 */
[----:B------:R-:W-:-:S03]  /*134a70*/  IMAD.X R68, R69, 0x1, R3, P0 ;  /* 0x0000000145447824 */ /* 0x000fc600000e0603 */
[----:B------:R-:W3:Y:S04]  /*134a80*/  LDL.LU R236, [R1] ;  /* 0x0000000001ec7983 */ /* 0x000ee80000300800 */
[----:B------:R1:W-:Y:S04]  /*134a90*/  STL.64 [R1+0xd0], R72 ;  /* 0x0000d04801007387 */ /* 0x0003e80000100a00 */
[----:B------:R-:W-:Y:S04]  /*134aa0*/  STL.64 [R1+0xd8], R74 ;  /* 0x0000d84a01007387 */ /* 0x000fe80000100a00 */
[----:B------:R1:W-:Y:S04]  /*134ab0*/  STL [R1+0x2ee0], R68 ;  /* 0x002ee04401007387 */ /* 0x0003e80000100800 */
[----:B------:R-:W3:Y:S04]  /*134ac0*/  LDL.LU R237, [R1+0x4] ;  /* 0x0000040001ed7983 */ /* 0x000ee80000300800 */
[----:B------:R-:W3:Y:S04]  /*134ad0*/  LDL.LU R238, [R1+0x8] ;  /* 0x0000080001ee7983 */ /* 0x000ee80000300800 */
[----:B------:R-:W3:Y:S04]  /*134ae0*/  LDL.LU R239, [R1+0xc] ;  /* 0x00000c0001ef7983 */ /* 0x000ee80000300800 */
[----:B-1----:R-:W3:Y:S01]  /*134af0*/  LDL.LU.64 R72, [R1+0x3900] ;  /* 0x0039000001487983 */ /* 0x002ee20000300a00 */
[----:B------:R-:W-:Y:S01]  /*134b00*/  IMAD.X R64, R65, 0x1, R3, P1 ;  /* 0x0000000141407824 */ /* 0x000fe200008e0603 */
[----:B------:R-:W-:Y:S02]  /*134b10*/  HMMA.1688.F32.TF32 R244, R232, R110, R244 ;  /* 0x0000006ee8f4723c */ /* 0x000fe400000810f4 */
[----:B------:R-:W3:Y:S01]  /*134b20*/  LDL.LU.64 R68, [R1+0x38f8] ;  /* 0x0038f80001447983 */ /* 0x000ee20000300a00 */
[----:B------:R-:W-:-:S03]  /*134b30*/  IADD3.X R74, PT, PT, R61, R3, RZ, P2, !PT ;  /* 0x000000033d4a7210 */ /* 0x000fc600017fe4ff */
[----:B------:R1:W-:Y:S01]  /*134b40*/  STL [R1+0x2ee4], R64 ;  /* 0x002ee44001007387 */ /* 0x0003e20000100800 */
[----:B------:R-:W-:-:S03]  /*134b50*/  IMAD.X R56, R57, 0x1, R3, P3 ;  /* 0x0000000139387824 */ /* 0x000fc600018e0603 */
[----:B-1----:R-:W3:Y:S04]  /*134b60*/  LDL.LU.64 R64, [R1+0x38f0] ;  /* 0x0038f00001407983 */ /* 0x002ee80000300a00 */
[----:B------:R-:W3:Y:S04]  /*134b70*/  LDL.LU.64 R60, [R1+0x3828] ;  /* 0x00382800013c7983 */ /* 0x000ee80000300a00 */
[----:B------:R4:W-:Y:S04]  /*134b80*/  STL [R1+0x2f28], R74 ;  /* 0x002f284a01007387 */ /* 0x0009e80000100800 */
[----:B------:R3:W-:Y:S01]  /*134b90*/  STL [R1+0x2f2c], R56 ;  /* 0x002f2c3801007387 */ /* 0x0007e20000100800 */
[----:B----4-:R-:W-:-:S05]  /*134ba0*/  IADD3 R74, P0, PT, R52, R212, RZ ;  /* 0x000000d4344a7210 */ /* 0x010fca0007f1e0ff */
[----:B------:R1:W-:Y:S01]  /*134bb0*/  STL [R1+0x2f30], R74 ;  /* 0x002f304a01007387 */ /* 0x0003e20000100800 */
[----:B--2---:R-:W-:-:S05]  /*134bc0*/  IADD3 R57, P1, PT, R50, R212, RZ ;  /* 0x000000d432397210 */ /* 0x004fca0007f3e0ff */
[----:B------:R-:W-:Y:S04]  /*134bd0*/  STL [R1+0x2f34], R57 ;  /* 0x002f343901007387 */ /* 0x000fe80000100800 */
[----:B------:R-:W-:Y:S01]  /*134be0*/  STL.64 [R1+0x1f30], R244 ;  /* 0x001f30f401007387 */ /* 0x000fe20000100a00 */
[----:B---3--:R-:W-:-:S05]  /*134bf0*/  IADD3 R56, P2, PT, R48, R212, RZ ;  /* 0x000000d430387210 */ /* 0x008fca0007f5e0ff */
[----:B------:R-:W-:Y:S04]  /*134c00*/  STL [R1+0x2fdc], R56 ;  /* 0x002fdc3801007387 */ /* 0x000fe80000100800 */
[----:B------:R2:W-:Y:S01]  /*134c10*/  STL.64 [R1+0x1f38], R246 ;  /* 0x001f38f601007387 */ /* 0x0005e20000100a00 */
[----:B-1----:R-:W-:-:S03]  /*134c20*/  IMAD.X R74, R53, 0x1, R3, P0 ;  /* 0x00000001354a7824 */ /* 0x002fc600000e0603 */
[----:B--2---:R-:W2:Y:S04]  /*134c30*/  LDL.LU.64 R246, [R1+0x8bc8] ;  /* 0x008bc80001f67983 */ /* 0x004ea80000300a00 */
[----:B------:R-:W2:Y:S04]  /*134c40*/  LDL.LU.64 R244, [R1+0x8bc0] ;  /* 0x008bc00001f47983 */ /* 0x000ea80000300a00 */
[----:B------:R-:W3:Y:S01]  /*134c50*/  LDL.LU.64 R56, [R1+0x3820] ;  /* 0x0038200001387983 */ /* 0x000ee20000300a00 */
[--C-:B------:R-:W-:Y:S02]  /*134c60*/  IMAD.X R50, R51, 0x1, R3.reuse, P1 ;  /* 0x0000000133327824 */ /* 0x100fe400008e0603 */
[----:B------:R-:W-:Y:S01]  /*134c70*/  IMAD.X R49, R49, 0x1, R3, P2 ;  /* 0x0000000131317824 */ /* 0x000fe200010e0603 */
[----:B------:R-:W4:Y:S01]  /*134c80*/  LDL.LU.64 R52, [R1+0x3818] ;  /* 0x0038180001347983 */ /* 0x000f220000300a00 */
[----:B------:R-:W-:-:S03]  /*134c90*/  IADD3 R48, P0, PT, R72, R212, RZ ;  /* 0x000000d448307210 */ /* 0x000fc60007f1e0ff */
[----:B------:R-:W-:Y:S04]  /*134ca0*/  STL [R1+0x2f20], R74 ;  /* 0x002f204a01007387 */ /* 0x000fe80000100800 */
[----:B------:R1:W-:Y:S04]  /*134cb0*/  STL [R1+0x2f24], R50 ;  /* 0x002f243201007387 */ /* 0x0003e80000100800 */
[----:B-1----:R-:W2:Y:S04]  /*134cc0*/  LDL.LU.64 R50, [R1+0x3810] ;  /* 0x0038100001327983 */ /* 0x002ea80000300a00 */
[----:B------:R-:W-:Y:S04]  /*134cd0*/  STL [R1+0x2fcc], R49 ;  /* 0x002fcc3101007387 */ /* 0x000fe80000100800 */
[----:B------:R1:W-:Y:S04]  /*134ce0*/  STL [R1+0x2fd0], R48 ;  /* 0x002fd03001007387 */ /* 0x0003e80000100800 */
[----:B-1----:R-:W2:Y:S01]  /*134cf0*/  LDL.LU.64 R48, [R1+0x37e8] ;  /* 0x0037e80001307983 */ /* 0x002ea20000300a00 */
[----:B------:R-:W-:Y:S01]  /*134d00*/  HMMA.1688.F32.TF32 R248, R232, R214, R248 ;  /* 0x000000d6e8f8723c */ /* 0x000fe200000810f8 */
[----:B------:R-:W-:-:S02]  /*134d10*/  IADD3 R74, P1, PT, R68, R212, RZ ;  /* 0x000000d4444a7210 */ /* 0x000fc40007f3e0ff */
[----:B------:R-:W-:-:S03]  /*134d20*/  IADD3 R75, P2, PT, R64, R212, RZ ;  /* 0x000000d4404b7210 */ /* 0x000fc60007f5e0ff */
[----:B------:R1:W-:Y:S04]  /*134d30*/  STL [R1+0x2fd4], R74 ;  /* 0x002fd44a01007387 */ /* 0x0003e80000100800 */
[----:B------:R-:W-:Y:S01]  /*134d40*/  STL [R1+0x2fd8], R75 ;  /* 0x002fd84b01007387 */ /* 0x000fe20000100800 */
[----:B-1----:R-:W-:-:S08]  /*134d50*/  IADD3 R74, P3, PT, R60, R212, RZ ;  /* 0x000000d43c4a7210 */ /* 0x002fd00007f7e0ff */
[----:B------:R-:W-:Y:S04]  /*134d60*/  STL.64 [R1+0x2150], R248 ;  /* 0x002150f801007387 */ /* 0x000fe80000100a00 */
[----:B------:R-:W-:Y:S01]  /*134d70*/  STL [R1+0x307c], R74 ;  /* 0x00307c4a01007387 */ /* 0x000fe20000100800 */
[----:B------:R-:W-:-:S03]  /*134d80*/  IADD3.X R72, PT, PT, R73, R3, RZ, P0, !PT ;  /* 0x0000000349487210 */ /* 0x000fc600007fe4ff */
[----:B------:R1:W-:Y:S01]  /*134d90*/  STL.64 [R1+0x2158], R250 ;  /* 0x002158fa01007387 */ /* 0x0003e20000100a00 */
[--C-:B------:R-:W-:Y:S02]  /*134da0*/  IMAD.X R68, R69, 0x1, R3.reuse, P1 ;  /* 0x0000000145447824 */ /* 0x100fe400008e0603 */
[--C-:B------:R-:W-:Y:S02]  /*134db0*/  IMAD.X R64, R65, 0x1, R3.reuse, P2 ;  /* 0x0000000141407824 */ /* 0x100fe400010e0603 */
[----:B------:R-:W-:Y:S01]  /*134dc0*/  IMAD.X R61, R61, 0x1, R3, P3 ;  /* 0x000000013d3d7824 */ /* 0x000fe200018e0603 */
[----:B-1----:R-:W2:Y:S04]  /*134dd0*/  LDL.LU.64 R250, [R1+0x8bb8] ;  /* 0x008bb80001fa7983 */ /* 0x002ea80000300a00 */
[----:B------:R-:W2:Y:S04]  /*134de0*/  LDL.LU.64 R248, [R1+0x8bb0] ;  /* 0x008bb00001f87983 */ /* 0x000ea80000300a00 */
[----:B------:R1:W-:Y:S04]  /*134df0*/  STL [R1+0x2fc0], R72 ;  /* 0x002fc04801007387 */ /* 0x0003e80000100800 */
[----:B------:R1:W-:Y:S04]  /*134e00*/  STL [R1+0x2fc4], R68 ;  /* 0x002fc44401007387 */ /* 0x0003e80000100800 */
[----:B------:R3:W-:Y:S04]  /*134e10*/  STL [R1+0x2fc8], R64 ;  /* 0x002fc84001007387 */ /* 0x0007e80000100800 */
[----:B-1----:R-:W2:Y:S01]  /*134e20*/  LDL.LU.64 R72, [R1+0x37e0] ;  /* 0x0037e00001487983 */ /* 0x002ea20000300a00 */
[----:B------:R-:W-:Y:S03]  /*134e30*/  HMMA.1688.F32.TF32 R236, R232, R218, R236 ;  /* 0x000000dae8ec723c */ /* 0x000fe600000810ec */
[----:B------:R-:W-:Y:S04]  /*134e40*/  STL [R1+0x306c], R61 ;  /* 0x00306c3d01007387 */ /* 0x000fe80000100800 */
[----:B------:R-:W2:Y:S01]  /*134e50*/  LDL.LU.64 R68, [R1+0x37d8] ;  /* 0x0037d80001447983 */ /* 0x000ea20000300a00 */
[----:B---3--:R-:W-:-:S05]  /*134e60*/  IADD3 R60, P0, PT, R56, R212, RZ ;  /* 0x000000d4383c7210 */ /* 0x008fca0007f1e0ff */
[----:B------:R1:W-:Y:S04]  /*134e70*/  STL [R1+0x3070], R60 ;  /* 0x0030703c01007387 */ /* 0x0003e80000100800 */
[----:B------:R-:W3:Y:S04]  /*134e80*/  LDL.LU.64 R64, [R1+0x37d0] ;  /* 0x0037d00001407983 */ /* 0x000ee80000300a00 */
[----:B-1----:R-:W3:Y:S01]  /*134e90*/  LDL.LU.64 R60, [R1+0x37b0] ;  /* 0x0037b000013c7983 */ /* 0x002ee20000300a00 */
[-C--:B----4-:R-:W-:Y:S01]  /*134ea0*/  IADD3 R74, P1, PT, R52, R212.reuse, RZ ;  /* 0x000000d4344a7210 */ /* 0x090fe20007f3e0ff */
[----:B------:R-:W-:Y:S01]  /*134eb0*/  IMAD.X R56, R57, 0x1, R3, P0 ;  /* 0x0000000139387824 */ /* 0x000fe200000e0603 */
[----:B--2---:R-:W-:-:S03]  /*134ec0*/  IADD3 R75, P2, PT, R50, R212, RZ ;  /* 0x000000d4324b7210 */ /* 0x004fc60007f5e0ff */
[----:B------:R1:W-:Y:S01]  /*134ed0*/  STL [R1+0x3074], R74 ;  /* 0x0030744a01007387 */ /* 0x0003e20000100800 */
[----:B------:R-:W-:-:S03]  /*134ee0*/  IADD3.X R52, PT, PT, R53, R3, RZ, P1, !PT ;  /* 0x0000000335347210 */ /* 0x000fc60000ffe4ff */
[----:B------:R-:W-:Y:S04]  /*134ef0*/  STL [R1+0x3078], R75 ;  /* 0x0030784b01007387 */ /* 0x000fe80000100800 */
[----:B------:R-:W-:Y:S04]  /*134f00*/  STL.64 [R1+0x2140], R236 ;  /* 0x002140ec01007387 */ /* 0x000fe80000100a00 */
[----:B------:R-:W-:Y:S01]  /*134f10*/  STL.64 [R1+0x2148], R238 ;  /* 0x002148ee01007387 */ /* 0x000fe20000100a00 */
[----:B-1----:R-:W-:-:S05]  /*134f20*/  IADD3 R74, P3, PT, R48, R212, RZ ;  /* 0x000000d4304a7210 */ /* 0x002fca0007f7e0ff */
[----:B------:R-:W-:Y:S04]  /*134f30*/  STL [R1+0x30b4], R74 ;  /* 0x0030b44a01007387 */ /* 0x000fe80000100800 */
[----:B------:R1:W-:Y:S04]  /*134f40*/  STL [R1+0x3060], R56 ;  /* 0x0030603801007387 */ /* 0x0003e80000100800 */
[----:B------:R2:W-:Y:S01]  /*134f50*/  STL [R1+0x3064], R52 ;  /* 0x0030643401007387 */ /* 0x0005e20000100800 */
[----:B------:R-:W-:-:S03]  /*134f60*/  IMAD.X R50, R51, 0x1, R3, P2 ;  /* 0x0000000133327824 */ /* 0x000fc600010e0603 */
[----:B-1----:R-:W4:Y:S01]  /*134f70*/  LDL.LU.64 R56, [R1+0x37c8] ;  /* 0x0037c80001387983 */ /* 0x002f220000300a00 */
[----:B------:R-:W-:-:S03]  /*134f80*/  IMAD.X R48, R49, 0x1, R3, P3 ;  /* 0x0000000131307824 */ /* 0x000fc600018e0603 */
[----:B------:R1:W-:Y:S04]  /*134f90*/  STL [R1+0x3068], R50 ;  /* 0x0030683201007387 */ /* 0x0003e80000100800 */
[----:B--2---:R-:W2:Y:S04]  /*134fa0*/  LDL.LU.64 R52, [R1+0x37c0] ;  /* 0x0037c00001347983 */ /* 0x004ea80000300a00 */
[----:B------:R1:W-:Y:S04]  /*134fb0*/  STL [R1+0x30b0], R48 ;  /* 0x0030b03001007387 */ /* 0x0003e80000100800 */
[----:B-1----:R-:W2:Y:S04]  /*134fc0*/  LDL.LU.64 R50, [R1+0x37b8] ;  /* 0x0037b80001327983 */ /* 0x002ea80000300a00 */
[----:B------:R-:W2:Y:S01]  /*134fd0*/  LDL.LU.64 R48, [R1+0x4588] ;  /* 0x0045880001307983 */ /* 0x000ea20000300a00 */
[----:B------:R-:W-:Y:S01]  /*134fe0*/  HMMA.1688.F32.TF32 R236, R232, R222, R248 ;  /* 0x000000dee8ec723c */ /* 0x000fe200000810f8 */
[----:B------:R-:W-:-:S02]  /*134ff0*/  IADD3 R75, P0, PT, R72, R212, RZ ;  /* 0x000000d4484b7210 */ /* 0x000fc40007f1e0ff */
[----:B------:R-:W-:-:S03]  /*135000*/  IADD3 R74, P1, PT, R68, R212, RZ ;  /* 0x000000d4444a7210 */ /* 0x000fc60007f3e0ff */
[----:B------:R3:W-:Y:S01]  /*135010*/  STL [R1+0x30b8], R75 ;  /* 0x0030b84b01007387 */ /* 0x0007e20000100800 */
[----:B------:R-:W-:-:S03]  /*135020*/  IMAD.X R72, R73, 0x1, R3, P0 ;  /* 0x0000000149487824 */ /* 0x000fc600000e0603 */
[----:B------:R1:W-:Y:S09]  /*135030*/  STL [R1+0x30bc], R74 ;  /* 0x0030bc4a01007387 */ /* 0x0003f20000100800 */
[----:B------:R-:W-:Y:S04]  /*135040*/  STL.64 [R1+0x2130], R236 ;  /* 0x002130ec01007387 */ /* 0x000fe80000100a00 */
[----:B------:R-:W-:Y:S01]  /*135050*/  STL.64 [R1+0x2138], R238 ;  /* 0x002138ee01007387 */ /* 0x000fe20000100a00 */
[----:B------:R-:W-:-:S03]  /*135060*/  IMAD.X R68, R69, 0x1, R3, P1 ;  /* 0x0000000145447824 */ /* 0x000fc600008e0603 */
[----:B------:R-:W-:Y:S04]  /*135070*/  LDS R236, [R16+UR10+0x1e300] ;  /* 0x01e3000a10ec7984 */ /* 0x000fe80008000800 */
[----:B------:R-:W-:Y:S04]  /*135080*/  LDS R238, [R16+UR10+0x1f300] ;  /* 0x01f3000a10ee7984 */ /* 0x000fe80008000800 */
[----:B------:R-:W-:Y:S04]  /*135090*/  LDS R237, [R252+UR10+0x1e300] ;  /* 0x01e3000afced7984 */ /* 0x000fe80008000800 */
[----:B------:R-:W1:Y:S01]  /*1350a0*/  LDS R239, [R252+UR10+0x1f300] ;  /* 0x01f3000afcef7984 */ /* 0x000e620008000800 */
[----:B---3--:R-:W-:-:S02]  /*1350b0*/  IADD3 R75, P2, PT, R64, R212, RZ ;  /* 0x000000d4404b7210 */ /* 0x008fc40007f5e0ff */
[----:B-1----:R-:W-:-:S03]  /*1350c0*/  IADD3 R74, P3, PT, R60, R212, RZ ;  /* 0x000000d43c4a7210 */ /* 0x002fc60007f7e0ff */
[----:B------:R-:W-:Y:S04]  /*1350d0*/  STL [R1+0x30ac], R75 ;  /* 0x0030ac4b01007387 */ /* 0x000fe80000100800 */
[----:B------:R-:W-:Y:S04]  /*1350e0*/  STL [R1+0x30d8], R74 ;  /* 0x0030d84a01007387 */ /* 0x000fe80000100800 */
[----:B------:R1:W-:Y:S01]  /*1350f0*/  STL [R1+0x30a0], R72 ;  /* 0x0030a04801007387 */ /* 0x0003e20000100800 */
[----:B------:R-:W-:Y:S01]  /*135100*/  IADD3.X R64, PT, PT, R65, R3, RZ, P2, !PT ;  /* 0x0000000341407210 */ /* 0x000fe200017fe4ff */
[----:B------:R-:W-:-:S02]  /*135110*/  IMAD.X R61, R61, 0x1, R3, P3 ;  /* 0x000000013d3d7824 */ /* 0x000fc400018e0603 */
[----:B------:R-:W3:Y:S01]  /*135120*/  LDL.LU R248, [R1+0x3c0] ;  /* 0x0003c00001f87983 */ /* 0x000ee20000300800 */
[----:B-1----:R-:W-:Y:S03]  /*135130*/  HMMA.1688.F32.TF32 R72, R232, R226, R244 ;  /* 0x000000e2e848723c */ /* 0x002fe600000810f4 */
[----:B------:R-:W-:Y:S04]  /*135140*/  STL [R1+0x30a4], R68 ;  /* 0x0030a44401007387 */ /* 0x000fe80000100800 */
[----:B------:R2:W-:Y:S04]  /*135150*/  STL [R1+0x30a8], R64 ;  /* 0x0030a84001007387 */ /* 0x0005e80000100800 */
[----:B------:R-:W3:Y:S04]  /*135160*/  LDL.LU R249, [R1+0x3c4] ;  /* 0x0003c40001f97983 */ /* 0x000ee80000300800 */
[----:B------:R-:W3:Y:S04]  /*135170*/  LDL.LU R250, [R1+0x3c8] ;  /* 0x0003c80001fa7983 */ /* 0x000ee80000300800 */
[----:B------:R-:W3:Y:S04]  /*135180*/  LDL.LU R251, [R1+0x3cc] ;  /* 0x0003cc0001fb7983 */ /* 0x000ee80000300800 */
[----:B------:R1:W-:Y:S01]  /*135190*/  STL [R1+0x30d4], R61 ;  /* 0x0030d43d01007387 */ /* 0x0003e20000100800 */
[----:B----4-:R-:W-:-:S05]  /*1351a0*/  IADD3 R60, P0, PT, R56, R212, RZ ;  /* 0x000000d4383c7210 */ /* 0x010fca0007f1e0ff */
[----:B------:R-:W-:Y:S04]  /*1351b0*/  STL [R1+0x30dc], R60 ;  /* 0x0030dc3c01007387 */ /* 0x000fe80000100800 */
[----:B------:R-:W-:Y:S04]  /*1351c0*/  STL.64 [R1+0x2120], R72 ;  /* 0x0021204801007387 */ /* 0x000fe80000100a00 */
[----:B------:R4:W-:Y:S01]  /*1351d0*/  STL.64 [R1+0x2128], R74 ;  /* 0x0021284a01007387 */ /* 0x0009e20000100a00 */
[-C--:B--2---:R-:W-:Y:S02]  /*1351e0*/  IADD3 R64, P1, PT, R52, R212.reuse, RZ ;  /* 0x000000d434407210 */ /* 0x084fe40007f3e0ff */
[-C--:B-1----:R-:W-:Y:S01]  /*1351f0*/  IADD3 R61, P2, PT, R50, R212.reuse, RZ ;  /* 0x000000d4323d7210 */ /* 0x082fe20007f5e0ff */
[--C-:B------:R-:W-:Y:S01]  /*135200*/  IMAD.X R56, R57, 0x1, R3.reuse, P0 ;  /* 0x0000000139387824 */ /* 0x100fe200000e0603 */
[----:B----4-:R-:W-:Y:S01]  /*135210*/  HMMA.1688.F32.TF32 R72, R232, R230, R240 ;  /* 0x000000e6e848723c */ /* 0x010fe200000810f0 */
[----:B------:R-:W-:Y:S01]  /*135220*/  IADD3 R60, P3, PT, R48, R212, RZ ;  /* 0x000000d4303c7210 */ /* 0x000fe20007f7e0ff */
[--C-:B------:R-:W-:Y:S01]  /*135230*/  IMAD.X R52, R53, 0x1, R3.reuse, P1 ;  /* 0x0000000135347824 */ /* 0x100fe200008e0603 */
[----:B------:R1:W-:Y:S01]  /*135240*/  STL [R1+0x30c8], R64 ;  /* 0x0030c84001007387 */ /* 0x0003e20000100800 */
[----:B------:R-:W-:Y:S01]  /*135250*/  IMAD.X R51, R51, 0x1, R3, P2 ;  /* 0x0000000133337824 */ /* 0x000fe200010e0603 */
[----:B------:R-:W-:-:S02]  /*135260*/  IADD3.X R50, PT, PT, R49, R3, RZ, P3, !PT ;  /* 0x0000000331327210 */ /* 0x000fc40001ffe4ff */
[----:B------:R-:W-:Y:S04]  /*135270*/  STL [R1+0x30d0], R61 ;  /* 0x0030d03d01007387 */ /* 0x000fe80000100800 */
[----:B------:R-:W-:Y:S04]  /*135280*/  STL [R1+0x1b5c], R60 ;  /* 0x001b5c3c01007387 */ /* 0x000fe80000100800 */
[----:B------:R2:W-:Y:S04]  /*135290*/  STL [R1+0x30c0], R56 ;  /* 0x0030c03801007387 */ /* 0x0005e80000100800 */
[----:B------:R-:W-:Y:S04]  /*1352a0*/  STL [R1+0x30c4], R52 ;  /* 0x0030c43401007387 */ /* 0x000fe80000100800 */
[----:B------:R-:W-:Y:S04]  /*1352b0*/  STL [R1+0x30cc], R51 ;  /* 0x0030cc3301007387 */ /* 0x000fe80000100800 */
[----:B------:R-:W4:Y:S04]  /*1352c0*/  LDL.LU.64 R48, [R1+0x4848] ;  /* 0x0048480001307983 */ /* 0x000f280000300a00 */
[----:B------:R2:W-:Y:S04]  /*1352d0*/  STL [R1+0x1b58], R50 ;  /* 0x001b583201007387 */ /* 0x0005e80000100800 */
[----:B-1----:R-:W4:Y:S04]  /*1352e0*/  LDL.LU.64 R64, [R1+0x4840] ;  /* 0x0048400001407983 */ /* 0x002f280000300a00 */
[----:B------:R1:W-:Y:S04]  /*1352f0*/  STL.64 [R1+0x2110], R72 ;  /* 0x0021104801007387 */ /* 0x0003e80000100a00 */
[----:B------:R1:W-:Y:S04]  /*135300*/  STL.64 [R1+0x2118], R74 ;  /* 0x0021184a01007387 */ /* 0x0003e80000100a00 */
[----:B--2---:R-:W2:Y:S04]  /*135310*/  LDL.LU.64 R56, [R1+0x4838] ;  /* 0x0048380001387983 */ /* 0x004ea80000300a00 */
[----:B------:R-:W2:Y:S04]  /*135320*/  LDL.LU.64 R50, [R1+0x3fa8] ;  /* 0x003fa80001327983 */ /* 0x000ea80000300a00 */
        /* <DEDUP_REMOVED lines=8> */
[----:B---3--:R-:W-:Y:S01]  /*1353b0*/  HMMA.1688.F32.TF32 R240, R232, R18, R248 ;  /* 0x00000012e8f0723c */ /* 0x008fe200000810f8 */
[----:B------:R-:W-:-:S02]  /*1353c0*/  IMAD.MOV.U32 R250, RZ, RZ, R33 ;  /* 0x000000fffffa7224 */ /* 0x000fc400078e0021 */
[----:B------:R-:W-:Y:S01]  /*1353d0*/  IMAD.MOV.U32 R251, RZ, RZ, R32 ;  /* 0x000000fffffb7224 */ /* 0x000fe200078e0020 */
[-C--:B----4-:R-:W-:Y:S02]  /*1353e0*/  IADD3 R60, P0, PT, R48, R212.reuse, RZ ;  /* 0x000000d4303c7210 */ /* 0x090fe40007f1e0ff */
[----:B------:R-:W-:-:S03]  /*1353f0*/  IADD3 R52, P1, PT, R64, R212, RZ ;  /* 0x000000d440347210 */ /* 0x000fc60007f3e0ff */
[----:B------:R-:W-:Y:S04]  /*135400*/  STL [R1+0x1b34], R60 ;  /* 0x001b343c01007387 */ /* 0x000fe80000100800 */
[----:B------:R1:W-:Y:S01]  /*135410*/  STL [R1+0x1b38], R52 ;  /* 0x001b383401007387 */ /* 0x0003e20000100800 */
[-C--:B--2---:R-:W-:Y:S02]  /*135420*/  IADD3 R53, P2, PT, R56, R212.reuse, RZ ;  /* 0x000000d438357210 */ /* 0x084fe40007f5e0ff */
[----:B-1----:R-:W-:-:S03]  /*135430*/  IADD3 R52, P3, PT, R50, R212, RZ ;  /* 0x000000d432347210 */ /* 0x002fc60007f7e0ff */
[----:B------:R-:W-:Y:S01]  /*135440*/  STL [R1+0x1b3c], R53 ;  /* 0x001b3c3501007387 */ /* 0x000fe20000100800 */
[----:B------:R-:W-:-:S03]  /*135450*/  IMAD.X R48, R49, 0x1, R3, P0 ;  /* 0x0000000131307824 */ /* 0x000fc600000e0603 */
[----:B------:R-:W-:Y:S04]  /*135460*/  STL.64 [R1+0x2a20], R240 ;  /* 0x002a20f001007387 */ /* 0x000fe80000100a00 */
[----:B------:R-:W-:Y:S04]  /*135470*/  STL.64 [R1+0x2a28], R242 ;  /* 0x002a28f201007387 */ /* 0x000fe80000100a00 */
[----:B------:R-:W2:Y:S04]  /*135480*/  LDL.LU.64 R60, [R1+0x3fa0] ;  /* 0x003fa000013c7983 */ /* 0x000ea80000300a00 */
[----:B------:R1:W-:Y:S04]  /*135490*/  STL [R1+0x1b9c], R52 ;  /* 0x001b9c3401007387 */ /* 0x0003e80000100800 */
[----:B-1----:R-:W3:Y:S04]  /*1354a0*/  LDL.LU.64 R52, [R1+0x3f98] ;  /* 0x003f980001347983 */ /* 0x002ee80000300a00 */
[----:B------:R1:W-:Y:S04]  /*1354b0*/  STL [R1+0x1b28], R48 ;  /* 0x001b283001007387 */ /* 0x0003e80000100800 */
[----:B-1----:R-:W4:Y:S04]  /*1354c0*/  LDL.LU.64 R48, [R1+0x3f90] ;  /* 0x003f900001307983 */ /* 0x002f280000300a00 */
[----:B------:R-:W4:Y:S04]  /*1354d0*/  LDL.LU.64 R32, [R1+0x3d08] ;  /* 0x003d080001207983 */ /* 0x000f280000300a00 */
[----:B------:R-:W4:Y:S04]  /*1354e0*/  LDL.LU R240, [R1+0x390] ;  /* 0x0003900001f07983 */ /* 0x000f280000300800 */
[----:B------:R-:W4:Y:S04]  /*1354f0*/  LDL.LU R241, [R1+0x394] ;  /* 0x0003940001f17983 */ /* 0x000f280000300800 */
[----:B------:R-:W4:Y:S04]  /*135500*/  LDL.LU R242, [R1+0x398] ;  /* 0x0003980001f27983 */ /* 0x000f280000300800 */
[----:B------:R-:W4:Y:S04]  /*135510*/  LDL.LU R243, [R1+0x39c] ;  /* 0x00039c0001f37983 */ /* 0x000f280000300800 */
[----:B------:R-:W4:Y:S01]  /*135520*/  LDL.LU.64 R68, [R1+0x3d00] ;  /* 0x003d000001447983 */ /* 0x000f220000300a00 */
[----:B------:R-:W-:-:S03]  /*135530*/  IMAD.X R77, R65, 0x1, R3, P1 ;  /* 0x00000001414d7824 */ /* 0x000fc600008e0603 */
[----:B------:R-:W4:Y:S01]  /*135540*/  LDL.LU.64 R64, [R1+0x3cf8] ;  /* 0x003cf80001407983 */ /* 0x000f220000300a00 */
[----:B------:R-:W-:Y:S01]  /*135550*/  IADD3.X R76, PT, PT, R57, R3, RZ, P2, !PT ;  /* 0x00000003394c7210 */ /* 0x000fe200017fe4ff */
[----:B------:R-:W-:Y:S02]  /*135560*/  IMAD.X R50, R51, 0x1, R3, P3 ;  /* 0x0000000133327824 */ /* 0x000fe400018e0603 */
[----:B------:R-:W-:Y:S04]  /*135570*/  STL [R1+0x1b2c], R77 ;  /* 0x001b2c4d01007387 */ /* 0x000fe80000100800 */
[----:B------:R-:W4:Y:S04]  /*135580*/  LDL.LU.64 R56, [R1+0x3cf0] ;  /* 0x003cf00001387983 */ /* 0x000f280000300a00 */
[----:B------:R-:W-:Y:S04]  /*135590*/  STL [R1+0x1b30], R76 ;  /* 0x001b304c01007387 */ /* 0x000fe80000100800 */
[----:B------:R1:W-:Y:S04]  /*1355a0*/  STL [R1+0x1b98], R50 ;  /* 0x001b983201007387 */ /* 0x0003e80000100800 */
[----:B-1----:R-:W4:Y:S01]  /*1355b0*/  LDL.LU.64 R50, [R1+0x3ab0] ;  /* 0x003ab00001327983 */ /* 0x002f220000300a00 */
[C---:B------:R-:W-:Y:S08]  /*1355c0*/  HMMA.1688.F32.TF32 R72, R232.reuse, R34, R72 ;  /* 0x00000022e848723c */ /* 0x040ff00000081048 */
[----:B------:R-:W-:Y:S01]  /*1355d0*/  HMMA.1688.F32.TF32 R244, R232, R38, R244 ;  /* 0x00000026e8f4723c */ /* 0x000fe200000810f4 */
[----:B--2---:R-:W-:-:S05]  /*1355e0*/  IADD3 R77, P0, PT, R60, R212, RZ ;  /* 0x000000d43c4d7210 */ /* 0x004fca0007f1e0ff */
[----:B------:R4:W-:Y:S01]  /*1355f0*/  STL [R1+0x1ba0], R77 ;  /* 0x001ba04d01007387 */ /* 0x0009e20000100800 */
[----:B------:R-:W-:-:S04]  /*135600*/  IMAD.X R60, R61, 0x1, R3, P0 ;  /* 0x000000013d3c7824 */ /* 0x000fc800000e0603 */
[----:B------:R-:W-:Y:S01]  /*135610*/  STL.64 [R1+0x2c60], R72 ;  /* 0x002c604801007387 */ /* 0x000fe20000100a00 */
[----:B---3--:R-:W-:-:S05]  /*135620*/  IADD3 R76, P1, PT, R52, R212, RZ ;  /* 0x000000d4344c7210 */ /* 0x008fca0007f3e0ff */
[----:B------:R1:W-:Y:S01]  /*135630*/  STL [R1+0x1ba4], R76 ;  /* 0x001ba44c01007387 */ /* 0x0003e20000100800 */
[----:B------:R-:W-:-:S03]  /*135640*/  IMAD.X R52, R53, 0x1, R3, P1 ;  /* 0x0000000135347824 */ /* 0x000fc600008e0603 */
[----:B------:R2:W-:Y:S01]  /*135650*/  STL.64 [R1+0x2c68], R74 ;  /* 0x002c684a01007387 */ /* 0x0005e20000100a00 */
[-C--:B----4-:R-:W-:Y:S02]  /*135660*/  IADD3 R77, P2, PT, R48, R212.reuse, RZ ;  /* 0x000000d4304d7210 */ /* 0x090fe40007f5e0ff */
[----:B-1----:R-:W-:-:S03]  /*135670*/  IADD3 R76, P3, PT, R32, R212, RZ ;  /* 0x000000d4204c7210 */ /* 0x002fc60007f7e0ff */
[----:B------:R-:W-:Y:S01]  /*135680*/  IMAD.X R48, R49, 0x1, R3, P2 ;  /* 0x0000000131307824 */ /* 0x000fe200010e0603 */
[----:B--2---:R-:W2:Y:S01]  /*135690*/  LDL.LU.64 R74, [R1+0x8ba8] ;  /* 0x008ba800014a7983 */ /* 0x004ea20000300a00 */
[----:B------:R-:W-:-:S03]  /*1356a0*/  IADD3.X R32, PT, PT, R33, R3, RZ, P3, !PT ;  /* 0x0000000321207210 */ /* 0x000fc60001ffe4ff */
[----:B------:R-:W2:Y:S04]  /*1356b0*/  LDL.LU.64 R72, [R1+0x8ba0] ;  /* 0x008ba00001487983 */ /* 0x000ea80000300a00 */
[----:B------:R-:W-:Y:S04]  /*1356c0*/  STL [R1+0x1b94], R77 ;  /* 0x001b944d01007387 */ /* 0x000fe80000100800 */
[----:B------:R-:W-:Y:S04]  /*1356d0*/  STL [R1+0x1c00], R76 ;  /* 0x001c004c01007387 */ /* 0x000fe80000100800 */
[----:B------:R1:W-:Y:S01]  /*1356e0*/  STL [R1+0x1b88], R60 ;  /* 0x001b883c01007387 */ /* 0x0003e20000100800 */
[----:B------:R-:W-:-:S03]  /*1356f0*/  IADD3 R33, P0, PT, R68, R212, RZ ;  /* 0x000000d444217210 */ /* 0x000fc60007f1e0ff */
[----:B------:R-:W-:Y:S04]  /*135700*/  STL [R1+0x1b8c], R52 ;  /* 0x001b8c3401007387 */ /* 0x000fe80000100800 */
[----:B------:R-:W-:Y:S04]  /*135710*/  STL [R1+0x1b90], R48 ;  /* 0x001b903001007387 */ /* 0x000fe80000100800 */
[----:B------:R3:W-:Y:S04]  /*135720*/  STL [R1+0x1bfc], R32 ;  /* 0x001bfc2001007387 */ /* 0x0007e80000100800 */
[----:B------:R-:W-:Y:S04]  /*135730*/  STL [R1+0x1c04], R33 ;  /* 0x001c042101007387 */ /* 0x000fe80000100800 */
[----:B-1----:R-:W4:Y:S01]  /*135740*/  LDL.LU.64 R60, [R1+0x3aa8] ;  /* 0x003aa800013c7983 */ /* 0x002f220000300a00 */
[----:B---3--:R-:W-:-:S03]  /*135750*/  IADD3 R32, P1, PT, R64, R212, RZ ;  /* 0x000000d440207210 */ /* 0x008fc60007f3e0ff */
[----:B------:R-:W-:Y:S04]  /*135760*/  STL.64 [R1+0x2d90], R244 ;  /* 0x002d90f401007387 */ /* 0x000fe80000100a00 */
[----:B------:R-:W-:Y:S04]  /*135770*/  STL.64 [R1+0x2d98], R246 ;  /* 0x002d98f601007387 */ /* 0x000fe80000100a00 */
[----:B------:R-:W3:Y:S04]  /*135780*/  LDL.LU.64 R52, [R1+0x3aa0] ;  /* 0x003aa00001347983 */ /* 0x000ee80000300a00 */
[----:B------:R1:W-:Y:S01]  /*135790*/  STL [R1+0x1be8], R32 ;  /* 0x001be82001007387 */ /* 0x0003e20000100800 */
[----:B------:R-:W-:-:S03]  /*1357a0*/  IADD3 R76, P3, PT, R50, R212, RZ ;  /* 0x000000d4324c7210 */ /* 0x000fc60007f7e0ff */
[----:B------:R-:W2:Y:S01]  /*1357b0*/  LDL.LU.64 R48, [R1+0x3a98] ;  /* 0x003a980001307983 */ /* 0x000ea20000300a00 */
[----:B-1----:R-:W-:Y:S01]  /*1357c0*/  IADD3 R32, P2, PT, R56, R212, RZ ;  /* 0x000000d438207210 */ /* 0x002fe20007f5e0ff */
[----:B------:R-:W-:-:S04]  /*1357d0*/  IMAD.X R68, R69, 0x1, R3, P0 ;  /* 0x0000000145447824 */ /* 0x000fc800000e0603 */
[----:B------:R1:W-:Y:S01]  /*1357e0*/  STL [R1+0x1bf0], R32 ;  /* 0x001bf02001007387 */ /* 0x0003e20000100800 */
[----:B------:R-:W-:-:S03]  /*1357f0*/  IMAD.X R64, R65, 0x1, R3, P1 ;  /* 0x0000000141407824 */ /* 0x000fc600008e0603 */
[----:B-1----:R-:W2:Y:S04]  /*135800*/  LDL.LU.64 R32, [R1+0x3928] ;  /* 0x0039280001207983 */ /* 0x002ea80000300a00 */
[----:B------:R-:W-:Y:S04]  /*135810*/  STL [R1+0x2f1c], R76 ;  /* 0x002f1c4c01007387 */ /* 0x000fe80000100800 */
[----:B------:R-:W2:Y:S04]  /*135820*/  LDL.LU R244, [R1+0x380] ;  /* 0x0003800001f47983 */ /* 0x000ea80000300800 */
[----:B------:R-:W-:Y:S04]  /*135830*/  STL [R1+0x1be0], R68 ;  /* 0x001be04401007387 */ /* 0x000fe80000100800 */
[----:B------:R-:W2:Y:S04]  /*135840*/  LDL.LU R245, [R1+0x384] ;  /* 0x0003840001f57983 */ /* 0x000ea80000300800 */
[----:B------:R-:W2:Y:S04]  /*135850*/  LDL.LU R246, [R1+0x388] ;  /* 0x0003880001f67983 */ /* 0x000ea80000300800 */
[----:B------:R-:W2:Y:S04]  /*135860*/  LDL.LU R247, [R1+0x38c] ;  /* 0x00038c0001f77983 */ /* 0x000ea80000300800 */
[----:B------:R1:W-:Y:S04]  /*135870*/  STL [R1+0x1be4], R64 ;  /* 0x001be44001007387 */ /* 0x0003e80000100800 */
[----:B-1----:R-:W2:Y:S01]  /*135880*/  LDL.LU.64 R64, [R1+0x3920] ;  /* 0x0039200001407983 */ /* 0x002ea20000300a00 */
[----:B------:R-:W-:Y:S01]  /*135890*/  HMMA.1688.F32.TF32 R232, R232, R250, R240 ;  /* 0x000000fae8e8723c */ /* 0x000fe200000810f0 */
[----:B------:R-:W-:-:S02]  /*1358a0*/  IMAD.X R56, R57, 0x1, R3, P2 ;  /* 0x0000000139387824 */ /* 0x000fc400010e0603 */
[----:B------:R-:W-:-:S03]  /*1358b0*/  IMAD.X R50, R51, 0x1, R3, P3 ;  /* 0x0000000133327824 */ /* 0x000fc600018e0603 */
[----:B------:R1:W-:Y:S04]  /*1358c0*/  STL [R1+0x1bec], R56 ;  /* 0x001bec3801007387 */ /* 0x0003e80000100800 */
[----:B------:R3:W-:Y:S09]  /*1358d0*/  STL [R1+0x2f18], R50 ;  /* 0x002f183201007387 */ /* 0x0007f20000100800 */
[----:B------:R-:W-:Y:S04]  /*1358e0*/  STL.64 [R1+0x2e90], R232 ;  /* 0x002e90e801007387 */ /* 0x000fe80000100a00 */
[----:B------:R-:W-:Y:S04]  /*1358f0*/  STL.64 [R1+0x2e98], R234 ;  /* 0x002e98ea01007387 */ /* 0x000fe80000100a00 */
[----:B-1----:R-:W2:Y:S01]  /*135900*/  LDL.LU.64 R56, [R1+0x3918] ;  /* 0x0039180001387983 */ /* 0x002ea20000300a00 */
[----:B----4-:R-:W-:-:S05]  /*135910*/  IADD3 R51, P0, PT, R60, R212, RZ ;  /* 0x000000d43c337210 */ /* 0x010fca0007f1e0ff */
[----:B------:R-:W-:Y:S01]  /*135920*/  STL [R1+0x2f04], R51 ;  /* 0x002f043301007387 */ /* 0x000fe20000100800 */
[----:B---3--:R-:W-:Y:S02]  /*135930*/  IADD3 R50, P1, PT, R52, R212, RZ ;  /* 0x000000d434327210 */ /* 0x008fe40007f3e0ff */
[----:B------:R-:W-:-:S03]  /*135940*/  IADD3.X R60, PT, PT, R61, R3, RZ, P0, !PT ;  /* 0x000000033d3c7210 */ /* 0x000fc600007fe4ff */
[----:B------:R1:W-:Y:S01]  /*135950*/  STL [R1+0x2f0c], R50 ;  /* 0x002f0c3201007387 */ /* 0x0003e20000100800 */
[-C--:B--2---:R-:W-:Y:S01]  /*135960*/  IADD3 R69, P2, PT, R48, R212.reuse, RZ ;  /* 0x000000d430457210 */ /* 0x084fe20007f5e0ff */
[--C-:B------:R-:W-:Y:S02]  /*135970*/  IMAD.X R52, R53, 0x1, R3.reuse, P1 ;  /* 0x0000000135347824 */ /* 0x100fe400008e0603 */
[----:B-1----:R-:W2:Y:S02]  /*135980*/  LDL.LU.64 R50, [R1+0x3910] ;  /* 0x0039100001327983 */ /* 0x002ea40000300a00 */
[----:B------:R-:W-:Y:S02]  /*135990*/  IMAD.X R48, R49, 0x1, R3, P2 ;  /* 0x0000000131307824 */ /* 0x000fe400010e0603 */
[----:B------:R-:W-:Y:S01]  /*1359a0*/  STL [R1+0x2f14], R69 ;  /* 0x002f144501007387 */ /* 0x000fe20000100800 */
[----:B------:R-:W-:-:S05]  /*1359b0*/  IADD3 R68, P3, PT, R32, R212, RZ ;  /* 0x000000d420447210 */ /* 0x000fca0007f7e0ff */
[----:B------:R-:W-:Y:S01]  /*1359c0*/  STL [R1+0x2f90], R68 ;  /* 0x002f904401007387 */ /* 0x000fe20000100800 */
[----:B------:R-:W-:-:S03]  /*1359d0*/  IMAD.X R33, R33, 0x1, R3, P3 ;  /* 0x0000000121217824 */ /* 0x000fc600018e0603 */
[----:B------:R-:W3:Y:S04]  /*1359e0*/  LDL.LU R240, [R1+0x370] ;  /* 0x0003700001f07983 */ /* 0x000ee80000300800 */
[----:B------:R-:W-:Y:S04]  /*1359f0*/  STL [R1+0x2f00], R60 ;  /* 0x002f003c01007387 */ /* 0x000fe80000100800 */
[----:B------:R-:W-:Y:S04]  /*135a00*/  STL [R1+0x2f08], R52 ;  /* 0x002f083401007387 */ /* 0x000fe80000100800 */
[----:B------:R-:W3:Y:S04]  /*135a10*/  LDL.LU R241, [R1+0x374] ;  /* 0x0003740001f17983 */ /* 0x000ee80000300800 */
[----:B------:R-:W3:Y:S04]  /*135a20*/  LDL.LU R242, [R1+0x378] ;  /* 0x0003780001f27983 */ /* 0x000ee80000300800 */
[----:B------:R-:W3:Y:S04]  /*135a30*/  LDL.LU R243, [R1+0x37c] ;  /* 0x00037c0001f37983 */ /* 0x000ee80000300800 */
[----:B------:R1:W-:Y:S01]  /*135a40*/  STL [R1+0x2f10], R48 ;  /* 0x002f103001007387 */ /* 0x0003e20000100800 */
[----:B------:R-:W-:-:S03]  /*135a50*/  IADD3 R32, P0, PT, R64, R212, RZ ;  /* 0x000000d440207210 */ /* 0x000fc60007f1e0ff */
[----:B-1----:R-:W4:Y:S04]  /*135a60*/  LDL.LU.64 R48, [R1+0x3868] ;  /* 0x0038680001307983 */ /* 0x002f280000300a00 */
[----:B------:R-:W-:Y:S04]  /*135a70*/  STL [R1+0x2f8c], R33 ;  /* 0x002f8c2101007387 */ /* 0x000fe80000100800 */
[----:B------:R-:W3:Y:S04]  /*135a80*/  LDL.LU.64 R60, [R1+0x3860] ;  /* 0x00386000013c7983 */ /* 0x000ee80000300a00 */
[----:B------:R1:W-:Y:S04]  /*135a90*/  STL [R1+0x2f94], R32 ;  /* 0x002f942001007387 */ /* 0x0003e80000100800 */
[----:B------:R-:W3:Y:S01]  /*135aa0*/  LDL.LU.64 R52, [R1+0x3858] ;  /* 0x0038580001347983 */ /* 0x000ee20000300a00 */
[----:B------:R-:W-:Y:S03]  /*135ab0*/  HMMA.1688.F32.TF32 R232, R236, R70, R244 ;  /* 0x00000046ece8723c */ /* 0x000fe600000810f4 */
[----:B-1----:R-:W3:Y:S01]  /*135ac0*/  LDL.LU.64 R32, [R1+0x3850] ;  /* 0x0038500001207983 */ /* 0x002ee20000300a00 */
[----:B------:R-:W-:-:S05]  /*135ad0*/  IADD3 R69, P1, PT, R56, R212, RZ ;  /* 0x000000d438457210 */ /* 0x000fca0007f3e0ff */
[----:B------:R-:W-:Y:S04]  /*135ae0*/  STL [R1+0x2f98], R69 ;  /* 0x002f984501007387 */ /* 0x000fe80000100800 */
[----:B------:R-:W3:Y:S01]  /*135af0*/  LDL.LU R248, [R1+0x360] ;  /* 0x0003600001f87983 */ /* 0x000ee20000300800 */
[--C-:B------:R-:W-:Y:S01]  /*135b00*/  IMAD.X R64, R65, 0x1, R3.reuse, P0 ;  /* 0x0000000141407824 */ /* 0x100fe200000e0603 */
[----:B------:R-:W-:Y:S01]  /*135b10*/  MOV R224, R71 ;  /* 0x0000004700e07202 */ /* 0x000fe20000000f00 */
[----:B------:R-:W-:Y:S02]  /*135b20*/  IMAD.X R57, R57, 0x1, R3, P1 ;  /* 0x0000000139397824 */ /* 0x000fe400008e0603 */
[----:B------:R-:W-:Y:S01]  /*135b30*/  IMAD.MOV.U32 R225, RZ, RZ, R70 ;  /* 0x000000ffffe17224 */ /* 0x000fe200078e0046 */
[----:B------:R-:W-:Y:S01]  /*135b40*/  MOV R173, R80 ;  /* 0x0000005000ad7202 */ /* 0x000fe20000000f00 */
[----:B------:R-:W-:Y:S01]  /*135b50*/  IMAD.MOV.U32 R172, RZ, RZ, R81 ;  /* 0x000000ffffac7224 */ /* 0x000fe200078e0051 */
[----:B--2---:R-:W-:-:S05]  /*135b60*/  IADD3 R68, P2, PT, R50, R212, RZ ;  /* 0x000000d432447210 */ /* 0x004fca0007f5e0ff */
[----:B------:R1:W-:Y:S04]  /*135b70*/  STL [R1+0x2f9c], R68 ;  /* 0x002f9c4401007387 */ /* 0x0003e80000100800 */
[----:B------:R-:W2:Y:S01]  /*135b80*/  LDL.LU R249, [R1+0x364] ;  /* 0x0003640001f97983 */ /* 0x000ea20000300800 */
[----:B------:R-:W-:-:S03]  /*135b90*/  IMAD.X R50, R51, 0x1, R3, P2 ;  /* 0x0000000133327824 */ /* 0x000fc600010e0603 */
[----:B------:R-:W2:Y:S04]  /*135ba0*/  LDL.LU R250, [R1+0x368] ;  /* 0x0003680001fa7983 */ /* 0x000ea80000300800 */
[----:B------:R-:W2:Y:S04]  /*135bb0*/  LDL.LU R251, [R1+0x36c] ;  /* 0x00036c0001fb7983 */ /* 0x000ea80000300800 */
[----:B------:R-:W-:Y:S04]  /*135bc0*/  STL.64 [R1+0xc0], R232 ;  /* 0x0000c0e801007387 */ /* 0x000fe80000100a00 */
[----:B------:R-:W-:Y:S04]  /*135bd0*/  STL.64 [R1+0xc8], R234 ;  /* 0x0000c8ea01007387 */ /* 0x000fe80000100a00 */
[----:B------:R-:W2:Y:S04]  /*135be0*/  LDL.LU.64 R70, [R1+0x8b98] ;  /* 0x008b980001467983 */ /* 0x000ea80000300a00 */
[----:B-1----:R-:W2:Y:S04]  /*135bf0*/  LDL.LU.64 R68, [R1+0x8b90] ;  /* 0x008b900001447983 */ /* 0x002ea80000300a00 */
[----:B------:R-:W-:Y:S04]  /*135c00*/  STL [R1+0x2f78], R64 ;  /* 0x002f784001007387 */ /* 0x000fe80000100800 */
[----:B------:R-:W-:Y:S04]  /*135c10*/  STL [R1+0x2f7c], R57 ;  /* 0x002f7c3901007387 */ /* 0x000fe80000100800 */
[----:B------:R1:W-:Y:S01]  /*135c20*/  STL [R1+0x2f80], R50 ;  /* 0x002f803201007387 */ /* 0x0003e20000100800 */
[----:B----4-:R-:W-:-:S05]  /*135c30*/  IADD3 R56, P0, PT, R48, R212, RZ ;  /* 0x000000d430387210 */ /* 0x010fca0007f1e0ff */
[----:B------:R4:W-:Y:S01]  /*135c40*/  STL [R1+0x3030], R56 ;  /* 0x0030303801007387 */ /* 0x0009e20000100800 */
[----:B---3--:R-:W-:-:S03]  /*135c50*/  IADD3 R51, P1, PT, R60, R212, RZ ;  /* 0x000000d43c337210 */ /* 0x008fc60007f3e0ff */
[----:B------:R-:W3:Y:S01]  /*135c60*/  LDL.LU.64 R80, [R1+0x3800] ;  /* 0x0038000001507983 */ /* 0x000ee20000300a00 */
[----:B-1----:R-:W-:-:S03]  /*135c70*/  IADD3 R50, P2, PT, R52, R212, RZ ;  /* 0x000000d434327210 */ /* 0x002fc60007f5e0ff */
[----:B------:R-:W-:Y:S04]  /*135c80*/  STL [R1+0x3034], R51 ;  /* 0x0030343301007387 */ /* 0x000fe80000100800 */
[----:B------:R1:W-:Y:S04]  /*135c90*/  STL [R1+0x3038], R50 ;  /* 0x0030383201007387 */ /* 0x0003e80000100800 */
[----:B----4-:R-:W4:Y:S01]  /*135ca0*/  LDL.LU.64 R56, [R1+0x37f8] ;  /* 0x0037f80001387983 */ /* 0x010f220000300a00 */
[----:B------:R-:W-:Y:S01]  /*135cb0*/  HMMA.1688.F32.TF32 R232, R236, R66, R240 ;  /* 0x00000042ece8723c */ /* 0x000fe200000810f0 */
[----:B------:R-:W-:-:S02]  /*135cc0*/  IADD3 R64, P3, PT, R32, R212, RZ ;  /* 0x000000d420407210 */ /* 0x000fc40007f7e0ff */
[----:B-1----:R-:W2:Y:S04]  /*135cd0*/  LDL.LU.64 R50, [R1+0x37f0] ;  /* 0x0037f00001327983 */ /* 0x002ea80000300a00 */
[----:B------:R1:W-:Y:S04]  /*135ce0*/  STL [R1+0x303c], R64 ;  /* 0x00303c4001007387 */ /* 0x0003e80000100800 */
[----:B------:R-:W2:Y:S01]  /*135cf0*/  LDL.LU R244, [R1+0x350] ;  /* 0x0003500001f47983 */ /* 0x000ea20000300800 */
[----:B------:R-:W-:-:S03]  /*135d00*/  IMAD.X R76, R49, 0x1, R3, P0 ;  /* 0x00000001314c7824 */ /* 0x000fc600000e0603 */
[----:B------:R-:W2:Y:S01]  /*135d10*/  LDL.LU R245, [R1+0x354] ;  /* 0x0003540001f57983 */ /* 0x000ea20000300800 */
[----:B------:R-:W-:-:S03]  /*135d20*/  IMAD.MOV.U32 R217, RZ, RZ, R66 ;  /* 0x000000ffffd97224 */ /* 0x000fc600078e0042 */
[----:B------:R-:W2:Y:S01]  /*135d30*/  LDL.LU R246, [R1+0x358] ;  /* 0x0003580001f67983 */ /* 0x000ea20000300800 */
[----:B------:R-:W-:Y:S01]  /*135d40*/  MOV R216, R67 ;  /* 0x0000004300d87202 */ /* 0x000fe20000000f00 */
[--C-:B------:R-:W-:Y:S02]  /*135d50*/  IMAD.X R61, R61, 0x1, R3.reuse, P1 ;  /* 0x000000013d3d7824 */ /* 0x100fe400008e0603 */
[----:B------:R-:W2:Y:S01]  /*135d60*/  LDL.LU R247, [R1+0x35c] ;  /* 0x00035c0001f77983 */ /* 0x000ea20000300800 */
[----:B------:R-:W-:-:S03]  /*135d70*/  IMAD.X R60, R53, 0x1, R3, P2 ;  /* 0x00000001353c7824 */ /* 0x000fc600010e0603 */
[----:B------:R-:W-:Y:S01]  /*135d80*/  STL.64 [R1+0xb0], R232 ;  /* 0x0000b0e801007387 */ /* 0x000fe20000100a00 */
[----:B------:R-:W-:-:S03]  /*135d90*/  IMAD.X R52, R33, 0x1, R3, P3 ;  /* 0x0000000121347824 */ /* 0x000fc600018e0603 */
[----:B------:R-:W-:Y:S04]  /*135da0*/  STL.64 [R1+0xb8], R234 ;  /* 0x0000b8ea01007387 */ /* 0x000fe80000100a00 */
[----:B------:R-:W2:Y:S04]  /*135db0*/  LDL.LU.64 R66, [R1+0x8b88] ;  /* 0x008b880001427983 */ /* 0x000ea80000300a00 */
[----:B-1----:R-:W2:Y:S04]  /*135dc0*/  LDL.LU.64 R64, [R1+0x8b80] ;  /* 0x008b800001407983 */ /* 0x002ea80000300a00 */
[----:B------:R-:W2:Y:S04]  /*135dd0*/  LDL.LU.64 R48, [R1+0x3808] ;  /* 0x0038080001307983 */ /* 0x000ea80000300a00 */
[----:B------:R1:W-:Y:S04]  /*135de0*/  STL [R1+0x3020], R76 ;  /* 0x0030204c01007387 */ /* 0x0003e80000100800 */
[----:B------:R-:W-:Y:S04]  /*135df0*/  STL [R1+0x3024], R61 ;  /* 0x0030243d01007387 */ /* 0x000fe80000100800 */
[----:B------:R-:W-:Y:S04]  /*135e00*/  STL [R1+0x3028], R60 ;  /* 0x0030283c01007387 */ /* 0x000fe80000100800 */
[----:B------:R-:W2:Y:S04]  /*135e10*/  LDL.LU.64 R32, [R1+0x4830] ;  /* 0x0048300001207983 */ /* 0x000ea80000300a00 */
[----:B------:R4:W-:Y:S01]  /*135e20*/  STL [R1+0x302c], R52 ;  /* 0x00302c3401007387 */ /* 0x0009e20000100800 */
[----:B---3--:R-:W-:-:S05]  /*135e30*/  IADD3 R53, P0, PT, R80, R212, RZ ;  /* 0x000000d450357210 */ /* 0x008fca0007f1e0ff */
[----:B------:R-:W-:Y:S04]  /*135e40*/  STL [R1+0x3094], R53 ;  /* 0x0030943501007387 */ /* 0x000fe80000100800 */
[----:B-1----:R-:W3:Y:S01]  /*135e50*/  LDL.LU.64 R76, [R1+0x4828] ;  /* 0x00482800014c7983 */ /* 0x002ee20000300a00 */
[----:B----4-:R-:W-:-:S05]  /*135e60*/  IADD3 R52, P1, PT, R56, R212, RZ ;  /* 0x000000d438347210 */ /* 0x010fca0007f3e0ff */
[----:B------:R1:W-:Y:S04]  /*135e70*/  STL [R1+0x3098], R52 ;  /* 0x0030983401007387 */ /* 0x0003e80000100800 */
[----:B-1----:R-:W4:Y:S01]  /*135e80*/  LDL.LU.64 R52, [R1+0x4820] ;  /* 0x0048200001347983 */ /* 0x002f220000300a00 */
[C---:B--2---:R-:W-:Y:S01]  /*135e90*/  HMMA.1688.F32.TF32 R232, R236.reuse, R62, R248 ;  /* 0x0000003eece8723c */ /* 0x044fe200000810f8 */
[----:B------:R-:W-:Y:S01]  /*135ea0*/  IADD3 R60, P2, PT, R50, R212, RZ ;  /* 0x000000d4323c7210 */ /* 0x000fe20007f5e0ff */
[--C-:B------:R-:W-:Y:S01]  /*135eb0*/  IMAD.X R80, R81, 0x1, R3.reuse, P0 ;  /* 0x0000000151507824 */ /* 0x100fe200000e0603 */
[----:B------:R-:W-:Y:S01]  /*135ec0*/  MOV R213, R62 ;  /* 0x0000003e00d57202 */ /* 0x000fe20000000f00 */
[----:B------:R-:W-:Y:S02]  /*135ed0*/  IMAD.X R56, R57, 0x1, R3, P1 ;  /* 0x0000000139387824 */ /* 0x000fe400008e0603 */
[----:B------:R1:W-:Y:S01]  /*135ee0*/  STL [R1+0x309c], R60 ;  /* 0x00309c3c01007387 */ /* 0x0003e20000100800 */
[----:B------:R-:W-:Y:S01]  /*135ef0*/  IMAD.MOV.U32 R169, RZ, RZ, R63 ;  /* 0x000000ffffa97224 */ /* 0x000fe200078e003f */
[----:B------:R-:W-:Y:S01]  /*135f00*/  HMMA.1688.F32.TF32 R240, R236, R58, R244 ;  /* 0x0000003aecf0723c */ /* 0x000fe200000810f4 */
[----:B------:R-:W-:-:S10]  /*135f10*/  IMAD.X R51, R51, 0x1, R3, P2 ;  /* 0x0000000133337824 */ /* 0x000fd400010e0603 */
[----:B------:R-:W-:Y:S04]  /*135f20*/  STL.64 [R1+0xa0], R232 ;  /* 0x0000a0e801007387 */ /* 0x000fe80000100a00 */
[----:B------:R2:W-:Y:S04]  /*135f30*/  STL.64 [R1+0xa8], R234 ;  /* 0x0000a8ea01007387 */ /* 0x0005e80000100a00 */
[----:B------:R-:W4:Y:S01]  /*135f40*/  LDL.LU.64 R62, [R1+0x8b78] ;  /* 0x008b7800013e7983 */ /* 0x000f220000300a00 */
[----:B------:R-:W-:-:S03]  /*135f50*/  IADD3 R50, P0, PT, R48, R212, RZ ;  /* 0x000000d430327210 */ /* 0x000fc60007f1e0ff */
[----:B-1----:R-:W4:Y:S04]  /*135f60*/  LDL.LU.64 R60, [R1+0x8b70] ;  /* 0x008b7000013c7983 */ /* 0x002f280000300a00 */
[----:B------:R-:W-:Y:S04]  /*135f70*/  STL [R1+0x3084], R80 ;  /* 0x0030845001007387 */ /* 0x000fe80000100800 */
[----:B------:R-:W-:Y:S01]  /*135f80*/  STL [R1+0x3088], R56 ;  /* 0x0030883801007387 */ /* 0x000fe20000100800 */
[----:B--2---:R-:W-:-:S03]  /*135f90*/  MOV R234, R37 ;  /* 0x0000002500ea7202 */ /* 0x004fc60000000f00 */
[----:B------:R-:W2:Y:S01]  /*135fa0*/  LDL.LU R248, [R1+0x340] ;  /* 0x0003400001f87983 */ /* 0x000ea20000300800 */
[----:B------:R-:W-:-:S03]  /*135fb0*/  IMAD.MOV.U32 R235, RZ, RZ, R36 ;  /* 0x000000ffffeb7224 */ /* 0x000fc600078e0024 */
[----:B------:R-:W-:Y:S04]  /*135fc0*/  STL [R1+0x308c], R51 ;  /* 0x00308c3301007387 */ /* 0x000fe80000100800 */
[----:B------:R1:W-:Y:S04]  /*135fd0*/  STL [R1+0x3090], R50 ;  /* 0x0030903201007387 */ /* 0x0003e80000100800 */
[----:B------:R-:W2:Y:S04]  /*135fe0*/  LDL.LU R249, [R1+0x344] ;  /* 0x0003440001f97983 */ /* 0x000ea80000300800 */
[----:B------:R-:W2:Y:S01]  /*135ff0*/  LDL.LU R250, [R1+0x348] ;  /* 0x0003480001fa7983 */ /* 0x000ea20000300800 */
[----:B-1----:R-:W-:-:S03]  /*136000*/  IADD3 R50, P1, PT, R32, R212, RZ ;  /* 0x000000d420327210 */ /* 0x002fc60007f3e0ff */
[----:B------:R-:W2:Y:S04]  /*136010*/  LDL.LU R251, [R1+0x34c] ;  /* 0x00034c0001fb7983 */ /* 0x000ea80000300800 */
[----:B------:R-:W-:Y:S01]  /*136020*/  STL [R1+0x1b14], R50 ;  /* 0x001b143201007387 */ /* 0x000fe20000100800 */
[----:B------:R-:W-:Y:S02]  /*136030*/  IMAD.MOV.U32 R168, RZ, RZ, R58 ;  /* 0x000000ffffa87224 */ /* 0x000fe400078e003a */
[----:B------:R-:W-:Y:S02]  /*136040*/  IMAD.MOV.U32 R165, RZ, RZ, R59 ;  /* 0x000000ffffa57224 */ /* 0x000fe400078e003b */
[----:B------:R-:W-:Y:S01]  /*136050*/  IMAD.X R48, R49, 0x1, R3, P0 ;  /* 0x0000000131307824 */ /* 0x000fe200000e0603 */
[----:B------:R-:W-:-:S02]  /*136060*/  IADD3.X R49, PT, PT, R33, R3, RZ, P1, !PT ;  /* 0x0000000321317210 */ /* 0x000fc40000ffe4ff */
[----:B---3--:R-:W-:-:S05]  /*136070*/  IADD3 R37, P2, PT, R76, R212, RZ ;  /* 0x000000d44c257210 */ /* 0x008fca0007f5e0ff */
[----:B------:R-:W-:Y:S01]  /*136080*/  STL [R1+0x1b18], R37 ;  /* 0x001b182501007387 */ /* 0x000fe20000100800 */
[----:B----4-:R-:W-:-:S05]  /*136090*/  IADD3 R36, P3, PT, R52, R212, RZ ;  /* 0x000000d434247210 */ /* 0x010fca0007f7e0ff */
[----:B------:R1:W-:Y:S04]  /*1360a0*/  STL [R1+0x1b1c], R36 ;  /* 0x001b1c2401007387 */ /* 0x0003e80000100800 */
[----:B------:R-:W-:Y:S04]  /*1360b0*/  STL.64 [R1+0x90], R240 ;  /* 0x000090f001007387 */ /* 0x000fe80000100a00 */
[----:B------:R-:W-:Y:S04]  /*1360c0*/  STL.64 [R1+0x98], R242 ;  /* 0x000098f201007387 */ /* 0x000fe80000100a00 */
[----:B------:R-:W3:Y:S04]  /*1360d0*/  LDL.LU.64 R58, [R1+0x8b68] ;  /* 0x008b6800013a7983 */ /* 0x000ee80000300a00 */
[----:B------:R-:W3:Y:S04]  /*1360e0*/  LDL.LU.64 R56, [R1+0x8b60] ;  /* 0x008b600001387983 */ /* 0x000ee80000300a00 */
[----:B------:R-:W4:Y:S04]  /*1360f0*/  LDL.LU.64 R88, [R1+0x4818] ;  /* 0x0048180001587983 */ /* 0x000f280000300a00 */
[----:B-1----:R-:W3:Y:S04]  /*136100*/  LDL.LU.64 R36, [R1+0x4810] ;  /* 0x0048100001247983 */ /* 0x002ee80000300a00 */
[----:B------:R-:W3:Y:S01]  /*136110*/  LDL.LU.64 R32, [R1+0x4808] ;  /* 0x0048080001207983 */ /* 0x000ee20000300a00 */
[----:B------:R-:W-:-:S03]  /*136120*/  IMAD.X R76, R77, 0x1, R3, P2 ;  /* 0x000000014d4c7824 */ /* 0x000fc600010e0603 */
[----:B------:R1:W-:Y:S01]  /*136130*/  STL [R1+0x3080], R48 ;  /* 0x0030803001007387 */ /* 0x0003e20000100800 */
[----:B------:R-:W-:-:S03]  /*136140*/  IMAD.X R52, R53, 0x1, R3, P3 ;  /* 0x0000000135347824 */ /* 0x000fc600018e0603 */
[----:B-1----:R-:W3:Y:S04]  /*136150*/  LDL.LU R48, [R1+0x330] ;  /* 0x0003300001307983 */ /* 0x002ee80000300800 */
[----:B------:R1:W-:Y:S04]  /*136160*/  STL [R1+0x1ae4], R49 ;  /* 0x001ae43101007387 */ /* 0x0003e80000100800 */
[----:B-1----:R-:W3:Y:S04]  /*136170*/  LDL.LU R49, [R1+0x334] ;  /* 0x0003340001317983 */ /* 0x002ee80000300800 */
[----:B------:R-:W3:Y:S01]  /*136180*/  LDL.LU R50, [R1+0x338] ;  /* 0x0003380001327983 */ /* 0x000ee20000300800 */
[----:B--2---:R-:W-:Y:S03]  /*136190*/  HMMA.1688.F32.TF32 R244, R236, R54, R248 ;  /* 0x00000036ecf4723c */ /* 0x004fe600000810f8 */
[----:B------:R-:W2:Y:S04]  /*1361a0*/  LDL.LU R51, [R1+0x33c] ;  /* 0x00033c0001337983 */ /* 0x000ea80000300800 */
[----:B------:R-:W2:Y:S04]  /*1361b0*/  LDL.LU R240, [R1+0x320] ;  /* 0x0003200001f07983 */ /* 0x000ea80000300800 */
[----:B------:R-:W-:Y:S04]  /*1361c0*/  STL [R1+0x1ae8], R76 ;  /* 0x001ae84c01007387 */ /* 0x000fe80000100800 */
[----:B------:R3:W-:Y:S04]  /*1361d0*/  STL [R1+0x1aec], R52 ;  /* 0x001aec3401007387 */ /* 0x0007e80000100800 */
[----:B------:R-:W2:Y:S04]  /*1361e0*/  LDL.LU R241, [R1+0x324] ;  /* 0x0003240001f17983 */ /* 0x000ea80000300800 */
[----:B------:R-:W2:Y:S04]  /*1361f0*/  LDL.LU R242, [R1+0x328] ;  /* 0x0003280001f27983 */ /* 0x000ea80000300800 */
[----:B------:R-:W2:Y:S04]  /*136200*/  LDL.LU R243, [R1+0x32c] ;  /* 0x00032c0001f37983 */ /* 0x000ea80000300800 */
[----:B------:R-:W2:Y:S01]  /*136210*/  LDL.LU.64 R96, [R1+0x4800] ;  /* 0x0048000001607983 */ /* 0x000ea20000300a00 */
[----:B------:R-:W-:-:S02]  /*136220*/  IMAD.MOV.U32 R164, RZ, RZ, R54 ;  /* 0x000000ffffa47224 */ /* 0x000fc400078e0036 */
[----:B------:R-:W-:Y:S01]  /*136230*/  IMAD.MOV.U32 R157, RZ, RZ, R55 ;  /* 0x000000ffff9d7224 */ /* 0x000fe200078e0037 */
[-C--:B----4-:R-:W-:Y:S02]  /*136240*/  IADD3 R53, P0, PT, R88, R212.reuse, RZ ;  /* 0x000000d458357210 */ /* 0x090fe40007f1e0ff */
[----:B---3--:R-:W-:-:S03]  /*136250*/  IADD3 R52, P1, PT, R36, R212, RZ ;  /* 0x000000d424347210 */ /* 0x008fc60007f3e0ff */
[----:B------:R-:W-:Y:S04]  /*136260*/  STL [R1+0x1af0], R53 ;  /* 0x001af03501007387 */ /* 0x000fe80000100800 */
[----:B------:R-:W3:Y:S04]  /*136270*/  LDL.LU.64 R92, [R1+0x47f8] ;  /* 0x0047f800015c7983 */ /* 0x000ee80000300a00 */
[----:B------:R1:W-:Y:S04]  /*136280*/  STL [R1+0x1af4], R52 ;  /* 0x001af43401007387 */ /* 0x0003e80000100800 */
[----:B------:R-:W4:Y:S04]  /*136290*/  LDL.LU.64 R80, [R1+0x47f0] ;  /* 0x0047f00001507983 */ /* 0x000f280000300a00 */
[----:B------:R-:W4:Y:S01]  /*1362a0*/  LDL.LU.64 R76, [R1+0x47e8] ;  /* 0x0047e800014c7983 */ /* 0x000f220000300a00 */
[----:B-1----:R-:W-:-:S02]  /*1362b0*/  IADD3 R52, P2, PT, R32, R212, RZ ;  /* 0x000000d420347210 */ /* 0x002fc40007f5e0ff */
[----:B------:R-:W-:Y:S01]  /*1362c0*/  IADD3.X R88, PT, PT, R89, R3, RZ, P0, !PT ;  /* 0x0000000359587210 */ /* 0x000fe200007fe4ff */
[--C-:B------:R-:W-:Y:S02]  /*1362d0*/  IMAD.X R36, R37, 0x1, R3.reuse, P1 ;  /* 0x0000000125247824 */ /* 0x100fe400008e0603 */
[----:B------:R1:W-:Y:S01]  /*1362e0*/  STL [R1+0x1af8], R52 ;  /* 0x001af83401007387 */ /* 0x0003e20000100800 */
[----:B------:R-:W-:-:S03]  /*1362f0*/  IMAD.X R32, R33, 0x1, R3, P2 ;  /* 0x0000000121207824 */ /* 0x000fc600010e0603 */
[----:B------:R-:W-:Y:S04]  /*136300*/  STL.64 [R1+0x80], R244 ;  /* 0x000080f401007387 */ /* 0x000fe80000100a00 */
[----:B------:R-:W-:Y:S04]  /*136310*/  STL.64 [R1+0x88], R246 ;  /* 0x000088f601007387 */ /* 0x000fe80000100a00 */
[----:B------:R-:W4:Y:S04]  /*136320*/  LDL.LU.64 R54, [R1+0x8b58] ;  /* 0x008b580001367983 */ /* 0x000f280000300a00 */
[----:B-1----:R-:W4:Y:S04]  /*136330*/  LDL.LU.64 R52, [R1+0x8b50] ;  /* 0x008b500001347983 */ /* 0x002f280000300a00 */
[----:B------:R1:W-:Y:S04]  /*136340*/  STL [R1+0x1a28], R88 ;  /* 0x001a285801007387 */ /* 0x0003e80000100800 */
[----:B-1----:R-:W4:Y:S04]  /*136350*/  LDL.LU.64 R88, [R1+0x47e0] ;  /* 0x0047e00001587983 */ /* 0x002f280000300a00 */
[----:B------:R1:W-:Y:S04]  /*136360*/  STL [R1+0x1a2c], R36 ;  /* 0x001a2c2401007387 */ /* 0x0003e80000100800 */
[----:B-1----:R-:W4:Y:S04]  /*136370*/  LDL.LU.64 R36, [R1+0x47d8] ;  /* 0x0047d80001247983 */ /* 0x002f280000300a00 */
[----:B------:R1:W-:Y:S04]  /*136380*/  STL [R1+0x1a30], R32 ;  /* 0x001a302001007387 */ /* 0x0003e80000100800 */
[----:B-1----:R-:W4:Y:S01]  /*136390*/  LDL.LU.64 R32, [R1+0x47d0] ;  /* 0x0047d00001207983 */ /* 0x002f220000300a00 */
[----:B--2---:R-:W-:Y:S01]  /*1363a0*/  HMMA.1688.F32.TF32 R48, R236, R46, R48 ;  /* 0x0000002eec30723c */ /* 0x004fe20000081030 */
[----:B------:R-:W-:Y:S01]  /*1363b0*/  IMAD.MOV.U32 R247, RZ, RZ, R45 ;  /* 0x000000fffff77224 */ /* 0x000fe200078e002d */
[----:B------:R-:W-:Y:S01]  /*1363c0*/  IADD3 R45, P0, PT, R96, R212, RZ ;  /* 0x000000d4602d7210 */ /* 0x000fe20007f1e0ff */
[----:B------:R-:W-:-:S04]  /*1363d0*/  IMAD.MOV.U32 R246, RZ, RZ, R85 ;  /* 0x000000fffff67224 */ /* 0x000fc800078e0055 */
[----:B------:R1:W-:Y:S01]  /*1363e0*/  STL [R1+0x1a34], R45 ;  /* 0x001a342d01007387 */ /* 0x0003e20000100800 */
[----:B------:R-:W-:Y:S01]  /*1363f0*/  HMMA.1688.F32.TF32 R240, R236, R234, R240 ;  /* 0x000000eaecf0723c */ /* 0x000fe200000810f0 */
[----:B------:R-:W-:Y:S02]  /*136400*/  IMAD.X R96, R97, 0x1, R3, P0 ;  /* 0x0000000161607824 */ /* 0x000fe400000e0603 */
[----:B------:R-:W-:Y:S01]  /*136410*/  IMAD.MOV.U32 R251, RZ, RZ, R2 ;  /* 0x000000fffffb7224 */ /* 0x000fe200078e0002 */
[----:B------:R-:W-:Y:S01]  /*136420*/  MOV R250, R44 ;  /* 0x0000002c00fa7202 */ /* 0x000fe20000000f00 */
[----:B------:R-:W-:Y:S02]  /*136430*/  IMAD.MOV.U32 R156, RZ, RZ, R46 ;  /* 0x000000ffff9c7224 */ /* 0x000fe400078e002e */
[----:B------:R-:W-:Y:S01]  /*136440*/  IMAD.MOV.U32 R2, RZ, RZ, R47 ;  /* 0x000000ffff027224 */ /* 0x000fe200078e002f */
[-C--:B---3--:R-:W-:Y:S02]  /*136450*/  IADD3 R100, P1, PT, R92, R212.reuse, RZ ;  /* 0x000000d45c647210 */ /* 0x088fe40007f3e0ff */
[----:B----4-:R-:W-:-:S03]  /*136460*/  IADD3 R85, P2, PT, R80, R212, RZ ;  /* 0x000000d450557210 */ /* 0x010fc60007f5e0ff */
[----:B------:R-:W-:Y:S01]  /*136470*/  STL [R1+0x1a38], R100 ;  /* 0x001a386401007387 */ /* 0x000fe20000100800 */
[----:B-1----:R-:W-:-:S03]  /*136480*/  IADD3 R45, P3, PT, R76, R212, RZ ;  /* 0x000000d44c2d7210 */ /* 0x002fc60007f7e0ff */
[----:B------:R1:W-:Y:S04]  /*136490*/  STL [R1+0x1a3c], R85 ;  /* 0x001a3c5501007387 */ /* 0x0003e80000100800 */
[----:B------:R-:W-:Y:S01]  /*1364a0*/  STL [R1+0x1ae0], R45 ;  /* 0x001ae02d01007387 */ /* 0x000fe20000100800 */
[----:B------:R-:W-:-:S03]  /*1364b0*/  IMAD.X R81, R81, 0x1, R3, P2 ;  /* 0x0000000151517824 */ /* 0x000fc600010e0603 */
[----:B------:R-:W-:Y:S01]  /*1364c0*/  STL.64 [R1+0x70], R48 ;  /* 0x0000703001007387 */ /* 0x000fe20000100a00 */
[----:B-1----:R-:W-:-:S03]  /*1364d0*/  IADD3.X R85, PT, PT, R93, R3, RZ, P1, !PT ;  /* 0x000000035d557210 */ /* 0x002fc60000ffe4ff */
[----:B------:R1:W-:Y:S01]  /*1364e0*/  STL.64 [R1+0x78], R50 ;  /* 0x0000783201007387 */ /* 0x0003e20000100a00 */
[----:B------:R-:W-:-:S03]  /*1364f0*/  IMAD.X R76, R77, 0x1, R3, P3 ;  /* 0x000000014d4c7824 */ /* 0x000fc600018e0603 */
[----:B-1----:R-:W2:Y:S04]  /*136500*/  LDL.LU.64 R50, [R1+0x8b48] ;  /* 0x008b480001327983 */ /* 0x002ea80000300a00 */
[----:B------:R-:W2:Y:S04]  /*136510*/  LDL.LU.64 R48, [R1+0x8b40] ;  /* 0x008b400001307983 */ /* 0x000ea80000300a00 */
[----:B------:R-:W3:Y:S04]  /*136520*/  LDL.LU.64 R46, [R1+0x8b38] ;  /* 0x008b3800012e7983 */ /* 0x000ee80000300a00 */
[----:B------:R-:W3:Y:S01]  /*136530*/  LDL.LU.64 R44, [R1+0x8b30] ;  /* 0x008b3000012c7983 */ /* 0x000ee20000300a00 */
[----:B------:R-:W-:-:S03]  /*136540*/  IADD3 R80, P0, PT, R88, R212, RZ ;  /* 0x000000d458507210 */ /* 0x000fc60007f1e0ff */
[----:B------:R-:W-:Y:S04]  /*136550*/  STL [R1+0x1a0c], R96 ;  /* 0x001a0c6001007387 */ /* 0x000fe80000100800 */
[----:B------:R-:W-:Y:S04]  /*136560*/  STL [R1+0x1a10], R85 ;  /* 0x001a105501007387 */ /* 0x000fe80000100800 */
[----:B------:R-:W-:Y:S01]  /*136570*/  STL [R1+0x1a14], R81 ;  /* 0x001a145101007387 */ /* 0x000fe20000100800 */
[----:B------:R-:W-:-:S03]  /*136580*/  IADD3 R77, P1, PT, R36, R212, RZ ;  /* 0x000000d4244d7210 */ /* 0x000fc60007f3e0ff */
[----:B------:R1:W-:Y:S04]  /*136590*/  STL [R1+0x1a18], R76 ;  /* 0x001a184c01007387 */ /* 0x0003e80000100800 */
[----:B------:R4:W-:Y:S04]  /*1365a0*/  STL [R1+0x1a1c], R80 ;  /* 0x001a1c5001007387 */ /* 0x0009e80000100800 */
[----:B------:R-:W-:Y:S01]  /*1365b0*/  STL [R1+0x1a20], R77 ;  /* 0x001a204d01007387 */ /* 0x000fe20000100800 */
[----:B-1----:R-:W-:-:S03]  /*1365c0*/  IADD3 R76, P2, PT, R32, R212, RZ ;  /* 0x000000d4204c7210 */ /* 0x002fc60007f5e0ff */
[----:B----4-:R-:W4:Y:S04]  /*1365d0*/  LDL.LU.64 R80, [R1+0x47c8] ;  /* 0x0047c80001507983 */ /* 0x010f280000300a00 */
[----:B------:R1:W-:Y:S04]  /*1365e0*/  STL [R1+0x1a24], R76 ;  /* 0x001a244c01007387 */ /* 0x0003e80000100800 */
[----:B-1----:R-:W2:Y:S04]  /*1365f0*/  LDL.LU.64 R76, [R1+0x47c0] ;  /* 0x0047c000014c7983 */ /* 0x002ea80000300a00 */
[----:B------:R1:W-:Y:S04]  /*136600*/  STL.64 [R1+0x60], R240 ;  /* 0x000060f001007387 */ /* 0x0003e80000100a00 */
[----:B------:R1:W-:Y:S04]  /*136610*/  STL.64 [R1+0x68], R242 ;  /* 0x000068f201007387 */ /* 0x0003e80000100a00 */
[----:B------:R-:W2:Y:S04]  /*136620*/  LDL.LU.64 R96, [R1+0x47b8] ;  /* 0x0047b80001607983 */ /* 0x000ea80000300a00 */
[----:B------:R-:W2:Y:S04]  /*136630*/  LDL.LU.64 R92, [R1+0x47b0] ;  /* 0x0047b000015c7983 */ /* 0x000ea80000300a00 */
[----:B-1----:R-:W2:Y:S01]  /*136640*/  LDL.LU R240, [R1+0x1640] ;  /* 0x0016400001f07983 */ /* 0x002ea20000300800 */
[----:B------:R-:W-:-:S05]  /*136650*/  IMAD.X R85, R89, 0x1, R3, P0 ;  /* 0x0000000159557824 */ /* 0x000fca00000e0603 */
[----:B------:R1:W-:Y:S04]  /*136660*/  STL [R1+0x19e8], R85 ;  /* 0x0019e85501007387 */ /* 0x0003e80000100800 */
[----:B--2---:R-:W-:Y:S04]  /*136670*/  STL [R1+0x89d4], R240 ;  /* 0x0089d4f001007387 */ /* 0x004fe80000100800 */
[----:B------:R-:W2:Y:S01]  /*136680*/  LDL.LU R241, [R1+0x1644] ;  /* 0x0016440001f17983 */ /* 0x000ea20000300800 */
[--C-:B------:R-:W-:Y:S01]  /*136690*/  IMAD.X R36, R37, 0x1, R3.reuse, P1 ;  /* 0x0000000125247824 */ /* 0x100fe200008e0603 */
[----:B------:R-:W-:Y:S01]  /*1366a0*/  MOV R243, R17 ;  /* 0x0000001100f37202 */ /* 0x000fe20000000f00 */
[----:B------:R-:W-:Y:S01]  /*1366b0*/  IMAD.X R17, R33, 0x1, R3, P2 ;  /* 0x0000000121117824 */ /* 0x000fe200010e0603 */
[----:B---3--:R-:W-:Y:S01]  /*1366c0*/  HMMA.1688.F32.TF32 R44, R236, R246, R44 ;  /* 0x000000f6ec2c723c */ /* 0x008fe2000008102c */
[----:B------:R-:W-:Y:S01]  /*1366d0*/  IMAD.MOV.U32 R242, RZ, RZ, R84 ;  /* 0x000000fffff27224 */ /* 0x000fe200078e0054 */
[----:B-1----:R-:W-:-:S02]  /*1366e0*/  IADD3 R85, P1, PT, R76, R212, RZ ;  /* 0x000000d44c557210 */ /* 0x002fc40007f3e0ff */
[-C--:B------:R-:W-:Y:S01]  /*1366f0*/  IADD3 R84, P2, PT, R96, R212.reuse, RZ ;  /* 0x000000d460547210 */ /* 0x080fe20007f5e0ff */
[----:B--2---:R-:W-:Y:S04]  /*136700*/  STL [R1+0x89d8], R241 ;  /* 0x0089d8f101007387 */ /* 0x004fe80000100800 */
[----:B------:R-:W2:Y:S04]  /*136710*/  LDL.LU.64 R88, [R1+0x47a8] ;  /* 0x0047a80001587983 */ /* 0x000ea80000300a00 */
[----:B------:R1:W-:Y:S04]  /*136720*/  STL [R1+0x19ec], R36 ;  /* 0x0019ec2401007387 */ /* 0x0003e80000100800 */
[----:B-1----:R-:W3:Y:S04]  /*136730*/  LDL.LU.64 R36, [R1+0x47a0] ;  /* 0x0047a00001247983 */ /* 0x002ee80000300a00 */
[----:B------:R4:W-:Y:S04]  /*136740*/  STL [R1+0x19f0], R17 ;  /* 0x0019f01101007387 */ /* 0x0009e80000100800 */
[----:B------:R-:W3:Y:S01]  /*136750*/  LDL.LU.64 R32, [R1+0x4798] ;  /* 0x0047980001207983 */ /* 0x000ee20000300a00 */
[----:B----4-:R-:W-:-:S05]  /*136760*/  IADD3 R17, P0, PT, R80, R212, RZ ;  /* 0x000000d450117210 */ /* 0x010fca0007f1e0ff */
[----:B------:R1:W-:Y:S04]  /*136770*/  STL [R1+0x19f4], R17 ;  /* 0x0019f41101007387 */ /* 0x0003e80000100800 */
[----:B------:R-:W-:Y:S04]  /*136780*/  STL [R1+0x19f8], R85 ;  /* 0x0019f85501007387 */ /* 0x000fe80000100800 */
[----:B------:R-:W-:Y:S01]  /*136790*/  STL [R1+0x19fc], R84 ;  /* 0x0019fc5401007387 */ /* 0x000fe20000100800 */
[----:B-1----:R-:W-:-:S03]  /*1367a0*/  IADD3 R17, P3, PT, R92, R212, RZ ;  /* 0x000000d45c117210 */ /* 0x002fc60007f7e0ff */
[----:B------:R1:W-:Y:S04]  /*1367b0*/  STL.64 [R1+0x50], R44 ;  /* 0x0000502c01007387 */ /* 0x0003e80000100a00 */
[----:B------:R4:W-:Y:S04]  /*1367c0*/  STL [R1+0x1a00], R17 ;  /* 0x001a001101007387 */ /* 0x0009e80000100800 */
[----:B------:R-:W-:Y:S01]  /*1367d0*/  STL.64 [R1+0x58], R46 ;  /* 0x0000582e01007387 */ /* 0x000fe20000100a00 */
[--C-:B-1----:R-:W-:Y:S02]  /*1367e0*/  IMAD.X R44, R81, 0x1, R3.reuse, P0 ;  /* 0x00000001512c7824 */ /* 0x102fe400000e0603 */
[----:B----4-:R-:W-:-:S02]  /*1367f0*/  IMAD.X R17, R77, 0x1, R3, P1 ;  /* 0x000000014d117824 */ /* 0x010fc400008e0603 */
[----:B------:R-:W4:Y:S04]  /*136800*/  LDL.LU.64 R76, [R1+0x4790] ;  /* 0x00479000014c7983 */ /* 0x000f280000300a00 */
[----:B------:R1:W-:Y:S01]  /*136810*/  STL [R1+0x19b4], R44 ;  /* 0x0019b42c01007387 */ /* 0x0003e20000100800 */
[----:B------:R-:W-:Y:S03]  /*136820*/  HMMA.1688.F32.TF32 R48, R236, R250, R48 ;  /* 0x000000faec30723c */ /* 0x000fe60000081030 */
[----:B-1----:R-:W4:Y:S04]  /*136830*/  LDL.LU.64 R44, [R1+0x4788] ;  /* 0x00478800012c7983 */ /* 0x002f280000300a00 */
[----:B------:R1:W-:Y:S04]  /*136840*/  STL [R1+0x19b8], R17 ;  /* 0x0019b81101007387 */ /* 0x0003e80000100800 */
[----:B------:R-:W4:Y:S04]  /*136850*/  LDL.LU.64 R84, [R1+0x4780] ;  /* 0x0047800001547983 */ /* 0x000f280000300a00 */
[----:B------:R-:W4:Y:S01]  /*136860*/  LDL.LU.64 R80, [R1+0x4778] ;  /* 0x0047780001507983 */ /* 0x000f220000300a00 */
[----:B------:R-:W-:Y:S01]  /*136870*/  IADD3.X R46, PT, PT, R97, R3, RZ, P2, !PT ;  /* 0x00000003612e7210 */ /* 0x000fe200017fe4ff */
[----:B-1----:R-:W-:-:S04]  /*136880*/  IMAD.X R17, R93, 0x1, R3, P3 ;  /* 0x000000015d117824 */ /* 0x002fc800018e0603 */
[----:B------:R3:W-:Y:S04]  /*136890*/  STL [R1+0x19bc], R46 ;  /* 0x0019bc2e01007387 */ /* 0x0007e80000100800 */
[----:B------:R1:W-:Y:S01]  /*1368a0*/  STL [R1+0x19c0], R17 ;  /* 0x0019c01101007387 */ /* 0x0003e20000100800 */
[----:B--2---:R-:W-:-:S05]  /*1368b0*/  IADD3 R47, P0, PT, R88, R212, RZ ;  /* 0x000000d4582f7210 */ /* 0x004fca0007f1e0ff */
[----:B------:R-:W-:Y:S01]  /*1368c0*/  STL [R1+0x19c4], R47 ;  /* 0x0019c42f01007387 */ /* 0x000fe20000100800 */
[----:B---3--:R-:W-:-:S05]  /*1368d0*/  IADD3 R46, P1, PT, R36, R212, RZ ;  /* 0x000000d4242e7210 */ /* 0x008fca0007f3e0ff */
[----:B------:R2:W-:Y:S01]  /*1368e0*/  STL [R1+0x19c8], R46 ;  /* 0x0019c82e01007387 */ /* 0x0005e20000100800 */
[----:B-1----:R-:W-:Y:S01]  /*1368f0*/  IADD3 R17, P2, PT, R32, R212, RZ ;  /* 0x000000d420117210 */ /* 0x002fe20007f5e0ff */
[----:B------:R-:W-:-:S04]  /*136900*/  IMAD.X R36, R37, 0x1, R3, P1 ;  /* 0x0000000125247824 */ /* 0x000fc800008e0603 */
[----:B------:R1:W-:Y:S01]  /*136910*/  STL [R1+0x19cc], R17 ;  /* 0x0019cc1101007387 */ /* 0x0003e20000100800 */
[----:B--2---:R-:W-:-:S03]  /*136920*/  IMAD.X R46, R89, 0x1, R3, P0 ;  /* 0x00000001592e7824 */ /* 0x004fc600000e0603 */
[----:B------:R-:W-:Y:S04]  /*136930*/  STL.64 [R1+0x40], R48 ;  /* 0x0000403001007387 */ /* 0x000fe80000100a00 */
[----:B------:R-:W-:Y:S01]  /*136940*/  STL.64 [R1+0x48], R50 ;  /* 0x0000483201007387 */ /* 0x000fe20000100a00 */
[----:B-1----:R-:W-:-:S03]  /*136950*/  IMAD.X R17, R33, 0x1, R3, P2 ;  /* 0x0000000121117824 */ /* 0x002fc600010e0603 */
[----:B------:R1:W-:Y:S04]  /*136960*/  STL [R1+0x1998], R46 ;  /* 0x0019982e01007387 */ /* 0x0003e80000100800 */
[----:B-1----:R-:W2:Y:S04]  /*136970*/  LDL.LU.64 R46, [R1+0x4770] ;  /* 0x00477000012e7983 */ /* 0x002ea80000300a00 */
[----:B------:R1:W-:Y:S04]  /*136980*/  STL [R1+0x199c], R36 ;  /* 0x00199c2401007387 */ /* 0x0003e80000100800 */
[----:B-1----:R-:W3:Y:S04]  /*136990*/  LDL.LU.64 R36, [R1+0x4768] ;  /* 0x0047680001247983 */ /* 0x002ee80000300a00 */
[----:B------:R4:W-:Y:S04]  /*1369a0*/  STL [R1+0x19a0], R17 ;  /* 0x0019a01101007387 */ /* 0x0009e80000100800 */
[----:B------:R-:W3:Y:S01]  /*1369b0*/  LDL.LU.64 R32, [R1+0x4760] ;  /* 0x0047600001207983 */ /* 0x000ee20000300a00 */
[----:B------:R-:W-:Y:S01]  /*1369c0*/  HMMA.1688.F32.TF32 R52, R236, R158, R52 ;  /* 0x0000009eec34723c */ /* 0x000fe20000081034 */
[----:B----4-:R-:W-:-:S02]  /*1369d0*/  IADD3 R17, P0, PT, R76, R212, RZ ;  /* 0x000000d44c117210 */ /* 0x010fc40007f1e0ff */
[----:B------:R-:W-:-:S03]  /*1369e0*/  IADD3 R49, P1, PT, R44, R212, RZ ;  /* 0x000000d42c317210 */ /* 0x000fc60007f3e0ff */
[----:B------:R1:W-:Y:S01]  /*1369f0*/  STL [R1+0x19a4], R17 ;  /* 0x0019a41101007387 */ /* 0x0003e20000100800 */
[----:B------:R-:W-:-:S03]  /*136a00*/  IADD3 R48, P2, PT, R84, R212, RZ ;  /* 0x000000d454307210 */ /* 0x000fc60007f5e0ff */
[----:B------:R-:W-:Y:S01]  /*136a10*/  STL [R1+0x19a8], R49 ;  /* 0x0019a83101007387 */ /* 0x000fe20000100800 */
[----:B------:R-:W-:Y:S02]  /*136a20*/  IADD3.X R50, PT, PT, R77, R3, RZ, P0, !PT ;  /* 0x000000034d327210 */ /* 0x000fe400007fe4ff */
[----:B-1----:R-:W-:Y:S01]  /*136a30*/  IADD3 R17, P3, PT, R80, R212, RZ ;  /* 0x000000d450117210 */ /* 0x002fe20007f7e0ff */
[----:B------:R-:W-:Y:S04]  /*136a40*/  STL [R1+0x19ac], R48 ;  /* 0x0019ac3001007387 */ /* 0x000fe80000100800 */
[----:B------:R1:W-:Y:S04]  /*136a50*/  STL [R1+0x19b0], R17 ;  /* 0x0019b01101007387 */ /* 0x0003e80000100800 */
[----:B------:R4:W-:Y:S04]  /*136a60*/  STL.64 [R1+0x690], R52 ;  /* 0x0006903401007387 */ /* 0x0009e80000100a00 */
[----:B------:R-:W-:Y:S01]  /*136a70*/  STL.64 [R1+0x698], R54 ;  /* 0x0006983601007387 */ /* 0x000fe20000100a00 */
[----:B-1----:R-:W-:-:S03]  /*136a80*/  IMAD.X R17, R45, 0x1, R3, P1 ;  /* 0x000000012d117824 */ /* 0x002fc600008e0603 */
[----:B------:R-:W3:Y:S04]  /*136a90*/  LDL.LU.64 R48, [R1+0x4758] ;  /* 0x0047580001307983 */ /* 0x000ee80000300a00 */
[----:B------:R1:W-:Y:S04]  /*136aa0*/  STL [R1+0x197c], R50 ;  /* 0x00197c3201007387 */ /* 0x0003e80000100800 */
[----:B------:R-:W3:Y:S04]  /*136ab0*/  LDL.LU.64 R44, [R1+0x4750] ;  /* 0x00475000012c7983 */ /* 0x000ee80000300a00 */
[----:B------:R1:W-:Y:S01]  /*136ac0*/  STL [R1+0x1980], R17 ;  /* 0x0019801101007387 */ /* 0x0003e20000100800 */
[----:B------:R-:W-:Y:S03]  /*136ad0*/  HMMA.1688.F32.TF32 R56, R236, R242, R56 ;  /* 0x000000f2ec38723c */ /* 0x000fe60000081038 */
[----:B------:R-:W3:Y:S04]  /*136ae0*/  LDL.LU.64 R76, [R1+0x4748] ;  /* 0x00474800014c7983 */ /* 0x000ee80000300a00 */
[----:B----4-:R-:W4:Y:S01]  /*136af0*/  LDL.LU.64 R52, [R1+0x4740] ;  /* 0x0047400001347983 */ /* 0x010f220000300a00 */
[----:B-1----:R-:W-:-:S02]  /*136b00*/  IMAD.X R50, R85, 0x1, R3, P2 ;  /* 0x0000000155327824 */ /* 0x002fc400010e0603 */
[----:B------:R-:W-:-:S03]  /*136b10*/  IMAD.X R17, R81, 0x1, R3, P3 ;  /* 0x0000000151117824 */ /* 0x000fc600018e0603 */
[----:B------:R3:W-:Y:S04]  /*136b20*/  STL [R1+0x1984], R50 ;  /* 0x0019843201007387 */ /* 0x0007e80000100800 */
[----:B------:R1:W-:Y:S01]  /*136b30*/  STL [R1+0x1988], R17 ;  /* 0x0019881101007387 */ /* 0x0003e20000100800 */
[----:B--2---:R-:W-:-:S05]  /*136b40*/  IADD3 R51, P0, PT, R46, R212, RZ ;  /* 0x000000d42e337210 */ /* 0x004fca0007f1e0ff */
[----:B------:R-:W-:Y:S01]  /*136b50*/  STL [R1+0x198c], R51 ;  /* 0x00198c3301007387 */ /* 0x000fe20000100800 */
[----:B------:R-:W-:Y:S01]  /*136b60*/  IMAD.X R46, R47, 0x1, R3, P0 ;  /* 0x000000012f2e7824 */ /* 0x000fe200000e0603 */
[-C--:B---3--:R-:W-:Y:S02]  /*136b70*/  IADD3 R50, P1, PT, R36, R212.reuse, RZ ;  /* 0x000000d424327210 */ /* 0x088fe40007f3e0ff */
[----:B-1----:R-:W-:-:S03]  /*136b80*/  IADD3 R17, P2, PT, R32, R212, RZ ;  /* 0x000000d420117210 */ /* 0x002fc60007f5e0ff */
[----:B------:R-:W-:Y:S01]  /*136b90*/  STL [R1+0x1990], R50 ;  /* 0x0019903201007387 */ /* 0x000fe20000100800 */
[----:B------:R-:W-:-:S03]  /*136ba0*/  IADD3.X R36, PT, PT, R37, R3, RZ, P1, !PT ;  /* 0x0000000325247210 */ /* 0x000fc60000ffe4ff */
[----:B------:R1:W-:Y:S04]  /*136bb0*/  STL [R1+0x1994], R17 ;  /* 0x0019941101007387 */ /* 0x0003e80000100800 */
        /* <DEDUP_REMOVED lines=10> */
[----:B------:R-:W-:-:S02]  /*136c60*/  IADD3 R51, P1, PT, R44, R212, RZ ;  /* 0x000000d42c337210 */ /* 0x000fc40007f3e0ff */
[-C--:B-1----:R-:W-:Y:S02]  /*136c70*/  IADD3 R17, P0, PT, R48, R212.reuse, RZ ;  /* 0x000000d430117210 */ /* 0x082fe40007f1e0ff */
[----:B------:R-:W-:-:S03]  /*136c80*/  IADD3 R50, P2, PT, R76, R212, RZ ;  /* 0x000000d44c327210 */ /* 0x000fc60007f5e0ff */
[----:B------:R4:W-:Y:S01]  /*136c90*/  STL [R1+0x196c], R17 ;  /* 0x00196c1101007387 */ /* 0x0009e20000100800 */
[----:B------:R-:W-:-:S03]  /*136ca0*/  IMAD.X R48, R49, 0x1, R3, P0 ;  /* 0x0000000131307824 */ /* 0x000fc600000e0603 */
[----:B------:R-:W-:Y:S01]  /*136cb0*/  STL [R1+0x1970], R51 ;  /* 0x0019703301007387 */ /* 0x000fe20000100800 */
[----:B----4-:R-:W-:-:S03]  /*136cc0*/  IADD3 R17, P3, PT, R52, R212, RZ ;  /* 0x000000d434117210 */ /* 0x010fc60007f7e0ff */
[----:B------:R-:W-:Y:S04]  /*136cd0*/  STL [R1+0x1974], R50 ;  /* 0x0019743201007387 */ /* 0x000fe80000100800 */
[----:B------:R1:W-:Y:S04]  /*136ce0*/  STL [R1+0x1978], R17 ;  /* 0x0019781101007387 */ /* 0x0003e80000100800 */
[----:B------:R4:W-:Y:S04]  /*136cf0*/  STL.64 [R1+0x670], R56 ;  /* 0x0006703801007387 */ /* 0x0009e80000100a00 */
[----:B------:R-:W-:Y:S01]  /*136d00*/  STL.64 [R1+0x678], R58 ;  /* 0x0006783a01007387 */ /* 0x000fe20000100a00 */
[----:B-1----:R-:W-:-:S03]  /*136d10*/  IMAD.X R17, R45, 0x1, R3, P1 ;  /* 0x000000012d117824 */ /* 0x002fc600008e0603 */
[----:B------:R-:W3:Y:S04]  /*136d20*/  LDL.LU.64 R50, [R1+0x4720] ;  /* 0x0047200001327983 */ /* 0x000ee80000300a00 */
[----:B------:R1:W-:Y:S01]  /*136d30*/  STL [R1+0x193c], R48 ;  /* 0x00193c3001007387 */ /* 0x0003e20000100800 */
[----:B----4-:R-:W-:-:S03]  /*136d40*/  IMAD.X R56, R77, 0x1, R3, P2 ;  /* 0x000000014d387824 */ /* 0x010fc600010e0603 */
[----:B------:R-:W4:Y:S04]  /*136d50*/  LDL.LU.64 R54, [R1+0x4718] ;  /* 0x0047180001367983 */ /* 0x000f280000300a00 */
[----:B------:R1:W-:Y:S04]  /*136d60*/  STL [R1+0x1940], R17 ;  /* 0x0019401101007387 */ /* 0x0003e80000100800 */
[----:B-1----:R-:W4:Y:S04]  /*136d70*/  LDL.LU.64 R48, [R1+0x4710] ;  /* 0x0047100001307983 */ /* 0x002f280000300a00 */
[----:B------:R-:W4:Y:S04]  /*136d80*/  LDL.LU.64 R44, [R1+0x4708] ;  /* 0x00470800012c7983 */ /* 0x000f280000300a00 */
[----:B------:R1:W-:Y:S01]  /*136d90*/  STL [R1+0x1944], R56 ;  /* 0x0019443801007387 */ /* 0x0003e20000100800 */
[----:B------:R-:W-:Y:S01]  /*136da0*/  IADD3.X R17, PT, PT, R53, R3, RZ, P3, !PT ;  /* 0x0000000335117210 */ /* 0x000fe20001ffe4ff */
[----:B-1----:R-:W-:Y:S04]  /*136db0*/  HMMA.1688.F32.TF32 R56, R236, R170, R64 ;  /* 0x000000aaec38723c */ /* 0x002fe80000081040 */
[----:B------:R1:W-:Y:S01]  /*136dc0*/  STL [R1+0x1948], R17 ;  /* 0x0019481101007387 */ /* 0x0003e20000100800 */
[----:B--2---:R-:W-:-:S05]  /*136dd0*/  IADD3 R53, P0, PT, R46, R212, RZ ;  /* 0x000000d42e357210 */ /* 0x004fca0007f1e0ff */
[----:B------:R-:W-:Y:S01]  /*136de0*/  STL [R1+0x194c], R53 ;  /* 0x00194c3501007387 */ /* 0x000fe20000100800 */
[----:B------:R-:W-:Y:S01]  /*136df0*/  IMAD.X R46, R47, 0x1, R3, P0 ;  /* 0x000000012f2e7824 */ /* 0x000fe200000e0603 */
[-C--:B---3--:R-:W-:Y:S02]  /*136e00*/  IADD3 R52, P1, PT, R36, R212.reuse, RZ ;  /* 0x000000d424347210 */ /* 0x088fe40007f3e0ff */
[----:B-1----:R-:W-:-:S03]  /*136e10*/  IADD3 R17, P2, PT, R32, R212, RZ ;  /* 0x000000d420117210 */ /* 0x002fc60007f5e0ff */
[----:B------:R-:W-:Y:S01]  /*136e20*/  STL [R1+0x1950], R52 ;  /* 0x0019503401007387 */ /* 0x000fe20000100800 */
[----:B------:R-:W-:-:S03]  /*136e30*/  IMAD.X R36, R37, 0x1, R3, P1 ;  /* 0x0000000125247824 */ /* 0x000fc600008e0603 */
        /* <DEDUP_REMOVED lines=12> */
[-C--:B----4-:R-:W-:Y:S02]  /*136f00*/  IADD3 R53, P1, PT, R54, R212.reuse, RZ ;  /* 0x000000d436357210 */ /* 0x090fe40007f3e0ff */
[-C--:B-1----:R-:W-:Y:S01]  /*136f10*/  IADD3 R17, P2, PT, R48, R212.reuse, RZ ;  /* 0x000000d430117210 */ /* 0x082fe20007f5e0ff */
[----:B------:R1:W-:Y:S02]  /*136f20*/  STL [R1+0x192c], R52 ;  /* 0x00192c3401007387 */ /* 0x0003e40000100800 */
[----:B------:R-:W-:Y:S02]  /*136f30*/  HMMA.1688.F32.TF32 R60, R236, R78, R72 ;  /* 0x0000004eec3c723c */ /* 0x000fe40000081048 */
[----:B------:R-:W-:Y:S01]  /*136f40*/  STL [R1+0x1930], R53 ;  /* 0x0019303501007387 */ /* 0x000fe20000100800 */
[----:B-1----:R-:W-:-:S03]  /*136f50*/  IADD3 R52, P3, PT, R44, R212, RZ ;  /* 0x000000d42c347210 */ /* 0x002fc60007f7e0ff */
[----:B------:R1:W-:Y:S01]  /*136f60*/  STL [R1+0x1934], R17 ;  /* 0x0019341101007387 */ /* 0x0003e20000100800 */
[----:B------:R-:W-:-:S03]  /*136f70*/  IADD3.X R55, PT, PT, R55, R3, RZ, P1, !PT ;  /* 0x0000000337377210 */ /* 0x000fc60000ffe4ff */
[----:B------:R4:W-:Y:S01]  /*136f80*/  STL [R1+0x1938], R52 ;  /* 0x0019383401007387 */ /* 0x0009e20000100800 */
[--C-:B------:R-:W-:Y:S02]  /*136f90*/  IMAD.X R54, R49, 0x1, R3.reuse, P2 ;  /* 0x0000000131367824 */ /* 0x100fe400010e0603 */
[--C-:B-1----:R-:W-:Y:S01]  /*136fa0*/  IMAD.X R17, R51, 0x1, R3.reuse, P0 ;  /* 0x0000000133117824 */ /* 0x102fe200000e0603 */
[----:B----4-:R-:W4:Y:S04]  /*136fb0*/  LDL.LU.64 R52, [R1+0x46e8] ;  /* 0x0046e80001347983 */ /* 0x010f280000300a00 */
[----:B------:R-:W-:Y:S04]  /*136fc0*/  STL.64 [R1+0x650], R56 ;  /* 0x0006503801007387 */ /* 0x000fe80000100a00 */
[----:B------:R-:W-:Y:S04]  /*136fd0*/  STL.64 [R1+0x658], R58 ;  /* 0x0006583a01007387 */ /* 0x000fe80000100a00 */
[----:B------:R-:W4:Y:S04]  /*136fe0*/  LDL.LU.64 R50, [R1+0x46e0] ;  /* 0x0046e00001327983 */ /* 0x000f280000300a00 */
[----:B------:R1:W-:Y:S04]  /*136ff0*/  STL [R1+0x18ec], R17 ;  /* 0x0018ec1101007387 */ /* 0x0003e80000100800 */
[----:B------:R2:W-:Y:S04]  /*137000*/  STL [R1+0x18f0], R55 ;  /* 0x0018f03701007387 */ /* 0x0005e80000100800 */
[----:B------:R-:W4:Y:S01]  /*137010*/  LDL.LU.64 R48, [R1+0x46d8] ;  /* 0x0046d80001307983 */ /* 0x000f220000300a00 */
[----:B-1----:R-:W-:-:S03]  /*137020*/  IMAD.X R17, R45, 0x1, R3, P3 ;  /* 0x000000012d117824 */ /* 0x002fc600018e0603 */
[----:B------:R3:W-:Y:S04]  /*137030*/  STL [R1+0x18f4], R54 ;  /* 0x0018f43601007387 */ /* 0x0007e80000100800 */
[----:B------:R-:W4:Y:S04]  /*137040*/  LDL.LU.64 R44, [R1+0x46d0] ;  /* 0x0046d000012c7983 */ /* 0x000f280000300a00 */
[----:B------:R1:W-:Y:S01]  /*137050*/  STL [R1+0x18f8], R17 ;  /* 0x0018f81101007387 */ /* 0x0003e20000100800 */
[----:B------:R-:W-:Y:S02]  /*137060*/  IMAD.MOV.U32 R59, RZ, RZ, R78 ;  /* 0x000000ffff3b7224 */ /* 0x000fe400078e004e */
[----:B------:R-:W-:Y:S01]  /*137070*/  IMAD.MOV.U32 R58, RZ, RZ, R79 ;  /* 0x000000ffff3a7224 */ /* 0x000fe200078e004f */
[----:B--2---:R-:W-:-:S05]  /*137080*/  IADD3 R55, P0, PT, R46, R212, RZ ;  /* 0x000000d42e377210 */ /* 0x004fca0007f1e0ff */
[----:B------:R-:W-:Y:S01]  /*137090*/  STL [R1+0x18fc], R55 ;  /* 0x0018fc3701007387 */ /* 0x000fe20000100800 */
[-C--:B---3--:R-:W-:Y:S02]  /*1370a0*/  IADD3 R54, P1, PT, R36, R212.reuse, RZ ;  /* 0x000000d424367210 */ /* 0x088fe40007f3e0ff */
[----:B-1----:R-:W-:-:S03]  /*1370b0*/  IADD3 R17, P2, PT, R32, R212, RZ ;  /* 0x000000d420117210 */ /* 0x002fc60007f5e0ff */
[----:B------:R-:W-:Y:S04]  /*1370c0*/  STL [R1+0x1900], R54 ;  /* 0x0019003601007387 */ /* 0x000fe80000100800 */
[----:B------:R1:W-:Y:S04]  /*1370d0*/  STL [R1+0x1904], R17 ;  /* 0x0019041101007387 */ /* 0x0003e80000100800 */
[----:B------:R-:W-:Y:S04]  /*1370e0*/  STL.64 [R1+0x1ca0], R60 ;  /* 0x001ca03c01007387 */ /* 0x000fe80000100a00 */
[----:B------:R-:W-:Y:S04]  /*1370f0*/  STL.64 [R1+0x1ca8], R62 ;  /* 0x001ca83e01007387 */ /* 0x000fe80000100a00 */
[----:B------:R-:W2:Y:S04]  /*137100*/  LDL.LU.64 R78, [R1+0x8b28] ;  /* 0x008b2800014e7983 */ /* 0x000ea80000300a00 */
[----:B------:R-:W2:Y:S01]  /*137110*/  LDL.LU.64 R76, [R1+0x8b20] ;  /* 0x008b2000014c7983 */ /* 0x000ea20000300a00 */
[----:B------:R-:W-:Y:S01]  /*137120*/  IADD3.X R46, PT, PT, R47, R3, RZ, P0, !PT ;  /* 0x000000032f2e7210 */ /* 0x000fe200007fe4ff */
[----:B-1----:R-:W-:-:S02]  /*137130*/  IMAD.X R17, R37, 0x1, R3, P1 ;  /* 0x0000000125117824 */ /* 0x002fc400008e0603 */
[----:B------:R-:W-:Y:S02]  /*137140*/  IMAD.X R33, R33, 0x1, R3, P2 ;  /* 0x0000000121217824 */ /* 0x000fe400010e0603 */
[----:B------:R1:W-:Y:S04]  /*137150*/  STL [R1+0x18d0], R46 ;  /* 0x0018d02e01007387 */ /* 0x0003e80000100800 */
[----:B------:R3:W-:Y:S01]  /*137160*/  STL [R1+0x18d4], R17 ;  /* 0x0018d41101007387 */ /* 0x0007e20000100800 */
[----:B----4-:R-:W-:-:S03]  /*137170*/  IADD3 R32, P0, PT, R52, R212, RZ ;  /* 0x000000d434207210 */ /* 0x010fc60007f1e0ff */
[----:B------:R-:W-:Y:S04]  /*137180*/  STL [R1+0x18d8], R33 ;  /* 0x0018d82101007387 */ /* 0x000fe80000100800 */
[----:B-1----:R-:W4:Y:S01]  /*137190*/  LDL.LU.64 R46, [R1+0x46c8] ;  /* 0x0046c800012e7983 */ /* 0x002f220000300a00 */
[----:B---3--:R-:W-:-:S03]  /*1371a0*/  IADD3 R17, P1, PT, R50, R212, RZ ;  /* 0x000000d432117210 */ /* 0x008fc60007f3e0ff */
[----:B------:R1:W-:Y:S04]  /*1371b0*/  STL [R1+0x18dc], R32 ;  /* 0x0018dc2001007387 */ /* 0x0003e80000100800 */
[----:B------:R-:W3:Y:S04]  /*1371c0*/  LDL.LU.64 R36, [R1+0x46c0] ;  /* 0x0046c00001247983 */ /* 0x000ee80000300a00 */
[----:B------:R1:W-:Y:S01]  /*1371d0*/  STL [R1+0x18e0], R17 ;  /* 0x0018e01101007387 */ /* 0x0003e20000100800 */
[----:B------:R-:W-:-:S03]  /*1371e0*/  IADD3 R54, P2, PT, R48, R212, RZ ;  /* 0x000000d430367210 */ /* 0x000fc60007f5e0ff */
[----:B-1----:R-:W3:Y:S01]  /*1371f0*/  LDL.LU.64 R32, [R1+0x46b8] ;  /* 0x0046b80001207983 */ /* 0x002ee20000300a00 */
[----:B------:R-:W-:-:S03]  /*137200*/  IADD3 R17, P3, PT, R44, R212, RZ ;  /* 0x000000d42c117210 */ /* 0x000fc60007f7e0ff */
[----:B------:R-:W-:Y:S01]  /*137210*/  STL [R1+0x18e4], R54 ;  /* 0x0018e43601007387 */ /* 0x000fe20000100800 */
[----:B------:R-:W-:-:S03]  /*137220*/  IMAD.MOV.U32 R61, RZ, RZ, R82 ;  /* 0x000000ffff3d7224 */ /* 0x000fc600078e0052 */
[----:B------:R1:W-:Y:S01]  /*137230*/  STL [R1+0x18e8], R17 ;  /* 0x0018e81101007387 */ /* 0x0003e20000100800 */
[----:B------:R-:W-:Y:S01]  /*137240*/  IMAD.MOV.U32 R60, RZ, RZ, R83 ;  /* 0x000000ffff3c7224 */ /* 0x000fe200078e0053 */
[----:B--2---:R-:W-:-:S15]  /*137250*/  HMMA.1688.F32.TF32 R64, R236, R82, R76 ;  /* 0x00000052ec40723c */ /* 0x004fde000008104c */
[----:B------:R-:W-:-:S04]  /*137260*/  NOP ;  /* 0x0000000000007918 */ /* 0x000fc80000000000 */
[----:B------:R-:W-:Y:S04]  /*137270*/  STL.64 [R1+0x630], R64 ;  /* 0x0006304001007387 */ /* 0x000fe80000100a00 */
[----:B------:R-:W-:Y:S04]  /*137280*/  STL.64 [R1+0x638], R66 ;  /* 0x0006384201007387 */ /* 0x000fe80000100a00 */
[----:B------:R-:W2:Y:S04]  /*137290*/  LDL.LU.64 R82, [R1+0x8b18] ;  /* 0x008b180001527983 */ /* 0x000ea80000300a00 */
[----:B------:R-:W2:Y:S01]  /*1372a0*/  LDL.LU.64 R80, [R1+0x8b10] ;  /* 0x008b100001507983 */ /* 0x000ea20000300a00 */
[----:B-1----:R-:W-:Y:S01]  /*1372b0*/  IADD3.X R17, PT, PT, R53, R3, RZ, P0, !PT ;  /* 0x0000000335117210 */ /* 0x002fe200007fe4ff */
[----:B------:R-:W-:-:S02]  /*1372c0*/  IMAD.X R50, R51, 0x1, R3, P1 ;  /* 0x0000000133327824 */ /* 0x000fc400008e0603 */
[----:B------:R-:W-:Y:S02]  /*1372d0*/  IMAD.X R48, R49, 0x1, R3, P2 ;  /* 0x0000000131307824 */ /* 0x000fe400010e0603 */
[----:B------:R1:W-:Y:S01]  /*1372e0*/  STL [R1+0x18ac], R17 ;  /* 0x0018ac1101007387 */ /* 0x0003e20000100800 */
[----:B----4-:R-:W-:-:S03]  /*1372f0*/  IADD3 R55, P0, PT, R46, R212, RZ ;  /* 0x000000d42e377210 */ /* 0x010fc60007f1e0ff */
[----:B------:R4:W-:Y:S01]  /*137300*/  STL [R1+0x18b0], R50 ;  /* 0x0018b03201007387 */ /* 0x0009e20000100800 */
[----:B---3--:R-:W-:-:S03]  /*137310*/  IADD3 R54, P1, PT, R36, R212, RZ ;  /* 0x000000d424367210 */ /* 0x008fc60007f3e0ff */
[----:B------:R-:W3:Y:S01]  /*137320*/  LDL.LU.64 R52, [R1+0x4590] ;  /* 0x0045900001347983 */ /* 0x000ee20000300a00 */
[----:B-1----:R-:W-:-:S03]  /*137330*/  IMAD.X R17, R45, 0x1, R3, P3 ;  /* 0x000000012d117824 */ /* 0x002fc600018e0603 */
[----:B------:R1:W-:Y:S04]  /*137340*/  STL [R1+0x18b4], R48 ;  /* 0x0018b43001007387 */ /* 0x0003e80000100800 */
[----:B----4-:R-:W4:Y:S04]  /*137350*/  LDL.LU.64 R50, [R1+0x46b0] ;  /* 0x0046b00001327983 */ /* 0x010f280000300a00 */
[----:B------:R1:W-:Y:S04]  /*137360*/  STL [R1+0x18b8], R17 ;  /* 0x0018b81101007387 */ /* 0x0003e80000100800 */
[----:B-1----:R-:W3:Y:S04]  /*137370*/  LDL.LU.64 R48, [R1+0x46a8] ;  /* 0x0046a80001307983 */ /* 0x002ee80000300a00 */
[----:B------:R-:W3:Y:S01]  /*137380*/  LDL.LU.64 R44, [R1+0x46a0] ;  /* 0x0046a000012c7983 */ /* 0x000ee20000300a00 */
[----:B------:R-:W-:-:S03]  /*137390*/  IADD3 R17, P2, PT, R32, R212, RZ ;  /* 0x000000d420117210 */ /* 0x000fc60007f5e0ff */
[----:B------:R-:W-:Y:S01]  /*1373a0*/  STL [R1+0x18bc], R55 ;  /* 0x0018bc3701007387 */ /* 0x000fe20000100800 */
[----:B------:R-:W-:-:S03]  /*1373b0*/  IMAD.MOV.U32 R57, RZ, RZ, R86 ;  /* 0x000000ffff397224 */ /* 0x000fc600078e0056 */
[----:B------:R-:W-:Y:S01]  /*1373c0*/  STL [R1+0x18c0], R54 ;  /* 0x0018c03601007387 */ /* 0x000fe20000100800 */
[----:B------:R-:W-:-:S03]  /*1373d0*/  MOV R56, R87 ;  /* 0x0000005700387202 */ /* 0x000fc60000000f00 */
[----:B------:R1:W-:Y:S01]  /*1373e0*/  STL [R1+0x18c4], R17 ;  /* 0x0018c41101007387 */ /* 0x0003e20000100800 */
[----:B--2---:R-:W-:-:S15]  /*1373f0*/  HMMA.1688.F32.TF32 R64, R236, R86, R80 ;  /* 0x00000056ec40723c */ /* 0x004fde0000081050 */
[----:B------:R-:W-:-:S04]  /*137400*/  NOP ;  /* 0x0000000000007918 */ /* 0x000fc80000000000 */
[----:B------:R-:W-:Y:S04]  /*137410*/  STL.64 [R1+0x1c90], R64 ;  /* 0x001c904001007387 */ /* 0x000fe80000100a00 */
[----:B------:R-:W-:Y:S04]  /*137420*/  STL.64 [R1+0x1c98], R66 ;  /* 0x001c984201007387 */ /* 0x000fe80000100a00 */
[----:B------:R-:W2:Y:S04]  /*137430*/  LDL.LU.64 R86, [R1+0x8b08] ;  /* 0x008b080001567983 */ /* 0x000ea80000300a00 */
[----:B------:R-:W2:Y:S01]  /*137440*/  LDL.LU.64 R84, [R1+0x8b00] ;  /* 0x008b000001547983 */ /* 0x000ea20000300a00 */
[----:B------:R-:W-:-:S02]  /*137450*/  IMAD.X R46, R47, 0x1, R3, P0 ;  /* 0x000000012f2e7824 */ /* 0x000fc400000e0603 */
[--C-:B------:R-:W-:Y:S02]  /*137460*/  IMAD.X R36, R37, 0x1, R3.reuse, P1 ;  /* 0x0000000125247824 */ /* 0x100fe400008e0603 */
[----:B-1----:R-:W-:Y:S01]  /*137470*/  IMAD.X R17, R33, 0x1, R3, P2 ;  /* 0x0000000121117824 */ /* 0x002fe200010e0603 */
[----:B------:R1:W-:Y:S01]  /*137480*/  STL [R1+0x1880], R46 ;  /* 0x0018802e01007387 */ /* 0x0003e20000100800 */
[----:B----4-:R-:W-:-:S03]  /*137490*/  IADD3 R55, P1, PT, R50, R212, RZ ;  /* 0x000000d432377210 */ /* 0x010fc60007f3e0ff */
[----:B-1----:R-:W4:Y:S04]  /*1374a0*/  LDL.LU.64 R46, [R1+0x4698] ;  /* 0x00469800012e7983 */ /* 0x002f280000300a00 */
[----:B------:R1:W-:Y:S01]  /*1374b0*/  STL [R1+0x1884], R36 ;  /* 0x0018842401007387 */ /* 0x0003e20000100800 */
[----:B---3--:R-:W-:-:S03]  /*1374c0*/  IADD3 R54, P2, PT, R48, R212, RZ ;  /* 0x000000d430367210 */ /* 0x008fc60007f5e0ff */
[----:B-1----:R-:W3:Y:S04]  /*1374d0*/  LDL.LU.64 R36, [R1+0x4690] ;  /* 0x0046900001247983 */ /* 0x002ee80000300a00 */
[----:B------:R1:W-:Y:S04]  /*1374e0*/  STL [R1+0x1888], R17 ;  /* 0x0018881101007387 */ /* 0x0003e80000100800 */
[----:B------:R-:W3:Y:S01]  /*1374f0*/  LDL.LU.64 R32, [R1+0x4688] ;  /* 0x0046880001207983 */ /* 0x000ee20000300a00 */
[----:B-1----:R-:W-:-:S05]  /*137500*/  IADD3 R17, P0, PT, R52, R212, RZ ;  /* 0x000000d434117210 */ /* 0x002fca0007f1e0ff */
[----:B------:R1:W-:Y:S04]  /*137510*/  STL [R1+0x188c], R17 ;  /* 0x00188c1101007387 */ /* 0x0003e80000100800 */
[----:B------:R1:W-:Y:S02]  /*137520*/  STL [R1+0x1890], R55 ;  /* 0x0018903701007387 */ /* 0x0003e40000100800 */
[----:B-1----:R-:W-:Y:S02]  /*137530*/  IADD3 R17, P3, PT, R44, R212, RZ ;  /* 0x000000d42c117210 */ /* 0x002fe40007f7e0ff */
[----:B------:R1:W-:Y:S04]  /*137540*/  STL [R1+0x1894], R54 ;  /* 0x0018943601007387 */ /* 0x0003e80000100800 */
[----:B------:R2:W-:Y:S01]  /*137550*/  STL [R1+0x1898], R17 ;  /* 0x0018981101007387 */ /* 0x0005e20000100800 */
[----:B------:R-:W-:Y:S01]  /*137560*/  IMAD.MOV.U32 R55, RZ, RZ, R90 ;  /* 0x000000ffff377224 */ /* 0x000fe200078e005a */
[----:B-1----:R-:W-:Y:S01]  /*137570*/  MOV R54, R91 ;  /* 0x0000005b00367202 */ /* 0x002fe20000000f00 */
[----:B--2---:R-:W-:-:S15]  /*137580*/  HMMA.1688.F32.TF32 R64, R236, R90, R84 ;  /* 0x0000005aec40723c */ /* 0x004fde0000081054 */
[----:B------:R-:W-:-:S04]  /*137590*/  NOP ;  /* 0x0000000000007918 */ /* 0x000fc80000000000 */
[----:B------:R1:W-:Y:S04]  /*1375a0*/  STL.64 [R1+0x610], R64 ;  /* 0x0006104001007387 */ /* 0x0003e80000100a00 */
[----:B------:R-:W-:Y:S04]  /*1375b0*/  STL.64 [R1+0x618], R66 ;  /* 0x0006184201007387 */ /* 0x000fe80000100a00 */
[----:B------:R-:W2:Y:S04]  /*1375c0*/  LDL.LU.64 R90, [R1+0x8af8] ;  /* 0x008af800015a7983 */ /* 0x000ea80000300a00 */
[----:B------:R-:W2:Y:S01]  /*1375d0*/  LDL.LU.64 R88, [R1+0x8af0] ;  /* 0x008af00001587983 */ /* 0x000ea20000300a00 */
[----:B------:R-:W-:-:S02]  /*1375e0*/  IMAD.X R17, R53, 0x1, R3, P0 ;  /* 0x0000000135117824 */ /* 0x000fc400000e0603 */
[--C-:B------:R-:W-:Y:S02]  /*1375f0*/  IMAD.X R50, R51, 0x1, R3.reuse, P1 ;  /* 0x0000000133327824 */ /* 0x100fe400008e0603 */
[----:B------:R-:W-:Y:S01]  /*137600*/  IMAD.X R48, R49, 0x1, R3, P2 ;  /* 0x0000000131307824 */ /* 0x000fe200010e0603 */
[----:B------:R3:W-:Y:S01]  /*137610*/  STL [R1+0x1864], R17 ;  /* 0x0018641101007387 */ /* 0x0007e20000100800 */
[----:B----4-:R-:W-:-:S03]  /*137620*/  IADD3 R51, P0, PT, R46, R212, RZ ;  /* 0x000000d42e337210 */ /* 0x010fc60007f1e0ff */
[----:B------:R4:W-:Y:S04]  /*137630*/  STL [R1+0x1868], R50 ;  /* 0x0018683201007387 */ /* 0x0009e80000100800 */
[----:B-1----:R-:W2:Y:S01]  /*137640*/  LDL.LU.64 R64, [R1+0x4680] ;  /* 0x0046800001407983 */ /* 0x002ea20000300a00 */
[----:B---3--:R-:W-:-:S03]  /*137650*/  IMAD.X R17, R45, 0x1, R3, P3 ;  /* 0x000000012d117824 */ /* 0x008fc600018e0603 */
[----:B------:R1:W-:Y:S01]  /*137660*/  STL [R1+0x186c], R48 ;  /* 0x00186c3001007387 */ /* 0x0003e20000100800 */
[----:B----4-:R-:W-:-:S03]  /*137670*/  IADD3 R50, P1, PT, R36, R212, RZ ;  /* 0x000000d424327210 */ /* 0x010fc60007f3e0ff */
[----:B------:R-:W3:Y:S04]  /*137680*/  LDL.LU.64 R62, [R1+0x4678] ;  /* 0x00467800013e7983 */ /* 0x000ee80000300a00 */
[----:B------:R4:W-:Y:S04]  /*137690*/  STL [R1+0x1870], R17 ;  /* 0x0018701101007387 */ /* 0x0009e80000100800 */
[----:B-1----:R-:W3:Y:S04]  /*1376a0*/  LDL.LU.64 R48, [R1+0x4670] ;  /* 0x0046700001307983 */ /* 0x002ee80000300a00 */
[----:B------:R-:W3:Y:S01]  /*1376b0*/  LDL.LU.64 R44, [R1+0x4668] ;  /* 0x00466800012c7983 */ /* 0x000ee20000300a00 */
[----:B----4-:R-:W-:-:S03]  /*1376c0*/  IADD3 R17, P2, PT, R32, R212, RZ ;  /* 0x000000d420117210 */ /* 0x010fc60007f5e0ff */
[----:B------:R-:W-:Y:S01]  /*1376d0*/  STL [R1+0x1874], R51 ;  /* 0x0018743301007387 */ /* 0x000fe20000100800 */
[----:B------:R-:W-:-:S03]  /*1376e0*/  MOV R53, R94 ;  /* 0x0000005e00357202 */ /* 0x000fc60000000f00 */
[----:B------:R-:W-:Y:S01]  /*1376f0*/  STL [R1+0x1878], R50 ;  /* 0x0018783201007387 */ /* 0x000fe20000100800 */
[----:B------:R-:W-:-:S03]  /*137700*/  IMAD.MOV.U32 R52, RZ, RZ, R95 ;  /* 0x000000ffff347224 */ /* 0x000fc600078e005f */
        /* <DEDUP_REMOVED lines=10> */
[----:B------:R1:W-:Y:S04]  /*1377b0*/  STL [R1+0x1848], R46 ;  /* 0x0018482e01007387 */ /* 0x0003e80000100800 */
[----:B------:R-:W4:Y:S04]  /*1377c0*/  LDL.LU.64 R50, [R1+0x4660] ;  /* 0x0046600001327983 */ /* 0x000f280000300a00 */
[----:B------:R3:W-:Y:S04]  /*1377d0*/  STL [R1+0x184c], R36 ;  /* 0x00184c2401007387 */ /* 0x0007e80000100800 */
[----:B-1----:R-:W4:Y:S04]  /*1377e0*/  LDL.LU.64 R46, [R1+0x4658] ;  /* 0x00465800012e7983 */ /* 0x002f280000300a00 */
[----:B------:R1:W-:Y:S01]  /*1377f0*/  STL [R1+0x1850], R17 ;  /* 0x0018501101007387 */ /* 0x0003e20000100800 */
[----:B---3--:R-:W-:-:S02]  /*137800*/  IADD3 R33, P1, PT, R62, R212, RZ ;  /* 0x000000d43e217210 */ /* 0x008fc40007f3e0ff */
[-C--:B------:R-:W-:Y:S01]  /*137810*/  IADD3 R32, P2, PT, R48, R212.reuse, RZ ;  /* 0x000000d430207210 */ /* 0x080fe20007f5e0ff */
[----:B------:R-:W3:Y:S01]  /*137820*/  LDL.LU.64 R36, [R1+0x4650] ;  /* 0x0046500001247983 */ /* 0x000ee20000300a00 */
[----:B-1----:R-:W-:-:S05]  /*137830*/  IADD3 R17, P0, PT, R64, R212, RZ ;  /* 0x000000d440117210 */ /* 0x002fca0007f1e0ff */
[----:B------:R1:W-:Y:S04]  /*137840*/  STL [R1+0x1854], R17 ;  /* 0x0018541101007387 */ /* 0x0003e80000100800 */
[----:B------:R1:W-:Y:S02]  /*137850*/  STL [R1+0x1858], R33 ;  /* 0x0018582101007387 */ /* 0x0003e40000100800 */
[----:B-1----:R-:W-:Y:S02]  /*137860*/  IADD3 R17, P3, PT, R44, R212, RZ ;  /* 0x000000d42c117210 */ /* 0x002fe40007f7e0ff */
[----:B------:R1:W-:Y:S04]  /*137870*/  STL [R1+0x185c], R32 ;  /* 0x00185c2001007387 */ /* 0x0003e80000100800 */
[----:B------:R2:W-:Y:S01]  /*137880*/  STL [R1+0x1860], R17 ;  /* 0x0018601101007387 */ /* 0x0005e20000100800 */
[----:B------:R-:W-:Y:S01]  /*137890*/  MOV R33, R98 ;  /* 0x0000006200217202 */ /* 0x000fe20000000f00 */
[----:B-1----:R-:W-:Y:S01]  /*1378a0*/  IMAD.MOV.U32 R32, RZ, RZ, R99 ;  /* 0x000000ffff207224 */ /* 0x002fe200078e0063 */
        /* <DEDUP_REMOVED lines=8> */
[----:B------:R-:W-:Y:S01]  /*137930*/  IMAD.X R48, R49, 0x1, R3, P2 ;  /* 0x0000000131307824 */ /* 0x000fe200010e0603 */
[----:B------:R1:W-:Y:S04]  /*137940*/  STL [R1+0x182c], R17 ;  /* 0x00182c1101007387 */ /* 0x0003e80000100800 */
[----:B------:R3:W-:Y:S01]  /*137950*/  STL [R1+0x1830], R62 ;  /* 0x0018303e01007387 */ /* 0x0007e20000100800 */
[----:B----4-:R-:W-:-:S03]  /*137960*/  IADD3 R44, P1, PT, R46, R212, RZ ;  /* 0x000000d42e2c7210 */ /* 0x010fc60007f3e0ff */
[----:B------:R-:W4:Y:S01]  /*137970*/  LDL.LU.64 R66, [R1+0x4648] ;  /* 0x0046480001427983 */ /* 0x000f220000300a00 */
[----:B-1----:R-:W-:-:S03]  /*137980*/  IADD3.X R17, PT, PT, R45, R3, RZ, P3, !PT ;  /* 0x000000032d117210 */ /* 0x002fc60001ffe4ff */
[----:B------:R1:W-:Y:S01]  /*137990*/  STL [R1+0x1834], R48 ;  /* 0x0018343001007387 */ /* 0x0003e20000100800 */
[----:B------:R-:W-:-:S03]  /*1379a0*/  IADD3 R45, P0, PT, R50, R212, RZ ;  /* 0x000000d4322d7210 */ /* 0x000fc60007f1e0ff */
[----:B------:R-:W4:Y:S04]  /*1379b0*/  LDL.LU.64 R64, [R1+0x4640] ;  /* 0x0046400001407983 */ /* 0x000f280000300a00 */
[----:B------:R1:W-:Y:S04]  /*1379c0*/  STL [R1+0x1838], R17 ;  /* 0x0018381101007387 */ /* 0x0003e80000100800 */
[----:B---3--:R-:W3:Y:S04]  /*1379d0*/  LDL.LU.64 R62, [R1+0x4638] ;  /* 0x00463800013e7983 */ /* 0x008ee80000300a00 */
[----:B-1----:R-:W3:Y:S01]  /*1379e0*/  LDL.LU.64 R48, [R1+0x4630] ;  /* 0x0046300001307983 */ /* 0x002ee20000300a00 */
[----:B------:R-:W-:-:S03]  /*1379f0*/  IADD3 R17, P2, PT, R36, R212, RZ ;  /* 0x000000d424117210 */ /* 0x000fc60007f5e0ff */
[----:B------:R1:W-:Y:S04]  /*137a00*/  STL [R1+0x183c], R45 ;  /* 0x00183c2d01007387 */ /* 0x0003e80000100800 */
[----:B------:R1:W-:Y:S04]  /*137a10*/  STL [R1+0x1840], R44 ;  /* 0x0018402c01007387 */ /* 0x0003e80000100800 */
[----:B------:R2:W-:Y:S01]  /*137a20*/  STL [R1+0x1844], R17 ;  /* 0x0018441101007387 */ /* 0x0005e20000100800 */
[----:B-1----:R-:W-:Y:S02]  /*137a30*/  IMAD.MOV.U32 R45, RZ, RZ, R102 ;  /* 0x000000ffff2d7224 */ /* 0x002fe400078e0066 */
[----:B------:R-:W-:Y:S01]  /*137a40*/  IMAD.MOV.U32 R44, RZ, RZ, R103 ;  /* 0x000000ffff2c7224 */ /* 0x000fe200078e0067 */
[----:B--2---:R-:W-:-:S15]  /*137a50*/  HMMA.1688.F32.TF32 R68, R236, R102, R96 ;  /* 0x00000066ec44723c */ /* 0x004fde0000081060 */
[----:B------:R-:W-:-:S04]  /*137a60*/  NOP ;  /* 0x0000000000007918 */ /* 0x000fc80000000000 */
[----:B------:R-:W-:Y:S04]  /*137a70*/  STL.64 [R1+0x1c70], R68 ;  /* 0x001c704401007387 */ /* 0x000fe80000100a00 */
[----:B------:R1:W-:Y:S04]  /*137a80*/  STL.64 [R1+0x1c78], R70 ;  /* 0x001c784601007387 */ /* 0x0003e80000100a00 */
[----:B------:R-:W2:Y:S04]  /*137a90*/  LDL.LU.64 R102, [R1+0x8ac8] ;  /* 0x008ac80001667983 */ /* 0x000ea80000300a00 */
[----:B------:R-:W2:Y:S01]  /*137aa0*/  LDL.LU.64 R100, [R1+0x8ac0] ;  /* 0x008ac00001647983 */ /* 0x000ea20000300a00 */
[----:B------:R-:W-:-:S02]  /*137ab0*/  IMAD.X R50, R51, 0x1, R3, P0 ;  /* 0x0000000133327824 */ /* 0x000fc400000e0603 */
[----:B------:R-:W-:Y:S01]  /*137ac0*/  IMAD.X R46, R47, 0x1, R3, P1 ;  /* 0x000000012f2e7824 */ /* 0x000fe200008e0603 */
[----:B------:R-:W-:Y:S02]  /*137ad0*/  IADD3.X R17, PT, PT, R37, R3, RZ, P2, !PT ;  /* 0x0000000325117210 */ /* 0x000fe400017fe4ff */
[----:B------:R3:W-:Y:S04]  /*137ae0*/  STL [R1+0x17f0], R50 ;  /* 0x0017f03201007387 */ /* 0x0007e80000100800 */
[----:B-1----:R-:W2:Y:S04]  /*137af0*/  LDL.LU.64 R70, [R1+0x4628] ;  /* 0x0046280001467983 */ /* 0x002ea80000300a00 */
[----:B------:R1:W-:Y:S01]  /*137b00*/  STL [R1+0x17f4], R46 ;  /* 0x0017f42e01007387 */ /* 0x0003e20000100800 */
[----:B----4-:R-:W-:-:S02]  /*137b10*/  IADD3 R51, P1, PT, R64, R212, RZ ;  /* 0x000000d440337210 */ /* 0x010fc40007f3e0ff */
[-C--:B---3--:R-:W-:Y:S01]  /*137b20*/  IADD3 R50, P2, PT, R62, R212.reuse, RZ ;  /* 0x000000d43e327210 */ /* 0x088fe20007f5e0ff */
[----:B-1----:R-:W3:Y:S04]  /*137b30*/  LDL.LU.64 R46, [R1+0x4620] ;  /* 0x00462000012e7983 */ /* 0x002ee80000300a00 */
[----:B------:R1:W-:Y:S04]  /*137b40*/  STL [R1+0x17f8], R17 ;  /* 0x0017f81101007387 */ /* 0x0003e80000100800 */
[----:B------:R-:W4:Y:S01]  /*137b50*/  LDL.LU.64 R36, [R1+0x4618] ;  /* 0x0046180001247983 */ /* 0x000f220000300a00 */
[----:B-1----:R-:W-:-:S05]  /*137b60*/  IADD3 R17, P0, PT, R66, R212, RZ ;  /* 0x000000d442117210 */ /* 0x002fca0007f1e0ff */
[----:B------:R1:W-:Y:S04]  /*137b70*/  STL [R1+0x17fc], R17 ;  /* 0x0017fc1101007387 */ /* 0x0003e80000100800 */
[----:B------:R1:W-:Y:S02]  /*137b80*/  STL [R1+0x1820], R51 ;  /* 0x0018203301007387 */ /* 0x0003e40000100800 */
[----:B-1----:R-:W-:Y:S02]  /*137b90*/  IADD3 R17, P3, PT, R48, R212, RZ ;  /* 0x000000d430117210 */ /* 0x002fe40007f7e0ff */
[----:B------:R1:W-:Y:S04]  /*137ba0*/  STL [R1+0x1824], R50 ;  /* 0x0018243201007387 */ /* 0x0003e80000100800 */
[----:B------:R2:W-:Y:S01]  /*137bb0*/  STL [R1+0x1828], R17 ;  /* 0x0018281101007387 */ /* 0x0005e20000100800 */
[----:B------:R-:W-:-:S02]  /*137bc0*/  IMAD.MOV.U32 R51, RZ, RZ, R106 ;  /* 0x000000ffff337224 */ /* 0x000fc400078e006a */
        /* <DEDUP_REMOVED lines=8> */
[----:B------:R-:W-:Y:S01]  /*137c50*/  IMAD.X R64, R65, 0x1, R3, P1 ;  /* 0x0000000141407824 */ /* 0x000fe200008e0603 */
[----:B------:R-:W-:Y:S02]  /*137c60*/  IADD3.X R62, PT, PT, R63, R3, RZ, P2, !PT ;  /* 0x000000033f3e7210 */ /* 0x000fe400017fe4ff */
[----:B------:R1:W-:Y:S04]  /*137c70*/  STL [R1+0x17b4], R17 ;  /* 0x0017b41101007387 */ /* 0x0003e80000100800 */
[----:B------:R4:W-:Y:S01]  /*137c80*/  STL [R1+0x17b8], R64 ;  /* 0x0017b84001007387 */ /* 0x0009e20000100800 */
[----:B---3--:R-:W-:-:S03]  /*137c90*/  IADD3 R48, P1, PT, R46, R212, RZ ;  /* 0x000000d42e307210 */ /* 0x008fc60007f3e0ff */
[----:B------:R-:W3:Y:S01]  /*137ca0*/  LDL.LU.64 R68, [R1+0x4610] ;  /* 0x0046100001447983 */ /* 0x000ee20000300a00 */
[----:B-1----:R-:W-:Y:S01]  /*137cb0*/  IMAD.X R17, R49, 0x1, R3, P3 ;  /* 0x0000000131117824 */ /* 0x002fe200018e0603 */
[-C--:B------:R-:W-:Y:S02]  /*137cc0*/  IADD3 R49, P0, PT, R70, R212.reuse, RZ ;  /* 0x000000d446317210 */ /* 0x080fe40007f1e0ff */
[----:B------:R1:W-:Y:S04]  /*137cd0*/  STL [R1+0x17bc], R62 ;  /* 0x0017bc3e01007387 */ /* 0x0003e80000100800 */
[----:B------:R-:W3:Y:S04]  /*137ce0*/  LDL.LU.64 R66, [R1+0x4608] ;  /* 0x0046080001427983 */ /* 0x000ee80000300a00 */
[----:B------:R1:W-:Y:S04]  /*137cf0*/  STL [R1+0x17d0], R17 ;  /* 0x0017d01101007387 */ /* 0x0003e80000100800 */
[----:B----4-:R-:W4:Y:S04]  /*137d00*/  LDL.LU.64 R64, [R1+0x4600] ;  /* 0x0046000001407983 */ /* 0x010f280000300a00 */
[----:B-1----:R-:W3:Y:S01]  /*137d10*/  LDL.LU.64 R62, [R1+0x45f8] ;  /* 0x0045f800013e7983 */ /* 0x002ee20000300a00 */
[----:B------:R-:W-:-:S03]  /*137d20*/  IADD3 R17, P2, PT, R36, R212, RZ ;  /* 0x000000d424117210 */ /* 0x000fc60007f5e0ff */
[----:B------:R1:W-:Y:S04]  /*137d30*/  STL [R1+0x17d4], R49 ;  /* 0x0017d43101007387 */ /* 0x0003e80000100800 */
[----:B------:R1:W-:Y:S04]  /*137d40*/  STL [R1+0x17d8], R48 ;  /* 0x0017d83001007387 */ /* 0x0003e80000100800 */
[----:B------:R1:W-:Y:S02]  /*137d50*/  STL [R1+0x17dc], R17 ;  /* 0x0017dc1101007387 */ /* 0x0003e40000100800 */
[----:B-1----:R-:W-:-:S02]  /*137d60*/  IMAD.MOV.U32 R49, RZ, RZ, R110 ;  /* 0x000000ffff317224 */ /* 0x002fc400078e006e */
[----:B------:R-:W-:Y:S02]  /*137d70*/  IMAD.MOV.U32 R48, RZ, RZ, R111 ;  /* 0x000000ffff307224 */ /* 0x000fe400078e006f */
[--C-:B------:R-:W-:Y:S01]  /*137d80*/  IMAD.X R71, R71, 0x1, R3.reuse, P0 ;  /* 0x0000000147477824 */ /* 0x100fe200000e0603 */
[----:B------:R-:W-:Y:S01]  /*137d90*/  IADD3.X R70, PT, PT, R47, R3, RZ, P1, !PT ;  /* 0x000000032f467210 */ /* 0x000fe20000ffe4ff */
[----:B------:R-:W-:Y:S01]  /*137da0*/  IMAD.X R17, R37, 0x1, R3, P2 ;  /* 0x0000000125117824 */ /* 0x000fe200010e0603 */
[----:B--2---:R-:W-:-:S15]  /*137db0*/  HMMA.1688.F32.TF32 R72, R236, R110, R104 ;  /* 0x0000006eec48723c */ /* 0x004fde0000081068 */
[----:B------:R-:W-:-:S04]  /*137dc0*/  NOP ;  /* 0x0000000000007918 */ /* 0x000fc80000000000 */
[----:B------:R-:W-:Y:S04]  /*137dd0*/  STL.64 [R1+0x1f20], R72 ;  /* 0x001f204801007387 */ /* 0x000fe80000100a00 */
[----:B------:R1:W-:Y:S04]  /*137de0*/  STL.64 [R1+0x1f28], R74 ;  /* 0x001f284a01007387 */ /* 0x0003e80000100a00 */
[----:B------:R-:W2:Y:S04]  /*137df0*/  LDL.LU.64 R110, [R1+0x8aa8] ;  /* 0x008aa800016e7983 */ /* 0x000ea80000300a00 */
[----:B------:R-:W2:Y:S04]  /*137e00*/  LDL.LU.64 R108, [R1+0x8aa0] ;  /* 0x008aa000016c7983 */ /* 0x000ea80000300a00 */
[----:B------:R-:W-:Y:S04]  /*137e10*/  STL [R1+0x1570], R71 ;  /* 0x0015704701007387 */ /* 0x000fe80000100800 */
[----:B------:R-:W2:Y:S04]  /*137e20*/  LDL.LU.64 R46, [R1+0x45f0] ;  /* 0x0045f000012e7983 */ /* 0x000ea80000300a00 */
[----:B------:R3:W-:Y:S04]  /*137e30*/  STL [R1+0x1574], R70 ;  /* 0x0015744601007387 */ /* 0x0007e80000100800 */
[----:B------:R-:W2:Y:S04]  /*137e40*/  LDL.LU.64 R36, [R1+0x45e8] ;  /* 0x0045e80001247983 */ /* 0x000ea80000300a00 */
[----:B------:R4:W-:Y:S04]  /*137e50*/  STL [R1+0x1790], R17 ;  /* 0x0017901101007387 */ /* 0x0009e80000100800 */
[----:B------:R-:W2:Y:S04]  /*137e60*/  LDL.LU.64 R76, [R1+0x45e0] ;  /* 0x0045e000014c7983 */ /* 0x000ea80000300a00 */
[----:B-1----:R-:W2:Y:S01]  /*137e70*/  LDL.LU.64 R74, [R1+0x45d8] ;  /* 0x0045d800014a7983 */ /* 0x002ea20000300a00 */
[----:B---3--:R-:W-:-:S02]  /*137e80*/  IADD3 R70, P0, PT, R68, R212, RZ ;  /* 0x000000d444467210 */ /* 0x008fc40007f1e0ff */
[-C--:B------:R-:W-:Y:S02]  /*137e90*/  IADD3 R71, P1, PT, R66, R212.reuse, RZ ;  /* 0x000000d442477210 */ /* 0x080fe40007f3e0ff */
[-C--:B----4-:R-:W-:Y:S01]  /*137ea0*/  IADD3 R17, P2, PT, R64, R212.reuse, RZ ;  /* 0x000000d440117210 */ /* 0x090fe20007f5e0ff */
[----:B------:R1:W-:Y:S04]  /*137eb0*/  STL [R1+0x1794], R70 ;  /* 0x0017944601007387 */ /* 0x0003e80000100800 */
[----:B------:R-:W-:Y:S01]  /*137ec0*/  STL [R1+0x1798], R71 ;  /* 0x0017984701007387 */ /* 0x000fe20000100800 */
[----:B-1----:R-:W-:-:S03]  /*137ed0*/  IADD3 R70, P3, PT, R62, R212, RZ ;  /* 0x000000d43e467210 */ /* 0x002fc60007f7e0ff */
[----:B------:R1:W-:Y:S01]  /*137ee0*/  STL [R1+0x179c], R17 ;  /* 0x00179c1101007387 */ /* 0x0003e20000100800 */
[----:B------:R-:W-:-:S03]  /*137ef0*/  IMAD.X R66, R67, 0x1, R3, P1 ;  /* 0x0000000143427824 */ /* 0x000fc600008e0603 */
[----:B------:R-:W-:Y:S01]  /*137f00*/  STL [R1+0x17b0], R70 ;  /* 0x0017b04601007387 */ /* 0x000fe20000100800 */
[--C-:B------:R-:W-:Y:S02]  /*137f10*/  IMAD.X R64, R65, 0x1, R3.reuse, P2 ;  /* 0x0000000141407824 */ /* 0x100fe400010e0603 */
[----:B-1----:R-:W-:Y:S01]  /*137f20*/  IMAD.X R17, R69, 0x1, R3, P0 ;  /* 0x0000000145117824 */ /* 0x002fe200000e0603 */
[----:B--2---:R-:W-:-:S15]  /*137f30*/  HMMA.1688.F32.TF32 R80, R236, R214, R108 ;  /* 0x000000d6ec50723c */ /* 0x004fde000008106c */
[----:B------:R-:W-:-:S04]  /*137f40*/  NOP ;  /* 0x0000000000007918 */ /* 0x000fc80000000000 */
[----:B------:R-:W-:Y:S04]  /*137f50*/  STL.64 [R1+0x2100], R80 ;  /* 0x0021005001007387 */ /* 0x000fe80000100a00 */
[----:B------:R1:W-:Y:S04]  /*137f60*/  STL.64 [R1+0x2108], R82 ;  /* 0x0021085201007387 */ /* 0x0003e80000100a00 */
[----:B------:R2:W-:Y:S04]  /*137f70*/  STL [R1+0x1544], R17 ;  /* 0x0015441101007387 */ /* 0x0005e80000100800 */
[----:B------:R3:W-:Y:S01]  /*137f80*/  STL [R1+0x1548], R66 ;  /* 0x0015484201007387 */ /* 0x0007e20000100800 */
[----:B-1----:R-:W-:Y:S03]  /*137f90*/  HMMA.1688.F32.TF32 R80, R236, R218, R112 ;  /* 0x000000daec50723c */ /* 0x002fe60000081070 */
[----:B------:R-:W4:Y:S01]  /*137fa0*/  LDL.LU.64 R72, [R1+0x45d0] ;  /* 0x0045d00001487983 */ /* 0x000f220000300a00 */
[----:B--2---:R-:W-:-:S03]  /*137fb0*/  IADD3.X R17, PT, PT, R63, R3, RZ, P3, !PT ;  /* 0x000000033f117210 */ /* 0x004fc60001ffe4ff */
[----:B------:R-:W-:Y:S04]  /*137fc0*/  STL [R1+0x154c], R64 ;  /* 0x00154c4001007387 */ /* 0x000fe80000100800 */
[----:B------:R-:W2:Y:S01]  /*137fd0*/  LDL.LU.64 R70, [R1+0x45c8] ;  /* 0x0045c80001467983 */ /* 0x000ea20000300a00 */
[----:B------:R-:W-:-:S03]  /*137fe0*/  IADD3 R63, P0, PT, R46, R212, RZ ;  /* 0x000000d42e3f7210 */ /* 0x000fc60007f1e0ff */
[----:B------:R1:W-:Y:S04]  /*137ff0*/  STL [R1+0x1560], R17 ;  /* 0x0015601101007387 */ /* 0x0003e80000100800 */
[----:B------:R-:W2:Y:S01]  /*138000*/  LDL.LU.64 R68, [R1+0x45c0] ;  /* 0x0045c00001447983 */ /* 0x000ea20000300a00 */
[----:B------:R-:W-:-:S03]  /*138010*/  IADD3 R62, P2, PT, R76, R212, RZ ;  /* 0x000000d44c3e7210 */ /* 0x000fc60007f5e0ff */
[----:B---3--:R-:W3:Y:S01]  /*138020*/  LDL.LU.64 R66, [R1+0x45b8] ;  /* 0x0045b80001427983 */ /* 0x008ee20000300a00 */
[----:B-1----:R-:W-:-:S03]  /*138030*/  IADD3 R17, P1, PT, R36, R212, RZ ;  /* 0x000000d424117210 */ /* 0x002fc60007f3e0ff */
[----:B------:R-:W-:Y:S01]  /*138040*/  STL [R1+0x1564], R63 ;  /* 0x0015643f01007387 */ /* 0x000fe20000100800 */
[----:B------:R-:W-:-:S03]  /*138050*/  IMAD.X R46, R47, 0x1, R3, P0 ;  /* 0x000000012f2e7824 */ /* 0x000fc600000e0603 */
[----:B------:R1:W-:Y:S04]  /*138060*/  STL [R1+0x1568], R17 ;  /* 0x0015681101007387 */ /* 0x0003e80000100800 */
[----:B------:R1:W-:Y:S04]  /*138070*/  STL [R1+0x156c], R62 ;  /* 0x00156c3e01007387 */ /* 0x0003e80000100800 */
[----:B------:R-:W-:Y:S01]  /*138080*/  STL.64 [R1+0x20f0], R80 ;  /* 0x0020f05001007387 */ /* 0x000fe20000100a00 */
[----:B-1----:R-:W-:-:S03]  /*138090*/  IADD3 R17, P3, PT, R74, R212, RZ ;  /* 0x000000d44a117210 */ /* 0x002fc60007f7e0ff */
[----:B------:R-:W-:Y:S04]  /*1380a0*/  STL.64 [R1+0x20f8], R82 ;  /* 0x0020f85201007387 */ /* 0x000fe80000100a00 */
[----:B------:R-:W3:Y:S04]  /*1380b0*/  LDL.LU.64 R64, [R1+0x45b0] ;  /* 0x0045b00001407983 */ /* 0x000ee80000300a00 */
[----:B------:R-:W-:Y:S04]  /*1380c0*/  STL [R1+0x1528], R17 ;  /* 0x0015281101007387 */ /* 0x000fe80000100800 */
[----:B------:R1:W-:Y:S04]  /*1380d0*/  STL [R1+0x1508], R46 ;  /* 0x0015082e01007387 */ /* 0x0003e80000100800 */
[----:B------:R-:W3:Y:S04]  /*1380e0*/  LDL.LU.64 R62, [R1+0x45a8] ;  /* 0x0045a800013e7983 */ /* 0x000ee80000300a00 */
[----:B-1----:R-:W3:Y:S01]  /*1380f0*/  LDL.LU.64 R46, [R1+0x45a0] ;  /* 0x0045a000012e7983 */ /* 0x002ee20000300a00 */
[----:B------:R-:W-:-:S05]  /*138100*/  IMAD.X R17, R37, 0x1, R3, P1 ;  /* 0x0000000125117824 */ /* 0x000fca00008e0603 */
[----:B------:R1:W-:Y:S04]  /*138110*/  STL [R1+0x150c], R17 ;  /* 0x00150c1101007387 */ /* 0x0003e80000100800 */
[----:B------:R-:W3:Y:S01]  /*138120*/  LDL.LU.64 R36, [R1+0x4598] ;  /* 0x0045980001247983 */ /* 0x000ee20000300a00 */
[--C-:B-1----:R-:W-:Y:S02]  /*138130*/  IMAD.X R17, R77, 0x1, R3.reuse, P2 ;  /* 0x000000014d117824 */ /* 0x102fe400010e0603 */
[C---:B------:R-:W-:Y:S01]  /*138140*/  HMMA.1688.F32.TF32 R76, R236.reuse, R222, R4 ;  /* 0x000000deec4c723c */ /* 0x040fe20000081004 */
[----:B------:R-:W-:Y:S01]  /*138150*/  IMAD.X R75, R75, 0x1, R3, P3 ;  /* 0x000000014b4b7824 */ /* 0x000fe200018e0603 */
[----:B------:R-:W-:Y:S04]  /*138160*/  LDS R7, [R252+UR10+0x1f380] ;  /* 0x01f3800afc077984 */ /* 0x000fe80008000800 */
[----:B------:R2:W-:Y:S02]  /*138170*/  STL [R1+0x1520], R17 ;  /* 0x0015201101007387 */ /* 0x0005e40000100800 */
[----:B------:R-:W-:Y:S02]  /*138180*/  HMMA.1688.F32.TF32 R8, R236, R226, R8 ;  /* 0x000000e2ec08723c */ /* 0x000fe40000081008 */
[----:B------:R-:W-:Y:S01]  /*138190*/  STL [R1+0x1524], R75 ;  /* 0x0015244b01007387 */ /* 0x000fe20000100800 */
[----:B----4-:R-:W-:-:S02]  /*1381a0*/  IADD3 R74, P0, PT, R72, R212, RZ ;  /* 0x000000d4484a7210 */ /* 0x010fc40007f1e0ff */
[----:B--2---:R-:W-:-:S03]  /*1381b0*/  IADD3 R17, P1, PT, R70, R212, RZ ;  /* 0x000000d446117210 */ /* 0x004fc60007f3e0ff */
[----:B------:R-:W-:Y:S01]  /*1381c0*/  STL [R1+0x152c], R74 ;  /* 0x00152c4a01007387 */ /* 0x000fe20000100800 */
[----:B------:R-:W-:-:S03]  /*1381d0*/  IADD3.X R5, PT, PT, R73, R3, RZ, P0, !PT ;  /* 0x0000000349057210 */ /* 0x000fc600007fe4ff */
[----:B------:R-:W-:Y:S01]  /*1381e0*/  STL [R1+0x1540], R17 ;  /* 0x0015401101007387 */ /* 0x000fe20000100800 */
[----:B------:R-:W-:-:S03]  /*1381f0*/  IADD3 R4, P2, PT, R68, R212, RZ ;  /* 0x000000d444047210 */ /* 0x000fc60007f5e0ff */
[----:B------:R-:W-:Y:S01]  /*138200*/  STL.64 [R1+0x1f80], R76 ;  /* 0x001f804c01007387 */ /* 0x000fe20000100a00 */
[----:B---3--:R-:W-:-:S03]  /*138210*/  IADD3 R6, P3, PT, R66, R212, RZ ;  /* 0x000000d442067210 */ /* 0x008fc60007f7e0ff */
[----:B------:R-:W-:Y:S04]  /*138220*/  STL.64 [R1+0x1f88], R78 ;  /* 0x001f884e01007387 */ /* 0x000fe80000100a00 */
[----:B------:R1:W-:Y:S04]  /*138230*/  STL [R1+0x14c8], R4 ;  /* 0x0014c80401007387 */ /* 0x0003e80000100800 */
[----:B------:R2:W-:Y:S04]  /*138240*/  STL [R1+0x14e0], R6 ;  /* 0x0014e00601007387 */ /* 0x0005e80000100800 */
[----:B------:R3:W-:Y:S01]  /*138250*/  STL [R1+0x14ac], R5 ;  /* 0x0014ac0501007387 */ /* 0x0007e20000100800 */
[----:B-1----:R-:W-:-:S02]  /*138260*/  IMAD.X R4, R71, 0x1, R3, P1 ;  /* 0x0000000147047824 */ /* 0x002fc400008e0603 */
[----:B--2---:R-:W-:-:S03]  /*138270*/  IMAD.X R6, R69, 0x1, R3, P2 ;  /* 0x0000000145067824 */ /* 0x004fc600010e0603 */
[----:B------:R1:W-:Y:S01]  /*138280*/  STL [R1+0x14c0], R4 ;  /* 0x0014c00401007387 */ /* 0x0003e20000100800 */
[----:B---3--:R-:W-:-:S03]  /*138290*/  IMAD.X R5, R67, 0x1, R3, P3 ;  /* 0x0000000143057824 */ /* 0x008fc600018e0603 */
[----:B------:R-:W-:Y:S04]  /*1382a0*/  STL [R1+0x14c4], R6 ;  /* 0x0014c40601007387 */ /* 0x000fe80000100800 */
[----:B------:R2:W-:Y:S01]  /*1382b0*/  STL [R1+0x14cc], R5 ;  /* 0x0014cc0501007387 */ /* 0x0005e20000100800 */
[----:B-1----:R-:W-:-:S05]  /*1382c0*/  IADD3 R4, P0, PT, R64, R212, RZ ;  /* 0x000000d440047210 */ /* 0x002fca0007f1e0ff */
[----:B------:R1:W-:Y:S01]  /*1382d0*/  STL [R1+0x14e4], R4 ;  /* 0x0014e40401007387 */ /* 0x0003e20000100800 */
[----:B--2---:R-:W-:-:S03]  /*1382e0*/  IADD3 R5, P1, PT, R62, R212, RZ ;  /* 0x000000d43e057210 */ /* 0x004fc60007f3e0ff */
[----:B------:R-:W-:Y:S01]  /*1382f0*/  STL.64 [R1+0x1f60], R8 ;  /* 0x001f600801007387 */ /* 0x000fe20000100a00 */
[----:B------:R-:W-:-:S03]  /*138300*/  IADD3 R6, P2, PT, R46, R212, RZ ;  /* 0x000000d42e067210 */ /* 0x000fc60007f5e0ff */
[----:B------:R-:W-:Y:S04]  /*138310*/  STL.64 [R1+0x1f68], R10 ;  /* 0x001f680a01007387 */ /* 0x000fe80000100a00 */
[----:B------:R2:W-:Y:S04]  /*138320*/  STL [R1+0x144c], R5 ;  /* 0x00144c0501007387 */ /* 0x0005e80000100800 */
[----:B------:R-:W-:Y:S04]  /*138330*/  STL [R1+0x1464], R6 ;  /* 0x0014640601007387 */ /* 0x000fe80000100800 */
[----:B------:R-:W3:Y:S01]  /*138340*/  LDL.LU.64 R72, [R1+0x48e0] ;  /* 0x0048e00001487983 */ /* 0x000ee20000300a00 */
[----:B-1----:R-:W-:Y:S01]  /*138350*/  IADD3 R4, P3, PT, R36, R212, RZ ;  /* 0x000000d424047210 */ /* 0x002fe20007f7e0ff */
[----:B--2---:R-:W-:Y:S01]  /*138360*/  IMAD.X R5, R65, 0x1, R3, P0 ;  /* 0x0000000141057824 */ /* 0x004fe200000e0603 */
[----:B------:R-:W-:Y:S01]  /*138370*/  HMMA.1688.F32.TF32 R12, R236, R230, R12 ;  /* 0x000000e6ec0c723c */ /* 0x000fe2000008100c */
[----:B------:R-:W-:Y:S04]  /*138380*/  LDS R6, [R16+UR10+0x1f380] ;  /* 0x01f3800a10067984 */ /* 0x000fe80008000800 */
[----:B------:R1:W-:Y:S04]  /*138390*/  STL [R1+0x146c], R4 ;  /* 0x00146c0401007387 */ /* 0x0003e80000100800 */
[----:B------:R2:W-:Y:S04]  /*1383a0*/  STL [R1+0x1444], R5 ;  /* 0x0014440501007387 */ /* 0x0005e80000100800 */
[----:B------:R-:W4:Y:S01]  /*1383b0*/  LDL.LU.64 R70, [R1+0x48d8] ;  /* 0x0048d80001467983 */ /* 0x000f220000300a00 */
[----:B-1----:R-:W-:-:S03]  /*1383c0*/  IADD3.X R4, PT, PT, R63, R3, RZ, P1, !PT ;  /* 0x000000033f047210 */ /* 0x002fc60000ffe4ff */
[----:B------:R-:W4:Y:S01]  /*1383d0*/  LDL.LU.64 R62, [R1+0x48d0] ;  /* 0x0048d000013e7983 */ /* 0x000f220000300a00 */
[----:B--2---:R-:W-:-:S03]  /*1383e0*/  IMAD.X R5, R47, 0x1, R3, P2 ;  /* 0x000000012f057824 */ /* 0x004fc600010e0603 */
[----:B------:R1:W-:Y:S04]  /*1383f0*/  STL [R1+0x1448], R4 ;  /* 0x0014480401007387 */ /* 0x0003e80000100800 */
[----:B------:R-:W2:Y:S01]  /*138400*/  LDL.LU.64 R10, [R1+0x48c8] ;  /* 0x0048c800010a7983 */ /* 0x000ea20000300a00 */
[----:B-1----:R-:W-:-:S03]  /*138410*/  IMAD.X R4, R37, 0x1, R3, P3 ;  /* 0x0000000125047824 */ /* 0x002fc600018e0603 */
[----:B------:R-:W-:Y:S04]  /*138420*/  STL [R1+0x1460], R5 ;  /* 0x0014600501007387 */ /* 0x000fe80000100800 */
[----:B------:R-:W2:Y:S04]  /*138430*/  LDL.LU.64 R68, [R1+0x48c0] ;  /* 0x0048c00001447983 */ /* 0x000ea80000300a00 */
[----:B------:R-:W-:Y:S04]  /*138440*/  STL [R1+0x1468], R4 ;  /* 0x0014680401007387 */ /* 0x000fe80000100800 */
[----:B------:R-:W2:Y:S04]  /*138450*/  LDL.LU.64 R66, [R1+0x48b8] ;  /* 0x0048b80001427983 */ /* 0x000ea80000300a00 */
[----:B------:R-:W2:Y:S04]  /*138460*/  LDL.LU.64 R8, [R1+0x48b0] ;  /* 0x0048b00001087983 */ /* 0x000ea80000300a00 */
[----:B------:R-:W2:Y:S04]  /*138470*/  LDL.LU.64 R64, [R1+0x48a8] ;  /* 0x0048a80001407983 */ /* 0x000ea80000300a00 */
[----:B------:R-:W2:Y:S04]  /*138480*/  LDL.LU.64 R46, [R1+0x1778] ;  /* 0x00177800012e7983 */ /* 0x000ea80000300a00 */
[----:B------:R3:W-:Y:S04]  /*138490*/  STL.64 [R1+0x1f40], R12 ;  /* 0x001f400c01007387 */ /* 0x0007e80000100a00 */
[----:B------:R-:W-:Y:S04]  /*1384a0*/  STL.64 [R1+0x1f48], R14 ;  /* 0x001f480e01007387 */ /* 0x000fe80000100a00 */
[----:B------:R-:W-:Y:S01]  /*1384b0*/  LDS R4, [R16+UR10+0x1e380] ;  /* 0x01e3800a10047984 */ /* 0x000fe20008000800 */
[----:B------:R-:W-:-:S02]  /*1384c0*/  IMAD.MOV.U32 R37, RZ, RZ, R18 ;  /* 0x000000ffff257224 */ /* 0x000fc400078e0012 */
[----:B------:R-:W-:Y:S01]  /*1384d0*/  IMAD.MOV.U32 R36, RZ, RZ, R19 ;  /* 0x000000ffff247224 */ /* 0x000fe200078e0013 */
[----:B------:R-:W-:Y:S01]  /*1384e0*/  HMMA.1688.F32.TF32 R20, R236, R38, R20 ;  /* 0x00000026ec14723c */ /* 0x000fe20000081014 */
[----:B------:R-:W1:Y:S01]  /*1384f0*/  LDS R5, [R252+UR10+0x1e380] ;  /* 0x01e3800afc057984 */ /* 0x000e620008000800 */
[----:B---3--:R-:W-:-:S05]  /*138500*/  IADD3 R12, P0, PT, R72, R212, RZ ;  /* 0x000000d4480c7210 */ /* 0x008fca0007f1e0ff */
[----:B------:R3:W-:Y:S02]  /*138510*/  STL [R1+0x13ec], R12 ;  /* 0x0013ec0c01007387 */ /* 0x0007e40000100800 */
[----:B---3--:R-:W-:Y:S01]  /*138520*/  HMMA.1688.F32.TF32 R12, R236, R18, R40 ;  /* 0x00000012ec0c723c */ /* 0x008fe20000081028 */
[-C--:B----4-:R-:W-:Y:S02]  /*138530*/  IADD3 R17, P1, PT, R70, R212.reuse, RZ ;  /* 0x000000d446117210 */ /* 0x090fe40007f3e0ff */
[----:B------:R-:W-:-:S03]  /*138540*/  IADD3 R16, P2, PT, R62, R212, RZ ;  /* 0x000000d43e107210 */ /* 0x000fc60007f5e0ff */
[----:B------:R-:W-:Y:S04]  /*138550*/  STL [R1+0x1400], R17 ;  /* 0x0014001101007387 */ /* 0x000fe80000100800 */
[----:B------:R3:W-:Y:S09]  /*138560*/  STL [R1+0x1404], R16 ;  /* 0x0014041001007387 */ /* 0x0007f20000100800 */
[----:B------:R2:W-:Y:S04]  /*138570*/  STL.64 [R1+0x2a40], R12 ;  /* 0x002a400c01007387 */ /* 0x0005e80000100a00 */
[----:B------:R4:W-:Y:S04]  /*138580*/  STL.64 [R1+0x2a48], R14 ;  /* 0x002a480e01007387 */ /* 0x0009e80000100a00 */
[----:B------:R-:W2:Y:S04]  /*138590*/  LDL.LU.64 R18, [R1+0x8a98] ;  /* 0x008a980001127983 */ /* 0x000ea80000300a00 */
[----:B---3--:R-:W3:Y:S01]  /*1385a0*/  LDL.LU.64 R16, [R1+0x8a90] ;  /* 0x008a900001107983 */ /* 0x008ee20000300a00 */
[----:B--2---:R-:W-:-:S02]  /*1385b0*/  IADD3 R13, P3, PT, R10, R212, RZ ;  /* 0x000000d40a0d7210 */ /* 0x004fc40007f7e0ff */
[----:B----4-:R-:W-:-:S03]  /*1385c0*/  IADD3.X R14, PT, PT, R73, R3, RZ, P0, !PT ;  /* 0x00000003490e7210 */ /* 0x010fc600007fe4ff */
[----:B------:R2:W-:Y:S01]  /*1385d0*/  STL [R1+0x13a4], R13 ;  /* 0x0013a40d01007387 */ /* 0x0005e20000100800 */
[----:B------:R-:W-:-:S03]  /*1385e0*/  IMAD.X R12, R71, 0x1, R3, P1 ;  /* 0x00000001470c7824 */ /* 0x000fc600008e0603 */
[----:B------:R-:W-:Y:S01]  /*1385f0*/  STL [R1+0x1384], R14 ;  /* 0x0013840e01007387 */ /* 0x000fe20000100800 */
[----:B--2---:R-:W-:-:S03]  /*138600*/  IMAD.X R13, R63, 0x1, R3, P2 ;  /* 0x000000013f0d7824 */ /* 0x004fc600010e0603 */
[----:B------:R-:W2:Y:S04]  /*138610*/  LDL.LU.64 R62, [R1+0x48a0] ;  /* 0x0048a000013e7983 */ /* 0x000ea80000300a00 */
[----:B------:R4:W-:Y:S04]  /*138620*/  STL [R1+0x1388], R12 ;  /* 0x0013880c01007387 */ /* 0x0009e80000100800 */
[----:B------:R1:W-:Y:S04]  /*138630*/  STL [R1+0x138c], R13 ;  /* 0x00138c0d01007387 */ /* 0x0003e80000100800 */
[----:B------:R-:W2:Y:S01]  /*138640*/  LDL.LU.64 R42, [R1+0x4898] ;  /* 0x00489800012a7983 */ /* 0x000ea20000300a00 */
[----:B----4-:R-:W-:-:S03]  /*138650*/  IMAD.X R12, R11, 0x1, R3, P3 ;  /* 0x000000010b0c7824 */ /* 0x010fc600018e0603 */
[----:B------:R-:W4:Y:S04]  /*138660*/  LDL.LU.64 R10, [R1+0x4890] ;  /* 0x00489000010a7983 */ /* 0x000f280000300a00 */
[----:B------:R1:W-:Y:S04]  /*138670*/  STL [R1+0x13a0], R12 ;  /* 0x0013a00c01007387 */ /* 0x0003e80000100800 */
[----:B------:R-:W2:Y:S01]  /*138680*/  LDL.LU.64 R40, [R1+0x4888] ;  /* 0x0048880001287983 */ /* 0x000ea20000300a00 */
[-C--:B-1----:R-:W-:Y:S02]  /*138690*/  IADD3 R13, P0, PT, R68, R212.reuse, RZ ;  /* 0x000000d4440d7210 */ /* 0x082fe40007f1e0ff */
[----:B------:R-:W-:-:S03]  /*1386a0*/  IADD3 R12, P1, PT, R66, R212, RZ ;  /* 0x000000d4420c7210 */ /* 0x000fc60007f3e0ff */
[----:B------:R1:W-:Y:S01]  /*1386b0*/  STL [R1+0x13a8], R13 ;  /* 0x0013a80d01007387 */ /* 0x0003e20000100800 */
[----:B------:R-:W-:-:S03]  /*1386c0*/  IMAD.X R14, R69, 0x1, R3, P0 ;  /* 0x00000001450e7824 */ /* 0x000fc600000e0603 */
[----:B------:R1:W-:Y:S02]  /*1386d0*/  STL [R1+0x13ac], R12 ;  /* 0x0013ac0c01007387 */ /* 0x0003e40000100800 */
[-C--:B-1----:R-:W-:Y:S02]  /*1386e0*/  IADD3 R13, P2, PT, R8, R212.reuse, RZ ;  /* 0x000000d4080d7210 */ /* 0x082fe40007f5e0ff */
[----:B------:R-:W-:Y:S01]  /*1386f0*/  IADD3 R12, P3, PT, R64, R212, RZ ;  /* 0x000000d4400c7210 */ /* 0x000fe20007f7e0ff */
[----:B---3--:R-:W-:-:S15]  /*138700*/  HMMA.1688.F32.TF32 R16, R236, R34, R16 ;  /* 0x00000022ec10723c */ /* 0x008fde0000081010 */
[----:B------:R-:W-:-:S04]  /*138710*/  NOP ;  /* 0x0000000000007918 */ /* 0x000fc80000000000 */
[----:B------:R-:W-:Y:S04]  /*138720*/  STL.64 [R1+0x2c80], R16 ;  /* 0x002c801001007387 */ /* 0x000fe80000100a00 */
[----:B------:R-:W-:Y:S04]  /*138730*/  STL.64 [R1+0x2c88], R18 ;  /* 0x002c881201007387 */ /* 0x000fe80000100a00 */
[----:B------:R1:W-:Y:S04]  /*138740*/  STL [R1+0x1320], R13 ;  /* 0x0013200d01007387 */ /* 0x0003e80000100800 */
[----:B------:R3:W-:Y:S04]  /*138750*/  STL [R1+0x1330], R12 ;  /* 0x0013300c01007387 */ /* 0x0007e80000100800 */
[----:B------:R2:W-:Y:S01]  /*138760*/  STL [R1+0x1304], R14 ;  /* 0x0013040e01007387 */ /* 0x0005e20000100800 */
[----:B-1----:R-:W-:-:S03]  /*138770*/  IADD3.X R13, PT, PT, R67, R3, RZ, P1, !PT ;  /* 0x00000003430d7210 */ /* 0x002fc60000ffe4ff */
[----:B------:R-:W4:Y:S01]  /*138780*/  LDL.LU.64 R16, [R1+0x4880] ;  /* 0x0048800001107983 */ /* 0x000f220000300a00 */
[----:B---3--:R-:W-:-:S03]  /*138790*/  IMAD.X R12, R9, 0x1, R3, P2 ;  /* 0x00000001090c7824 */ /* 0x008fc600010e0603 */
[----:B------:R-:W-:Y:S04]  /*1387a0*/  STL [R1+0x1310], R13 ;  /* 0x0013100d01007387 */ /* 0x000fe80000100800 */
[----:B------:R-:W3:Y:S04]  /*1387b0*/  LDL.LU.64 R8, [R1+0x4878] ;  /* 0x0048780001087983 */ /* 0x000ee80000300a00 */
[----:B------:R1:W-:Y:S04]  /*1387c0*/  STL [R1+0x1314], R12 ;  /* 0x0013140c01007387 */ /* 0x0003e80000100800 */
[----:B--2---:R-:W2:Y:S04]  /*1387d0*/  LDL.LU.64 R14, [R1+0x4870] ;  /* 0x00487000010e7983 */ /* 0x004ea80000300a00 */
[----:B-1----:R-:W2:Y:S01]  /*1387e0*/  LDL.LU.64 R12, [R1+0x4868] ;  /* 0x00486800010c7983 */ /* 0x002ea20000300a00 */
[----:B------:R-:W-:-:S05]  /*1387f0*/  IMAD.X R18, R65, 0x1, R3, P3 ;  /* 0x0000000141127824 */ /* 0x000fca00018e0603 */
[----:B------:R1:W-:Y:S02]  /*138800*/  STL [R1+0x1324], R18 ;  /* 0x0013241201007387 */ /* 0x0003e40000100800 */
[----:B-1----:R-:W-:-:S05]  /*138810*/  IADD3 R18, P0, PT, R62, R212, RZ ;  /* 0x000000d43e127210 */ /* 0x002fca0007f1e0ff */
[----:B------:R1:W-:Y:S04]  /*138820*/  STL [R1+0x1334], R18 ;  /* 0x0013341201007387 */ /* 0x0003e80000100800 */
[----:B------:R4:W-:Y:S02]  /*138830*/  STL.64 [R1+0x2dc0], R20 ;  /* 0x002dc01401007387 */ /* 0x0009e40000100a00 */
[-C--:B----4-:R-:W-:Y:S02]  /*138840*/  IADD3 R19, P2, PT, R10, R212.reuse, RZ ;  /* 0x000000d40a137210 */ /* 0x090fe40007f5e0ff */
[----:B------:R-:W-:Y:S01]  /*138850*/  STL.64 [R1+0x2dc8], R22 ;  /* 0x002dc81601007387 */ /* 0x000fe20000100a00 */
[-C--:B-1----:R-:W-:Y:S02]  /*138860*/  IADD3 R18, P3, PT, R40, R212.reuse, RZ ;  /* 0x000000d428127210 */ /* 0x082fe40007f7e0ff */
[----:B------:R-:W-:-:S05]  /*138870*/  IADD3 R20, P1, PT, R42, R212, RZ ;  /* 0x000000d42a147210 */ /* 0x000fca0007f3e0ff */
[----:B------:R1:W-:Y:S01]  /*138880*/  STL [R1+0x12a4], R20 ;  /* 0x0012a41401007387 */ /* 0x0003e20000100800 */
[----:B------:R-:W-:Y:S03]  /*138890*/  HMMA.1688.F32.TF32 R24, R236, R46, R24 ;  /* 0x0000002eec18723c */ /* 0x000fe60000081018 */
[----:B------:R-:W-:Y:S01]  /*1388a0*/  STL [R1+0x12b4], R19 ;  /* 0x0012b41301007387 */ /* 0x000fe20000100800 */
[----:B-1----:R-:W-:-:S03]  /*1388b0*/  IADD3.X R20, PT, PT, R63, R3, RZ, P0, !PT ;  /* 0x000000033f147210 */ /* 0x002fc600007fe4ff */
[----:B------:R1:W-:Y:S04]  /*1388c0*/  STL [R1+0x12c4], R18 ;  /* 0x0012c41201007387 */ /* 0x0003e80000100800 */
[----:B------:R4:W-:Y:S01]  /*1388d0*/  STL [R1+0x1294], R20 ;  /* 0x0012941401007387 */ /* 0x0009e20000100800 */
[----:B-1----:R-:W-:-:S03]  /*1388e0*/  IMAD.X R18, R11, 0x1, R3, P2 ;  /* 0x000000010b127824 */ /* 0x002fc600010e0603 */
[----:B------:R-:W2:Y:S01]  /*1388f0*/  LDL.LU.64 R10, [R1+0x4860] ;  /* 0x00486000010a7983 */ /* 0x000ea20000300a00 */
[--C-:B------:R-:W-:Y:S02]  /*138900*/  IMAD.X R19, R43, 0x1, R3.reuse, P1 ;  /* 0x000000012b137824 */ /* 0x100fe400008e0603 */
[----:B------:R-:W-:-:S03]  /*138910*/  IMAD.X R22, R41, 0x1, R3, P3 ;  /* 0x0000000129167824 */ /* 0x000fc600018e0603 */
[----:B------:R-:W-:Y:S04]  /*138920*/  STL [R1+0x12a0], R19 ;  /* 0x0012a01301007387 */ /* 0x000fe80000100800 */
[----:B------:R1:W-:Y:S04]  /*138930*/  STL [R1+0x12b0], R18 ;  /* 0x0012b01201007387 */ /* 0x0003e80000100800 */
[----:B----4-:R-:W4:Y:S04]  /*138940*/  LDL.LU.64 R20, [R1+0x4858] ;  /* 0x0048580001147983 */ /* 0x010f280000300a00 */
[----:B-1----:R-:W4:Y:S04]  /*138950*/  LDL.LU.64 R18, [R1+0x4850] ;  /* 0x0048500001127983 */ /* 0x002f280000300a00 */
[----:B------:R1:W-:Y:S04]  /*138960*/  STL [R1+0x12c0], R22 ;  /* 0x0012c01601007387 */ /* 0x0003e80000100800 */
[----:B------:R3:W-:Y:S04]  /*138970*/  STL.64 [R1+0x2eb0], R24 ;  /* 0x002eb01801007387 */ /* 0x0007e80000100a00 */
[----:B------:R-:W-:Y:S01]  /*138980*/  STL.64 [R1+0x2eb8], R26 ;  /* 0x002eb81a01007387 */ /* 0x000fe20000100a00 */
[----:B-1----:R-:W-:-:S05]  /*138990*/  IADD3 R22, P0, PT, R16, R212, RZ ;  /* 0x000000d410167210 */ /* 0x002fca0007f1e0ff */
[----:B------:R1:W-:Y:S01]  /*1389a0*/  STL [R1+0x11d4], R22 ;  /* 0x0011d41601007387 */ /* 0x0003e20000100800 */
[-C--:B---3--:R-:W-:Y:S01]  /*1389b0*/  IADD3 R24, P1, PT, R8, R212.reuse, RZ ;  /* 0x000000d408187210 */ /* 0x088fe20007f3e0ff */
[----:B------:R-:W-:Y:S01]  /*1389c0*/  IMAD.X R17, R17, 0x1, R3, P0 ;  /* 0x0000000111117824 */ /* 0x000fe200000e0603 */
[----:B--2---:R-:W-:-:S03]  /*1389d0*/  IADD3 R23, P2, PT, R14, R212, RZ ;  /* 0x000000d40e177210 */ /* 0x004fc60007f5e0ff */
[----:B------:R-:W-:Y:S01]  /*1389e0*/  STL [R1+0x11e4], R24 ;  /* 0x0011e41801007387 */ /* 0x000fe20000100800 */
[--C-:B------:R-:W-:Y:S01]  /*1389f0*/  IMAD.X R16, R9, 0x1, R3.reuse, P1 ;  /* 0x0000000109107824 */ /* 0x100fe200008e0603 */
[----:B-1----:R-:W-:Y:S02]  /*138a00*/  IADD3 R22, P3, PT, R12, R212, RZ ;  /* 0x000000d40c167210 */ /* 0x002fe40007f7e0ff */
[----:B------:R-:W-:Y:S01]  /*138a10*/  STL [R1+0x11f4], R23 ;  /* 0x0011f41701007387 */ /* 0x000fe20000100800 */
[----:B------:R-:W-:-:S03]  /*138a20*/  IMAD.X R14, R15, 0x1, R3, P2 ;  /* 0x000000010f0e7824 */ /* 0x000fc600010e0603 */
[----:B------:R1:W-:Y:S04]  /*138a30*/  STL [R1+0x1204], R22 ;  /* 0x0012041601007387 */ /* 0x0003e80000100800 */
[----:B------:R-:W2:Y:S04]  /*138a40*/  LDL.LU.64 R8, [R1+0x44d0] ;  /* 0x0044d00001087983 */ /* 0x000ea80000300a00 */
[----:B------:R-:W-:Y:S04]  /*138a50*/  STL [R1+0x11d0], R17 ;  /* 0x0011d01101007387 */ /* 0x000fe80000100800 */
[----:B------:R3:W-:Y:S01]  /*138a60*/  STL [R1+0x11e0], R16 ;  /* 0x0011e01001007387 */ /* 0x0007e20000100800 */
[----:B-1----:R-:W-:-:S03]  /*138a70*/  IMAD.X R22, R13, 0x1, R3, P3 ;  /* 0x000000010d167824 */ /* 0x002fc600018e0603 */
[----:B---3--:R-:W3:Y:S04]  /*138a80*/  LDL.LU.64 R16, [R1+0x44c8] ;  /* 0x0044c80001107983 */ /* 0x008ee80000300a00 */
[----:B------:R1:W-:Y:S04]  /*138a90*/  STL [R1+0x11f0], R14 ;  /* 0x0011f00e01007387 */ /* 0x0003e80000100800 */
[----:B-1----:R-:W3:Y:S04]  /*138aa0*/  LDL.LU.64 R14, [R1+0x44c0] ;  /* 0x0044c000010e7983 */ /* 0x002ee80000300a00 */
[----:B------:R-:W3:Y:S01]  /*138ab0*/  LDL.LU.64 R12, [R1+0x44b8] ;  /* 0x0044b800010c7983 */ /* 0x000ee20000300a00 */
[----:B------:R-:W-:-:S02]  /*138ac0*/  IMAD.MOV.U32 R74, RZ, RZ, R225 ;  /* 0x000000ffff4a7224 */ /* 0x000fc400078e00e1 */
[----:B------:R-:W-:Y:S01]  /*138ad0*/  IMAD.MOV.U32 R75, RZ, RZ, R224 ;  /* 0x000000ffff4b7224 */ /* 0x000fe200078e00e0 */
[----:B------:R-:W-:Y:S01]  /*138ae0*/  STL [R1+0x1200], R22 ;  /* 0x0012001601007387 */ /* 0x000fe20000100800 */
[----:B------:R-:W-:-:S05]  /*138af0*/  IADD3 R24, P0, PT, R10, R212, RZ ;  /* 0x000000d40a187210 */ /* 0x000fca0007f1e0ff */
[----:B------:R1:W-:Y:S02]  /*138b00*/  STL [R1+0x1210], R24 ;  /* 0x0012101801007387 */ /* 0x0003e40000100800 */
[----:B-1----:R-:W-:Y:S01]  /*138b10*/  HMMA.1688.F32.TF32 R24, R4, R74, R116 ;  /* 0x0000004a0418723c */ /* 0x002fe20000081074 */
[----:B------:R-:W-:Y:S01]  /*138b20*/  IMAD.MOV.U32 R70, RZ, RZ, R217 ;  /* 0x000000ffff467224 */ /* 0x000fe200078e00d9 */
[----:B------:R-:W-:Y:S02]  /*138b30*/  MOV R71, R216 ;  /* 0x000000d800477202 */ /* 0x000fe40000000f00 */
[-C--:B----4-:R-:W-:Y:S02]  /*138b40*/  IADD3 R22, P1, PT, R20, R212.reuse, RZ ;  /* 0x000000d414167210 */ /* 0x090fe40007f3e0ff */
[----:B------:R-:W-:-:S03]  /*138b50*/  IADD3 R23, P2, PT, R18, R212, RZ ;  /* 0x000000d412177210 */ /* 0x000fc60007f5e0ff */
[----:B------:R1:W-:Y:S01]  /*138b60*/  STL [R1+0x1214], R22 ;  /* 0x0012141601007387 */ /* 0x0003e20000100800 */
[----:B------:R-:W-:Y:S01]  /*138b70*/  HMMA.1688.F32.TF32 R40, R4, R70, R120 ;  /* 0x000000460428723c */ /* 0x000fe20000081078 */
[--C-:B------:R-:W-:Y:S02]  /*138b80*/  IMAD.X R20, R21, 0x1, R3.reuse, P1 ;  /* 0x0000000115147824 */ /* 0x100fe400008e0603 */
[----:B------:R-:W-:Y:S01]  /*138b90*/  STL [R1+0x1220], R23 ;  /* 0x0012201701007387 */ /* 0x000fe20000100800 */
[--C-:B------:R-:W-:Y:S02]  /*138ba0*/  IMAD.X R19, R19, 0x1, R3.reuse, P2 ;  /* 0x0000000113137824 */ /* 0x100fe400010e0603 */
[----:B-1----:R-:W-:Y:S02]  /*138bb0*/  IMAD.X R22, R11, 0x1, R3, P0 ;  /* 0x000000010b167824 */ /* 0x002fe400000e0603 */
[----:B------:R-:W4:Y:S04]  /*138bc0*/  LDL.LU.64 R10, [R1+0x44b0] ;  /* 0x0044b000010a7983 */ /* 0x000f280000300a00 */
[----:B------:R1:W-:Y:S04]  /*138bd0*/  STL.64 [R1+0x2af0], R24 ;  /* 0x002af01801007387 */ /* 0x0003e80000100a00 */
[----:B------:R-:W-:Y:S04]  /*138be0*/  STL.64 [R1+0x2af8], R26 ;  /* 0x002af81a01007387 */ /* 0x000fe80000100a00 */
[----:B------:R-:W-:Y:S04]  /*138bf0*/  STL [R1+0x1178], R22 ;  /* 0x0011781601007387 */ /* 0x000fe80000100800 */
[----:B-1----:R-:W4:Y:S04]  /*138c00*/  LDL.LU.64 R24, [R1+0x44a8] ;  /* 0x0044a80001187983 */ /* 0x002f280000300a00 */
[----:B------:R1:W-:Y:S04]  /*138c10*/  STL [R1+0x117c], R20 ;  /* 0x00117c1401007387 */ /* 0x0003e80000100800 */
[----:B-1----:R-:W4:Y:S04]  /*138c20*/  LDL.LU.64 R20, [R1+0x44a0] ;  /* 0x0044a00001147983 */ /* 0x002f280000300a00 */
[----:B------:R-:W-:Y:S01]  /*138c30*/  STL [R1+0x1180], R19 ;  /* 0x0011801301007387 */ /* 0x000fe20000100800 */
[----:B--2---:R-:W-:-:S05]  /*138c40*/  IADD3 R18, P0, PT, R8, R212, RZ ;  /* 0x000000d408127210 */ /* 0x004fca0007f1e0ff */
[----:B------:R1:W-:Y:S01]  /*138c50*/  STL [R1+0x14e8], R18 ;  /* 0x0014e81201007387 */ /* 0x0003e20000100800 */
[----:B---3--:R-:W-:-:S05]  /*138c60*/  IADD3 R22, P1, PT, R16, R212, RZ ;  /* 0x000000d410167210 */ /* 0x008fca0007f3e0ff */
[----:B------:R-:W-:Y:S01]  /*138c70*/  STL [R1+0x14ec], R22 ;  /* 0x0014ec1601007387 */ /* 0x000fe20000100800 */
[-C--:B-1----:R-:W-:Y:S02]  /*138c80*/  IADD3 R18, P2, PT, R14, R212.reuse, RZ ;  /* 0x000000d40e127210 */ /* 0x082fe40007f5e0ff */
[----:B------:R-:W-:-:S03]  /*138c90*/  IADD3 R19, P3, PT, R12, R212, RZ ;  /* 0x000000d40c137210 */ /* 0x000fc60007f7e0ff */
[----:B------:R1:W-:Y:S01]  /*138ca0*/  STL [R1+0x1500], R18 ;  /* 0x0015001201007387 */ /* 0x0003e20000100800 */
[----:B------:R-:W-:-:S03]  /*138cb0*/  IMAD.X R16, R17, 0x1, R3, P1 ;  /* 0x0000000111107824 */ /* 0x000fc600008e0603 */
[----:B------:R-:W-:Y:S01]  /*138cc0*/  STL [R1+0x1504], R19 ;  /* 0x0015041301007387 */ /* 0x000fe20000100800 */
[----:B-1----:R-:W-:-:S03]  /*138cd0*/  IMAD.X R18, R9, 0x1, R3, P0 ;  /* 0x0000000109127824 */ /* 0x002fc600000e0603 */
[----:B------:R-:W2:Y:S04]  /*138ce0*/  LDL.LU.64 R8, [R1+0x4498] ;  /* 0x0044980001087983 */ /* 0x000ea80000300a00 */
[----:B------:R-:W-:Y:S04]  /*138cf0*/  STL.64 [R1+0x2ae0], R40 ;  /* 0x002ae02801007387 */ /* 0x000fe80000100a00 */
[----:B------:R-:W-:Y:S04]  /*138d00*/  STL.64 [R1+0x2ae8], R42 ;  /* 0x002ae82a01007387 */ /* 0x000fe80000100a00 */
[----:B------:R1:W-:Y:S04]  /*138d10*/  STL [R1+0x1480], R18 ;  /* 0x0014801201007387 */ /* 0x0003e80000100800 */
[----:B------:R-:W3:Y:S04]  /*138d20*/  LDL.LU.64 R22, [R1+0x4490] ;  /* 0x0044900001167983 */ /* 0x000ee80000300a00 */
[----:B-1----:R-:W3:Y:S04]  /*138d30*/  LDL.LU.64 R18, [R1+0x4488] ;  /* 0x0044880001127983 */ /* 0x002ee80000300a00 */
[----:B------:R1:W-:Y:S04]  /*138d40*/  STL [R1+0x1484], R16 ;  /* 0x0014841001007387 */ /* 0x0003e80000100800 */
[----:B-1----:R-:W3:Y:S01]  /*138d50*/  LDL.LU.64 R16, [R1+0x4480] ;  /* 0x0044800001107983 */ /* 0x002ee20000300a00 */
[----:B------:R-:W-:Y:S01]  /*138d60*/  MOV R66, R213 ;  /* 0x000000d500427202 */ /* 0x000fe20000000f00 */
[----:B------:R-:W-:-:S02]  /*138d70*/  IMAD.MOV.U32 R67, RZ, RZ, R169 ;  /* 0x000000ffff437224 */ /* 0x000fc400078e00a9 */
[----:B------:R-:W-:-:S05]  /*138d80*/  IMAD.X R14, R15, 0x1, R3, P2 ;  /* 0x000000010f0e7824 */ /* 0x000fca00010e0603 */
[----:B------:R-:W-:Y:S01]  /*138d90*/  HMMA.1688.F32.TF32 R40, R4, R66, R124 ;  /* 0x000000420428723c */ /* 0x000fe2000008107c */
[----:B------:R-:W-:Y:S01]  /*138da0*/  IMAD.X R12, R13, 0x1, R3, P3 ;  /* 0x000000010d0c7824 */ /* 0x000fe200018e0603 */
[----:B------:R4:W-:Y:S01]  /*138db0*/  STL [R1+0x1488], R14 ;  /* 0x0014880e01007387 */ /* 0x0009e20000100800 */
[----:B------:R-:W-:Y:S01]  /*138dc0*/  MOV R74, R168 ;  /* 0x000000a8004a7202 */ /* 0x000fe20000000f00 */
[----:B------:R-:W-:Y:S02]  /*138dd0*/  IMAD.MOV.U32 R75, RZ, RZ, R165 ;  /* 0x000000ffff4b7224 */ /* 0x000fe400078e00a5 */
[----:B------:R1:W-:Y:S01]  /*138de0*/  STL [R1+0x148c], R12 ;  /* 0x00148c0c01007387 */ /* 0x0003e20000100800 */
[-C--:B----4-:R-:W-:Y:S02]  /*138df0*/  IADD3 R14, P0, PT, R10, R212.reuse, RZ ;  /* 0x000000d40a0e7210 */ /* 0x090fe40007f1e0ff */
[----:B------:R-:W-:-:S03]  /*138e00*/  IADD3 R13, P1, PT, R24, R212, RZ ;  /* 0x000000d4180d7210 */ /* 0x000fc60007f3e0ff */
[----:B------:R4:W-:Y:S01]  /*138e10*/  STL [R1+0x14a0], R14 ;  /* 0x0014a00e01007387 */ /* 0x0009e20000100800 */
[----:B------:R-:W-:Y:S03]  /*138e20*/  HMMA.1688.F32.TF32 R72, R4, R74, R128 ;  /* 0x0000004a0448723c */ /* 0x000fe60000081080 */
[----:B------:R-:W-:Y:S01]  /*138e30*/  STL [R1+0x14a4], R13 ;  /* 0x0014a40d01007387 */ /* 0x000fe20000100800 */
[----:B-1----:R-:W-:-:S03]  /*138e40*/  IADD3 R12, P2, PT, R20, R212, RZ ;  /* 0x000000d4140c7210 */ /* 0x002fc60007f5e0ff */
[----:B----4-:R-:W4:Y:S01]  /*138e50*/  LDL.LU.64 R14, [R1+0x4478] ;  /* 0x00447800010e7983 */ /* 0x010f220000300a00 */
[----:B------:R-:W-:-:S03]  /*138e60*/  IMAD.X R26, R11, 0x1, R3, P0 ;  /* 0x000000010b1a7824 */ /* 0x000fc600000e0603 */
[----:B------:R1:W-:Y:S01]  /*138e70*/  STL [R1+0x14a8], R12 ;  /* 0x0014a80c01007387 */ /* 0x0003e20000100800 */
[--C-:B------:R-:W-:Y:S02]  /*138e80*/  IMAD.X R24, R25, 0x1, R3.reuse, P1 ;  /* 0x0000000119187824 */ /* 0x100fe400008e0603 */
[----:B------:R-:W-:Y:S02]  /*138e90*/  IMAD.X R20, R21, 0x1, R3, P2 ;  /* 0x0000000115147824 */ /* 0x000fe400010e0603 */
[----:B------:R-:W-:Y:S01]  /*138ea0*/  IMAD.MOV.U32 R67, RZ, RZ, R2 ;  /* 0x000000ffff437224 */ /* 0x000fe200078e0002 */
[----:B-1----:R-:W4:Y:S04]  /*138eb0*/  LDL.LU.64 R12, [R1+0x4470] ;  /* 0x00447000010c7983 */ /* 0x002f280000300a00 */
[----:B------:R-:W-:Y:S04]  /*138ec0*/  STL.64 [R1+0x2ad0], R40 ;  /* 0x002ad02801007387 */ /* 0x000fe80000100a00 */
[----:B------:R-:W-:Y:S04]  /*138ed0*/  STL.64 [R1+0x2ad8], R42 ;  /* 0x002ad82a01007387 */ /* 0x000fe80000100a00 */
[----:B------:R-:W4:Y:S04]  /*138ee0*/  LDL.LU.64 R10, [R1+0x4468] ;  /* 0x00446800010a7983 */ /* 0x000f280000300a00 */
[----:B------:R-:W-:Y:S04]  /*138ef0*/  STL [R1+0x1408], R26 ;  /* 0x0014081a01007387 */ /* 0x000fe80000100800 */
[----:B------:R-:W-:Y:S04]  /*138f00*/  STL [R1+0x140c], R24 ;  /* 0x00140c1801007387 */ /* 0x000fe80000100800 */
[----:B------:R1:W-:Y:S01]  /*138f10*/  STL [R1+0x1420], R20 ;  /* 0x0014201401007387 */ /* 0x0003e20000100800 */
[----:B--2---:R-:W-:-:S05]  /*138f20*/  IADD3 R2, P0, PT, R8, R212, RZ ;  /* 0x000000d408027210 */ /* 0x004fca0007f1e0ff */
[----:B------:R2:W-:Y:S01]  /*138f30*/  STL [R1+0x1424], R2 ;  /* 0x0014240201007387 */ /* 0x0005e20000100800 */
[-C--:B---3--:R-:W-:Y:S02]  /*138f40*/  IADD3 R21, P1, PT, R22, R212.reuse, RZ ;  /* 0x000000d416157210 */ /* 0x088fe40007f3e0ff */
[----:B-1----:R-:W-:-:S03]  /*138f50*/  IADD3 R20, P2, PT, R18, R212, RZ ;  /* 0x000000d412147210 */ /* 0x002fc60007f5e0ff */
[----:B------:R-:W-:Y:S04]  /*138f60*/  STL [R1+0x1428], R21 ;  /* 0x0014281501007387 */ /* 0x000fe80000100800 */
[----:B------:R-:W-:Y:S04]  /*138f70*/  STL [R1+0x142c], R20 ;  /* 0x00142c1401007387 */ /* 0x000fe80000100800 */
[----:B------:R-:W3:Y:S01]  /*138f80*/  LDL.LU.64 R40, [R1+0x4460] ;  /* 0x0044600001287983 */ /* 0x000ee20000300a00 */
[----:B--2---:R-:W-:-:S05]  /*138f90*/  IADD3 R2, P3, PT, R16, R212, RZ ;  /* 0x000000d410027210 */ /* 0x004fca0007f7e0ff */
[----:B------:R1:W-:Y:S04]  /*138fa0*/  STL [R1+0x1440], R2 ;  /* 0x0014400201007387 */ /* 0x0003e80000100800 */
[----:B------:R-:W2:Y:S04]  /*138fb0*/  LDL.LU.64 R24, [R1+0x4458] ;  /* 0x0044580001187983 */ /* 0x000ea80000300a00 */
[----:B------:R-:W-:Y:S01]  /*138fc0*/  STL.64 [R1+0x2ac0], R72 ;  /* 0x002ac04801007387 */ /* 0x000fe20000100a00 */
[----:B-1----:R-:W-:-:S03]  /*138fd0*/  IMAD.X R2, R9, 0x1, R3, P0 ;  /* 0x0000000109027824 */ /* 0x002fc600000e0603 */
[----:B------:R-:W-:Y:S04]  /*138fe0*/  STL.64 [R1+0x2ac8], R74 ;  /* 0x002ac84a01007387 */ /* 0x000fe80000100a00 */
[----:B------:R-:W2:Y:S04]  /*138ff0*/  LDL.LU.64 R20, [R1+0x4450] ;  /* 0x0044500001147983 */ /* 0x000ea80000300a00 */
[----:B------:R-:W2:Y:S01]  /*139000*/  LDL.LU.64 R8, [R1+0x4448] ;  /* 0x0044480001087983 */ /* 0x000ea20000300a00 */
[----:B------:R-:W-:Y:S01]  /*139010*/  MOV R70, R164 ;  /* 0x000000a400467202 */ /* 0x000fe20000000f00 */
[----:B------:R-:W-:-:S02]  /*139020*/  IMAD.MOV.U32 R71, RZ, RZ, R157 ;  /* 0x000000ffff477224 */ /* 0x000fc400078e009d */
[--C-:B------:R-:W-:Y:S01]  /*139030*/  IMAD.X R22, R23, 0x1, R3.reuse, P1 ;  /* 0x0000000117167824 */ /* 0x100fe200008e0603 */
[----:B------:R-:W-:Y:S04]  /*139040*/  STL [R1+0x13c0], R2 ;  /* 0x0013c00201007387 */ /* 0x000fe80000100800 */
[----:B------:R1:W-:Y:S01]  /*139050*/  STL [R1+0x13c4], R22 ;  /* 0x0013c41601007387 */ /* 0x0003e20000100800 */
[----:B------:R-:W-:Y:S01]  /*139060*/  HMMA.1688.F32.TF32 R68, R4, R70, R132 ;  /* 0x000000460444723c */ /* 0x000fe20000081084 */
[----:B------:R-:W-:Y:S02]  /*139070*/  IADD3.X R18, PT, PT, R19, R3, RZ, P2, !PT ;  /* 0x0000000313127210 */ /* 0x000fe400017fe4ff */
[----:B-1----:R-:W2:Y:S01]  /*139080*/  LDL.LU.64 R22, [R1+0x4440] ;  /* 0x0044400001167983 */ /* 0x002ea20000300a00 */
[----:B------:R-:W-:Y:S01]  /*139090*/  IMAD.X R2, R17, 0x1, R3, P3 ;  /* 0x0000000111027824 */ /* 0x000fe200018e0603 */
[----:B----4-:R-:W-:-:S02]  /*1390a0*/  IADD3 R17, P0, PT, R14, R212, RZ ;  /* 0x000000d40e117210 */ /* 0x010fc40007f1e0ff */
[----:B------:R-:W-:Y:S01]  /*1390b0*/  STL [R1+0x13c8], R18 ;  /* 0x0013c81201007387 */ /* 0x000fe20000100800 */
[----:B------:R-:W-:-:S03]  /*1390c0*/  IADD3 R16, P1, PT, R12, R212, RZ ;  /* 0x000000d40c107210 */ /* 0x000fc60007f3e0ff */
[----:B------:R1:W-:Y:S01]  /*1390d0*/  STL [R1+0x13cc], R2 ;  /* 0x0013cc0201007387 */ /* 0x0003e20000100800 */
[----:B------:R-:W-:-:S03]  /*1390e0*/  IMAD.X R14, R15, 0x1, R3, P0 ;  /* 0x000000010f0e7824 */ /* 0x000fc600000e0603 */
[----:B------:R-:W-:Y:S01]  /*1390f0*/  STL [R1+0x13e0], R17 ;  /* 0x0013e01101007387 */ /* 0x000fe20000100800 */
[----:B------:R-:W-:-:S03]  /*139100*/  IMAD.X R12, R13, 0x1, R3, P1 ;  /* 0x000000010d0c7824 */ /* 0x000fc600008e0603 */
[----:B------:R4:W-:Y:S01]  /*139110*/  STL [R1+0x13e4], R16 ;  /* 0x0013e41001007387 */ /* 0x0009e20000100800 */
[----:B-1----:R-:W-:-:S03]  /*139120*/  IADD3 R2, P2, PT, R10, R212, RZ ;  /* 0x000000d40a027210 */ /* 0x002fc60007f5e0ff */
[----:B------:R-:W2:Y:S04]  /*139130*/  LDL.LU.64 R18, [R1+0x4438] ;  /* 0x0044380001127983 */ /* 0x000ea80000300a00 */
[----:B------:R1:W-:Y:S04]  /*139140*/  STL [R1+0x13e8], R2 ;  /* 0x0013e80201007387 */ /* 0x0003e80000100800 */
[----:B----4-:R-:W4:Y:S04]  /*139150*/  LDL.LU.64 R16, [R1+0x4430] ;  /* 0x0044300001107983 */ /* 0x010f280000300a00 */
[----:B------:R-:W-:Y:S01]  /*139160*/  STL.64 [R1+0x2ab0], R68 ;  /* 0x002ab04401007387 */ /* 0x000fe20000100a00 */
[----:B-1----:R-:W-:-:S03]  /*139170*/  IMAD.X R2, R11, 0x1, R3, P2 ;  /* 0x000000010b027824 */ /* 0x002fc600010e0603 */
[----:B------:R-:W-:Y:S04]  /*139180*/  STL.64 [R1+0x2ab8], R70 ;  /* 0x002ab84601007387 */ /* 0x000fe80000100a00 */
[----:B------:R1:W-:Y:S04]  /*139190*/  STL [R1+0x1340], R14 ;  /* 0x0013400e01007387 */ /* 0x0003e80000100800 */
[----:B-1----:R-:W4:Y:S04]  /*1391a0*/  LDL.LU.64 R14, [R1+0x4428] ;  /* 0x00442800010e7983 */ /* 0x002f280000300a00 */
[----:B------:R1:W-:Y:S04]  /*1391b0*/  STL [R1+0x1344], R12 ;  /* 0x0013440c01007387 */ /* 0x0003e80000100800 */
[----:B-1----:R-:W4:Y:S04]  /*1391c0*/  LDL.LU.64 R12, [R1+0x4420] ;  /* 0x00442000010c7983 */ /* 0x002f280000300a00 */
[----:B------:R3:W-:Y:S02]  /*1391d0*/  STL [R1+0x1350], R2 ;  /* 0x0013500201007387 */ /* 0x0007e40000100800 */
[----:B---3--:R-:W-:-:S05]  /*1391e0*/  IADD3 R2, P0, PT, R40, R212, RZ ;  /* 0x000000d428027210 */ /* 0x008fca0007f1e0ff */
[----:B------:R1:W-:Y:S01]  /*1391f0*/  STL [R1+0x1354], R2 ;  /* 0x0013540201007387 */ /* 0x0003e20000100800 */
[----:B--2---:R-:W-:-:S05]  /*139200*/  IADD3 R11, P1, PT, R24, R212, RZ ;  /* 0x000000d4180b7210 */ /* 0x004fca0007f3e0ff */
[----:B------:R-:W-:Y:S01]  /*139210*/  STL [R1+0x1360], R11 ;  /* 0x0013600b01007387 */ /* 0x000fe20000100800 */
[-C--:B------:R-:W-:Y:S02]  /*139220*/  IADD3 R10, P2, PT, R20, R212.reuse, RZ ;  /* 0x000000d4140a7210 */ /* 0x080fe40007f5e0ff */
[----:B-1----:R-:W-:-:S03]  /*139230*/  IADD3 R2, P3, PT, R8, R212, RZ ;  /* 0x000000d408027210 */ /* 0x002fc60007f7e0ff */
[----:B------:R1:W-:Y:S04]  /*139240*/  STL [R1+0x1364], R10 ;  /* 0x0013640a01007387 */ /* 0x0003e80000100800 */
[----:B-1----:R-:W2:Y:S04]  /*139250*/  LDL.LU.64 R10, [R1+0x4418] ;  /* 0x00441800010a7983 */ /* 0x002ea80000300a00 */
[----:B------:R1:W-:Y:S04]  /*139260*/  STL [R1+0x1380], R2 ;  /* 0x0013800201007387 */ /* 0x0003e80000100800 */
[----:B------:R-:W3:Y:S01]  /*139270*/  LDL.LU.64 R26, [R1+0x4410] ;  /* 0x00441000011a7983 */ /* 0x000ee20000300a00 */
[----:B------:R-:W-:-:S07]  /*139280*/  MOV R66, R156 ;  /* 0x0000009c00427202 */ /* 0x000fce0000000f00 */
[----:B------:R-:W-:Y:S01]  /*139290*/  HMMA.1688.F32.TF32 R64, R4, R66, R136 ;  /* 0x000000420440723c */ /* 0x000fe20000081088 */
[----:B------:R-:W-:Y:S01]  /*1392a0*/  IADD3.X R40, PT, PT, R41, R3, RZ, P0, !PT ;  /* 0x0000000329287210 */ /* 0x000fe200007fe4ff */
[--C-:B-1----:R-:W-:Y:S02]  /*1392b0*/  IMAD.X R2, R25, 0x1, R3.reuse, P1 ;  /* 0x0000000119027824 */ /* 0x102fe400008e0603 */
[----:B------:R-:W-:-:S15]  /*1392c0*/  IMAD.X R20, R21, 0x1, R3, P2 ;  /* 0x0000000115147824 */ /* 0x000fde00010e0603 */
[----:B------:R-:W-:Y:S04]  /*1392d0*/  STL.64 [R1+0x2aa0], R64 ;  /* 0x002aa04001007387 */ /* 0x000fe80000100a00 */
[----:B------:R-:W-:Y:S04]  /*1392e0*/  STL.64 [R1+0x2aa8], R66 ;  /* 0x002aa84201007387 */ /* 0x000fe80000100a00 */
[----:B------:R1:W-:Y:S04]  /*1392f0*/  STL [R1+0x12d0], R40 ;  /* 0x0012d02801007387 */ /* 0x0003e80000100800 */
[----:B------:R-:W3:Y:S04]  /*139300*/  LDL.LU.64 R24, [R1+0x4408] ;  /* 0x0044080001187983 */ /* 0x000ee80000300a00 */
[----:B------:R1:W-:Y:S02]  /*139310*/  STL [R1+0x12d4], R2 ;  /* 0x0012d40201007387 */ /* 0x0003e40000100800 */
[----:B-1----:R-:W-:-:S02]  /*139320*/  IADD3 R40, P0, PT, R22, R212, RZ ;  /* 0x000000d416287210 */ /* 0x002fc40007f1e0ff */
[----:B------:R1:W-:Y:S01]  /*139330*/  STL [R1+0x12e0], R20 ;  /* 0x0012e01401007387 */ /* 0x0003e20000100800 */
[----:B------:R-:W-:-:S03]  /*139340*/  IMAD.X R2, R9, 0x1, R3, P3 ;  /* 0x0000000109027824 */ /* 0x000fc600018e0603 */
[----:B-1----:R-:W3:Y:S04]  /*139350*/  LDL.LU.64 R20, [R1+0x4400] ;  /* 0x0044000001147983 */ /* 0x002ee80000300a00 */
[----:B------:R-:W3:Y:S04]  /*139360*/  LDL.LU.64 R8, [R1+0x43f8] ;  /* 0x0043f80001087983 */ /* 0x000ee80000300a00 */
[----:B------:R-:W-:Y:S04]  /*139370*/  STL [R1+0x12e4], R2 ;  /* 0x0012e40201007387 */ /* 0x000fe80000100800 */
[----:B------:R1:W-:Y:S02]  /*139380*/  STL [R1+0x12f0], R40 ;  /* 0x0012f02801007387 */ /* 0x0003e40000100800 */
[----:B-1----:R-:W-:Y:S01]  /*139390*/  HMMA.1688.F32.TF32 R40, R4, R234, R140 ;  /* 0x000000ea0428723c */ /* 0x002fe2000008108c */
[----:B------:R-:W-:-:S02]  /*1393a0*/  IADD3 R62, P1, PT, R18, R212, RZ ;  /* 0x000000d4123e7210 */ /* 0x000fc40007f3e0ff */
[----:B----4-:R-:W-:Y:S01]  /*1393b0*/  IADD3 R2, P2, PT, R16, R212, RZ ;  /* 0x000000d410027210 */ /* 0x010fe20007f5e0ff */
[--C-:B------:R-:W-:Y:S01]  /*1393c0*/  IMAD.X R23, R23, 0x1, R3.reuse, P0 ;  /* 0x0000000117177824 */ /* 0x100fe200000e0603 */
[----:B------:R-:W-:Y:S01]  /*1393d0*/  IADD3.X R22, PT, PT, R19, R3, RZ, P1, !PT ;  /* 0x0000000313167210 */ /* 0x000fe20000ffe4ff */
[----:B------:R-:W-:Y:S04]  /*1393e0*/  STL [R1+0x12f4], R62 ;  /* 0x0012f43e01007387 */ /* 0x000fe80000100800 */
[----:B------:R1:W-:Y:S09]  /*1393f0*/  STL [R1+0x1300], R2 ;  /* 0x0013000201007387 */ /* 0x0003f20000100800 */
[----:B------:R-:W-:Y:S01]  /*139400*/  STL.64 [R1+0x2a90], R40 ;  /* 0x002a902801007387 */ /* 0x000fe20000100a00 */
[----:B-1----:R-:W-:-:S03]  /*139410*/  IMAD.X R2, R17, 0x1, R3, P2 ;  /* 0x0000000111027824 */ /* 0x002fc600010e0603 */
[----:B------:R-:W-:Y:S04]  /*139420*/  STL.64 [R1+0x2a98], R42 ;  /* 0x002a982a01007387 */ /* 0x000fe80000100a00 */
[----:B------:R1:W-:Y:S04]  /*139430*/  STL [R1+0x1260], R23 ;  /* 0x0012601701007387 */ /* 0x0003e80000100800 */
[----:B------:R-:W4:Y:S04]  /*139440*/  LDL.LU.64 R18, [R1+0x43f0] ;  /* 0x0043f00001127983 */ /* 0x000f280000300a00 */
[----:B------:R-:W-:Y:S04]  /*139450*/  STL [R1+0x1264], R22 ;  /* 0x0012641601007387 */ /* 0x000fe80000100800 */
[----:B------:R-:W4:Y:S04]  /*139460*/  LDL.LU.64 R16, [R1+0x43e8] ;  /* 0x0043e80001107983 */ /* 0x000f280000300a00 */
[----:B------:R1:W-:Y:S02]  /*139470*/  STL [R1+0x1270], R2 ;  /* 0x0012700201007387 */ /* 0x0003e40000100800 */
[----:B-1----:R-:W-:-:S02]  /*139480*/  IADD3 R23, P1, PT, R12, R212, RZ ;  /* 0x000000d40c177210 */ /* 0x002fc40007f3e0ff */
[----:B------:R-:W-:-:S05]  /*139490*/  IADD3 R2, P0, PT, R14, R212, RZ ;  /* 0x000000d40e027210 */ /* 0x000fca0007f1e0ff */
[----:B------:R3:W-:Y:S04]  /*1394a0*/  STL [R1+0x1274], R2 ;  /* 0x0012740201007387 */ /* 0x0007e80000100800 */
[----:B------:R-:W-:Y:S01]  /*1394b0*/  STL [R1+0x1280], R23 ;  /* 0x0012801701007387 */ /* 0x000fe20000100800 */
[----:B--2---:R-:W-:-:S05]  /*1394c0*/  IADD3 R22, P2, PT, R10, R212, RZ ;  /* 0x000000d40a167210 */ /* 0x004fca0007f5e0ff */
[----:B------:R1:W-:Y:S01]  /*1394d0*/  STL [R1+0x1284], R22 ;  /* 0x0012841601007387 */ /* 0x0003e20000100800 */
[----:B---3--:R-:W-:-:S03]  /*1394e0*/  IADD3 R2, P3, PT, R26, R212, RZ ;  /* 0x000000d41a027210 */ /* 0x008fc60007f7e0ff */
[----:B------:R-:W2:Y:S04]  /*1394f0*/  LDL.LU.64 R42, [R1+0x43e0] ;  /* 0x0043e000012a7983 */ /* 0x000ea80000300a00 */
[----:B------:R3:W-:Y:S04]  /*139500*/  STL [R1+0x1290], R2 ;  /* 0x0012900201007387 */ /* 0x0007e80000100800 */
[----:B-1----:R-:W2:Y:S01]  /*139510*/  LDL.LU.64 R22, [R1+0x43d8] ;  /* 0x0043d80001167983 */ /* 0x002ea20000300a00 */
[----:B------:R-:W-:Y:S01]  /*139520*/  HMMA.1688.F32.TF32 R64, R4, R246, R144 ;  /* 0x000000f60440723c */ /* 0x000fe20000081090 */
[----:B------:R-:W-:-:S02]  /*139530*/  IMAD.X R40, R15, 0x1, R3, P0 ;  /* 0x000000010f287824 */ /* 0x000fc400000e0603 */
[----:B---3--:R-:W-:Y:S01]  /*139540*/  IMAD.X R2, R13, 0x1, R3, P1 ;  /* 0x000000010d027824 */ /* 0x008fe200008e0603 */
[----:B------:R-:W-:-:S15]  /*139550*/  IADD3.X R26, PT, PT, R27, R3, RZ, P3, !PT ;  /* 0x000000031b1a7210 */ /* 0x000fde0001ffe4ff */
[----:B------:R-:W-:Y:S04]  /*139560*/  STL.64 [R1+0x2a80], R64 ;  /* 0x002a804001007387 */ /* 0x000fe80000100a00 */
[----:B------:R1:W-:Y:S04]  /*139570*/  STL.64 [R1+0x2a88], R66 ;  /* 0x002a884201007387 */ /* 0x0003e80000100a00 */
[----:B------:R-:W3:Y:S04]  /*139580*/  LDL.LU.64 R14, [R1+0x43d0] ;  /* 0x0043d000010e7983 */ /* 0x000ee80000300a00 */
[----:B------:R-:W-:Y:S01]  /*139590*/  STL [R1+0x1224], R40 ;  /* 0x0012242801007387 */ /* 0x000fe20000100800 */
[----:B-1----:R-:W-:Y:S03]  /*1395a0*/  HMMA.1688.F32.TF32 R64, R4, R250, R148 ;  /* 0x000000fa0440723c */ /* 0x002fe60000081094 */
[----:B------:R-:W3:Y:S04]  /*1395b0*/  LDL.LU.64 R12, [R1+0x43c8] ;  /* 0x0043c800010c7983 */ /* 0x000ee80000300a00 */
[----:B------:R1:W-:Y:S01]  /*1395c0*/  STL [R1+0x1230], R2 ;  /* 0x0012300201007387 */ /* 0x0003e20000100800 */
[----:B------:R-:W-:Y:S01]  /*1395d0*/  IADD3 R27, P0, PT, R24, R212, RZ ;  /* 0x000000d4181b7210 */ /* 0x000fe20007f1e0ff */
[----:B-1----:R-:W-:-:S02]  /*1395e0*/  IMAD.X R2, R11, 0x1, R3, P2 ;  /* 0x000000010b027824 */ /* 0x002fc400010e0603 */
[----:B------:R-:W3:Y:S04]  /*1395f0*/  LDL.LU.64 R10, [R1+0x43c0] ;  /* 0x0043c000010a7983 */ /* 0x000ee80000300a00 */
[----:B------:R1:W-:Y:S04]  /*139600*/  STL [R1+0x1234], R2 ;  /* 0x0012340201007387 */ /* 0x0003e80000100800 */
[----:B------:R1:W-:Y:S02]  /*139610*/  STL [R1+0x1240], R26 ;  /* 0x0012401a01007387 */ /* 0x0003e40000100800 */
[----:B-1----:R-:W-:-:S02]  /*139620*/  IADD3 R2, P1, PT, R20, R212, RZ ;  /* 0x000000d414027210 */ /* 0x002fc40007f3e0ff */
[----:B------:R-:W-:Y:S01]  /*139630*/  STL [R1+0x1244], R27 ;  /* 0x0012441b01007387 */ /* 0x000fe20000100800 */
[----:B------:R-:W-:-:S03]  /*139640*/  IADD3 R26, P2, PT, R8, R212, RZ ;  /* 0x000000d4081a7210 */ /* 0x000fc60007f5e0ff */
[----:B------:R1:W-:Y:S01]  /*139650*/  STL [R1+0x1250], R2 ;  /* 0x0012500201007387 */ /* 0x0003e20000100800 */
[----:B------:R-:W-:-:S03]  /*139660*/  IMAD.X R20, R21, 0x1, R3, P1 ;  /* 0x0000000115147824 */ /* 0x000fc600008e0603 */
[----:B------:R1:W-:Y:S04]  /*139670*/  STL [R1+0x1254], R26 ;  /* 0x0012541a01007387 */ /* 0x0003e80000100800 */
[----:B------:R-:W3:Y:S01]  /*139680*/  LDL.LU.64 R40, [R1+0x43b8] ;  /* 0x0043b80001287983 */ /* 0x000ee20000300a00 */
[----:B-1----:R-:W-:-:S03]  /*139690*/  IMAD.X R2, R25, 0x1, R3, P0 ;  /* 0x0000000119027824 */ /* 0x002fc600000e0603 */
[----:B------:R-:W-:Y:S04]  /*1396a0*/  STL.64 [R1+0x2a70], R64 ;  /* 0x002a704001007387 */ /* 0x000fe80000100a00 */
[----:B------:R1:W-:Y:S04]  /*1396b0*/  STL.64 [R1+0x2a78], R66 ;  /* 0x002a784201007387 */ /* 0x0003e80000100a00 */
[----:B------:R4:W-:Y:S04]  /*1396c0*/  STL [R1+0x1194], R2 ;  /* 0x0011940201007387 */ /* 0x0009e80000100800 */
[----:B------:R-:W3:Y:S01]  /*1396d0*/  LDL.LU.64 R26, [R1+0x43b0] ;  /* 0x0043b000011a7983 */ /* 0x000ee20000300a00 */
[----:B-1----:R-:W-:Y:S01]  /*1396e0*/  HMMA.1688.F32.TF32 R64, R4, R158, R152 ;  /* 0x0000009e0440723c */ /* 0x002fe20000081098 */
[----:B----4-:R-:W-:-:S02]  /*1396f0*/  IMAD.X R2, R9, 0x1, R3, P2 ;  /* 0x0000000109027824 */ /* 0x010fc400010e0603 */
[----:B------:R1:W-:Y:S04]  /*139700*/  STL [R1+0x11a0], R20 ;  /* 0x0011a01401007387 */ /* 0x0003e80000100800 */
[----:B------:R-:W4:Y:S04]  /*139710*/  LDL.LU.64 R24, [R1+0x43a8] ;  /* 0x0043a80001187983 */ /* 0x000f280000300a00 */
[----:B------:R1:W-:Y:S01]  /*139720*/  STL [R1+0x11a4], R2 ;  /* 0x0011a40201007387 */ /* 0x0003e20000100800 */
[----:B------:R-:W-:-:S03]  /*139730*/  IADD3 R9, P1, PT, R16, R212, RZ ;  /* 0x000000d410097210 */ /* 0x000fc60007f3e0ff */
[----:B-1----:R-:W4:Y:S01]  /*139740*/  LDL.LU.64 R20, [R1+0x43a0] ;  /* 0x0043a00001147983 */ /* 0x002f220000300a00 */
[----:B------:R-:W-:-:S05]  /*139750*/  IADD3 R2, P0, PT, R18, R212, RZ ;  /* 0x000000d412027210 */ /* 0x000fca0007f1e0ff */
[----:B------:R1:W-:Y:S04]  /*139760*/  STL [R1+0x11b0], R2 ;  /* 0x0011b00201007387 */ /* 0x0003e80000100800 */
[----:B------:R-:W-:Y:S01]  /*139770*/  STL [R1+0x11b4], R9 ;  /* 0x0011b40901007387 */ /* 0x000fe20000100800 */
[----:B------:R-:W-:Y:S01]  /*139780*/  IMAD.MOV.U32 R241, RZ, RZ, R158 ;  /* 0x000000fffff17224 */ /* 0x000fe200078e009e */
[----:B------:R-:W-:Y:S02]  /*139790*/  MOV R240, R159 ;  /* 0x0000009f00f07202 */ /* 0x000fe40000000f00 */
[-C--:B--2---:R-:W-:Y:S02]  /*1397a0*/  IADD3 R8, P2, PT, R42, R212.reuse, RZ ;  /* 0x000000d42a087210 */ /* 0x084fe40007f5e0ff */
[----:B-1----:R-:W-:-:S03]  /*1397b0*/  IADD3 R2, P3, PT, R22, R212, RZ ;  /* 0x000000d416027210 */ /* 0x002fc60007f7e0ff */
[----:B------:R-:W-:Y:S04]  /*1397c0*/  STL [R1+0x11c0], R8 ;  /* 0x0011c00801007387 */ /* 0x000fe80000100800 */
[----:B------:R1:W-:Y:S04]  /*1397d0*/  STL [R1+0x11c4], R2 ;  /* 0x0011c40201007387 */ /* 0x0003e80000100800 */
[----:B------:R-:W-:Y:S04]  /*1397e0*/  STL.64 [R1+0x2a60], R64 ;  /* 0x002a604001007387 */ /* 0x000fe80000100a00 */
[----:B------:R-:W-:Y:S04]  /*1397f0*/  STL.64 [R1+0x2a68], R66 ;  /* 0x002a684201007387 */ /* 0x000fe80000100a00 */
[----:B------:R-:W2:Y:S04]  /*139800*/  LDL.LU.64 R158, [R1+0x8a88] ;  /* 0x008a8800019e7983 */ /* 0x000ea80000300a00 */
[----:B------:R-:W2:Y:S01]  /*139810*/  LDL.LU.64 R156, [R1+0x8a80] ;  /* 0x008a8000019c7983 */ /* 0x000ea20000300a00 */
[----:B-1----:R-:W-:-:S03]  /*139820*/  IMAD.X R2, R19, 0x1, R3, P0 ;  /* 0x0000000113027824 */ /* 0x002fc600000e0603 */
[----:B------:R-:W2:Y:S01]  /*139830*/  LDL.LU.64 R8, [R1+0x4398] ;  /* 0x0043980001087983 */ /* 0x000ea20000300a00 */
[----:B------:R-:W-:-:S03]  /*139840*/  IMAD.X R62, R17, 0x1, R3, P1 ;  /* 0x00000001113e7824 */ /* 0x000fc600008e0603 */
[----:B------:R-:W2:Y:S01]  /*139850*/  LDL.LU.64 R18, [R1+0x4390] ;  /* 0x0043900001127983 */ /* 0x000ea20000300a00 */
[----:B------:R-:W-:-:S03]  /*139860*/  IMAD.X R22, R23, 0x1, R3, P3 ;  /* 0x0000000117167824 */ /* 0x000fc600018e0603 */
[----:B------:R1:W-:Y:S01]  /*139870*/  STL [R1+0x113c], R2 ;  /* 0x00113c0201007387 */ /* 0x0003e20000100800 */
[----:B---3--:R-:W-:-:S03]  /*139880*/  IADD3 R23, P0, PT, R14, R212, RZ ;  /* 0x000000d40e177210 */ /* 0x008fc60007f1e0ff */
[----:B------:R-:W3:Y:S01]  /*139890*/  LDL.LU.64 R16, [R1+0x4388] ;  /* 0x0043880001107983 */ /* 0x000ee20000300a00 */
[----:B-1----:R-:W-:-:S03]  /*1398a0*/  IMAD.X R2, R43, 0x1, R3, P2 ;  /* 0x000000012b027824 */ /* 0x002fc600010e0603 */
[----:B------:R-:W-:Y:S04]  /*1398b0*/  STL [R1+0x1150], R62 ;  /* 0x0011503e01007387 */ /* 0x000fe80000100800 */
[----:B------:R1:W-:Y:S04]  /*1398c0*/  STL [R1+0x1154], R2 ;  /* 0x0011540201007387 */ /* 0x0003e80000100800 */
[----:B------:R1:W-:Y:S02]  /*1398d0*/  STL [R1+0x1158], R22 ;  /* 0x0011581601007387 */ /* 0x0003e40000100800 */
[----:B-1----:R-:W-:-:S02]  /*1398e0*/  IADD3 R2, P1, PT, R12, R212, RZ ;  /* 0x000000d40c027210 */ /* 0x002fc40007f3e0ff */
[----:B------:R-:W-:Y:S01]  /*1398f0*/  STL [R1+0x115c], R23 ;  /* 0x00115c1701007387 */ /* 0x000fe20000100800 */
[----:B------:R-:W-:-:S03]  /*139900*/  IADD3 R22, P2, PT, R10, R212, RZ ;  /* 0x000000d40a167210 */ /* 0x000fc60007f5e0ff */
[----:B------:R-:W-:Y:S04]  /*139910*/  STL [R1+0x1170], R2 ;  /* 0x0011700201007387 */ /* 0x000fe80000100800 */
[----:B------:R-:W-:Y:S01]  /*139920*/  STL [R1+0x1174], R22 ;  /* 0x0011741601007387 */ /* 0x000fe20000100800 */
[--C-:B------:R-:W-:Y:S02]  /*139930*/  IMAD.X R14, R15, 0x1, R3.reuse, P0 ;  /* 0x000000010f0e7824 */ /* 0x100fe400000e0603 */
[--C-:B------:R-:W-:Y:S02]  /*139940*/  IMAD.X R12, R13, 0x1, R3.reuse, P1 ;  /* 0x000000010d0c7824 */ /* 0x100fe400008e0603 */
[----:B------:R-:W-:Y:S01]  /*139950*/  IMAD.X R11, R11, 0x1, R3, P2 ;  /* 0x000000010b0b7824 */ /* 0x000fe200010e0603 */
[----:B------:R-:W-:Y:S01]  /*139960*/  IADD3 R10, P0, PT, R40, R212, RZ ;  /* 0x000000d4280a7210 */ /* 0x000fe20007f1e0ff */
[----:B------:R-:W-:Y:S01]  /*139970*/  IMAD.MOV.U32 R252, RZ, RZ, R166 ;  /* 0x000000fffffc7224 */ /* 0x000fe200078e00a6 */
[----:B------:R-:W-:-:S02]  /*139980*/  MOV R232, R167 ;  /* 0x000000a700e87202 */ /* 0x000fc40000000f00 */
[-C--:B------:R-:W-:Y:S02]  /*139990*/  IADD3 R62, P1, PT, R26, R212.reuse, RZ ;  /* 0x000000d41a3e7210 */ /* 0x080fe40007f3e0ff */
[-C--:B----4-:R-:W-:Y:S02]  /*1399a0*/  IADD3 R43, P2, PT, R24, R212.reuse, RZ ;  /* 0x000000d4182b7210 */ /* 0x090fe40007f5e0ff */
[----:B------:R-:W-:Y:S01]  /*1399b0*/  IADD3 R42, P3, PT, R20, R212, RZ ;  /* 0x000000d4142a7210 */ /* 0x000fe20007f7e0ff */
[----:B--2---:R-:W-:-:S15]  /*1399c0*/  HMMA.1688.F32.TF32 R64, R4, R242, R156 ;  /* 0x000000f20440723c */ /* 0x004fde000008109c */
[----:B------:R-:W-:-:S04]  /*1399d0*/  NOP ;  /* 0x0000000000007918 */ /* 0x000fc80000000000 */
[----:B------:R-:W-:Y:S04]  /*1399e0*/  STL.64 [R1+0x2a50], R64 ;  /* 0x002a504001007387 */ /* 0x000fe80000100a00 */
[----:B------:R1:W-:Y:S04]  /*1399f0*/  STL.64 [R1+0x2a58], R66 ;  /* 0x002a584201007387 */ /* 0x0003e80000100a00 */
[----:B------:R2:W-:Y:S01]  /*139a00*/  STL [R1+0x10d8], R14 ;  /* 0x0010d80e01007387 */ /* 0x0005e20000100800 */
[----:B-1----:R-:W-:Y:S03]  /*139a10*/  HMMA.1688.F32.TF32 R64, R4, R166, R160 ;  /* 0x000000a60440723c */ /* 0x002fe600000810a0 */
[----:B------:R1:W-:Y:S04]  /*139a20*/  STL [R1+0x10dc], R12 ;  /* 0x0010dc0c01007387 */ /* 0x0003e80000100800 */
[----:B--2---:R-:W2:Y:S04]  /*139a30*/  LDL.LU.64 R14, [R1+0x4380] ;  /* 0x00438000010e7983 */ /* 0x004ea80000300a00 */
[----:B------:R-:W-:Y:S04]  /*139a40*/  STL [R1+0x10f0], R11 ;  /* 0x0010f00b01007387 */ /* 0x000fe80000100800 */
[----:B------:R-:W4:Y:S04]  /*139a50*/  LDL.LU.64 R22, [R1+0x4378] ;  /* 0x0043780001167983 */ /* 0x000f280000300a00 */
[----:B------:R3:W-:Y:S04]  /*139a60*/  STL [R1+0x10f4], R10 ;  /* 0x0010f40a01007387 */ /* 0x0007e80000100800 */
[----:B-1----:R-:W2:Y:S04]  /*139a70*/  LDL.LU.64 R12, [R1+0x4370] ;  /* 0x00437000010c7983 */ /* 0x002ea80000300a00 */
[----:B---3--:R-:W3:Y:S04]  /*139a80*/  LDL.LU.64 R10, [R1+0x4368] ;  /* 0x00436800010a7983 */ /* 0x008ee80000300a00 */
[----:B------:R-:W-:Y:S04]  /*139a90*/  STL [R1+0x10f8], R62 ;  /* 0x0010f83e01007387 */ /* 0x000fe80000100800 */
[----:B------:R-:W-:Y:S04]  /*139aa0*/  STL [R1+0x10fc], R43 ;  /* 0x0010fc2b01007387 */ /* 0x000fe80000100800 */
[----:B------:R-:W-:Y:S04]  /*139ab0*/  STL [R1+0x1110], R42 ;  /* 0x0011102a01007387 */ /* 0x000fe80000100800 */
[----:B------:R-:W-:Y:S04]  /*139ac0*/  STL.64 [R1+0x2ba0], R64 ;  /* 0x002ba04001007387 */ /* 0x000fe80000100a00 */
[----:B------:R-:W-:Y:S04]  /*139ad0*/  STL.64 [R1+0x2ba8], R66 ;  /* 0x002ba84201007387 */ /* 0x000fe80000100a00 */
[----:B------:R-:W2:Y:S04]  /*139ae0*/  LDL.LU.64 R166, [R1+0x8a78] ;  /* 0x008a780001a67983 */ /* 0x000ea80000300a00 */
[----:B------:R-:W2:Y:S01]  /*139af0*/  LDL.LU.64 R164, [R1+0x8a70] ;  /* 0x008a700001a47983 */ /* 0x000ea20000300a00 */
[----:B------:R-:W-:-:S02]  /*139b00*/  IMAD.X R40, R41, 0x1, R3, P0 ;  /* 0x0000000129287824 */ /* 0x000fc400000e0603 */
[--C-:B------:R-:W-:Y:S02]  /*139b10*/  IMAD.X R26, R27, 0x1, R3.reuse, P1 ;  /* 0x000000011b1a7824 */ /* 0x100fe400008e0603 */
[--C-:B------:R-:W-:Y:S01]  /*139b20*/  IMAD.X R25, R25, 0x1, R3.reuse, P2 ;  /* 0x0000000119197824 */ /* 0x100fe200010e0603 */
[-C--:B------:R-:W-:Y:S01]  /*139b30*/  IADD3 R24, P0, PT, R8, R212.reuse, RZ ;  /* 0x000000d408187210 */ /* 0x080fe20007f1e0ff */
[----:B------:R-:W-:Y:S01]  /*139b40*/  IMAD.X R20, R21, 0x1, R3, P3 ;  /* 0x0000000115147824 */ /* 0x000fe200018e0603 */
[----:B------:R-:W-:Y:S04]  /*139b50*/  STL [R1+0x109c], R40 ;  /* 0x00109c2801007387 */ /* 0x000fe80000100800 */
[----:B------:R-:W-:Y:S04]  /*139b60*/  STL [R1+0x10b0], R26 ;  /* 0x0010b01a01007387 */ /* 0x000fe80000100800 */
[----:B------:R-:W-:Y:S04]  /*139b70*/  STL [R1+0x10b4], R25 ;  /* 0x0010b41901007387 */ /* 0x000fe80000100800 */
[----:B------:R1:W-:Y:S04]  /*139b80*/  STL [R1+0x10b8], R20 ;  /* 0x0010b81401007387 */ /* 0x0003e80000100800 */
[----:B------:R2:W-:Y:S01]  /*139b90*/  STL [R1+0x10bc], R24 ;  /* 0x0010bc1801007387 */ /* 0x0005e20000100800 */
[----:B------:R-:W-:-:S02]  /*139ba0*/  IADD3 R21, P1, PT, R18, R212, RZ ;  /* 0x000000d412157210 */ /* 0x000fc40007f3e0ff */
[----:B-1----:R-:W-:-:S03]  /*139bb0*/  IADD3 R20, P2, PT, R16, R212, RZ ;  /* 0x000000d410147210 */ /* 0x002fc60007f5e0ff */
[----:B------:R-:W-:Y:S01]  /*139bc0*/  STL [R1+0x10d0], R21 ;  /* 0x0010d01501007387 */ /* 0x000fe20000100800 */
[----:B------:R-:W-:Y:S01]  /*139bd0*/  MOV R242, R170 ;  /* 0x000000aa00f27202 */ /* 0x000fe20000000f00 */
[----:B------:R-:W-:Y:S02]  /*139be0*/  IMAD.MOV.U32 R235, RZ, RZ, R171 ;  /* 0x000000ffffeb7224 */ /* 0x000fe400078e00ab */
[----:B------:R-:W-:Y:S01]  /*139bf0*/  STL [R1+0x10d4], R20 ;  /* 0x0010d41401007387 */ /* 0x000fe20000100800 */
[----:B--2---:R-:W-:-:S15]  /*139c00*/  HMMA.1688.F32.TF32 R24, R4, R170, R164 ;  /* 0x000000aa0418723c */ /* 0x004fde00000810a4 */
[----:B------:R-:W-:-:S04]  /*139c10*/  NOP ;  /* 0x0000000000007918 */ /* 0x000fc80000000000 */
[----:B------:R1:W-:Y:S04]  /*139c20*/  STL.64 [R1+0x2b90], R24 ;  /* 0x002b901801007387 */ /* 0x0003e80000100a00 */
[----:B------:R-:W-:Y:S04]  /*139c30*/  STL.64 [R1+0x2b98], R26 ;  /* 0x002b981a01007387 */ /* 0x000fe80000100a00 */
[----:B------:R-:W2:Y:S04]  /*139c40*/  LDL.LU.64 R170, [R1+0x8a68] ;  /* 0x008a680001aa7983 */ /* 0x000ea80000300a00 */
[----:B------:R-:W2:Y:S01]  /*139c50*/  LDL.LU.64 R168, [R1+0x8a60] ;  /* 0x008a600001a87983 */ /* 0x000ea20000300a00 */
[----:B-1----:R-:W-:-:S03]  /*139c60*/  IMAD.X R24, R9, 0x1, R3, P0 ;  /* 0x0000000109187824 */ /* 0x002fc600000e0603 */
[----:B------:R-:W2:Y:S04]  /*139c70*/  LDL.LU.64 R8, [R1+0x4360] ;  /* 0x0043600001087983 */ /* 0x000ea80000300a00 */
[----:B------:R-:W2:Y:S04]  /*139c80*/  LDL.LU.64 R20, [R1+0x4358] ;  /* 0x0043580001147983 */ /* 0x000ea80000300a00 */
[----:B------:R1:W-:Y:S01]  /*139c90*/  STL [R1+0x1070], R24 ;  /* 0x0010701801007387 */ /* 0x0003e20000100800 */
[--C-:B------:R-:W-:Y:S01]  /*139ca0*/  IMAD.X R17, R17, 0x1, R3.reuse, P2 ;  /* 0x0000000111117824 */ /* 0x100fe200010e0603 */
[----:B------:R-:W-:Y:S01]  /*139cb0*/  IADD3 R16, P0, PT, R14, R212, RZ ;  /* 0x000000d40e107210 */ /* 0x000fe20007f1e0ff */
[----:B-1----:R-:W-:-:S02]  /*139cc0*/  IMAD.X R24, R19, 0x1, R3, P1 ;  /* 0x0000000113187824 */ /* 0x002fc400008e0603 */
[----:B------:R-:W2:Y:S04]  /*139cd0*/  LDL.LU.64 R18, [R1+0x4350] ;  /* 0x0043500001127983 */ /* 0x000ea80000300a00 */
[----:B------:R4:W-:Y:S04]  /*139ce0*/  STL [R1+0x1074], R24 ;  /* 0x0010741801007387 */ /* 0x0009e80000100800 */
[----:B------:R1:W-:Y:S01]  /*139cf0*/  STL [R1+0x1078], R17 ;  /* 0x0010781101007387 */ /* 0x0003e20000100800 */
[----:B----4-:R-:W-:-:S03]  /*139d00*/  IADD3 R24, P1, PT, R22, R212, RZ ;  /* 0x000000d416187210 */ /* 0x010fc60007f3e0ff */
[----:B------:R3:W-:Y:S04]  /*139d10*/  STL [R1+0x107c], R16 ;  /* 0x00107c1001007387 */ /* 0x0007e80000100800 */
[----:B------:R2:W-:Y:S01]  /*139d20*/  STL [R1+0x1090], R24 ;  /* 0x0010901801007387 */ /* 0x0005e20000100800 */
[-C--:B-1----:R-:W-:Y:S02]  /*139d30*/  IADD3 R17, P2, PT, R12, R212.reuse, RZ ;  /* 0x000000d40c117210 */ /* 0x082fe40007f5e0ff */
[----:B---3--:R-:W-:-:S03]  /*139d40*/  IADD3 R16, P3, PT, R10, R212, RZ ;  /* 0x000000d40a107210 */ /* 0x008fc60007f7e0ff */
[----:B------:R-:W-:Y:S01]  /*139d50*/  STL [R1+0x1094], R17 ;  /* 0x0010941101007387 */ /* 0x000fe20000100800 */
[----:B------:R-:W-:Y:S01]  /*139d60*/  IMAD.MOV.U32 R234, RZ, RZ, R174 ;  /* 0x000000ffffea7224 */ /* 0x000fe200078e00ae */
[----:B------:R-:W-:Y:S02]  /*139d70*/  MOV R233, R175 ;  /* 0x000000af00e97202 */ /* 0x000fe40000000f00 */
[----:B------:R-:W-:Y:S01]  /*139d80*/  STL [R1+0x1098], R16 ;  /* 0x0010981001007387 */ /* 0x000fe20000100800 */
[----:B------:R-:W-:Y:S02]  /*139d90*/  IMAD.MOV.U32 R164, RZ, RZ, R173 ;  /* 0x000000ffffa47224 */ /* 0x000fe400078e00ad */
[----:B------:R-:W-:Y:S01]  /*139da0*/  IMAD.MOV.U32 R165, RZ, RZ, R172 ;  /* 0x000000ffffa57224 */ /* 0x000fe200078e00ac */
[----:B--2---:R-:W-:-:S15]  /*139db0*/  HMMA.1688.F32.TF32 R24, R4, R174, R168 ;  /* 0x000000ae0418723c */ /* 0x004fde00000810a8 */
[----:B------:R-:W-:-:S04]  /*139dc0*/  NOP ;  /* 0x0000000000007918 */ /* 0x000fc80000000000 */
[----:B------:R-:W-:Y:S04]  /*139dd0*/  STL.64 [R1+0x2b80], R24 ;  /* 0x002b801801007387 */ /* 0x000fe80000100a00 */
[----:B------:R1:W-:Y:S04]  /*139de0*/  STL.64 [R1+0x2b88], R26 ;  /* 0x002b881a01007387 */ /* 0x0003e80000100a00 */
[----:B------:R-:W2:Y:S04]  /*139df0*/  LDL.LU.64 R174, [R1+0x8a58] ;  /* 0x008a580001ae7983 */ /* 0x000ea80000300a00 */
[----:B------:R-:W2:Y:S04]  /*139e00*/  LDL.LU.64 R172, [R1+0x8a50] ;  /* 0x008a500001ac7983 */ /* 0x000ea80000300a00 */
[----:B------:R-:W3:Y:S04]  /*139e10*/  LDL.LU.64 R40, [R1+0x4348] ;  /* 0x0043480001287983 */ /* 0x000ee80000300a00 */
[----:B------:R-:W4:Y:S04]  /*139e20*/  LDL.LU R168, [R1+0x15b0] ;  /* 0x0015b00001a87983 */ /* 0x000f280000300800 */
[----:B------:R-:W4:Y:S04]  /*139e30*/  LDL.LU R169, [R1+0x15b4] ;  /* 0x0015b40001a97983 */ /* 0x000f280000300800 */
[----:B-1----:R-:W3:Y:S04]  /*139e40*/  LDL.LU.64 R26, [R1+0x4340] ;  /* 0x00434000011a7983 */ /* 0x002ee80000300a00 */
[----:B------:R-:W3:Y:S04]  /*139e50*/  LDL.LU.64 R24, [R1+0x4338] ;  /* 0x0043380001187983 */ /* 0x000ee80000300a00 */
[----:B------:R-:W3:Y:S01]  /*139e60*/  LDL.LU.64 R16, [R1+0x4330] ;  /* 0x0043300001107983 */ /* 0x000ee20000300a00 */
[----:B------:R-:W-:-:S02]  /*139e70*/  IMAD.X R14, R15, 0x1, R3, P0 ;  /* 0x000000010f0e7824 */ /* 0x000fc400000e0603 */
[--C-:B------:R-:W-:Y:S01]  /*139e80*/  IMAD.X R22, R23, 0x1, R3.reuse, P1 ;  /* 0x0000000117167824 */ /* 0x100fe200008e0603 */
[----:B------:R-:W3:Y:S01]  /*139e90*/  LDL.LU R160, [R1+0x1680] ;  /* 0x0016800001a07983 */ /* 0x000ee20000300800 */
[--C-:B------:R-:W-:Y:S02]  /*139ea0*/  IMAD.X R12, R13, 0x1, R3.reuse, P2 ;  /* 0x000000010d0c7824 */ /* 0x100fe400010e0603 */
[----:B------:R-:W-:Y:S01]  /*139eb0*/  IMAD.X R11, R11, 0x1, R3, P3 ;  /* 0x000000010b0b7824 */ /* 0x000fe200018e0603 */
[----:B------:R1:W-:Y:S01]  /*139ec0*/  STL [R1+0x1034], R14 ;  /* 0x0010340e01007387 */ /* 0x0003e20000100800 */
[----:B------:R-:W-:-:S03]  /*139ed0*/  IADD3 R10, P0, PT, R8, R212, RZ ;  /* 0x000000d4080a7210 */ /* 0x000fc60007f1e0ff */
[----:B------:R-:W3:Y:S04]  /*139ee0*/  LDL.LU R161, [R1+0x1684] ;  /* 0x0016840001a17983 */ /* 0x000ee80000300800 */
[----:B-1----:R-:W3:Y:S04]  /*139ef0*/  LDL.LU.64 R14, [R1+0x4328] ;  /* 0x00432800010e7983 */ /* 0x002ee80000300a00 */
[----:B------:R-:W-:Y:S04]  /*139f00*/  STL [R1+0x1038], R22 ;  /* 0x0010381601007387 */ /* 0x000fe80000100800 */
[----:B------:R1:W-:Y:S04]  /*139f10*/  STL [R1+0x103c], R12 ;  /* 0x00103c0c01007387 */ /* 0x0003e80000100800 */
[----:B------:R-:W-:Y:S01]  /*139f20*/  STL [R1+0x1050], R11 ;  /* 0x0010500b01007387 */ /* 0x000fe20000100800 */
[----:B------:R-:W-:-:S02]  /*139f30*/  IMAD.MOV.U32 R170, RZ, RZ, R59 ;  /* 0x000000ffffaa7224 */ /* 0x000fc400078e003b */
[----:B------:R-:W-:Y:S01]  /*139f40*/  IMAD.MOV.U32 R171, RZ, RZ, R58 ;  /* 0x000000ffffab7224 */ /* 0x000fe200078e003a */
[----:B-1----:R-:W3:Y:S04]  /*139f50*/  LDL.LU.64 R12, [R1+0x4320] ;  /* 0x00432000010c7983 */ /* 0x002ee80000300a00 */
[----:B------:R1:W-:Y:S01]  /*139f60*/  STL [R1+0x1054], R10 ;  /* 0x0010540a01007387 */ /* 0x0003e20000100800 */
[----:B------:R-:W-:Y:S01]  /*139f70*/  IMAD.MOV.U32 R162, RZ, RZ, R57 ;  /* 0x000000ffffa27224 */ /* 0x000fe200078e0039 */
[----:B------:R-:W-:Y:S02]  /*139f80*/  MOV R163, R56 ;  /* 0x0000003800a37202 */ /* 0x000fe40000000f00 */
[----:B-1----:R-:W3:Y:S01]  /*139f90*/  LDL.LU.64 R10, [R1+0x4318] ;  /* 0x00431800010a7983 */ /* 0x002ee20000300a00 */
[----:B------:R-:W-:-:S05]  /*139fa0*/  IADD3 R22, P1, PT, R20, R212, RZ ;  /* 0x000000d414167210 */ /* 0x000fca0007f3e0ff */
[----:B------:R1:W-:Y:S01]  /*139fb0*/  STL [R1+0x1058], R22 ;  /* 0x0010581601007387 */ /* 0x0003e20000100800 */
[--C-:B------:R-:W-:Y:S01]  /*139fc0*/  IMAD.X R42, R9, 0x1, R3.reuse, P0 ;  /* 0x00000001092a7824 */ /* 0x100fe200000e0603 */
[----:B-1----:R-:W-:Y:S01]  /*139fd0*/  IADD3 R22, P2, PT, R18, R212, RZ ;  /* 0x000000d412167210 */ /* 0x002fe20007f5e0ff */
[----:B------:R-:W-:-:S04]  /*139fe0*/  IMAD.X R20, R21, 0x1, R3, P1 ;  /* 0x0000000115147824 */ /* 0x000fc800008e0603 */
[----:B------:R1:W-:Y:S04]  /*139ff0*/  STL [R1+0x105c], R22 ;  /* 0x00105c1601007387 */ /* 0x0003e80000100800 */
[----:B------:R-:W4:Y:S01]  /*13a000*/  LDL.LU.64 R8, [R1+0x4310] ;  /* 0x0043100001087983 */ /* 0x000f220000300a00 */
[----:B------:R-:W-:Y:S01]  /*13a010*/  IMAD.X R18, R19, 0x1, R3, P2 ;  /* 0x0000000113127824 */ /* 0x000fe200010e0603 */
[----:B--2---:R-:W-:-:S15]  /*13a020*/  HMMA.1688.F32.TF32 R56, R4, R170, R172 ;  /* 0x000000aa0438723c */ /* 0x004fde00000810ac */
[----:B------:R-:W-:-:S04]  /*13a030*/  NOP ;  /* 0x0000000000007918 */ /* 0x000fc80000000000 */
[----:B------:R-:W-:Y:S04]  /*13a040*/  STL.64 [R1+0x2b70], R56 ;  /* 0x002b703801007387 */ /* 0x000fe80000100a00 */
[----:B------:R-:W-:Y:S04]  /*13a050*/  STL.64 [R1+0x2b78], R58 ;  /* 0x002b783a01007387 */ /* 0x000fe80000100a00 */
[----:B-1----:R-:W2:Y:S04]  /*13a060*/  LDL.LU.64 R22, [R1+0x4308] ;  /* 0x0043080001167983 */ /* 0x002ea80000300a00 */
[----:B------:R-:W-:Y:S04]  /*13a070*/  STL [R1+0xfc0], R42 ;  /* 0x000fc02a01007387 */ /* 0x000fe80000100800 */
[----:B------:R-:W2:Y:S04]  /*13a080*/  LDL.LU R156, [R1+0x1690] ;  /* 0x00169000019c7983 */ /* 0x000ea80000300800 */
[----:B------:R-:W2:Y:S04]  /*13a090*/  LDL.LU R157, [R1+0x1694] ;  /* 0x00169400019d7983 */ /* 0x000ea80000300800 */
[----:B------:R1:W-:Y:S04]  /*13a0a0*/  STL [R1+0xfc4], R20 ;  /* 0x000fc41401007387 */ /* 0x0003e80000100800 */
[----:B-1----:R-:W2:Y:S04]  /*13a0b0*/  LDL.LU.64 R20, [R1+0x4300] ;  /* 0x0043000001147983 */ /* 0x002ea80000300a00 */
[----:B------:R1:W-:Y:S04]  /*13a0c0*/  STL [R1+0xfc8], R18 ;  /* 0x000fc81201007387 */ /* 0x0003e80000100800 */
[----:B-1----:R-:W2:Y:S01]  /*13a0d0*/  LDL.LU.64 R18, [R1+0x42f8] ;  /* 0x0042f80001127983 */ /* 0x002ea20000300a00 */
[----:B------:R-:W-:Y:S01]  /*13a0e0*/  MOV R166, R61 ;  /* 0x0000003d00a67202 */ /* 0x000fe20000000f00 */
[----:B------:R-:W-:-:S07]  /*13a0f0*/  IMAD.MOV.U32 R167, RZ, RZ, R60 ;  /* 0x000000ffffa77224 */ /* 0x000fce00078e003c */
[----:B------:R-:W-:Y:S01]  /*13a100*/  HMMA.1688.F32.TF32 R56, R4, R166, R176 ;  /* 0x000000a60438723c */ /* 0x000fe200000810b0 */
[-C--:B---3--:R-:W-:Y:S01]  /*13a110*/  IADD3 R42, P0, PT, R40, R212.reuse, RZ ;  /* 0x000000d4282a7210 */ /* 0x088fe20007f1e0ff */
[----:B------:R-:W-:Y:S01]  /*13a120*/  IMAD.MOV.U32 R159, RZ, RZ, R54 ;  /* 0x000000ffff9f7224 */ /* 0x000fe200078e0036 */
[-C--:B------:R-:W-:Y:S02]  /*13a130*/  IADD3 R54, P1, PT, R26, R212.reuse, RZ ;  /* 0x000000d41a367210 */ /* 0x080fe40007f3e0ff */
[-C--:B------:R-:W-:Y:S01]  /*13a140*/  IADD3 R43, P2, PT, R24, R212.reuse, RZ ;  /* 0x000000d4182b7210 */ /* 0x080fe20007f5e0ff */
[----:B------:R1:W-:Y:S01]  /*13a150*/  STL [R1+0xfcc], R42 ;  /* 0x000fcc2a01007387 */ /* 0x0003e20000100800 */
[--C-:B------:R-:W-:Y:S01]  /*13a160*/  IMAD.X R40, R41, 0x1, R3.reuse, P0 ;  /* 0x0000000129287824 */ /* 0x100fe200000e0603 */
[----:B------:R-:W-:Y:S02]  /*13a170*/  IADD3.X R26, PT, PT, R27, R3, RZ, P1, !PT ;  /* 0x000000031b1a7210 */ /* 0x000fe40000ffe4ff */
[----:B------:R-:W-:Y:S01]  /*13a180*/  STL [R1+0xfe0], R54 ;  /* 0x000fe03601007387 */ /* 0x000fe20000100800 */
[----:B------:R-:W-:Y:S01]  /*13a190*/  IMAD.X R24, R25, 0x1, R3, P2 ;  /* 0x0000000119187824 */ /* 0x000fe200010e0603 */
[----:B-1----:R-:W-:-:S02]  /*13a1a0*/  IADD3 R42, P3, PT, R16, R212, RZ ;  /* 0x000000d4102a7210 */ /* 0x002fc40007f7e0ff */
[----:B------:R-:W-:Y:S04]  /*13a1b0*/  STL [R1+0xfe4], R43 ;  /* 0x000fe42b01007387 */ /* 0x000fe80000100800 */
[----:B------:R-:W-:Y:S04]  /*13a1c0*/  STL [R1+0xfe8], R42 ;  /* 0x000fe82a01007387 */ /* 0x000fe80000100800 */
[----:B------:R-:W-:Y:S04]  /*13a1d0*/  STL.64 [R1+0x2b60], R56 ;  /* 0x002b603801007387 */ /* 0x000fe80000100a00 */
[----:B------:R-:W-:Y:S04]  /*13a1e0*/  STL.64 [R1+0x2b68], R58 ;  /* 0x002b683a01007387 */ /* 0x000fe80000100a00 */
[----:B------:R-:W-:Y:S04]  /*13a1f0*/  STL [R1+0xf6c], R40 ;  /* 0x000f6c2801007387 */ /* 0x000fe80000100800 */
[----:B------:R-:W-:Y:S04]  /*13a200*/  STL [R1+0xf80], R26 ;  /* 0x000f801a01007387 */ /* 0x000fe80000100800 */
[----:B------:R1:W-:Y:S01]  /*13a210*/  STL [R1+0xf84], R24 ;  /* 0x000f841801007387 */ /* 0x0003e20000100800 */
[----:B------:R-:W-:Y:S01]  /*13a220*/  IMAD.X R17, R17, 0x1, R3, P3 ;  /* 0x0000000111117824 */ /* 0x000fe200018e0603 */
[----:B------:R-:W-:-:S02]  /*13a230*/  IADD3 R16, P0, PT, R14, R212, RZ ;  /* 0x000000d40e107210 */ /* 0x000fc40007f1e0ff */
[----:B------:R-:W3:Y:S01]  /*13a240*/  LDL.LU R152, [R1+0x16a0] ;  /* 0x0016a00001987983 */ /* 0x000ee20000300800 */
[----:B-1----:R-:W-:Y:S01]  /*13a250*/  HMMA.1688.F32.TF32 R24, R4, R162, R180 ;  /* 0x000000a20418723c */ /* 0x002fe200000810b4 */
[-C--:B------:R-:W-:Y:S02]  /*13a260*/  IADD3 R41, P1, PT, R12, R212.reuse, RZ ;  /* 0x000000d40c297210 */ /* 0x080fe40007f3e0ff */
[----:B------:R-:W-:Y:S01]  /*13a270*/  STL [R1+0xf88], R17 ;  /* 0x000f881101007387 */ /* 0x000fe20000100800 */
[----:B------:R-:W-:-:S03]  /*13a280*/  IADD3 R40, P2, PT, R10, R212, RZ ;  /* 0x000000d40a287210 */ /* 0x000fc60007f5e0ff */
[----:B------:R1:W-:Y:S01]  /*13a290*/  STL [R1+0xf8c], R16 ;  /* 0x000f8c1001007387 */ /* 0x0003e20000100800 */
[----:B------:R-:W-:-:S03]  /*13a2a0*/  IADD3.X R14, PT, PT, R15, R3, RZ, P0, !PT ;  /* 0x000000030f0e7210 */ /* 0x000fc600007fe4ff */
[----:B------:R-:W3:Y:S01]  /*13a2b0*/  LDL.LU R153, [R1+0x16a4] ;  /* 0x0016a40001997983 */ /* 0x000ee20000300800 */
[----:B------:R-:W-:-:S03]  /*13a2c0*/  IMAD.X R12, R13, 0x1, R3, P1 ;  /* 0x000000010d0c7824 */ /* 0x000fc600008e0603 */
[----:B-1----:R-:W3:Y:S04]  /*13a2d0*/  LDL.LU.64 R16, [R1+0x42f0] ;  /* 0x0042f00001107983 */ /* 0x002ee80000300a00 */
[----:B------:R-:W-:Y:S04]  /*13a2e0*/  STL [R1+0xfa0], R41 ;  /* 0x000fa02901007387 */ /* 0x000fe80000100800 */
[----:B------:R-:W-:Y:S04]  /*13a2f0*/  STL [R1+0xfa4], R40 ;  /* 0x000fa42801007387 */ /* 0x000fe80000100800 */
[----:B------:R-:W-:Y:S04]  /*13a300*/  STL.64 [R1+0x2b50], R24 ;  /* 0x002b501801007387 */ /* 0x000fe80000100a00 */
[----:B------:R-:W-:Y:S04]  /*13a310*/  STL.64 [R1+0x2b58], R26 ;  /* 0x002b581a01007387 */ /* 0x000fe80000100a00 */
[----:B------:R1:W-:Y:S01]  /*13a320*/  STL [R1+0xf40], R14 ;  /* 0x000f400e01007387 */ /* 0x0003e20000100800 */
[----:B------:R-:W-:-:S03]  /*13a330*/  MOV R158, R55 ;  /* 0x00000037009e7202 */ /* 0x000fc60000000f00 */
[----:B-1----:R-:W3:Y:S04]  /*13a340*/  LDL.LU.64 R14, [R1+0x42e8] ;  /* 0x0042e800010e7983 */ /* 0x002ee80000300a00 */
[----:B------:R1:W-:Y:S04]  /*13a350*/  STL [R1+0xf44], R12 ;  /* 0x000f440c01007387 */ /* 0x0003e80000100800 */
[----:B-1----:R-:W3:Y:S01]  /*13a360*/  LDL.LU.64 R12, [R1+0x42e0] ;  /* 0x0042e000010c7983 */ /* 0x002ee20000300a00 */
[----:B------:R-:W-:Y:S01]  /*13a370*/  IMAD.X R10, R11, 0x1, R3, P2 ;  /* 0x000000010b0a7824 */ /* 0x000fe200010e0603 */
[----:B------:R-:W-:Y:S01]  /*13a380*/  HMMA.1688.F32.TF32 R24, R4, R158, R184 ;  /* 0x0000009e0418723c */ /* 0x000fe200000810b8 */
[----:B----4-:R-:W-:-:S03]  /*13a390*/  IADD3 R11, P0, PT, R8, R212, RZ ;  /* 0x000000d4080b7210 */ /* 0x010fc60007f1e0ff */
[----:B------:R2:W-:Y:S04]  /*13a3a0*/  STL [R1+0xf48], R10 ;  /* 0x000f480a01007387 */ /* 0x0005e80000100800 */
[----:B------:R-:W4:Y:S04]  /*13a3b0*/  LDL.LU R148, [R1+0x16b0] ;  /* 0x0016b00001947983 */ /* 0x000f280000300800 */
[----:B------:R1:W-:Y:S01]  /*13a3c0*/  STL [R1+0xf4c], R11 ;  /* 0x000f4c0b01007387 */ /* 0x0003e20000100800 */
[----:B------:R-:W-:Y:S01]  /*13a3d0*/  IMAD.MOV.U32 R150, RZ, RZ, R33 ;  /* 0x000000ffff967224 */ /* 0x000fe200078e0021 */
[----:B------:R-:W-:Y:S01]  /*13a3e0*/  IADD3.X R8, PT, PT, R9, R3, RZ, P0, !PT ;  /* 0x0000000309087210 */ /* 0x000fe200007fe4ff */
[----:B------:R-:W-:-:S02]  /*13a3f0*/  IMAD.MOV.U32 R151, RZ, RZ, R32 ;  /* 0x000000ffff977224 */ /* 0x000fc400078e0020 */
[----:B------:R-:W-:Y:S02]  /*13a400*/  IMAD.MOV.U32 R146, RZ, RZ, R45 ;  /* 0x000000ffff927224 */ /* 0x000fe400078e002d */
[----:B------:R-:W-:Y:S01]  /*13a410*/  IMAD.MOV.U32 R147, RZ, RZ, R44 ;  /* 0x000000ffff937224 */ /* 0x000fe200078e002c */
[----:B--2---:R-:W-:-:S05]  /*13a420*/  IADD3 R10, P1, PT, R22, R212, RZ ;  /* 0x000000d4160a7210 */ /* 0x004fca0007f3e0ff */
[----:B------:R2:W-:Y:S04]  /*13a430*/  STL [R1+0xf60], R10 ;  /* 0x000f600a01007387 */ /* 0x0005e80000100800 */
[----:B------:R-:W4:Y:S01]  /*13a440*/  LDL.LU R149, [R1+0x16b4] ;  /* 0x0016b40001957983 */ /* 0x000f220000300800 */
[----:B-1----:R-:W-:-:S05]  /*13a450*/  IADD3 R11, P2, PT, R20, R212, RZ ;  /* 0x000000d4140b7210 */ /* 0x002fca0007f5e0ff */
[----:B------:R-:W-:Y:S01]  /*13a460*/  STL [R1+0xf64], R11 ;  /* 0x000f640b01007387 */ /* 0x000fe20000100800 */
[----:B--2---:R-:W-:-:S05]  /*13a470*/  IADD3 R10, P3, PT, R18, R212, RZ ;  /* 0x000000d4120a7210 */ /* 0x004fca0007f7e0ff */
[----:B------:R-:W-:Y:S04]  /*13a480*/  STL [R1+0xf68], R10 ;  /* 0x000f680a01007387 */ /* 0x000fe80000100800 */
[----:B------:R-:W2:Y:S04]  /*13a490*/  LDL.LU.64 R32, [R1+0x42d8] ;  /* 0x0042d80001207983 */ /* 0x000ea80000300a00 */
[----:B------:R-:W-:Y:S04]  /*13a4a0*/  STL.64 [R1+0x2b40], R24 ;  /* 0x002b401801007387 */ /* 0x000fe80000100a00 */
[----:B------:R1:W-:Y:S01]  /*13a4b0*/  STL.64 [R1+0x2b48], R26 ;  /* 0x002b481a01007387 */ /* 0x0003e20000100a00 */
[----:B------:R-:W-:-:S03]  /*13a4c0*/  IMAD.X R22, R23, 0x1, R3, P1 ;  /* 0x0000000117167824 */ /* 0x000fc600008e0603 */
[----:B-1----:R-:W4:Y:S04]  /*13a4d0*/  LDL.LU.64 R26, [R1+0x42d0] ;  /* 0x0042d000011a7983 */ /* 0x002f280000300a00 */
[----:B------:R1:W-:Y:S04]  /*13a4e0*/  STL [R1+0xed4], R8 ;  /* 0x000ed40801007387 */ /* 0x0003e80000100800 */
[----:B------:R-:W4:Y:S04]  /*13a4f0*/  LDL.LU.64 R10, [R1+0x42c8] ;  /* 0x0042c800010a7983 */ /* 0x000f280000300a00 */
[----:B-1----:R-:W4:Y:S01]  /*13a500*/  LDL.LU.64 R8, [R1+0x42c0] ;  /* 0x0042c00001087983 */ /* 0x002f220000300a00 */
[----:B------:R-:W-:-:S03]  /*13a510*/  IMAD.X R20, R21, 0x1, R3, P2 ;  /* 0x0000000115147824 */ /* 0x000fc600010e0603 */
[----:B------:R-:W4:Y:S04]  /*13a520*/  LDL.LU R144, [R1+0x16c0] ;  /* 0x0016c00001907983 */ /* 0x000f280000300800 */
[----:B------:R-:W4:Y:S04]  /*13a530*/  LDL.LU R145, [R1+0x16c4] ;  /* 0x0016c40001917983 */ /* 0x000f280000300800 */
[----:B------:R-:W-:Y:S04]  /*13a540*/  STL [R1+0xed8], R22 ;  /* 0x000ed81601007387 */ /* 0x000fe80000100800 */
[----:B------:R1:W-:Y:S04]  /*13a550*/  STL [R1+0xedc], R20 ;  /* 0x000edc1401007387 */ /* 0x0003e80000100800 */
[----:B------:R-:W4:Y:S01]  /*13a560*/  LDL.LU.64 R44, [R1+0x42b8] ;  /* 0x0042b800012c7983 */ /* 0x000f220000300a00 */
[----:B------:R-:W-:-:S05]  /*13a570*/  IADD3.X R19, PT, PT, R19, R3, RZ, P3, !PT ;  /* 0x0000000313137210 */ /* 0x000fca0001ffe4ff */
[----:B------:R1:W-:Y:S04]  /*13a580*/  STL [R1+0xef0], R19 ;  /* 0x000ef01301007387 */ /* 0x0003e80000100800 */
[----:B------:R-:W4:Y:S01]  /*13a590*/  LDL.LU.64 R42, [R1+0x42b0] ;  /* 0x0042b000012a7983 */ /* 0x000f220000300a00 */
[----:B------:R-:W-:Y:S02]  /*13a5a0*/  IMAD.MOV.U32 R154, RZ, RZ, R53 ;  /* 0x000000ffff9a7224 */ /* 0x000fe400078e0035 */
[----:B------:R-:W-:Y:S01]  /*13a5b0*/  IMAD.MOV.U32 R155, RZ, RZ, R52 ;  /* 0x000000ffff9b7224 */ /* 0x000fe200078e0034 */
[----:B---3--:R-:W-:-:S06]  /*13a5c0*/  IADD3 R18, P0, PT, R16, R212, RZ ;  /* 0x000000d410127210 */ /* 0x008fcc0007f1e0ff */
[----:B-1----:R-:W-:Y:S01]  /*13a5d0*/  HMMA.1688.F32.TF32 R20, R4, R154, R188 ;  /* 0x0000009a0414723c */ /* 0x002fe200000810bc */
[----:B------:R1:W-:Y:S04]  /*13a5e0*/  STL [R1+0xef4], R18 ;  /* 0x000ef41201007387 */ /* 0x0003e80000100800 */
[----:B------:R-:W3:Y:S04]  /*13a5f0*/  LDL.LU R140, [R1+0x16d0] ;  /* 0x0016d000018c7983 */ /* 0x000ee80000300800 */
[----:B------:R-:W3:Y:S01]  /*13a600*/  LDL.LU R141, [R1+0x16d4] ;  /* 0x0016d400018d7983 */ /* 0x000ee20000300800 */
[----:B------:R-:W-:-:S05]  /*13a610*/  IADD3 R19, P1, PT, R14, R212, RZ ;  /* 0x000000d40e137210 */ /* 0x000fca0007f3e0ff */
[----:B------:R-:W-:Y:S04]  /*13a620*/  STL [R1+0xef8], R19 ;  /* 0x000ef81301007387 */ /* 0x000fe80000100800 */
[----:B------:R-:W3:Y:S01]  /*13a630*/  LDL.LU.64 R40, [R1+0x42a8] ;  /* 0x0042a80001287983 */ /* 0x000ee20000300a00 */
[----:B-1----:R-:W-:-:S05]  /*13a640*/  IADD3 R18, P2, PT, R12, R212, RZ ;  /* 0x000000d40c127210 */ /* 0x002fca0007f5e0ff */
[----:B------:R-:W-:Y:S04]  /*13a650*/  STL [R1+0xefc], R18 ;  /* 0x000efc1201007387 */ /* 0x000fe80000100800 */
[----:B------:R-:W-:Y:S04]  /*13a660*/  STL.64 [R1+0x2b30], R20 ;  /* 0x002b301401007387 */ /* 0x000fe80000100a00 */
[----:B------:R1:W-:Y:S04]  /*13a670*/  STL.64 [R1+0x2b38], R22 ;  /* 0x002b381601007387 */ /* 0x0003e80000100a00 */
[----:B------:R-:W3:Y:S04]  /*13a680*/  LDL.LU.64 R24, [R1+0x42a0] ;  /* 0x0042a00001187983 */ /* 0x000ee80000300a00 */
[----:B-1----:R-:W3:Y:S01]  /*13a690*/  LDL.LU.64 R22, [R1+0x4298] ;  /* 0x0042980001167983 */ /* 0x002ee20000300a00 */
[----:B------:R-:W-:Y:S01]  /*13a6a0*/  IMAD.X R16, R17, 0x1, R3, P0 ;  /* 0x0000000111107824 */ /* 0x000fe200000e0603 */
[----:B------:R-:W-:Y:S01]  /*13a6b0*/  MOV R135, R48 ;  /* 0x0000003000877202 */ /* 0x000fe20000000f00 */
[----:B------:R-:W-:-:S02]  /*13a6c0*/  IMAD.MOV.U32 R142, RZ, RZ, R51 ;  /* 0x000000ffff8e7224 */ /* 0x000fc400078e0033 */
[----:B------:R-:W-:Y:S02]  /*13a6d0*/  IMAD.MOV.U32 R143, RZ, RZ, R50 ;  /* 0x000000ffff8f7224 */ /* 0x000fe400078e0032 */
[----:B------:R-:W-:Y:S02]  /*13a6e0*/  IMAD.MOV.U32 R134, RZ, RZ, R49 ;  /* 0x000000ffff867224 */ /* 0x000fe400078e0031 */
[----:B------:R-:W-:Y:S01]  /*13a6f0*/  HMMA.1688.F32.TF32 R48, R4, R150, R192 ;  /* 0x000000960430723c */ /* 0x000fe200000810c0 */
[----:B------:R-:W-:Y:S01]  /*13a700*/  STL [R1+0xe90], R16 ;  /* 0x000e901001007387 */ /* 0x000fe20000100800 */
[--C-:B------:R-:W-:Y:S02]  /*13a710*/  IMAD.X R14, R15, 0x1, R3.reuse, P1 ;  /* 0x000000010f0e7824 */ /* 0x100fe400008e0603 */
[----:B------:R-:W-:Y:S01]  /*13a720*/  IMAD.X R13, R13, 0x1, R3, P2 ;  /* 0x000000010d0d7824 */ /* 0x000fe200010e0603 */
[----:B------:R-:W3:Y:S04]  /*13a730*/  LDL.LU.64 R20, [R1+0x4290] ;  /* 0x0042900001147983 */ /* 0x000ee80000300a00 */
[----:B------:R-:W3:Y:S04]  /*13a740*/  LDL.LU.64 R18, [R1+0x4288] ;  /* 0x0042880001127983 */ /* 0x000ee80000300a00 */
[----:B------:R-:W3:Y:S04]  /*13a750*/  LDL.LU R132, [R1+0x16e0] ;  /* 0x0016e00001847983 */ /* 0x000ee80000300800 */
[----:B------:R-:W3:Y:S04]  /*13a760*/  LDL.LU R133, [R1+0x16e4] ;  /* 0x0016e40001857983 */ /* 0x000ee80000300800 */
[----:B------:R4:W-:Y:S04]  /*13a770*/  STL [R1+0xe94], R14 ;  /* 0x000e940e01007387 */ /* 0x0009e80000100800 */
[----:B------:R1:W-:Y:S01]  /*13a780*/  STL [R1+0xe98], R13 ;  /* 0x000e980d01007387 */ /* 0x0003e20000100800 */
[----:B--2---:R-:W-:-:S05]  /*13a790*/  IADD3 R12, P0, PT, R32, R212, RZ ;  /* 0x000000d4200c7210 */ /* 0x004fca0007f1e0ff */
[----:B------:R2:W-:Y:S01]  /*13a7a0*/  STL [R1+0xe9c], R12 ;  /* 0x000e9c0c01007387 */ /* 0x0005e20000100800 */
[----:B------:R-:W-:Y:S01]  /*13a7b0*/  IMAD.X R32, R33, 0x1, R3, P0 ;  /* 0x0000000121207824 */ /* 0x000fe200000e0603 */
[-C--:B----4-:R-:W-:Y:S02]  /*13a7c0*/  IADD3 R14, P1, PT, R26, R212.reuse, RZ ;  /* 0x000000d41a0e7210 */ /* 0x090fe40007f3e0ff */
[----:B-1----:R-:W-:-:S03]  /*13a7d0*/  IADD3 R13, P2, PT, R10, R212, RZ ;  /* 0x000000d40a0d7210 */ /* 0x002fc60007f5e0ff */
[----:B------:R1:W-:Y:S01]  /*13a7e0*/  STL [R1+0xeb0], R14 ;  /* 0x000eb00e01007387 */ /* 0x0003e20000100800 */
[----:B--2---:R-:W-:-:S03]  /*13a7f0*/  IADD3 R12, P3, PT, R8, R212, RZ ;  /* 0x000000d4080c7210 */ /* 0x004fc60007f7e0ff */
[----:B------:R-:W-:Y:S04]  /*13a800*/  STL [R1+0xeb4], R13 ;  /* 0x000eb40d01007387 */ /* 0x000fe80000100800 */
[----:B------:R-:W2:Y:S04]  /*13a810*/  LDL.LU.64 R16, [R1+0x4280] ;  /* 0x0042800001107983 */ /* 0x000ea80000300a00 */
[----:B------:R4:W-:Y:S01]  /*13a820*/  STL [R1+0xeb8], R12 ;  /* 0x000eb80c01007387 */ /* 0x0009e20000100800 */
[----:B------:R-:W-:-:S03]  /*13a830*/  IMAD.X R26, R27, 0x1, R3, P1 ;  /* 0x000000011b1a7824 */ /* 0x000fc600008e0603 */
[----:B-1----:R-:W2:Y:S01]  /*13a840*/  LDL.LU.64 R14, [R1+0x4278] ;  /* 0x00427800010e7983 */ /* 0x002ea20000300a00 */
[----:B------:R-:W-:-:S03]  /*13a850*/  IADD3.X R11, PT, PT, R11, R3, RZ, P2, !PT ;  /* 0x000000030b0b7210 */ /* 0x000fc600017fe4ff */
[----:B------:R-:W-:Y:S01]  /*13a860*/  STL.64 [R1+0x2b20], R48 ;  /* 0x002b203001007387 */ /* 0x000fe20000100a00 */
[----:B------:R-:W-:-:S03]  /*13a870*/  IMAD.X R10, R9, 0x1, R3, P3 ;  /* 0x00000001090a7824 */ /* 0x000fc600018e0603 */
[----:B------:R-:W-:Y:S04]  /*13a880*/  STL.64 [R1+0x2b28], R50 ;  /* 0x002b283201007387 */ /* 0x000fe80000100a00 */
[----:B----4-:R-:W4:Y:S01]  /*13a890*/  LDL.LU.64 R12, [R1+0x4270] ;  /* 0x00427000010c7983 */ /* 0x010f220000300a00 */
[----:B------:R-:W-:-:S03]  /*13a8a0*/  IADD3 R9, P0, PT, R44, R212, RZ ;  /* 0x000000d42c097210 */ /* 0x000fc60007f1e0ff */
[----:B------:R-:W-:Y:S04]  /*13a8b0*/  STL [R1+0xe1c], R32 ;  /* 0x000e1c2001007387 */ /* 0x000fe80000100800 */
[----:B------:R-:W-:Y:S04]  /*13a8c0*/  STL [R1+0xe30], R26 ;  /* 0x000e301a01007387 */ /* 0x000fe80000100800 */
[----:B------:R-:W-:Y:S04]  /*13a8d0*/  STL [R1+0xe34], R11 ;  /* 0x000e340b01007387 */ /* 0x000fe80000100800 */
[----:B------:R1:W-:Y:S04]  /*13a8e0*/  STL [R1+0xe38], R10 ;  /* 0x000e380a01007387 */ /* 0x0003e80000100800 */
[----:B-1----:R-:W4:Y:S04]  /*13a8f0*/  LDL.LU.64 R10, [R1+0x4268] ;  /* 0x00426800010a7983 */ /* 0x002f280000300a00 */
[----:B------:R-:W-:Y:S04]  /*13a900*/  STL [R1+0xe3c], R9 ;  /* 0x000e3c0901007387 */ /* 0x000fe80000100800 */
[----:B------:R-:W4:Y:S01]  /*13a910*/  LDL.LU.64 R32, [R1+0x4260] ;  /* 0x0042600001207983 */ /* 0x000f220000300a00 */
[----:B------:R-:W-:-:S05]  /*13a920*/  IADD3 R8, P1, PT, R42, R212, RZ ;  /* 0x000000d42a087210 */ /* 0x000fca0007f3e0ff */
[----:B------:R1:W-:Y:S04]  /*13a930*/  STL [R1+0xe50], R8 ;  /* 0x000e500801007387 */ /* 0x0003e80000100800 */
[----:B------:R-:W4:Y:S04]  /*13a940*/  LDL.LU.64 R26, [R1+0x4258] ;  /* 0x00425800011a7983 */ /* 0x000f280000300a00 */
[----:B-1----:R-:W4:Y:S01]  /*13a950*/  LDL.LU.64 R8, [R1+0x4250] ;  /* 0x0042500001087983 */ /* 0x002f220000300a00 */
[----:B------:R-:W-:Y:S01]  /*13a960*/  HMMA.1688.F32.TF32 R48, R4, R146, R196 ;  /* 0x000000920430723c */ /* 0x000fe200000810c4 */
[----:B---3--:R-:W-:Y:S01]  /*13a970*/  IADD3 R52, P2, PT, R40, R212, RZ ;  /* 0x000000d428347210 */ /* 0x008fe20007f5e0ff */
[----:B------:R-:W-:-:S02]  /*13a980*/  IMAD.X R44, R45, 0x1, R3, P0 ;  /* 0x000000012d2c7824 */ /* 0x000fc400000e0603 */
[--C-:B------:R-:W-:Y:S02]  /*13a990*/  IMAD.X R43, R43, 0x1, R3.reuse, P1 ;  /* 0x000000012b2b7824 */ /* 0x100fe400008e0603 */
[----:B------:R-:W-:Y:S01]  /*13a9a0*/  STL [R1+0xe54], R52 ;  /* 0x000e543401007387 */ /* 0x000fe20000100800 */
[----:B------:R-:W-:Y:S01]  /*13a9b0*/  IMAD.X R42, R41, 0x1, R3, P2 ;  /* 0x00000001292a7824 */ /* 0x000fe200010e0603 */
[----:B------:R-:W-:-:S11]  /*13a9c0*/  IADD3 R41, P0, PT, R24, R212, RZ ;  /* 0x000000d418297210 */ /* 0x000fd60007f1e0ff */
[----:B------:R-:W-:Y:S04]  /*13a9d0*/  STL.64 [R1+0x2b10], R48 ;  /* 0x002b103001007387 */ /* 0x000fe80000100a00 */
[----:B------:R-:W-:Y:S01]  /*13a9e0*/  STL.64 [R1+0x2b18], R50 ;  /* 0x002b183201007387 */ /* 0x000fe20000100a00 */
[----:B------:R-:W-:-:S03]  /*13a9f0*/  IADD3 R40, P1, PT, R22, R212, RZ ;  /* 0x000000d416287210 */ /* 0x000fc60007f3e0ff */
[----:B------:R-:W-:Y:S04]  /*13aa00*/  STL [R1+0xdf0], R44 ;  /* 0x000df02c01007387 */ /* 0x000fe80000100800 */
[----:B------:R-:W-:Y:S04]  /*13aa10*/  STL [R1+0xdf4], R43 ;  /* 0x000df42b01007387 */ /* 0x000fe80000100800 */
[----:B------:R-:W-:Y:S04]  /*13aa20*/  STL [R1+0xdf8], R42 ;  /* 0x000df82a01007387 */ /* 0x000fe80000100800 */
[----:B------:R-:W-:Y:S04]  /*13aa30*/  STL [R1+0xdfc], R41 ;  /* 0x000dfc2901007387 */ /* 0x000fe80000100800 */
[----:B------:R1:W-:Y:S02]  /*13aa40*/  STL [R1+0xe10], R40 ;  /* 0x000e102801007387 */ /* 0x0003e40000100800 */
[----:B-1----:R-:W-:Y:S01]  /*13aa50*/  HMMA.1688.F32.TF32 R40, R4, R142, R200 ;  /* 0x0000008e0428723c */ /* 0x002fe200000810c8 */
[----:B------:R-:W-:-:S02]  /*13aa60*/  IADD3 R45, P2, PT, R20, R212, RZ ;  /* 0x000000d4142d7210 */ /* 0x000fc40007f5e0ff */
[----:B------:R-:W-:Y:S02]  /*13aa70*/  IADD3 R44, P3, PT, R18, R212, RZ ;  /* 0x000000d4122c7210 */ /* 0x000fe40007f7e0ff */
[----:B------:R-:W-:Y:S01]  /*13aa80*/  IADD3.X R24, PT, PT, R25, R3, RZ, P0, !PT ;  /* 0x0000000319187210 */ /* 0x000fe200007fe4ff */
[----:B------:R-:W-:Y:S01]  /*13aa90*/  STL [R1+0xe14], R45 ;  /* 0x000e142d01007387 */ /* 0x000fe20000100800 */
[--C-:B------:R-:W-:Y:S01]  /*13aaa0*/  IMAD.X R22, R23, 0x1, R3.reuse, P1 ;  /* 0x0000000117167824 */ /* 0x100fe200008e0603 */
[----:B------:R-:W-:Y:S01]  /*13aab0*/  HMMA.1688.F32.TF32 R48, R4, R134, R204 ;  /* 0x000000860430723c */ /* 0x000fe200000810cc */
[--C-:B------:R-:W-:Y:S01]  /*13aac0*/  IMAD.X R20, R21, 0x1, R3.reuse, P2 ;  /* 0x0000000115147824 */ /* 0x100fe200010e0603 */
[----:B------:R-:W-:Y:S01]  /*13aad0*/  STL [R1+0xe18], R44 ;  /* 0x000e182c01007387 */ /* 0x000fe20000100800 */
[----:B------:R-:W-:-:S08]  /*13aae0*/  IMAD.X R18, R19, 0x1, R3, P3 ;  /* 0x0000000113127824 */ /* 0x000fd000018e0603 */
[----:B------:R-:W-:Y:S04]  /*13aaf0*/  STL.64 [R1+0x2b00], R40 ;  /* 0x002b002801007387 */ /* 0x000fe80000100a00 */
[----:B------:R-:W-:Y:S04]  /*13ab00*/  STL.64 [R1+0x2b08], R42 ;  /* 0x002b082a01007387 */ /* 0x000fe80000100a00 */
[----:B------:R1:W-:Y:S04]  /*13ab10*/  STL [R1+0xdb4], R24 ;  /* 0x000db41801007387 */ /* 0x0003e80000100800 */
[----:B-1----:R-:W3:Y:S04]  /*13ab20*/  LDL.LU.64 R24, [R1+0x4248] ;  /* 0x0042480001187983 */ /* 0x002ee80000300a00 */
[----:B------:R1:W-:Y:S04]  /*13ab30*/  STL [R1+0xdb8], R22 ;  /* 0x000db81601007387 */ /* 0x0003e80000100800 */
[----:B------:R1:W-:Y:S04]  /*13ab40*/  STL [R1+0xdbc], R20 ;  /* 0x000dbc1401007387 */ /* 0x0003e80000100800 */
[----:B-1----:R-:W3:Y:S04]  /*13ab50*/  LDL.LU.64 R22, [R1+0x4240] ;  /* 0x0042400001167983 */ /* 0x002ee80000300a00 */
[----:B------:R-:W3:Y:S04]  /*13ab60*/  LDL.LU.64 R20, [R1+0x4238] ;  /* 0x0042380001147983 */ /* 0x000ee80000300a00 */
[----:B------:R1:W-:Y:S01]  /*13ab70*/  STL [R1+0xdd0], R18 ;  /* 0x000dd01201007387 */ /* 0x0003e20000100800 */
[----:B------:R-:W-:-:S02]  /*13ab80*/  IMAD.MOV.U32 R139, RZ, RZ, R214 ;  /* 0x000000ffff8b7224 */ /* 0x000fc400078e00d6 */
[----:B------:R-:W-:Y:S01]  /*13ab90*/  IMAD.MOV.U32 R138, RZ, RZ, R215 ;  /* 0x000000ffff8a7224 */ /* 0x000fe200078e00d7 */
[-C--:B--2---:R-:W-:Y:S02]  /*13aba0*/  IADD3 R19, P0, PT, R16, R212.reuse, RZ ;  /* 0x000000d410137210 */ /* 0x084fe40007f1e0ff */
[----:B-1----:R-:W-:-:S03]  /*13abb0*/  IADD3 R18, P1, PT, R14, R212, RZ ;  /* 0x000000d40e127210 */ /* 0x002fc60007f3e0ff */
[----:B------:R-:W-:Y:S04]  /*13abc0*/  STL [R1+0xdd4], R19 ;  /* 0x000dd41301007387 */ /* 0x000fe80000100800 */
[----:B------:R1:W-:Y:S01]  /*13abd0*/  STL [R1+0xdd8], R18 ;  /* 0x000dd81201007387 */ /* 0x0003e20000100800 */
[----:B----4-:R-:W-:-:S03]  /*13abe0*/  IADD3 R40, P2, PT, R12, R212, RZ ;  /* 0x000000d40c287210 */ /* 0x010fc60007f5e0ff */
[----:B-1----:R-:W2:Y:S01]  /*13abf0*/  LDL.LU.64 R18, [R1+0x4230] ;  /* 0x0042300001127983 */ /* 0x002ea20000300a00 */
[----:B------:R-:W-:-:S03]  /*13ac00*/  IADD3.X R15, PT, PT, R15, R3, RZ, P1, !PT ;  /* 0x000000030f0f7210 */ /* 0x000fc60000ffe4ff */
[----:B------:R1:W-:Y:S01]  /*13ac10*/  STL [R1+0xddc], R40 ;  /* 0x000ddc2801007387 */ /* 0x0003e20000100800 */
[----:B------:R-:W-:-:S03]  /*13ac20*/  IMAD.X R14, R13, 0x1, R3, P2 ;  /* 0x000000010d0e7824 */ /* 0x000fc600010e0603 */
[----:B------:R-:W-:Y:S01]  /*13ac30*/  STL.64 [R1+0x2c30], R48 ;  /* 0x002c303001007387 */ /* 0x000fe20000100a00 */
[----:B-1----:R-:W-:-:S03]  /*13ac40*/  IMAD.X R40, R17, 0x1, R3, P0 ;  /* 0x0000000111287824 */ /* 0x002fc600000e0603 */
[----:B------:R-:W-:Y:S04]  /*13ac50*/  STL.64 [R1+0x2c38], R50 ;  /* 0x002c383201007387 */ /* 0x000fe80000100a00 */
[----:B------:R-:W4:Y:S01]  /*13ac60*/  LDL.LU.64 R16, [R1+0x4228] ;  /* 0x0042280001107983 */ /* 0x000f220000300a00 */
[----:B------:R-:W-:-:S03]  /*13ac70*/  IADD3 R13, P0, PT, R10, R212, RZ ;  /* 0x000000d40a0d7210 */ /* 0x000fc60007f1e0ff */
[----:B------:R-:W-:Y:S04]  /*13ac80*/  STL [R1+0xd78], R40 ;  /* 0x000d782801007387 */ /* 0x000fe80000100800 */
[----:B------:R-:W-:Y:S01]  /*13ac90*/  STL [R1+0xd7c], R15 ;  /* 0x000d7c0f01007387 */ /* 0x000fe20000100800 */
[----:B------:R-:W-:-:S03]  /*13aca0*/  IADD3 R12, P1, PT, R32, R212, RZ ;  /* 0x000000d4200c7210 */ /* 0x000fc60007f3e0ff */
[----:B------:R-:W-:Y:S04]  /*13acb0*/  STL [R1+0xd90], R14 ;  /* 0x000d900e01007387 */ /* 0x000fe80000100800 */
[----:B------:R-:W-:Y:S04]  /*13acc0*/  STL [R1+0xd94], R13 ;  /* 0x000d940d01007387 */ /* 0x000fe80000100800 */
[----:B------:R1:W-:Y:S02]  /*13acd0*/  STL [R1+0xd98], R12 ;  /* 0x000d980c01007387 */ /* 0x0003e40000100800 */
[----:B-1----:R-:W-:Y:S01]  /*13ace0*/  HMMA.1688.F32.TF32 R12, R4, R214, R208 ;  /* 0x000000d6040c723c */ /* 0x002fe200000810d0 */
[-C--:B------:R-:W-:Y:S01]  /*13acf0*/  IADD3 R41, P2, PT, R26, R212.reuse, RZ ;  /* 0x000000d41a297210 */ /* 0x080fe20007f5e0ff */
[----:B------:R-:W1:Y:S01]  /*13ad00*/  LDC R211, c[0x0][0x3ac] ;  /* 0x0000eb00ffd37b82 */ /* 0x000e620000000800 */
[----:B------:R-:W-:-:S03]  /*13ad10*/  IADD3 R40, P3, PT, R8, R212, RZ ;  /* 0x000000d408287210 */ /* 0x000fc60007f7e0ff */
[----:B------:R-:W-:Y:S04]  /*13ad20*/  STL [R1+0xd9c], R41 ;  /* 0x000d9c2901007387 */ /* 0x000fe80000100800 */
[----:B------:R1:W-:Y:S09]  /*13ad30*/  STL [R1+0xdb0], R40 ;  /* 0x000db02801007387 */ /* 0x0003f20000100800 */
[----:B------:R1:W-:Y:S04]  /*13ad40*/  STL.64 [R1+0x2cc0], R12 ;  /* 0x002cc00c01007387 */ /* 0x0003e80000100a00 */
[----:B------:R1:W-:Y:S04]  /*13ad50*/  STL.64 [R1+0x2cc8], R14 ;  /* 0x002cc80e01007387 */ /* 0x0003e80000100a00 */
[----:B------:R-:W2:Y:S04]  /*13ad60*/  LDL.LU.64 R214, [R1+0x8a48] ;  /* 0x008a480001d67983 */ /* 0x000ea80000300a00 */
[----:B------:R-:W2:Y:S01]  /*13ad70*/  LDL.LU.64 R212, [R1+0x8a40] ;  /* 0x008a400001d47983 */ /* 0x000ea20000300a00 */
[----:B-1----:R-:W-:Y:S01]  /*13ad80*/  IMAD.X R40, R11, 0x1, R3, P0 ;  /* 0x000000010b287824 */ /* 0x002fe200000e0603 */
[----:B------:R-:W-:-:S02]  /*13ad90*/  SHF.L.U32 R211, R211, 0x7, RZ ;  /* 0x00000007d3d37819 */ /* 0x000fc400000006ff */
[----:B------:R-:W4:Y:S04]  /*13ada0*/  LDL.LU.64 R12, [R1+0x4220] ;  /* 0x00422000010c7983 */ /* 0x000f280000300a00 */
[----:B------:R-:W4:Y:S04]  /*13adb0*/  LDL.LU.64 R14, [R1+0x4218] ;  /* 0x00421800010e7983 */ /* 0x000f280000300a00 */
[----:B------:R-:W4:Y:S01]  /*13adc0*/  LDL.LU.64 R10, [R1+0x4210] ;  /* 0x00421000010a7983 */ /* 0x000f220000300a00 */
[----:B------:R-:W-:-:S03]  /*13add0*/  IMAD.SHL.U32 R211, R211, 0x4, RZ ;  /* 0x00000004d3d37824 */ /* 0x000fc600078e00ff */
[----:B------:R-:W-:Y:S01]  /*13ade0*/  STL [R1+0x4e4], R40 ;  /* 0x0004e42801007387 */ /* 0x000fe20000100800 */
[--C-:B------:R-:W-:Y:S02]  /*13adf0*/  IMAD.X R33, R33, 0x1, R3.reuse, P1 ;  /* 0x0000000121217824 */ /* 0x100fe400008e0603 */
[--C-:B------:R-:W-:Y:S02]  /*13ae00*/  IMAD.X R32, R27, 0x1, R3.reuse, P2 ;  /* 0x000000011b207824 */ /* 0x100fe400010e0603 */
[----:B------:R-:W-:Y:S01]  /*13ae10*/  IMAD.X R27, R9, 0x1, R3, P3 ;  /* 0x00000001091b7824 */ /* 0x000fe200018e0603 */
[----:B------:R-:W-:Y:S04]  /*13ae20*/  STL [R1+0x4e8], R33 ;  /* 0x0004e82101007387 */ /* 0x000fe80000100800 */
[----:B------:R-:W-:Y:S04]  /*13ae30*/  STL [R1+0x4ec], R32 ;  /* 0x0004ec2001007387 */ /* 0x000fe80000100800 */
[----:B------:R-:W4:Y:S04]  /*13ae40*/  LDL.LU.64 R8, [R1+0x4208] ;  /* 0x0042080001087983 */ /* 0x000f280000300a00 */
[----:B------:R1:W-:Y:S01]  /*13ae50*/  STL [R1+0x500], R27 ;  /* 0x0005001b01007387 */ /* 0x0003e20000100800 */
[----:B------:R-:W-:Y:S01]  /*13ae60*/  MOV R137, R218 ;  /* 0x000000da00897202 */ /* 0x000fe20000000f00 */
[----:B------:R-:W-:Y:S01]  /*13ae70*/  IMAD.MOV.U32 R136, RZ, RZ, R219 ;  /* 0x000000ffff887224 */ /* 0x000fe200078e00db */
[----:B---3--:R-:W-:-:S05]  /*13ae80*/  IADD3 R26, P0, PT, R24, R211, RZ ;  /* 0x000000d3181a7210 */ /* 0x008fca0007f1e0ff */
[----:B------:R3:W-:Y:S01]  /*13ae90*/  STL [R1+0x504], R26 ;  /* 0x0005041a01007387 */ /* 0x0007e20000100800 */
[-C--:B-1----:R-:W-:Y:S02]  /*13aea0*/  IADD3 R27, P1, PT, R22, R211.reuse, RZ ;  /* 0x000000d3161b7210 */ /* 0x082fe40007f3e0ff */
[----:B---3--:R-:W-:-:S03]  /*13aeb0*/  IADD3 R26, P2, PT, R20, R211, RZ ;  /* 0x000000d3141a7210 */ /* 0x008fc60007f5e0ff */
[----:B------:R-:W-:Y:S04]  /*13aec0*/  STL [R1+0x508], R27 ;  /* 0x0005081b01007387 */ /* 0x000fe80000100800 */
[----:B------:R-:W-:Y:S01]  /*13aed0*/  STL [R1+0x50c], R26 ;  /* 0x00050c1a01007387 */ /* 0x000fe20000100800 */
[----:B--2---:R-:W-:-:S15]  /*13aee0*/  HMMA.1688.F32.TF32 R40, R4, R218, R212 ;  /* 0x000000da0428723c */ /* 0x004fde00000810d4 */
[----:B------:R-:W-:-:S04]  /*13aef0*/  NOP ;  /* 0x0000000000007918 */ /* 0x000fc80000000000 */
[----:B------:R1:W-:Y:S04]  /*13af00*/  STL.64 [R1+0x2cb0], R40 ;  /* 0x002cb02801007387 */ /* 0x0003e80000100a00 */
[----:B------:R-:W-:Y:S04]  /*13af10*/  STL.64 [R1+0x2cb8], R42 ;  /* 0x002cb82a01007387 */ /* 0x000fe80000100a00 */
[----:B------:R-:W2:Y:S04]  /*13af20*/  LDL.LU.64 R218, [R1+0x8a38] ;  /* 0x008a380001da7983 */ /* 0x000ea80000300a00 */
[----:B------:R-:W2:Y:S01]  /*13af30*/  LDL.LU.64 R216, [R1+0x8a30] ;  /* 0x008a300001d87983 */ /* 0x000ea20000300a00 */
[--C-:B------:R-:W-:Y:S01]  /*13af40*/  IMAD.X R25, R25, 0x1, R3.reuse, P0 ;  /* 0x0000000119197824 */ /* 0x100fe200000e0603 */
[----:B------:R-:W-:Y:S01]  /*13af50*/  IADD3 R24, P0, PT, R18, R211, RZ ;  /* 0x000000d312187210 */ /* 0x000fe20007f1e0ff */
[----:B------:R-:W-:-:S02]  /*13af60*/  IMAD.X R22, R23, 0x1, R3, P1 ;  /* 0x0000000117167824 */ /* 0x000fc400008e0603 */
[----:B------:R-:W-:Y:S01]  /*13af70*/  IMAD.X R21, R21, 0x1, R3, P2 ;  /* 0x0000000115157824 */ /* 0x000fe200010e0603 */
[----:B------:R-:W-:Y:S01]  /*13af80*/  STL [R1+0x488], R25 ;  /* 0x0004881901007387 */ /* 0x000fe20000100800 */
[----:B----4-:R-:W-:-:S03]  /*13af90*/  IADD3 R20, P1, PT, R16, R211, RZ ;  /* 0x000000d310147210 */ /* 0x010fc60007f3e0ff */
[----:B------:R-:W-:Y:S04]  /*13afa0*/  STL [R1+0x4a8], R24 ;  /* 0x0004a81801007387 */ /* 0x000fe80000100800 */
[----:B------:R-:W-:Y:S04]  /*13afb0*/  STL [R1+0x48c], R22 ;  /* 0x00048c1601007387 */ /* 0x000fe80000100800 */
[----:B-1----:R-:W3:Y:S04]  /*13afc0*/  LDL.LU.64 R40, [R1+0x4540] ;  /* 0x0045400001287983 */ /* 0x002ee80000300a00 */
[----:B------:R-:W-:Y:S04]  /*13afd0*/  STL [R1+0x4a0], R21 ;  /* 0x0004a01501007387 */ /* 0x000fe80000100800 */
[----:B------:R-:W4:Y:S04]  /*13afe0*/  LDL.LU.64 R32, [R1+0x4538] ;  /* 0x0045380001207983 */ /* 0x000f280000300a00 */
[----:B------:R2:W-:Y:S01]  /*13aff0*/  STL [R1+0x4ac], R20 ;  /* 0x0004ac1401007387 */ /* 0x0005e20000100800 */
[----:B------:R-:W-:Y:S01]  /*13b000*/  IMAD.X R19, R19, 0x1, R3, P0 ;  /* 0x0000000113137824 */ /* 0x000fe200000e0603 */
[----:B------:R-:W-:-:S02]  /*13b010*/  IADD3 R18, P0, PT, R12, R211, RZ ;  /* 0x000000d30c127210 */ /* 0x000fc40007f1e0ff */
[----:B------:R-:W3:Y:S01]  /*13b020*/  LDL.LU.64 R26, [R1+0x4530] ;  /* 0x00453000011a7983 */ /* 0x000ee20000300a00 */
[----:B------:R-:W-:-:S03]  /*13b030*/  MOV R131, R222 ;  /* 0x000000de00837202 */ /* 0x000fc60000000f00 */
[----:B------:R-:W-:Y:S01]  /*13b040*/  STL [R1+0x4a4], R19 ;  /* 0x0004a41301007387 */ /* 0x000fe20000100800 */
[----:B------:R-:W-:-:S03]  /*13b050*/  IMAD.MOV.U32 R130, RZ, RZ, R223 ;  /* 0x000000ffff827224 */ /* 0x000fc600078e00df */
[----:B------:R1:W-:Y:S01]  /*13b060*/  STL [R1+0x4c0], R18 ;  /* 0x0004c01201007387 */ /* 0x0003e20000100800 */
[----:B------:R-:W-:Y:S01]  /*13b070*/  MOV R192, R221 ;  /* 0x000000dd00c07202 */ /* 0x000fe20000000f00 */
[----:B------:R-:W-:Y:S01]  /*13b080*/  IMAD.MOV.U32 R193, RZ, RZ, R220 ;  /* 0x000000ffffc17224 */ /* 0x000fe200078e00dc */
[----:B--2---:R-:W-:-:S15]  /*13b090*/  HMMA.1688.F32.TF32 R20, R4, R222, R216 ;  /* 0x000000de0414723c */ /* 0x004fde00000810d8 */
[----:B------:R-:W-:-:S04]  /*13b0a0*/  NOP ;  /* 0x0000000000007918 */ /* 0x000fc80000000000 */
[----:B------:R-:W-:Y:S04]  /*13b0b0*/  STL.64 [R1+0x2ca0], R20 ;  /* 0x002ca01401007387 */ /* 0x000fe80000100a00 */
[----:B------:R2:W-:Y:S04]  /*13b0c0*/  STL.64 [R1+0x2ca8], R22 ;  /* 0x002ca81601007387 */ /* 0x0005e80000100a00 */
[----:B------:R-:W3:Y:S04]  /*13b0d0*/  LDL.LU.64 R222, [R1+0x8a28] ;  /* 0x008a280001de7983 */ /* 0x000ee80000300a00 */
[----:B------:R-:W3:Y:S01]  /*13b0e0*/  LDL.LU.64 R220, [R1+0x8a20] ;  /* 0x008a200001dc7983 */ /* 0x000ee20000300a00 */
[----:B-1----:R-:W-:Y:S01]  /*13b0f0*/  IMAD.X R18, R17, 0x1, R3, P1 ;  /* 0x0000000111127824 */ /* 0x002fe200008e0603 */
[----:B------:R-:W-:-:S02]  /*13b100*/  IADD3 R17, P1, PT, R14, R211, RZ ;  /* 0x000000d30e117210 */ /* 0x000fc40007f3e0ff */
[-C--:B------:R-:W-:Y:S01]  /*13b110*/  IADD3 R16, P2, PT, R10, R211.reuse, RZ ;  /* 0x000000d30a107210 */ /* 0x080fe20007f5e0ff */
[----:B------:R-:W-:Y:S01]  /*13b120*/  IMAD.X R12, R13, 0x1, R3, P0 ;  /* 0x000000010d0c7824 */ /* 0x000fe200000e0603 */
[----:B------:R-:W-:Y:S04]  /*13b130*/  STL [R1+0x44c], R18 ;  /* 0x00044c1201007387 */ /* 0x000fe80000100800 */
[----:B------:R-:W-:Y:S04]  /*13b140*/  STL [R1+0x468], R17 ;  /* 0x0004681101007387 */ /* 0x000fe80000100800 */
[----:B------:R-:W4:Y:S04]  /*13b150*/  LDL.LU.64 R24, [R1+0x4528] ;  /* 0x0045280001187983 */ /* 0x000f280000300a00 */
[----:B------:R1:W-:Y:S04]  /*13b160*/  STL [R1+0x480], R16 ;  /* 0x0004801001007387 */ /* 0x0003e80000100800 */
[----:B--2---:R-:W2:Y:S04]  /*13b170*/  LDL.LU.64 R22, [R1+0x4520] ;  /* 0x0045200001167983 */ /* 0x004ea80000300a00 */
[----:B------:R1:W-:Y:S02]  /*13b180*/  STL [R1+0x460], R12 ;  /* 0x0004600c01007387 */ /* 0x0003e40000100800 */
[----:B-1----:R-:W-:-:S02]  /*13b190*/  IADD3 R16, P0, PT, R8, R211, RZ ;  /* 0x000000d308107210 */ /* 0x002fc40007f1e0ff */
[----:B------:R-:W2:Y:S04]  /*13b1a0*/  LDL.LU.64 R12, [R1+0x4518] ;  /* 0x00451800010c7983 */ /* 0x000ea80000300a00 */
[----:B------:R-:W2:Y:S04]  /*13b1b0*/  LDL.LU.64 R20, [R1+0x4510] ;  /* 0x0045100001147983 */ /* 0x000ea80000300a00 */
[----:B------:R3:W-:Y:S01]  /*13b1c0*/  STL [R1+0x484], R16 ;  /* 0x0004841001007387 */ /* 0x0007e20000100800 */
[----:B------:R-:W-:Y:S01]  /*13b1d0*/  IMAD.X R14, R15, 0x1, R3, P1 ;  /* 0x000000010f0e7824 */ /* 0x000fe200008e0603 */
[----:B------:R-:W-:Y:S01]  /*13b1e0*/  IADD3.X R10, PT, PT, R11, R3, RZ, P2, !PT ;  /* 0x000000030b0a7210 */ /* 0x000fe200017fe4ff */
[----:B------:R-:W-:-:S03]  /*13b1f0*/  IMAD.MOV.U32 R129, RZ, RZ, R226 ;  /* 0x000000ffff817224 */ /* 0x000fc600078e00e2 */
[----:B------:R-:W-:Y:S01]  /*13b200*/  STL [R1+0x464], R14 ;  /* 0x0004640e01007387 */ /* 0x000fe20000100800 */
[----:B------:R-:W-:-:S03]  /*13b210*/  IMAD.MOV.U32 R128, RZ, RZ, R227 ;  /* 0x000000ffff807224 */ /* 0x000fc600078e00e3 */
[----:B------:R1:W-:Y:S01]  /*13b220*/  STL [R1+0x46c], R10 ;  /* 0x00046c0a01007387 */ /* 0x0003e20000100800 */
[----:B---3--:R-:W-:-:S15]  /*13b230*/  HMMA.1688.F32.TF32 R16, R4, R226, R220 ;  /* 0x000000e20410723c */ /* 0x008fde00000810dc */
[----:B------:R-:W-:-:S04]  /*13b240*/  NOP ;  /* 0x0000000000007918 */ /* 0x000fc80000000000 */
[----:B------:R-:W-:Y:S04]  /*13b250*/  STL.64 [R1+0x2c90], R16 ;  /* 0x002c901001007387 */ /* 0x000fe80000100a00 */
[----:B------:R3:W-:Y:S04]  /*13b260*/  STL.64 [R1+0x2c98], R18 ;  /* 0x002c981201007387 */ /* 0x0007e80000100a00 */
[----:B------:R-:W2:Y:S04]  /*13b270*/  LDL.LU.64 R226, [R1+0x8a18] ;  /* 0x008a180001e27983 */ /* 0x000ea80000300a00 */
[----:B------:R-:W2:Y:S01]  /*13b280*/  LDL.LU.64 R224, [R1+0x8a10] ;  /* 0x008a100001e07983 */ /* 0x000ea20000300a00 */
[----:B------:R-:W-:Y:S01]  /*13b290*/  IMAD.X R8, R9, 0x1, R3, P0 ;  /* 0x0000000109087824 */ /* 0x000fe200000e0603 */
[-C--:B-1----:R-:W-:Y:S01]  /*13b2a0*/  IADD3 R10, P0, PT, R40, R211.reuse, RZ ;  /* 0x000000d3280a7210 */ /* 0x082fe20007f1e0ff */
[----:B------:R-:W-:Y:S01]  /*13b2b0*/  IMAD.MOV.U32 R194, RZ, RZ, R37 ;  /* 0x000000ffffc27224 */ /* 0x000fe200078e0025 */
[----:B---3--:R-:W3:Y:S01]  /*13b2c0*/  LDL.LU.64 R18, [R1+0x4508] ;  /* 0x0045080001127983 */ /* 0x008ee20000300a00 */
[----:B------:R-:W-:Y:S01]  /*13b2d0*/  IMAD.MOV.U32 R195, RZ, RZ, R36 ;  /* 0x000000ffffc37224 */ /* 0x000fe200078e0024 */
[----:B----4-:R-:W-:-:S02]  /*13b2e0*/  IADD3 R9, P1, PT, R32, R211, RZ ;  /* 0x000000d320097210 */ /* 0x010fc40007f3e0ff */
[----:B------:R-:W4:Y:S04]  /*13b2f0*/  LDL.LU.64 R36, [R1+0x4500] ;  /* 0x0045000001247983 */ /* 0x000f280000300a00 */
[----:B------:R1:W-:Y:S04]  /*13b300*/  STL [R1+0x404], R8 ;  /* 0x0004040801007387 */ /* 0x0003e80000100800 */
[----:B------:R-:W-:Y:S04]  /*13b310*/  STL [R1+0x408], R10 ;  /* 0x0004080a01007387 */ /* 0x000fe80000100800 */
[----:B------:R-:W3:Y:S01]  /*13b320*/  LDL.LU.64 R16, [R1+0x44f8] ;  /* 0x0044f80001107983 */ /* 0x000ee20000300a00 */
[----:B-1----:R-:W-:-:S03]  /*13b330*/  IADD3 R8, P2, PT, R26, R211, RZ ;  /* 0x000000d31a087210 */ /* 0x002fc60007f5e0ff */
[----:B------:R-:W-:Y:S01]  /*13b340*/  STL [R1+0x40c], R9 ;  /* 0x00040c0901007387 */ /* 0x000fe20000100800 */
[----:B------:R-:W-:-:S03]  /*13b350*/  IMAD.MOV.U32 R218, RZ, RZ, R230 ;  /* 0x000000ffffda7224 */ /* 0x000fc600078e00e6 */
[----:B------:R-:W3:Y:S01]  /*13b360*/  LDL.LU.64 R14, [R1+0x44f0] ;  /* 0x0044f000010e7983 */ /* 0x000ee20000300a00 */
[----:B------:R-:W-:-:S03]  /*13b370*/  MOV R217, R231 ;  /* 0x000000e700d97202 */ /* 0x000fc60000000f00 */
[----:B------:R-:W-:Y:S01]  /*13b380*/  STL [R1+0x410], R8 ;  /* 0x0004100801007387 */ /* 0x000fe20000100800 */
[----:B--2---:R-:W-:Y:S01]  /*13b390*/  HMMA.1688.F32.TF32 R48, R4, R230, R224 ;  /* 0x000000e60430723c */ /* 0x004fe200000810e0 */
[----:B------:R-:W-:Y:S02]  /*13b3a0*/  IMAD.X R42, R41, 0x1, R3, P0 ;  /* 0x00000001292a7824 */ /* 0x000fe400000e0603 */
[----:B------:R-:W-:Y:S01]  /*13b3b0*/  IMAD.MOV.U32 R198, RZ, RZ, R35 ;  /* 0x000000ffffc67224 */ /* 0x000fe200078e0023 */
[----:B------:R-:W-:Y:S01]  /*13b3c0*/  MOV R196, R39 ;  /* 0x0000002700c47202 */ /* 0x000fe20000000f00 */
[--C-:B------:R-:W-:Y:S02]  /*13b3d0*/  IMAD.X R33, R33, 0x1, R3.reuse, P1 ;  /* 0x0000000121217824 */ /* 0x100fe400008e0603 */
[----:B------:R-:W-:Y:S01]  /*13b3e0*/  IMAD.MOV.U32 R197, RZ, RZ, R38 ;  /* 0x000000ffffc57224 */ /* 0x000fe200078e0026 */
[----:B------:R-:W-:Y:S01]  /*13b3f0*/  LOP3.LUT R199, R0, 0x20, RZ, 0x3c, !PT ;  /* 0x0000002000c77812 */ /* 0x000fe200078e3cff */
[----:B------:R-:W-:Y:S01]  /*13b400*/  IMAD.X R27, R27, 0x1, R3, P2 ;  /* 0x000000011b1b7824 */ /* 0x000fe200010e0603 */
[----:B------:R-:W-:Y:S01]  /*13b410*/  LDS R8, [R0+UR10+0x1a380] ;  /* 0x01a3800a00087984 */ /* 0x000fe20008000800 */
[----:B------:R-:W-:-:S03]  /*13b420*/  IMAD.MOV.U32 R216, RZ, RZ, R34 ;  /* 0x000000ffffd87224 */ /* 0x000fc600078e0022 */
[----:B------:R-:W-:Y:S05]  /*13b430*/  LDS R10, [R0+UR10+0x1b380] ;  /* 0x01b3800a000a7984 */ /* 0x000fea0008000800 */
[----:B------:R-:W-:Y:S04]  /*13b440*/  STL.64 [R1+0x2cd0], R48 ;  /* 0x002cd03001007387 */ /* 0x000fe80000100a00 */
[----:B------:R-:W-:Y:S04]  /*13b450*/  STL.64 [R1+0x2cd8], R50 ;  /* 0x002cd83201007387 */ /* 0x000fe80000100a00 */
[----:B------:R-:W2:Y:S04]  /*13b460*/  LDL.LU.64 R230, [R1+0x8a08] ;  /* 0x008a080001e67983 */ /* 0x000ea80000300a00 */
[----:B------:R-:W2:Y:S01]  /*13b470*/  LDL.LU.64 R228, [R1+0x8a00] ;  /* 0x008a000001e47983 */ /* 0x000ea20000300a00 */
[----:B------:R-:W-:-:S02]  /*13b480*/  IADD3 R32, P0, PT, R24, R211, RZ ;  /* 0x000000d318207210 */ /* 0x000fc40007f1e0ff */
[----:B------:R-:W-:Y:S01]  /*13b490*/  IADD3 R26, P1, PT, R22, R211, RZ ;  /* 0x000000d3161a7210 */ /* 0x000fe20007f3e0ff */
[----:B------:R-:W2:Y:S04]  /*13b4a0*/  LDL.LU.64 R40, [R1+0x44e8] ;  /* 0x0044e80001287983 */ /* 0x000ea80000300a00 */
[----:B------:R-:W-:Y:S04]  /*13b4b0*/  STL [R1+0x3ec], R42 ;  /* 0x0003ec2a01007387 */ /* 0x000fe80000100800 */
[----:B------:R-:W-:Y:S04]  /*13b4c0*/  STL [R1+0x3f0], R33 ;  /* 0x0003f02101007387 */ /* 0x000fe80000100800 */
[----:B------:R1:W-:Y:S01]  /*13b4d0*/  STL [R1+0x3f4], R27 ;  /* 0x0003f41b01007387 */ /* 0x0003e20000100800 */
[----:B------:R-:W-:-:S03]  /*13b4e0*/  IMAD.X R24, R25, 0x1, R3, P0 ;  /* 0x0000000119187824 */ /* 0x000fc600000e0603 */
[----:B------:R-:W-:Y:S04]  /*13b4f0*/  STL [R1+0x3f8], R32 ;  /* 0x0003f82001007387 */ /* 0x000fe80000100800 */
[----:B------:R3:W-:Y:S01]  /*13b500*/  STL [R1+0x3fc], R26 ;  /* 0x0003fc1a01007387 */ /* 0x0007e20000100800 */
[----:B-1----:R-:W-:Y:S02]  /*13b510*/  IADD3 R27, P2, PT, R12, R211, RZ ;  /* 0x000000d30c1b7210 */ /* 0x002fe40007f5e0ff */
[----:B------:R-:W-:Y:S01]  /*13b520*/  IADD3.X R22, PT, PT, R23, R3, RZ, P1, !PT ;  /* 0x0000000317167210 */ /* 0x000fe20000ffe4ff */
[----:B------:R-:W-:Y:S04]  /*13b530*/  LDS R9, [R199+UR10+0x1a380] ;  /* 0x01a3800ac7097984 */ /* 0x000fe80008000800 */
[----:B------:R-:W1:Y:S01]  /*13b540*/  LDS R11, [R199+UR10+0x1b380] ;  /* 0x01b3800ac70b7984 */ /* 0x000e620008000800 */
[----:B---3--:R-:W-:-:S03]  /*13b550*/  IADD3 R26, P3, PT, R20, R211, RZ ;  /* 0x000000d3141a7210 */ /* 0x008fc60007f7e0ff */
[----:B------:R-:W-:Y:S01]  /*13b560*/  STL [R1+0x400], R27 ;  /* 0x0004001b01007387 */ /* 0x000fe20000100800 */
[--C-:B------:R-:W-:Y:S02]  /*13b570*/  IMAD.X R12, R13, 0x1, R3.reuse, P2 ;  /* 0x000000010d0c7824 */ /* 0x100fe400010e0603 */
[----:B------:R-:W-:Y:S01]  /*13b580*/  IMAD.X R20, R21, 0x1, R3, P3 ;  /* 0x0000000115147824 */ /* 0x000fe200018e0603 */
[-C--:B------:R-:W-:Y:S02]  /*13b590*/  IADD3 R33, P0, PT, R18, R211.reuse, RZ ;  /* 0x000000d312217210 */ /* 0x080fe40007f1e0ff */
[----:B----4-:R-:W-:Y:S01]  /*13b5a0*/  IADD3 R32, P1, PT, R36, R211, RZ ;  /* 0x000000d324207210 */ /* 0x010fe20007f3e0ff */
[----:B--2---:R-:W-:-:S15]  /*13b5b0*/  HMMA.1688.F32.TF32 R48, R4, R194, R228 ;  /* 0x000000c20430723c */ /* 0x004fde00000810e4 */
[----:B------:R-:W-:-:S04]  /*13b5c0*/  NOP ;  /* 0x0000000000007918 */ /* 0x000fc80000000000 */
[----:B------:R-:W-:Y:S04]  /*13b5d0*/  STL.64 [R1+0x2db0], R48 ;  /* 0x002db03001007387 */ /* 0x000fe80000100a00 */
[----:B------:R-:W-:Y:S04]  /*13b5e0*/  STL.64 [R1+0x2db8], R50 ;  /* 0x002db83201007387 */ /* 0x000fe80000100a00 */
[----:B------:R2:W-:Y:S04]  /*13b5f0*/  STL [R1+0x3e0], R26 ;  /* 0x0003e01a01007387 */ /* 0x0005e80000100800 */
[----:B------:R3:W-:Y:S04]  /*13b600*/  STL [R1+0x3d0], R24 ;  /* 0x0003d01801007387 */ /* 0x0007e80000100800 */
[----:B--2---:R-:W2:Y:S04]  /*13b610*/  LDL.LU.64 R26, [R1+0x44e0] ;  /* 0x0044e000011a7983 */ /* 0x004ea80000300a00 */
[----:B------:R-:W-:Y:S04]  /*13b620*/  STL [R1+0x3d4], R22 ;  /* 0x0003d41601007387 */ /* 0x000fe80000100800 */
[----:B---3--:R-:W3:Y:S04]  /*13b630*/  LDL.LU.64 R24, [R1+0x44d8] ;  /* 0x0044d80001187983 */ /* 0x008ee80000300a00 */
[----:B------:R4:W-:Y:S04]  /*13b640*/  STL [R1+0x3d8], R12 ;  /* 0x0003d80c01007387 */ /* 0x0009e80000100800 */
[----:B----4-:R-:W4:Y:S04]  /*13b650*/  LDL.LU.64 R12, [R1+0x3830] ;  /* 0x00383000010c7983 */ /* 0x010f280000300a00 */
[----:B------:R1:W-:Y:S02]  /*13b660*/  STL [R1+0x3dc], R20 ;  /* 0x0003dc1401007387 */ /* 0x0003e40000100800 */
[----:B-1----:R-:W-:Y:S02]  /*13b670*/  HMMA.1688.F32.TF32 R20, R4, R34, R28 ;  /* 0x000000220414723c */ /* 0x002fe4000008101c */
[----:B------:R-:W-:Y:S04]  /*13b680*/  STL [R1+0x3e4], R33 ;  /* 0x0003e42101007387 */ /* 0x000fe80000100800 */
[----:B------:R1:W-:-:S13]  /*13b690*/  STL [R1+0x3e8], R32 ;  /* 0x0003e82001007387 */ /* 0x0003da0000100800 */
[----:B------:R1:W-:Y:S04]  /*13b6a0*/  STL.64 [R1+0x2dd0], R20 ;  /* 0x002dd01401007387 */ /* 0x0003e80000100a00 */
[----:B------:R1:W-:Y:S04]  /*13b6b0*/  STL.64 [R1+0x2dd8], R22 ;  /* 0x002dd81601007387 */ /* 0x0003e80000100a00 */
[----:B------:R-:W2:Y:S04]  /*13b6c0*/  LDL.LU.64 R34, [R1+0x89f8] ;  /* 0x0089f80001227983 */ /* 0x000ea80000300a00 */
[----:B-1----:R-:W2:Y:S01]  /*13b6d0*/  LDL.LU.64 R32, [R1+0x89f0] ;  /* 0x0089f00001207983 */ /* 0x002ea20000300a00 */
[----:B------:R-:W-:-:S02]  /*13b6e0*/  IADD3 R21, P2, PT, R16, R211, RZ ;  /* 0x000000d310157210 */ /* 0x000fc40007f5e0ff */
[----:B------:R-:W-:Y:S02]  /*13b6f0*/  IADD3 R20, P3, PT, R14, R211, RZ ;  /* 0x000000d30e147210 */ /* 0x000fe40007f7e0ff */
[----:B------:R-:W-:Y:S01]  /*13b700*/  IADD3.X R18, PT, PT, R19, R3, RZ, P0, !PT ;  /* 0x0000000313127210 */ /* 0x000fe200007fe4ff */
[----:B------:R-:W-:Y:S01]  /*13b710*/  STL [R1+0x3a0], R21 ;  /* 0x0003a01501007387 */ /* 0x000fe20000100800 */
[----:B------:R-:W-:-:S03]  /*13b720*/  IMAD.X R29, R37, 0x1, R3, P1 ;  /* 0x00000001251d7824 */ /* 0x000fc600008e0603 */
[----:B------:R-:W3:Y:S01]  /*13b730*/  LDL.LU.64 R22, [R1+0x3848] ;  /* 0x0038480001167983 */ /* 0x000ee20000300a00 */
[----:B------:R-:W-:-:S03]  /*13b740*/  IMAD.X R28, R17, 0x1, R3, P2 ;  /* 0x00000001111c7824 */ /* 0x000fc600010e0603 */
[----:B------:R1:W-:Y:S04]  /*13b750*/  STL [R1+0x3a8], R20 ;  /* 0x0003a81401007387 */ /* 0x0003e80000100800 */
[----:B-1----:R-:W3:Y:S04]  /*13b760*/  LDL.LU.64 R20, [R1+0x3840] ;  /* 0x0038400001147983 */ /* 0x002ee80000300a00 */
[----:B------:R1:W-:Y:S04]  /*13b770*/  STL [R1+0x394], R18 ;  /* 0x0003941201007387 */ /* 0x0003e80000100800 */
[----:B-1----:R-:W4:Y:S04]  /*13b780*/  LDL.LU.64 R18, [R1+0x3838] ;  /* 0x0038380001127983 */ /* 0x002f280000300a00 */
[----:B------:R-:W4:Y:S04]  /*13b790*/  LDL.LU.64 R16, [R1+0x4188] ;  /* 0x0041880001107983 */ /* 0x000f280000300a00 */
[----:B------:R-:W-:Y:S04]  /*13b7a0*/  STL [R1+0x398], R29 ;  /* 0x0003981d01007387 */ /* 0x000fe80000100800 */
[----:B------:R2:W-:Y:S01]  /*13b7b0*/  STL [R1+0x39c], R28 ;  /* 0x00039c1c01007387 */ /* 0x0005e20000100800 */
[----:B------:R-:W-:Y:S01]  /*13b7c0*/  IMAD.X R15, R15, 0x1, R3, P3 ;  /* 0x000000010f0f7824 */ /* 0x000fe200018e0603 */
[----:B------:R-:W-:-:S02]  /*13b7d0*/  IADD3 R14, P1, PT, R40, R211, RZ ;  /* 0x000000d3280e7210 */ /* 0x000fc40007f3e0ff */
[----:B------:R-:W4:Y:S04]  /*13b7e0*/  LDL.LU R250, [R1+0x1318] ;  /* 0x0013180001fa7983 */ /* 0x000f280000300800 */
[----:B------:R-:W-:Y:S04]  /*13b7f0*/  STL [R1+0x3a4], R15 ;  /* 0x0003a40f01007387 */ /* 0x000fe80000100800 */
[----:B------:R-:W-:Y:S04]  /*13b800*/  STL [R1+0x3ac], R14 ;  /* 0x0003ac0e01007387 */ /* 0x000fe80000100800 */
[----:B------:R-:W4:Y:S04]  /*13b810*/  LDL.LU R251, [R1+0x131c] ;  /* 0x00131c0001fb7983 */ /* 0x000f280000300800 */
[----:B------:R-:W4:Y:S04]  /*13b820*/  LDL.LU R244, [R1+0x27f0] ;  /* 0x0027f00001f47983 */ /* 0x000f280000300800 */
[----:B------:R-:W4:Y:S04]  /*13b830*/  LDL.LU R245, [R1+0x27f4] ;  /* 0x0027f40001f57983 */ /* 0x000f280000300800 */
[----:B------:R-:W4:Y:S04]  /*13b840*/  LDL.LU R246, [R1+0x27f8] ;  /* 0x0027f80001f67983 */ /* 0x000f280000300800 */
[----:B------:R-:W4:Y:S01]  /*13b850*/  LDL.LU R247, [R1+0x27fc] ;  /* 0x0027fc0001f77983 */ /* 0x000f220000300800 */
[----:B--2---:R-:W-:-:S15]  /*13b860*/  HMMA.1688.F32.TF32 R28, R4, R38, R32 ;  /* 0x00000026041c723c */ /* 0x004fde0000081020 */
[----:B------:R-:W-:-:S04]  /*13b870*/  NOP ;  /* 0x0000000000007918 */ /* 0x000fc80000000000 */
[----:B------:R3:W-:Y:S04]  /*13b880*/  STL.64 [R1+0x2ec0], R28 ;  /* 0x002ec01c01007387 */ /* 0x0007e80000100a00 */
[----:B------:R1:W-:Y:S04]  /*13b890*/  STL.64 [R1+0x2ec8], R30 ;  /* 0x002ec81e01007387 */ /* 0x0003e80000100a00 */
[----:B------:R-:W2:Y:S04]  /*13b8a0*/  LDL.LU.64 R38, [R1+0x89e8] ;  /* 0x0089e80001267983 */ /* 0x000ea80000300a00 */
[----:B------:R-:W2:Y:S01]  /*13b8b0*/  LDL.LU.64 R36, [R1+0x89e0] ;  /* 0x0089e00001247983 */ /* 0x000ea20000300a00 */
[----:B---3--:R-:W-:-:S02]  /*13b8c0*/  IADD3 R29, P3, PT, R24, R211, RZ ;  /* 0x000000d3181d7210 */ /* 0x008fc40007f7e0ff */
[-C--:B-1----:R-:W-:Y:S01]  /*13b8d0*/  IADD3 R30, P2, PT, R26, R211.reuse, RZ ;  /* 0x000000d31a1e7210 */ /* 0x082fe20007f5e0ff */
[----:B------:R-:W3:Y:S01]  /*13b8e0*/  LDL.LU.64 R14, [R1+0x41c0] ;  /* 0x0041c000010e7983 */ /* 0x000ee20000300a00 */
[----:B----4-:R-:W-:Y:S01]  /*13b8f0*/  IADD3 R28, P0, PT, R12, R211, RZ ;  /* 0x000000d30c1c7210 */ /* 0x010fe20007f1e0ff */
[--C-:B------:R-:W-:Y:S02]  /*13b900*/  IMAD.X R208, R41, 0x1, R3.reuse, P1 ;  /* 0x0000000129d07824 */ /* 0x100fe400008e0603 */
[--C-:B------:R-:W-:Y:S01]  /*13b910*/  IMAD.X R26, R27, 0x1, R3.reuse, P2 ;  /* 0x000000011b1a7824 */ /* 0x100fe200010e0603 */
[----:B------:R-:W-:Y:S01]  /*13b920*/  STL [R1+0x388], R30 ;  /* 0x0003881e01007387 */ /* 0x000fe20000100800 */
[--C-:B------:R-:W-:Y:S02]  /*13b930*/  IMAD.X R24, R25, 0x1, R3.reuse, P3 ;  /* 0x0000000119187824 */ /* 0x100fe400018e0603 */
[----:B------:R-:W-:Y:S01]  /*13b940*/  IMAD.X R12, R13, 0x1, R3, P0 ;  /* 0x000000010d0c7824 */ /* 0x000fe200000e0603 */
[----:B------:R-:W-:Y:S04]  /*13b950*/  STL [R1+0x390], R29 ;  /* 0x0003901d01007387 */ /* 0x000fe80000100800 */
[----:B------:R-:W-:Y:S04]  /*13b960*/  STL [R1+0x8948], R208 ;  /* 0x008948d001007387 */ /* 0x000fe80000100800 */
[----:B------:R-:W-:Y:S04]  /*13b970*/  STL [R1+0x305c], R28 ;  /* 0x00305c1c01007387 */ /* 0x000fe80000100800 */
[----:B------:R-:W-:Y:S04]  /*13b980*/  STL [R1+0x384], R26 ;  /* 0x0003841a01007387 */ /* 0x000fe80000100800 */
[----:B------:R-:W-:Y:S04]  /*13b990*/  STL [R1+0x38c], R24 ;  /* 0x00038c1801007387 */ /* 0x000fe80000100800 */
[----:B------:R1:W-:Y:S01]  /*13b9a0*/  STL [R1+0x3058], R12 ;  /* 0x0030580c01007387 */ /* 0x0003e20000100800 */
[----:B--2---:R-:W-:-:S15]  /*13b9b0*/  HMMA.1688.F32.TF32 R4, R4, R46, R36 ;  /* 0x0000002e0404723c */ /* 0x004fde0000081024 */
[----:B------:R-:W-:-:S04]  /*13b9c0*/  NOP ;  /* 0x0000000000007918 */ /* 0x000fc80000000000 */
[----:B------:R2:W-:Y:S04]  /*13b9d0*/  STL.64 [R1+0x2ed0], R4 ;  /* 0x002ed00401007387 */ /* 0x0005e80000100a00 */
[----:B------:R4:W-:Y:S04]  /*13b9e0*/  STL.64 [R1+0x2ed8], R6 ;  /* 0x002ed80601007387 */ /* 0x0009e80000100a00 */
[----:B-1----:R-:W3:Y:S01]  /*13b9f0*/  LDL.LU.64 R12, [R1+0x41b8] ;  /* 0x0041b800010c7983 */ /* 0x002ee20000300a00 */
[-C--:B--2---:R-:W-:Y:S02]  /*13ba00*/  IADD3 R5, P0, PT, R22, R211.reuse, RZ ;  /* 0x000000d316057210 */ /* 0x084fe40007f1e0ff */
[----:B------:R-:W-:-:S03]  /*13ba10*/  IADD3 R4, P1, PT, R20, R211, RZ ;  /* 0x000000d314047210 */ /* 0x000fc60007f3e0ff */
[----:B------:R-:W-:Y:S04]  /*13ba20*/  STL [R1+0x3044], R5 ;  /* 0x0030440501007387 */ /* 0x000fe80000100800 */
[----:B----4-:R-:W2:Y:S04]  /*13ba30*/  LDL.LU.64 R6, [R1+0x41b0] ;  /* 0x0041b00001067983 */ /* 0x010ea80000300a00 */
[----:B------:R1:W-:Y:S04]  /*13ba40*/  STL [R1+0x304c], R4 ;  /* 0x00304c0401007387 */ /* 0x0003e80000100800 */
[----:B-1----:R-:W4:Y:S01]  /*13ba50*/  LDL.LU.64 R4, [R1+0x3f10] ;  /* 0x003f100001047983 */ /* 0x002f220000300a00 */
[----:B------:R-:W-:Y:S01]  /*13ba60*/  IADD3 R24, P2, PT, R18, R211, RZ ;  /* 0x000000d312187210 */ /* 0x000fe20007f5e0ff */
[----:B------:R-:W-:-:S04]  /*13ba70*/  IMAD.X R22, R23, 0x1, R3, P0 ;  /* 0x0000000117167824 */ /* 0x000fc800000e0603 */
[----:B------:R1:W-:Y:S01]  /*13ba80*/  STL [R1+0x3054], R24 ;  /* 0x0030541801007387 */ /* 0x0003e20000100800 */
[--C-:B------:R-:W-:Y:S02]  /*13ba90*/  IMAD.X R20, R21, 0x1, R3.reuse, P1 ;  /* 0x0000000115147824 */ /* 0x100fe400008e0603 */
[----:B------:R-:W-:Y:S01]  /*13baa0*/  IMAD.X R18, R19, 0x1, R3, P2 ;  /* 0x0000000113127824 */ /* 0x000fe200010e0603 */
[----:B-1----:R-:W-:-:S04]  /*13bab0*/  IADD3 R24, P3, PT, R16, R211, RZ ;  /* 0x000000d310187210 */ /* 0x002fc80007f7e0ff */
[----:B------:R-:W-:Y:S01]  /*13bac0*/  IADD3.X R16, PT, PT, R17, R3, RZ, P3, !PT ;  /* 0x0000000311107210 */ /* 0x000fe20001ffe4ff */
[----:B------:R-:W-:Y:S04]  /*13bad0*/  STL [R1+0x4c8], R24 ;  /* 0x0004c81801007387 */ /* 0x000fe80000100800 */
[----:B------:R-:W-:Y:S04]  /*13bae0*/  STL [R1+0x3040], R22 ;  /* 0x0030401601007387 */ /* 0x000fe80000100800 */
[----:B------:R-:W-:Y:S04]  /*13baf0*/  STL [R1+0x3048], R20 ;  /* 0x0030481401007387 */ /* 0x000fe80000100800 */
[----:B------:R-:W4:Y:S04]  /*13bb00*/  LDL.LU R54, [R1+0x1308] ;  /* 0x0013080001367983 */ /* 0x000f280000300800 */
[----:B------:R-:W-:Y:S04]  /*13bb10*/  STL [R1+0x3050], R18 ;  /* 0x0030501201007387 */ /* 0x000fe80000100800 */
[----:B------:R3:W-:Y:S04]  /*13bb20*/  STL [R1+0x4c4], R16 ;  /* 0x0004c41001007387 */ /* 0x0007e80000100800 */
[----:B------:R-:W4:Y:S04]  /*13bb30*/  LDL.LU R55, [R1+0x130c] ;  /* 0x00130c0001377983 */ /* 0x000f280000300800 */
[----:B------:R-:W4:Y:S01]  /*13bb40*/  LDL.LU R56, [R1+0x27e0] ;  /* 0x0027e00001387983 */ /* 0x000f220000300800 */
[----:B---3--:R-:W-:-:S03]  /*13bb50*/  IADD3 R16, P0, PT, R14, R211, RZ ;  /* 0x000000d30e107210 */ /* 0x008fc60007f1e0ff */
[----:B------:R-:W3:Y:S04]  /*13bb60*/  LDL.LU R57, [R1+0x27e4] ;  /* 0x0027e40001397983 */ /* 0x000ee80000300800 */
[----:B------:R-:W3:Y:S04]  /*13bb70*/  LDL.LU R58, [R1+0x27e8] ;  /* 0x0027e800013a7983 */ /* 0x000ee80000300800 */
[----:B------:R-:W3:Y:S01]  /*13bb80*/  LDL.LU R59, [R1+0x27ec] ;  /* 0x0027ec00013b7983 */ /* 0x000ee20000300800 */
[----:B------:R-:W-:Y:S03]  /*13bb90*/  HMMA.1688.F32.TF32 R120, R8, R250, R244 ;  /* 0x000000fa0878723c */ /* 0x000fe600000810f4 */
[----:B------:R-:W3:Y:S04]  /*13bba0*/  LDL.LU.64 R30, [R1+0x3f28] ;  /* 0x003f2800011e7983 */ /* 0x000ee80000300a00 */
[----:B------:R-:W3:Y:S04]  /*13bbb0*/  LDL.LU.64 R28, [R1+0x3f20] ;  /* 0x003f2000011c7983 */ /* 0x000ee80000300a00 */
[----:B------:R1:W-:Y:S04]  /*13bbc0*/  STL [R1+0x418], R16 ;  /* 0x0004181001007387 */ /* 0x0003e80000100800 */
[----:B------:R-:W3:Y:S04]  /*13bbd0*/  LDL.LU R250, [R1+0x12f8] ;  /* 0x0012f80001fa7983 */ /* 0x000ee80000300800 */
[----:B------:R-:W3:Y:S04]  /*13bbe0*/  LDL.LU R251, [R1+0x12fc] ;  /* 0x0012fc0001fb7983 */ /* 0x000ee80000300800 */
[----:B------:R-:W3:Y:S01]  /*13bbf0*/  LDL.LU.64 R26, [R1+0x3f18] ;  /* 0x003f1800011a7983 */ /* 0x000ee20000300a00 */
[----:B------:R-:W-:-:S03]  /*13bc00*/  MOV R195, R46 ;  /* 0x0000002e00c37202 */ /* 0x000fc60000000f00 */
[----:B------:R-:W3:Y:S01]  /*13bc10*/  LDL.LU.64 R24, [R1+0x3cb0] ;  /* 0x003cb00001187983 */ /* 0x000ee20000300a00 */
[----:B------:R-:W-:-:S03]  /*13bc20*/  IMAD.MOV.U32 R194, RZ, RZ, R47 ;  /* 0x000000ffffc27224 */ /* 0x000fc600078e002f */
[----:B------:R-:W3:Y:S04]  /*13bc30*/  LDL.LU R44, [R1+0x27d0] ;  /* 0x0027d000012c7983 */ /* 0x000ee80000300800 */
[----:B------:R-:W3:Y:S04]  /*13bc40*/  LDL.LU R45, [R1+0x27d4] ;  /* 0x0027d400012d7983 */ /* 0x000ee80000300800 */
[----:B------:R-:W3:Y:S04]  /*13bc50*/  LDL.LU R46, [R1+0x27d8] ;  /* 0x0027d800012e7983 */ /* 0x000ee80000300800 */
[----:B------:R-:W3:Y:S04]  /*13bc60*/  LDL.LU R47, [R1+0x27dc] ;  /* 0x0027dc00012f7983 */ /* 0x000ee80000300800 */
[----:B------:R-:W3:Y:S04]  /*13bc70*/  LDL.LU.64 R22, [R1+0x3cc8] ;  /* 0x003cc80001167983 */ /* 0x000ee80000300a00 */
[----:B------:R-:W3:Y:S01]  /*13bc80*/  LDL.LU.64 R20, [R1+0x3cc0] ;  /* 0x003cc00001147983 */ /* 0x000ee20000300a00 */
[----:B------:R-:W-:Y:S01]  /*13bc90*/  IMAD.X R14, R15, 0x1, R3, P0 ;  /* 0x000000010f0e7824 */ /* 0x000fe200000e0603 */
[----:B-1----:R-:W-:-:S05]  /*13bca0*/  IADD3 R16, P1, PT, R12, R211, RZ ;  /* 0x000000d30c107210 */ /* 0x002fca0007f3e0ff */
[----:B------:R1:W-:Y:S04]  /*13bcb0*/  STL [R1+0x420], R16 ;  /* 0x0004201001007387 */ /* 0x0003e80000100800 */
[----:B------:R-:W3:Y:S01]  /*13bcc0*/  LDL.LU.64 R18, [R1+0x3cb8] ;  /* 0x003cb80001127983 */ /* 0x000ee20000300a00 */
[----:B--2---:R-:W-:-:S03]  /*13bcd0*/  IADD3 R33, P2, PT, R6, R211, RZ ;  /* 0x000000d306217210 */ /* 0x004fc60007f5e0ff */
[----:B-1----:R-:W2:Y:S01]  /*13bce0*/  LDL.LU.64 R16, [R1+0x3a90] ;  /* 0x003a900001107983 */ /* 0x002ea20000300a00 */
[----:B------:R-:W-:-:S03]  /*13bcf0*/  IMAD.X R12, R13, 0x1, R3, P1 ;  /* 0x000000010d0c7824 */ /* 0x000fc600008e0603 */
[----:B------:R-:W-:Y:S01]  /*13bd00*/  STL [R1+0x428], R33 ;  /* 0x0004282101007387 */ /* 0x000fe20000100800 */
[----:B----4-:R-:W-:-:S05]  /*13bd10*/  IADD3 R32, P3, PT, R4, R211, RZ ;  /* 0x000000d304207210 */ /* 0x010fca0007f7e0ff */
[----:B------:R-:W-:Y:S04]  /*13bd20*/  STL [R1+0x1a08], R32 ;  /* 0x001a082001007387 */ /* 0x000fe80000100800 */
[----:B------:R-:W4:Y:S04]  /*13bd30*/  LDL.LU R246, [R1+0x12e8] ;  /* 0x0012e80001f67983 */ /* 0x000f280000300800 */
[----:B------:R1:W-:Y:S04]  /*13bd40*/  STL [R1+0x414], R14 ;  /* 0x0004140e01007387 */ /* 0x0003e80000100800 */
[----:B------:R1:W-:Y:S01]  /*13bd50*/  STL [R1+0x41c], R12 ;  /* 0x00041c0c01007387 */ /* 0x0003e20000100800 */
[----:B------:R-:W-:-:S03]  /*13bd60*/  IMAD.X R6, R7, 0x1, R3, P2 ;  /* 0x0000000107067824 */ /* 0x000fc600010e0603 */
[----:B------:R-:W4:Y:S04]  /*13bd70*/  LDL.LU R247, [R1+0x12ec] ;  /* 0x0012ec0001f77983 */ /* 0x000f280000300800 */
[----:B------:R-:W4:Y:S01]  /*13bd80*/  LDL.LU R48, [R1+0x27c0] ;  /* 0x0027c00001307983 */ /* 0x000f220000300800 */
[----:B------:R-:W-:-:S03]  /*13bd90*/  IMAD.X R4, R5, 0x1, R3, P3 ;  /* 0x0000000105047824 */ /* 0x000fc600018e0603 */
[----:B------:R-:W4:Y:S04]  /*13bda0*/  LDL.LU R49, [R1+0x27c4] ;  /* 0x0027c40001317983 */ /* 0x000f280000300800 */
[----:B------:R-:W4:Y:S04]  /*13bdb0*/  LDL.LU R50, [R1+0x27c8] ;  /* 0x0027c80001327983 */ /* 0x000f280000300800 */
[----:B------:R-:W4:Y:S04]  /*13bdc0*/  LDL.LU R51, [R1+0x27cc] ;  /* 0x0027cc0001337983 */ /* 0x000f280000300800 */
[----:B-1----:R-:W4:Y:S04]  /*13bdd0*/  LDL.LU.64 R14, [R1+0x3ac8] ;  /* 0x003ac800010e7983 */ /* 0x002f280000300a00 */
[----:B------:R1:W-:Y:S04]  /*13bde0*/  STL [R1+0x424], R6 ;  /* 0x0004240601007387 */ /* 0x0003e80000100800 */
[----:B------:R-:W4:Y:S04]  /*13bdf0*/  LDL.LU.64 R12, [R1+0x3ac0] ;  /* 0x003ac000010c7983 */ /* 0x000f280000300a00 */
[----:B------:R3:W-:Y:S04]  /*13be00*/  STL [R1+0x1a04], R4 ;  /* 0x001a040401007387 */ /* 0x0007e80000100800 */
[----:B-1----:R-:W4:Y:S04]  /*13be10*/  LDL.LU.64 R6, [R1+0x3ab8] ;  /* 0x003ab80001067983 */ /* 0x002f280000300a00 */
[----:B---3--:R-:W3:Y:S01]  /*13be20*/  LDL.LU.64 R4, [R1+0x3950] ;  /* 0x0039500001047983 */ /* 0x008ee20000300a00 */
[----:B------:R-:W-:-:S02]  /*13be30*/  IADD3 R33, P0, PT, R30, R211, RZ ;  /* 0x000000d31e217210 */ /* 0x000fc40007f1e0ff */
[----:B------:R-:W-:-:S03]  /*13be40*/  IADD3 R32, P1, PT, R28, R211, RZ ;  /* 0x000000d31c207210 */ /* 0x000fc60007f3e0ff */
[----:B------:R1:W-:Y:S01]  /*13be50*/  STL [R1+0x19d4], R33 ;  /* 0x0019d42101007387 */ /* 0x0003e20000100800 */
[----:B------:R-:W-:-:S03]  /*13be60*/  IADD3.X R30, PT, PT, R31, R3, RZ, P0, !PT ;  /* 0x000000031f1e7210 */ /* 0x000fc600007fe4ff */
[----:B------:R1:W-:Y:S01]  /*13be70*/  STL [R1+0x19dc], R32 ;  /* 0x0019dc2001007387 */ /* 0x0003e20000100800 */
[----:B------:R-:W-:Y:S01]  /*13be80*/  IMAD.X R28, R29, 0x1, R3, P1 ;  /* 0x000000011d1c7824 */ /* 0x000fe200008e0603 */
[-C--:B-1----:R-:W-:Y:S02]  /*13be90*/  IADD3 R33, P2, PT, R26, R211.reuse, RZ ;  /* 0x000000d31a217210 */ /* 0x082fe40007f5e0ff */
[----:B------:R-:W-:-:S03]  /*13bea0*/  IADD3 R32, P3, PT, R24, R211, RZ ;  /* 0x000000d318207210 */ /* 0x000fc60007f7e0ff */
[--C-:B------:R-:W-:Y:S01]  /*13beb0*/  IMAD.X R26, R27, 0x1, R3.reuse, P2 ;  /* 0x000000011b1a7824 */ /* 0x100fe200010e0603 */
[----:B------:R-:W-:Y:S01]  /*13bec0*/  STL [R1+0x19e4], R33 ;  /* 0x0019e42101007387 */ /* 0x000fe20000100800 */
[----:B------:R-:W-:-:S03]  /*13bed0*/  IMAD.X R25, R25, 0x1, R3, P3 ;  /* 0x0000000119197824 */ /* 0x000fc600018e0603 */
[----:B------:R-:W-:Y:S04]  /*13bee0*/  STL [R1+0x1c5c], R32 ;  /* 0x001c5c2001007387 */ /* 0x000fe80000100800 */
[----:B------:R-:W-:Y:S04]  /*13bef0*/  STL [R1+0x19d0], R30 ;  /* 0x0019d01e01007387 */ /* 0x000fe80000100800 */
[----:B------:R-:W-:Y:S01]  /*13bf00*/  STL [R1+0x19d8], R28 ;  /* 0x0019d81c01007387 */ /* 0x000fe20000100800 */
[----:B------:R-:W-:-:S03]  /*13bf10*/  IADD3 R24, P0, PT, R22, R211, RZ ;  /* 0x000000d316187210 */ /* 0x000fc60007f1e0ff */
[----:B------:R1:W-:Y:S04]  /*13bf20*/  STL [R1+0x19e0], R26 ;  /* 0x0019e01a01007387 */ /* 0x0003e80000100800 */
[----:B------:R1:W-:Y:S01]  /*13bf30*/  STL [R1+0x1c58], R25 ;  /* 0x001c581901007387 */ /* 0x0003e20000100800 */
[----:B------:R-:W-:-:S03]  /*13bf40*/  IMAD.X R22, R23, 0x1, R3, P0 ;  /* 0x0000000117167824 */ /* 0x000fc600000e0603 */
[----:B------:R2:W-:Y:S01]  /*13bf50*/  STL [R1+0x1c44], R24 ;  /* 0x001c441801007387 */ /* 0x0005e20000100800 */
[----:B-1----:R-:W-:Y:S01]  /*13bf60*/  IADD3 R26, P1, PT, R20, R211, RZ ;  /* 0x000000d3141a7210 */ /* 0x002fe20007f3e0ff */
[----:B------:R-:W-:Y:S03]  /*13bf70*/  HMMA.1688.F32.TF32 R112, R8, R250, R44 ;  /* 0x000000fa0870723c */ /* 0x000fe6000008102c */
[----:B------:R-:W-:Y:S01]  /*13bf80*/  IADD3.X R20, PT, PT, R21, R3, RZ, P1, !PT ;  /* 0x0000000315147210 */ /* 0x000fe20000ffe4ff */
[----:B------:R-:W-:Y:S01]  /*13bf90*/  STL [R1+0x1c4c], R26 ;  /* 0x001c4c1a01007387 */ /* 0x000fe20000100800 */
[-C--:B------:R-:W-:Y:S02]  /*13bfa0*/  IADD3 R25, P2, PT, R18, R211.reuse, RZ ;  /* 0x000000d312197210 */ /* 0x080fe40007f5e0ff */
[----:B--2---:R-:W-:-:S03]  /*13bfb0*/  IADD3 R24, P3, PT, R16, R211, RZ ;  /* 0x000000d310187210 */ /* 0x004fc60007f7e0ff */
[----:B------:R-:W-:Y:S01]  /*13bfc0*/  STL [R1+0x1c54], R25 ;  /* 0x001c541901007387 */ /* 0x000fe20000100800 */
[----:B------:R-:W-:-:S03]  /*13bfd0*/  IMAD.X R18, R19, 0x1, R3, P2 ;  /* 0x0000000113127824 */ /* 0x000fc600010e0603 */
[----:B------:R-:W-:Y:S04]  /*13bfe0*/  STL [R1+0x27dc], R24 ;  /* 0x0027dc1801007387 */ /* 0x000fe80000100800 */
[----:B------:R-:W-:Y:S01]  /*13bff0*/  STL [R1+0x1c40], R22 ;  /* 0x001c401601007387 */ /* 0x000fe20000100800 */
[----:B------:R-:W-:-:S03]  /*13c000*/  IMAD.X R17, R17, 0x1, R3, P3 ;  /* 0x0000000111117824 */ /* 0x000fc600018e0603 */
[----:B------:R-:W2:Y:S04]  /*13c010*/  LDL.LU R250, [R1+0x12d8] ;  /* 0x0012d80001fa7983 */ /* 0x000ea80000300800 */
[----:B------:R-:W-:Y:S04]  /*13c020*/  STL [R1+0x1c48], R20 ;  /* 0x001c481401007387 */ /* 0x000fe80000100800 */
[----:B------:R-:W-:Y:S04]  /*13c030*/  STL [R1+0x1c50], R18 ;  /* 0x001c501201007387 */ /* 0x000fe80000100800 */
[----:B------:R-:W2:Y:S04]  /*13c040*/  LDL.LU R251, [R1+0x12dc] ;  /* 0x0012dc0001fb7983 */ /* 0x000ea80000300800 */
[----:B------:R-:W2:Y:S04]  /*13c050*/  LDL.LU R44, [R1+0x27b0] ;  /* 0x0027b000012c7983 */ /* 0x000ea80000300800 */
[----:B------:R-:W2:Y:S04]  /*13c060*/  LDL.LU R45, [R1+0x27b4] ;  /* 0x0027b400012d7983 */ /* 0x000ea80000300800 */
[----:B------:R-:W2:Y:S04]  /*13c070*/  LDL.LU R46, [R1+0x27b8] ;  /* 0x0027b800012e7983 */ /* 0x000ea80000300800 */
[----:B------:R-:W2:Y:S04]  /*13c080*/  LDL.LU R47, [R1+0x27bc] ;  /* 0x0027bc00012f7983 */ /* 0x000ea80000300800 */
[----:B------:R1:W-:Y:S04]  /*13c090*/  STL [R1+0x27d8], R17 ;  /* 0x0027d81101007387 */ /* 0x0003e80000100800 */
[----:B------:R-:W2:Y:S01]  /*13c0a0*/  LDL.LU.64 R30, [R1+0x3968] ;  /* 0x00396800011e7983 */ /* 0x000ea20000300a00 */
[----:B----4-:R-:W-:-:S03]  /*13c0b0*/  IADD3 R16, P0, PT, R14, R211, RZ ;  /* 0x000000d30e107210 */ /* 0x010fc60007f1e0ff */
[----:B------:R-:W4:Y:S04]  /*13c0c0*/  LDL.LU.64 R28, [R1+0x3960] ;  /* 0x00396000011c7983 */ /* 0x000f280000300a00 */
[----:B------:R3:W-:Y:S01]  /*13c0d0*/  STL [R1+0x27c4], R16 ;  /* 0x0027c41001007387 */ /* 0x0007e20000100800 */
[----:B-1----:R-:W-:-:S03]  /*13c0e0*/  IADD3 R17, P1, PT, R12, R211, RZ ;  /* 0x000000d30c117210 */ /* 0x002fc60007f3e0ff */
[----:B------:R-:W4:Y:S04]  /*13c0f0*/  LDL.LU.64 R26, [R1+0x3958] ;  /* 0x00395800011a7983 */ /* 0x000f280000300a00 */
[----:B------:R-:W-:Y:S01]  /*13c100*/  STL [R1+0x27cc], R17 ;  /* 0x0027cc1101007387 */ /* 0x000fe20000100800 */
[----:B---3--:R-:W-:-:S03]  /*13c110*/  IADD3 R16, P2, PT, R6, R211, RZ ;  /* 0x000000d306107210 */ /* 0x008fc60007f5e0ff */
[----:B------:R-:W3:Y:S01]  /*13c120*/  LDL.LU.64 R20, [R1+0x3870] ;  /* 0x0038700001147983 */ /* 0x000ee20000300a00 */
[----:B------:R-:W-:-:S03]  /*13c130*/  IMAD.X R14, R15, 0x1, R3, P0 ;  /* 0x000000010f0e7824 */ /* 0x000fc600000e0603 */
[----:B------:R1:W-:Y:S01]  /*13c140*/  STL [R1+0x27d4], R16 ;  /* 0x0027d41001007387 */ /* 0x0003e20000100800 */
[----:B------:R-:W-:Y:S01]  /*13c150*/  IMAD.X R12, R13, 0x1, R3, P1 ;  /* 0x000000010d0c7824 */ /* 0x000fe200008e0603 */
[----:B------:R-:W-:Y:S01]  /*13c160*/  IADD3.X R6, PT, PT, R7, R3, RZ, P2, !PT ;  /* 0x0000000307067210 */ /* 0x000fe200017fe4ff */
[----:B------:R-:W-:Y:S01]  /*13c170*/  HMMA.1688.F32.TF32 R108, R8, R246, R48 ;  /* 0x000000f6086c723c */ /* 0x000fe20000081030 */
[----:B-1----:R-:W-:-:S05]  /*13c180*/  IADD3 R16, P3, PT, R4, R211, RZ ;  /* 0x000000d304107210 */ /* 0x002fca0007f7e0ff */
[----:B------:R-:W-:Y:S04]  /*13c190*/  STL [R1+0x2f5c], R16 ;  /* 0x002f5c1001007387 */ /* 0x000fe80000100800 */
[----:B------:R1:W-:Y:S04]  /*13c1a0*/  STL [R1+0x27c0], R14 ;  /* 0x0027c00e01007387 */ /* 0x0003e80000100800 */
[----:B------:R-:W3:Y:S04]  /*13c1b0*/  LDL.LU R246, [R1+0x12c8] ;  /* 0x0012c80001f67983 */ /* 0x000ee80000300800 */
[----:B------:R1:W-:Y:S04]  /*13c1c0*/  STL [R1+0x27c8], R12 ;  /* 0x0027c80c01007387 */ /* 0x0003e80000100800 */
[----:B------:R1:W-:Y:S04]  /*13c1d0*/  STL [R1+0x27d0], R6 ;  /* 0x0027d00601007387 */ /* 0x0003e80000100800 */
[----:B------:R-:W3:Y:S01]  /*13c1e0*/  LDL.LU R247, [R1+0x12cc] ;  /* 0x0012cc0001f77983 */ /* 0x000ee20000300800 */
[----:B------:R-:W-:-:S03]  /*13c1f0*/  IMAD.X R4, R5, 0x1, R3, P3 ;  /* 0x0000000105047824 */ /* 0x000fc600018e0603 */
[----:B------:R-:W3:Y:S04]  /*13c200*/  LDL.LU R60, [R1+0x27a0] ;  /* 0x0027a000013c7983 */ /* 0x000ee80000300800 */
[----:B------:R-:W3:Y:S04]  /*13c210*/  LDL.LU R61, [R1+0x27a4] ;  /* 0x0027a400013d7983 */ /* 0x000ee80000300800 */
[----:B------:R-:W3:Y:S04]  /*13c220*/  LDL.LU R62, [R1+0x27a8] ;  /* 0x0027a800013e7983 */ /* 0x000ee80000300800 */
[----:B------:R-:W3:Y:S04]  /*13c230*/  LDL.LU R63, [R1+0x27ac] ;  /* 0x0027ac00013f7983 */ /* 0x000ee80000300800 */
[----:B------:R-:W3:Y:S04]  /*13c240*/  LDL.LU.64 R24, [R1+0x3888] ;  /* 0x0038880001187983 */ /* 0x000ee80000300a00 */
[----:B------:R-:W3:Y:S04]  /*13c250*/  LDL.LU.64 R22, [R1+0x3880] ;  /* 0x0038800001167983 */ /* 0x000ee80000300a00 */
[----:B------:R2:W-:Y:S04]  /*13c260*/  STL [R1+0x2f58], R4 ;  /* 0x002f580401007387 */ /* 0x0005e80000100800 */
[----:B-1----:R-:W3:Y:S04]  /*13c270*/  LDL.LU.64 R14, [R1+0x3878] ;  /* 0x00387800010e7983 */ /* 0x002ee80000300a00 */
[----:B------:R-:W3:Y:S01]  /*13c280*/  LDL.LU.64 R12, [R1+0x41e8] ;  /* 0x0041e800010c7983 */ /* 0x000ee20000300a00 */
[----:B------:R-:W-:Y:S03]  /*13c290*/  HMMA.1688.F32.TF32 R116, R8, R54, R56 ;  /* 0x000000360874723c */ /* 0x000fe60000081038 */
        /* <DEDUP_REMOVED lines=8> */
[----:B------:R-:W3:Y:S01]  /*13c320*/  LDL.LU.64 R6, [R1+0x41f0] ;  /* 0x0041f00001067983 */ /* 0x000ee20000300a00 */
[----:B--2---:R-:W-:-:S02]  /*13c330*/  IADD3 R4, P0, PT, R30, R211, RZ ;  /* 0x000000d31e047210 */ /* 0x004fc40007f1e0ff */
[----:B----4-:R-:W-:-:S03]  /*13c340*/  IADD3 R32, P1, PT, R28, R211, RZ ;  /* 0x000000d31c207210 */ /* 0x010fc60007f3e0ff */
[----:B------:R1:W-:Y:S01]  /*13c350*/  STL [R1+0x2f44], R4 ;  /* 0x002f440401007387 */ /* 0x0003e20000100800 */
[--C-:B------:R-:W-:Y:S01]  /*13c360*/  IMAD.X R30, R31, 0x1, R3.reuse, P0 ;  /* 0x000000011f1e7824 */ /* 0x100fe200000e0603 */
[-C--:B------:R-:W-:Y:S02]  /*13c370*/  IADD3 R33, P2, PT, R26, R211.reuse, RZ ;  /* 0x000000d31a217210 */ /* 0x080fe40007f5e0ff */
[----:B-1----:R-:W2:Y:S04]  /*13c380*/  LDL.LU.64 R4, [R1+0x3f88] ;  /* 0x003f880001047983 */ /* 0x002ea80000300a00 */
[----:B------:R3:W-:Y:S01]  /*13c390*/  STL [R1+0x2f4c], R32 ;  /* 0x002f4c2001007387 */ /* 0x0007e20000100800 */
[--C-:B------:R-:W-:Y:S01]  /*13c3a0*/  IMAD.X R28, R29, 0x1, R3.reuse, P1 ;  /* 0x000000011d1c7824 */ /* 0x100fe200008e0603 */
[----:B------:R-:W-:Y:S02]  /*13c3b0*/  HMMA.1688.F32.TF32 R248, R8, R250, R44 ;  /* 0x000000fa08f8723c */ /* 0x000fe4000008102c */
[----:B------:R-:W-:Y:S01]  /*13c3c0*/  STL [R1+0x2f54], R33 ;  /* 0x002f542101007387 */ /* 0x000fe20000100800 */
[----:B---3--:R-:W-:Y:S01]  /*13c3d0*/  IADD3 R32, P3, PT, R20, R211, RZ ;  /* 0x000000d314207210 */ /* 0x008fe20007f7e0ff */
[----:B------:R-:W-:-:S04]  /*13c3e0*/  IMAD.X R27, R27, 0x1, R3, P2 ;  /* 0x000000011b1b7824 */ /* 0x000fc800010e0603 */
[----:B------:R-:W-:Y:S04]  /*13c3f0*/  STL [R1+0x301c], R32 ;  /* 0x00301c2001007387 */ /* 0x000fe80000100800 */
[----:B------:R-:W3:Y:S04]  /*13c400*/  LDL.LU R46, [R1+0x12a8] ;  /* 0x0012a800012e7983 */ /* 0x000ee80000300800 */
[----:B------:R-:W-:Y:S01]  /*13c410*/  STL [R1+0x2f40], R30 ;  /* 0x002f401e01007387 */ /* 0x000fe20000100800 */
[----:B------:R-:W-:-:S03]  /*13c420*/  IADD3.X R26, PT, PT, R21, R3, RZ, P3, !PT ;  /* 0x00000003151a7210 */ /* 0x000fc60001ffe4ff */
[----:B------:R1:W-:Y:S04]  /*13c430*/  STL [R1+0x2f48], R28 ;  /* 0x002f481c01007387 */ /* 0x0003e80000100800 */
[----:B------:R-:W3:Y:S04]  /*13c440*/  LDL.LU R47, [R1+0x12ac] ;  /* 0x0012ac00012f7983 */ /* 0x000ee80000300800 */
[----:B------:R-:W3:Y:S04]  /*13c450*/  LDL.LU R48, [R1+0x2780] ;  /* 0x0027800001307983 */ /* 0x000ee80000300800 */
[----:B------:R-:W3:Y:S04]  /*13c460*/  LDL.LU R49, [R1+0x2784] ;  /* 0x0027840001317983 */ /* 0x000ee80000300800 */
[----:B------:R-:W3:Y:S04]  /*13c470*/  LDL.LU R50, [R1+0x2788] ;  /* 0x0027880001327983 */ /* 0x000ee80000300800 */
[----:B------:R-:W3:Y:S04]  /*13c480*/  LDL.LU R51, [R1+0x278c] ;  /* 0x00278c0001337983 */ /* 0x000ee80000300800 */
[----:B------:R-:W-:Y:S04]  /*13c490*/  STL [R1+0x2f50], R27 ;  /* 0x002f501b01007387 */ /* 0x000fe80000100800 */
[----:B------:R-:W4:Y:S04]  /*13c4a0*/  LDL.LU.64 R20, [R1+0x3fc0] ;  /* 0x003fc00001147983 */ /* 0x000f280000300a00 */
[----:B------:R1:W-:Y:S02]  /*13c4b0*/  STL [R1+0x3018], R26 ;  /* 0x0030181a01007387 */ /* 0x0003e40000100800 */
[----:B-1----:R-:W-:-:S02]  /*13c4c0*/  IADD3 R28, P1, PT, R22, R211, RZ ;  /* 0x000000d3161c7210 */ /* 0x002fc40007f3e0ff */
[-C--:B------:R-:W-:Y:S02]  /*13c4d0*/  IADD3 R26, P0, PT, R24, R211.reuse, RZ ;  /* 0x000000d3181a7210 */ /* 0x080fe40007f1e0ff */
[----:B------:R-:W-:-:S03]  /*13c4e0*/  IADD3 R27, P2, PT, R14, R211, RZ ;  /* 0x000000d30e1b7210 */ /* 0x000fc60007f5e0ff */
[----:B------:R1:W-:Y:S01]  /*13c4f0*/  STL [R1+0x3004], R26 ;  /* 0x0030041a01007387 */ /* 0x0003e20000100800 */
[--C-:B------:R-:W-:Y:S02]  /*13c500*/  IMAD.X R24, R25, 0x1, R3.reuse, P0 ;  /* 0x0000000119187824 */ /* 0x100fe400000e0603 */
[--C-:B------:R-:W-:Y:S01]  /*13c510*/  IMAD.X R22, R23, 0x1, R3.reuse, P1 ;  /* 0x0000000117167824 */ /* 0x100fe200008e0603 */
[----:B------:R-:W-:Y:S01]  /*13c520*/  STL [R1+0x300c], R28 ;  /* 0x00300c1c01007387 */ /* 0x000fe20000100800 */
[--C-:B------:R-:W-:Y:S01]  /*13c530*/  IMAD.X R14, R15, 0x1, R3.reuse, P2 ;  /* 0x000000010f0e7824 */ /* 0x100fe200010e0603 */
[----:B-1----:R-:W-:Y:S02]  /*13c540*/  IADD3 R26, P3, PT, R12, R211, RZ ;  /* 0x000000d30c1a7210 */ /* 0x002fe40007f7e0ff */
[----:B------:R-:W-:Y:S04]  /*13c550*/  STL [R1+0x3014], R27 ;  /* 0x0030141b01007387 */ /* 0x000fe80000100800 */
[----:B------:R1:W-:Y:S01]  /*13c560*/  STL [R1+0x360], R26 ;  /* 0x0003601a01007387 */ /* 0x0003e20000100800 */
[----:B------:R-:W-:-:S03]  /*13c570*/  IMAD.X R12, R13, 0x1, R3, P3 ;  /* 0x000000010d0c7824 */ /* 0x000fc600018e0603 */
[----:B------:R-:W-:Y:S04]  /*13c580*/  STL [R1+0x3000], R24 ;  /* 0x0030001801007387 */ /* 0x000fe80000100800 */
[----:B------:R-:W-:Y:S04]  /*13c590*/  STL [R1+0x3008], R22 ;  /* 0x0030081601007387 */ /* 0x000fe80000100800 */
[----:B-1----:R-:W3:Y:S04]  /*13c5a0*/  LDL.LU.64 R26, [R1+0x3fb8] ;  /* 0x003fb800011a7983 */ /* 0x002ee80000300a00 */
[----:B------:R1:W-:Y:S04]  /*13c5b0*/  STL [R1+0x3010], R14 ;  /* 0x0030100e01007387 */ /* 0x0003e80000100800 */
[----:B------:R1:W-:Y:S04]  /*13c5c0*/  STL [R1+0x35c], R12 ;  /* 0x00035c0c01007387 */ /* 0x0003e80000100800 */
[----:B-1----:R-:W3:Y:S01]  /*13c5d0*/  LDL.LU.64 R14, [R1+0x3fb0] ;  /* 0x003fb000010e7983 */ /* 0x002ee20000300a00 */
[----:B------:R-:W-:-:S02]  /*13c5e0*/  IADD3 R22, P1, PT, R16, R211, RZ ;  /* 0x000000d310167210 */ /* 0x000fc40007f3e0ff */
[-C--:B------:R-:W-:Y:S02]  /*13c5f0*/  IADD3 R12, P0, PT, R18, R211.reuse, RZ ;  /* 0x000000d3120c7210 */ /* 0x080fe40007f1e0ff */
[----:B------:R-:W-:-:S03]  /*13c600*/  IADD3 R23, P2, PT, R6, R211, RZ ;  /* 0x000000d306177210 */ /* 0x000fc60007f5e0ff */
[----:B------:R1:W-:Y:S01]  /*13c610*/  STL [R1+0x328], R12 ;  /* 0x0003280c01007387 */ /* 0x0003e20000100800 */
[----:B------:R-:W-:Y:S01]  /*13c620*/  IADD3.X R18, PT, PT, R19, R3, RZ, P0, !PT ;  /* 0x0000000313127210 */ /* 0x000fe200007fe4ff */
[--C-:B------:R-:W-:Y:S02]  /*13c630*/  IMAD.X R16, R17, 0x1, R3.reuse, P1 ;  /* 0x0000000111107824 */ /* 0x100fe400008e0603 */
[----:B------:R-:W-:Y:S01]  /*13c640*/  IMAD.X R6, R7, 0x1, R3, P2 ;  /* 0x0000000107067824 */ /* 0x000fe200010e0603 */
[----:B-1----:R-:W3:Y:S04]  /*13c650*/  LDL.LU.64 R12, [R1+0x3d30] ;  /* 0x003d3000010c7983 */ /* 0x002ee80000300a00 */
[----:B------:R2:W-:Y:S01]  /*13c660*/  STL [R1+0x330], R22 ;  /* 0x0003301601007387 */ /* 0x0005e20000100800 */
[----:B------:R-:W-:Y:S03]  /*13c670*/  HMMA.1688.F32.TF32 R244, R8, R246, R60 ;  /* 0x000000f608f4723c */ /* 0x000fe6000008103c */
[----:B------:R-:W-:Y:S01]  /*13c680*/  STL [R1+0x338], R23 ;  /* 0x0003381701007387 */ /* 0x000fe20000100800 */
[----:B--2---:R-:W-:-:S05]  /*13c690*/  IADD3 R22, P3, PT, R4, R211, RZ ;  /* 0x000000d304167210 */ /* 0x004fca0007f7e0ff */
[----:B------:R-:W-:Y:S04]  /*13c6a0*/  STL [R1+0x18cc], R22 ;  /* 0x0018cc1601007387 */ /* 0x000fe80000100800 */
[----:B------:R-:W-:Y:S04]  /*13c6b0*/  STL [R1+0x324], R18 ;  /* 0x0003241201007387 */ /* 0x000fe80000100800 */
[----:B------:R-:W2:Y:S04]  /*13c6c0*/  LDL.LU R62, [R1+0x1298] ;  /* 0x00129800013e7983 */ /* 0x000ea80000300800 */
[----:B------:R1:W-:Y:S04]  /*13c6d0*/  STL [R1+0x32c], R16 ;  /* 0x00032c1001007387 */ /* 0x0003e80000100800 */
[----:B------:R-:W-:Y:S04]  /*13c6e0*/  STL [R1+0x334], R6 ;  /* 0x0003340601007387 */ /* 0x000fe80000100800 */
[----:B------:R-:W2:Y:S01]  /*13c6f0*/  LDL.LU R63, [R1+0x129c] ;  /* 0x00129c00013f7983 */ /* 0x000ea20000300800 */
[----:B-1----:R-:W-:-:S03]  /*13c700*/  IMAD.X R16, R5, 0x1, R3, P3 ;  /* 0x0000000105107824 */ /* 0x002fc600018e0603 */
[----:B------:R-:W2:Y:S04]  /*13c710*/  LDL.LU R64, [R1+0x2770] ;  /* 0x0027700001407983 */ /* 0x000ea80000300800 */
[----:B------:R-:W2:Y:S04]  /*13c720*/  LDL.LU R65, [R1+0x2774] ;  /* 0x0027740001417983 */ /* 0x000ea80000300800 */
[----:B------:R-:W2:Y:S04]  /*13c730*/  LDL.LU R66, [R1+0x2778] ;  /* 0x0027780001427983 */ /* 0x000ea80000300800 */
[----:B------:R-:W2:Y:S04]  /*13c740*/  LDL.LU R67, [R1+0x277c] ;  /* 0x00277c0001437983 */ /* 0x000ea80000300800 */
[----:B------:R-:W2:Y:S04]  /*13c750*/  LDL.LU.64 R24, [R1+0x3d48] ;  /* 0x003d480001187983 */ /* 0x000ea80000300a00 */
[----:B------:R1:W-:Y:S04]  /*13c760*/  STL [R1+0x18c8], R16 ;  /* 0x0018c81001007387 */ /* 0x0003e80000100800 */
[----:B------:R-:W2:Y:S04]  /*13c770*/  LDL.LU.64 R36, [R1+0x3d40] ;  /* 0x003d400001247983 */ /* 0x000ea80000300a00 */
[----:B------:R-:W2:Y:S01]  /*13c780*/  LDL.LU.64 R18, [R1+0x3d38] ;  /* 0x003d380001127983 */ /* 0x000ea20000300a00 */
[----:B----4-:R-:W-:-:S03]  /*13c790*/  IADD3 R22, P0, PT, R20, R211, RZ ;  /* 0x000000d314167210 */ /* 0x010fc60007f1e0ff */
[----:B-1----:R-:W4:Y:S01]  /*13c7a0*/  LDL.LU.64 R16, [R1+0x3af0] ;  /* 0x003af00001107983 */ /* 0x002f220000300a00 */
[----:B---3--:R-:W-:Y:S03]  /*13c7b0*/  HMMA.1688.F32.TF32 R4, R8, R46, R48 ;  /* 0x0000002e0804723c */ /* 0x008fe60000081030 */
[----:B------:R1:W-:Y:S04]  /*13c7c0*/  STL [R1+0x131c], R22 ;  /* 0x00131c1601007387 */ /* 0x0003e80000100800 */
[----:B------:R-:W3:Y:S04]  /*13c7d0*/  LDL.LU R46, [R1+0x1288] ;  /* 0x00128800012e7983 */ /* 0x000ee80000300800 */
[----:B------:R-:W3:Y:S04]  /*13c7e0*/  LDL.LU R47, [R1+0x128c] ;  /* 0x00128c00012f7983 */ /* 0x000ee80000300800 */
[----:B------:R-:W3:Y:S04]  /*13c7f0*/  LDL.LU R48, [R1+0x2760] ;  /* 0x0027600001307983 */ /* 0x000ee80000300800 */
[----:B------:R-:W3:Y:S04]  /*13c800*/  LDL.LU R49, [R1+0x2764] ;  /* 0x0027640001317983 */ /* 0x000ee80000300800 */
[----:B------:R-:W3:Y:S04]  /*13c810*/  LDL.LU R50, [R1+0x2768] ;  /* 0x0027680001327983 */ /* 0x000ee80000300800 */
[----:B------:R-:W3:Y:S04]  /*13c820*/  LDL.LU R51, [R1+0x276c] ;  /* 0x00276c0001337983 */ /* 0x000ee80000300800 */
[----:B------:R-:W3:Y:S01]  /*13c830*/  LDL.LU.64 R30, [R1+0x3b08] ;  /* 0x003b0800011e7983 */ /* 0x000ee20000300a00 */
[----:B------:R-:W-:-:S03]  /*13c840*/  IMAD.X R32, R21, 0x1, R3, P0 ;  /* 0x0000000115207824 */ /* 0x000fc600000e0603 */
[----:B------:R-:W3:Y:S01]  /*13c850*/  LDL.LU.64 R28, [R1+0x3b00] ;  /* 0x003b0000011c7983 */ /* 0x000ee20000300a00 */
[----:B-1----:R-:W-:-:S05]  /*13c860*/  IADD3 R22, P1, PT, R26, R211, RZ ;  /* 0x000000d31a167210 */ /* 0x002fca0007f3e0ff */
[----:B------:R1:W-:Y:S01]  /*13c870*/  STL [R1+0x18a0], R22 ;  /* 0x0018a01601007387 */ /* 0x0003e20000100800 */
[----:B------:R-:W-:-:S03]  /*13c880*/  IADD3 R34, P2, PT, R14, R211, RZ ;  /* 0x000000d30e227210 */ /* 0x000fc60007f5e0ff */
[----:B-1----:R-:W3:Y:S04]  /*13c890*/  LDL.LU.64 R22, [R1+0x3af8] ;  /* 0x003af80001167983 */ /* 0x002ee80000300a00 */
[----:B------:R1:W-:Y:S04]  /*13c8a0*/  STL [R1+0x18a8], R34 ;  /* 0x0018a82201007387 */ /* 0x0003e80000100800 */
[----:B------:R-:W3:Y:S01]  /*13c8b0*/  LDL.LU.64 R20, [R1+0x3970] ;  /* 0x0039700001147983 */ /* 0x000ee20000300a00 */
[----:B------:R-:W-:Y:S01]  /*13c8c0*/  IADD3.X R26, PT, PT, R27, R3, RZ, P1, !PT ;  /* 0x000000031b1a7210 */ /* 0x000fe20000ffe4ff */
[----:B------:R-:W-:Y:S01]  /*13c8d0*/  IMAD.X R14, R15, 0x1, R3, P2 ;  /* 0x000000010f0e7824 */ /* 0x000fe200010e0603 */
[----:B------:R-:W-:Y:S01]  /*13c8e0*/  HMMA.1688.F32.TF32 R236, R8, R54, R56 ;  /* 0x0000003608ec723c */ /* 0x000fe20000081038 */
[----:B------:R-:W-:-:S05]  /*13c8f0*/  IADD3 R33, P3, PT, R12, R211, RZ ;  /* 0x000000d30c217210 */ /* 0x000fca0007f7e0ff */
[----:B------:R-:W-:Y:S01]  /*13c900*/  STL [R1+0x1bc4], R33 ;  /* 0x001bc42101007387 */ /* 0x000fe20000100800 */
[----:B------:R-:W-:-:S03]  /*13c910*/  IMAD.X R12, R13, 0x1, R3, P3 ;  /* 0x000000010d0c7824 */ /* 0x000fc600018e0603 */
[----:B------:R1:W-:Y:S04]  /*13c920*/  STL [R1+0x1318], R32 ;  /* 0x0013182001007387 */ /* 0x0003e80000100800 */
[----:B------:R2:W-:Y:S04]  /*13c930*/  STL [R1+0x189c], R26 ;  /* 0x00189c1a01007387 */ /* 0x0005e80000100800 */
[----:B------:R-:W3:Y:S04]  /*13c940*/  LDL.LU R54, [R1+0x1278] ;  /* 0x0012780001367983 */ /* 0x000ee80000300800 */
[----:B------:R-:W-:Y:S04]  /*13c950*/  STL [R1+0x18a4], R14 ;  /* 0x0018a40e01007387 */ /* 0x000fe80000100800 */
[----:B------:R-:W-:Y:S04]  /*13c960*/  STL [R1+0x1bc0], R12 ;  /* 0x001bc00c01007387 */ /* 0x000fe80000100800 */
[----:B------:R-:W3:Y:S04]  /*13c970*/  LDL.LU R55, [R1+0x127c] ;  /* 0x00127c0001377983 */ /* 0x000ee80000300800 */
[----:B------:R-:W3:Y:S04]  /*13c980*/  LDL.LU R56, [R1+0x2750] ;  /* 0x0027500001387983 */ /* 0x000ee80000300800 */
[----:B------:R-:W3:Y:S04]  /*13c990*/  LDL.LU R57, [R1+0x2754] ;  /* 0x0027540001397983 */ /* 0x000ee80000300800 */
[----:B------:R-:W3:Y:S04]  /*13c9a0*/  LDL.LU R58, [R1+0x2758] ;  /* 0x00275800013a7983 */ /* 0x000ee80000300800 */
[----:B------:R-:W3:Y:S04]  /*13c9b0*/  LDL.LU R59, [R1+0x275c] ;  /* 0x00275c00013b7983 */ /* 0x000ee80000300800 */
[----:B-1----:R-:W3:Y:S04]  /*13c9c0*/  LDL.LU.64 R34, [R1+0x3988] ;  /* 0x0039880001227983 */ /* 0x002ee80000300a00 */
[----:B------:R-:W3:Y:S01]  /*13c9d0*/  LDL.LU.64 R32, [R1+0x3980] ;  /* 0x0039800001207983 */ /* 0x000ee20000300a00 */
[----:B--2---:R-:W-:-:S05]  /*13c9e0*/  IADD3 R26, P0, PT, R24, R211, RZ ;  /* 0x000000d3181a7210 */ /* 0x004fca0007f1e0ff */
[----:B------:R1:W-:Y:S01]  /*13c9f0*/  STL [R1+0x1bac], R26 ;  /* 0x001bac1a01007387 */ /* 0x0003e20000100800 */
[-C--:B------:R-:W-:Y:S02]  /*13ca00*/  IADD3 R38, P1, PT, R36, R211.reuse, RZ ;  /* 0x000000d324267210 */ /* 0x080fe40007f3e0ff */
[----:B------:R-:W-:Y:S01]  /*13ca10*/  IADD3 R40, P2, PT, R18, R211, RZ ;  /* 0x000000d312287210 */ /* 0x000fe20007f5e0ff */
[----:B-1----:R-:W2:Y:S04]  /*13ca20*/  LDL.LU.64 R26, [R1+0x3978] ;  /* 0x00397800011a7983 */ /* 0x002ea80000300a00 */
[----:B------:R4:W-:Y:S01]  /*13ca30*/  STL [R1+0x1bb4], R38 ;  /* 0x001bb42601007387 */ /* 0x0009e20000100800 */
[----:B------:R-:W-:-:S03]  /*13ca40*/  IMAD.X R39, R25, 0x1, R3, P0 ;  /* 0x0000000119277824 */ /* 0x000fc600000e0603 */
[----:B------:R-:W-:Y:S01]  /*13ca50*/  STL [R1+0x1bbc], R40 ;  /* 0x001bbc2801007387 */ /* 0x000fe20000100800 */
[----:B------:R-:W-:-:S03]  /*13ca60*/  IADD3.X R36, PT, PT, R19, R3, RZ, P2, !PT ;  /* 0x0000000313247210 */ /* 0x000fc600017fe4ff */
[----:B------:R-:W2:Y:S01]  /*13ca70*/  LDL.LU.64 R24, [R1+0x3890] ;  /* 0x0038900001187983 */ /* 0x000ea20000300a00 */
[----:B----4-:R-:W-:-:S05]  /*13ca80*/  IADD3 R38, P3, PT, R16, R211, RZ ;  /* 0x000000d310267210 */ /* 0x010fca0007f7e0ff */
[----:B------:R1:W-:Y:S04]  /*13ca90*/  STL [R1+0x277c], R38 ;  /* 0x00277c2601007387 */ /* 0x0003e80000100800 */
[----:B------:R-:W-:Y:S01]  /*13caa0*/  STL [R1+0x1ba8], R39 ;  /* 0x001ba82701007387 */ /* 0x000fe20000100800 */
[--C-:B-1----:R-:W-:Y:S02]  /*13cab0*/  IMAD.X R38, R37, 0x1, R3.reuse, P1 ;  /* 0x0000000125267824 */ /* 0x102fe400008e0603 */
[----:B------:R-:W-:-:S03]  /*13cac0*/  IMAD.X R37, R17, 0x1, R3, P3 ;  /* 0x0000000111257824 */ /* 0x000fc600018e0603 */
[----:B------:R3:W-:Y:S04]  /*13cad0*/  STL [R1+0x1bb0], R38 ;  /* 0x001bb02601007387 */ /* 0x0007e80000100800 */
[----:B------:R1:W-:Y:S04]  /*13cae0*/  STL [R1+0x1bb8], R36 ;  /* 0x001bb82401007387 */ /* 0x0003e80000100800 */
[----:B------:R4:W-:Y:S01]  /*13caf0*/  STL [R1+0x2778], R37 ;  /* 0x0027782501007387 */ /* 0x0009e20000100800 */
[-C--:B---3--:R-:W-:Y:S02]  /*13cb00*/  IADD3 R38, P1, PT, R28, R211.reuse, RZ ;  /* 0x000000d31c267210 */ /* 0x088fe40007f3e0ff */
[----:B-1----:R-:W-:-:S03]  /*13cb10*/  IADD3 R36, P0, PT, R30, R211, RZ ;  /* 0x000000d31e247210 */ /* 0x002fc60007f1e0ff */
[--C-:B------:R-:W-:Y:S02]  /*13cb20*/  IMAD.X R28, R29, 0x1, R3.reuse, P1 ;  /* 0x000000011d1c7824 */ /* 0x100fe400008e0603 */
[----:B------:R1:W-:Y:S01]  /*13cb30*/  STL [R1+0x2764], R36 ;  /* 0x0027642401007387 */ /* 0x0003e20000100800 */
[--C-:B------:R-:W-:Y:S01]  /*13cb40*/  IMAD.X R30, R31, 0x1, R3.reuse, P0 ;  /* 0x000000011f1e7824 */ /* 0x100fe200000e0603 */
[-C--:B----4-:R-:W-:Y:S02]  /*13cb50*/  IADD3 R37, P2, PT, R22, R211.reuse, RZ ;  /* 0x000000d316257210 */ /* 0x090fe40007f5e0ff */
[----:B------:R3:W-:Y:S01]  /*13cb60*/  STL [R1+0x276c], R38 ;  /* 0x00276c2601007387 */ /* 0x0007e20000100800 */
[----:B------:R-:W-:Y:S01]  /*13cb70*/  HMMA.1688.F32.TF32 R16, R8, R46, R48 ;  /* 0x0000002e0810723c */ /* 0x000fe20000081030 */
[----:B-1----:R-:W-:Y:S02]  /*13cb80*/  IADD3 R36, P3, PT, R20, R211, RZ ;  /* 0x000000d314247210 */ /* 0x002fe40007f7e0ff */
[----:B------:R-:W-:Y:S01]  /*13cb90*/  STL [R1+0x2774], R37 ;  /* 0x0027742501007387 */ /* 0x000fe20000100800 */
[----:B------:R-:W-:-:S03]  /*13cba0*/  IMAD.X R22, R23, 0x1, R3, P2 ;  /* 0x0000000117167824 */ /* 0x000fc600010e0603 */
[----:B------:R1:W-:Y:S04]  /*13cbb0*/  STL [R1+0x27bc], R36 ;  /* 0x0027bc2401007387 */ /* 0x0003e80000100800 */
[----:B------:R4:W-:Y:S04]  /*13cbc0*/  STL [R1+0x2760], R30 ;  /* 0x0027601e01007387 */ /* 0x0009e80000100800 */
[----:B------:R-:W2:Y:S04]  /*13cbd0*/  LDL.LU R46, [R1+0x1268] ;  /* 0x00126800012e7983 */ /* 0x000ea80000300800 */
[----:B------:R1:W-:Y:S04]  /*13cbe0*/  STL [R1+0x2768], R28 ;  /* 0x0027681c01007387 */ /* 0x0003e80000100800 */
[----:B------:R-:W-:Y:S04]  /*13cbf0*/  STL [R1+0x2770], R22 ;  /* 0x0027701601007387 */ /* 0x000fe80000100800 */
[----:B------:R-:W2:Y:S04]  /*13cc00*/  LDL.LU R47, [R1+0x126c] ;  /* 0x00126c00012f7983 */ /* 0x000ea80000300800 */
[----:B------:R-:W2:Y:S04]  /*13cc10*/  LDL.LU R48, [R1+0x2740] ;  /* 0x0027400001307983 */ /* 0x000ea80000300800 */
[----:B------:R-:W2:Y:S01]  /*13cc20*/  LDL.LU R49, [R1+0x2744] ;  /* 0x0027440001317983 */ /* 0x000ea20000300800 */
[----:B------:R-:W-:-:S03]  /*13cc30*/  IADD3.X R20, PT, PT, R21, R3, RZ, P3, !PT ;  /* 0x0000000315147210 */ /* 0x000fc60001ffe4ff */
[----:B------:R-:W2:Y:S04]  /*13cc40*/  LDL.LU R50, [R1+0x2748] ;  /* 0x0027480001327983 */ /* 0x000ea80000300800 */
[----:B------:R-:W2:Y:S04]  /*13cc50*/  LDL.LU R51, [R1+0x274c] ;  /* 0x00274c0001337983 */ /* 0x000ea80000300800 */
[----:B---3--:R-:W3:Y:S04]  /*13cc60*/  LDL.LU.64 R38, [R1+0x38a8] ;  /* 0x0038a80001267983 */ /* 0x008ee80000300a00 */
[----:B-1----:R-:W3:Y:S04]  /*13cc70*/  LDL.LU.64 R36, [R1+0x38a0] ;  /* 0x0038a00001247983 */ /* 0x002ee80000300a00 */
[----:B------:R1:W-:Y:S04]  /*13cc80*/  STL [R1+0x27b8], R20 ;  /* 0x0027b81401007387 */ /* 0x0003e80000100800 */
[----:B----4-:R-:W4:Y:S04]  /*13cc90*/  LDL.LU.64 R30, [R1+0x3898] ;  /* 0x00389800011e7983 */ /* 0x010f280000300a00 */
[----:B------:R-:W4:Y:S01]  /*13cca0*/  LDL.LU.64 R28, [R1+0x4568] ;  /* 0x00456800011c7983 */ /* 0x000f220000300a00 */
[----:B------:R-:W-:-:S02]  /*13ccb0*/  IADD3 R40, P0, PT, R34, R211, RZ ;  /* 0x000000d322287210 */ /* 0x000fc40007f1e0ff */
[----:B------:R-:W-:-:S03]  /*13ccc0*/  IADD3 R42, P1, PT, R32, R211, RZ ;  /* 0x000000d3202a7210 */ /* 0x000fc60007f3e0ff */
[----:B------:R2:W-:Y:S01]  /*13ccd0*/  STL [R1+0x27a4], R40 ;  /* 0x0027a42801007387 */ /* 0x0005e20000100800 */
[--C-:B------:R-:W-:Y:S02]  /*13cce0*/  IMAD.X R34, R35, 0x1, R3.reuse, P0 ;  /* 0x0000000123227824 */ /* 0x100fe400000e0603 */
[----:B------:R-:W-:Y:S01]  /*13ccf0*/  IMAD.X R32, R33, 0x1, R3, P1 ;  /* 0x0000000121207824 */ /* 0x000fe200008e0603 */
[----:B------:R2:W-:Y:S01]  /*13cd00*/  STL [R1+0x27ac], R42 ;  /* 0x0027ac2a01007387 */ /* 0x0005e20000100800 */
[C---:B-1----:R-:W-:Y:S08]  /*13cd10*/  HMMA.1688.F32.TF32 R20, R8.reuse, R54, R56 ;  /* 0x000000360814723c */ /* 0x042ff00000081038 */
[----:B------:R-:W-:Y:S01]  /*13cd20*/  HMMA.1688.F32.TF32 R12, R8, R62, R64 ;  /* 0x0000003e080c723c */ /* 0x000fe20000081040 */
[----:B--2---:R-:W-:-:S05]  /*13cd30*/  IADD3 R41, P2, PT, R26, R211, RZ ;  /* 0x000000d31a297210 */ /* 0x004fca0007f5e0ff */
[----:B------:R-:W-:Y:S01]  /*13cd40*/  STL [R1+0x27b4], R41 ;  /* 0x0027b42901007387 */ /* 0x000fe20000100800 */
[----:B------:R-:W-:Y:S01]  /*13cd50*/  IMAD.X R26, R27, 0x1, R3, P2 ;  /* 0x000000011b1a7824 */ /* 0x000fe200010e0603 */
[----:B------:R-:W-:-:S05]  /*13cd60*/  IADD3 R40, P3, PT, R24, R211, RZ ;  /* 0x000000d318287210 */ /* 0x000fca0007f7e0ff */
[----:B------:R1:W-:Y:S04]  /*13cd70*/  STL [R1+0x2ffc], R40 ;  /* 0x002ffc2801007387 */ /* 0x0003e80000100800 */
[----:B------:R2:W-:Y:S04]  /*13cd80*/  STL [R1+0x27a0], R34 ;  /* 0x0027a02201007387 */ /* 0x0005e80000100800 */
[----:B------:R-:W4:Y:S04]  /*13cd90*/  LDL.LU R70, [R1+0x1258] ;  /* 0x0012580001467983 */ /* 0x000f280000300800 */
[----:B------:R1:W-:Y:S04]  /*13cda0*/  STL [R1+0x27a8], R32 ;  /* 0x0027a82001007387 */ /* 0x0003e80000100800 */
[----:B------:R-:W-:Y:S04]  /*13cdb0*/  STL [R1+0x27b0], R26 ;  /* 0x0027b01a01007387 */ /* 0x000fe80000100800 */
[----:B------:R-:W4:Y:S04]  /*13cdc0*/  LDL.LU R71, [R1+0x125c] ;  /* 0x00125c0001477983 */ /* 0x000f280000300800 */
[----:B------:R-:W4:Y:S01]  /*13cdd0*/  LDL.LU R72, [R1+0x2730] ;  /* 0x0027300001487983 */ /* 0x000f220000300800 */
[----:B------:R-:W-:-:S03]  /*13cde0*/  IMAD.X R24, R25, 0x1, R3, P3 ;  /* 0x0000000119187824 */ /* 0x000fc600018e0603 */
[----:B------:R-:W4:Y:S04]  /*13cdf0*/  LDL.LU R73, [R1+0x2734] ;  /* 0x0027340001497983 */ /* 0x000f280000300800 */
[----:B------:R-:W4:Y:S04]  /*13ce00*/  LDL.LU R74, [R1+0x2738] ;  /* 0x00273800014a7983 */ /* 0x000f280000300800 */
[----:B------:R-:W4:Y:S04]  /*13ce10*/  LDL.LU R75, [R1+0x273c] ;  /* 0x00273c00014b7983 */ /* 0x000f280000300800 */
[----:B------:R-:W4:Y:S04]  /*13ce20*/  LDL.LU.64 R42, [R1+0x4580] ;  /* 0x00458000012a7983 */ /* 0x000f280000300a00 */
[----:B-1----:R-:W4:Y:S04]  /*13ce30*/  LDL.LU.64 R40, [R1+0x4578] ;  /* 0x0045780001287983 */ /* 0x002f280000300a00 */
[----:B------:R1:W-:Y:S04]  /*13ce40*/  STL [R1+0x2ff8], R24 ;  /* 0x002ff81801007387 */ /* 0x0003e80000100800 */
[----:B--2---:R-:W2:Y:S04]  /*13ce50*/  LDL.LU.64 R34, [R1+0x4570] ;  /* 0x0045700001227983 */ /* 0x004ea80000300a00 */
[----:B------:R-:W2:Y:S04]  /*13ce60*/  LDL.LU.64 R32, [R1+0x3fc8] ;  /* 0x003fc80001207983 */ /* 0x000ea80000300a00 */
[----:B------:R-:W2:Y:S04]  /*13ce70*/  LDL.LU R54, [R1+0x1248] ;  /* 0x0012480001367983 */ /* 0x000ea80000300800 */
[----:B------:R-:W2:Y:S04]  /*13ce80*/  LDL.LU R55, [R1+0x124c] ;  /* 0x00124c0001377983 */ /* 0x000ea80000300800 */
[----:B------:R-:W2:Y:S04]  /*13ce90*/  LDL.LU R60, [R1+0x2720] ;  /* 0x00272000013c7983 */ /* 0x000ea80000300800 */
[----:B------:R-:W2:Y:S04]  /*13cea0*/  LDL.LU R61, [R1+0x2724] ;  /* 0x00272400013d7983 */ /* 0x000ea80000300800 */
[----:B------:R-:W2:Y:S04]  /*13ceb0*/  LDL.LU R62, [R1+0x2728] ;  /* 0x00272800013e7983 */ /* 0x000ea80000300800 */
[----:B------:R-:W2:Y:S01]  /*13cec0*/  LDL.LU R63, [R1+0x272c] ;  /* 0x00272c00013f7983 */ /* 0x000ea20000300800 */
[----:B-1----:R-:W-:Y:S03]  /*13ced0*/  HMMA.1688.F32.TF32 R24, R8, R46, R48 ;  /* 0x0000002e0818723c */ /* 0x002fe60000081030 */
[----:B------:R-:W2:Y:S01]  /*13cee0*/  LDL.LU.64 R50, [R1+0x4000] ;  /* 0x0040000001327983 */ /* 0x000ea20000300a00 */
[----:B---3--:R-:W-:-:S02]  /*13cef0*/  IADD3 R44, P0, PT, R38, R211, RZ ;  /* 0x000000d3262c7210 */ /* 0x008fc40007f1e0ff */
[----:B------:R-:W-:-:S03]  /*13cf00*/  IADD3 R46, P1, PT, R36, R211, RZ ;  /* 0x000000d3242e7210 */ /* 0x000fc60007f3e0ff */
[----:B------:R1:W-:Y:S01]  /*13cf10*/  STL [R1+0x2fe4], R44 ;  /* 0x002fe42c01007387 */ /* 0x0003e20000100800 */
[----:B------:R-:W-:Y:S02]  /*13cf20*/  IADD3.X R38, PT, PT, R39, R3, RZ, P0, !PT ;  /* 0x0000000327267210 */ /* 0x000fe400007fe4ff */
[----:B----4-:R-:W-:Y:S01]  /*13cf30*/  IADD3 R47, P2, PT, R30, R211, RZ ;  /* 0x000000d31e2f7210 */ /* 0x010fe20007f5e0ff */
[----:B-1----:R-:W3:Y:S04]  /*13cf40*/  LDL.LU.64 R44, [R1+0x3ff8] ;  /* 0x003ff800012c7983 */ /* 0x002ee80000300a00 */
[----:B------:R1:W-:Y:S01]  /*13cf50*/  STL [R1+0x2fec], R46 ;  /* 0x002fec2e01007387 */ /* 0x0003e20000100800 */
[----:B------:R-:W-:-:S03]  /*13cf60*/  IMAD.X R36, R37, 0x1, R3, P1 ;  /* 0x0000000125247824 */ /* 0x000fc600008e0603 */
[----:B------:R-:W-:Y:S01]  /*13cf70*/  STL [R1+0x2ff4], R47 ;  /* 0x002ff42f01007387 */ /* 0x000fe20000100800 */
[----:B-1----:R-:W-:-:S05]  /*13cf80*/  IADD3 R46, P3, PT, R28, R211, RZ ;  /* 0x000000d31c2e7210 */ /* 0x002fca0007f7e0ff */
[----:B------:R-:W-:Y:S04]  /*13cf90*/  STL [R1+0x2e0], R46 ;  /* 0x0002e02e01007387 */ /* 0x000fe80000100800 */
[----:B------:R1:W-:Y:S04]  /*13cfa0*/  STL [R1+0x2fe0], R38 ;  /* 0x002fe02601007387 */ /* 0x0003e80000100800 */
[----:B-1----:R-:W4:Y:S04]  /*13cfb0*/  LDL.LU.64 R38, [R1+0x3ff0] ;  /* 0x003ff00001267983 */ /* 0x002f280000300a00 */
[----:B------:R1:W-:Y:S04]  /*13cfc0*/  STL [R1+0x2fe8], R36 ;  /* 0x002fe82401007387 */ /* 0x0003e80000100800 */
[----:B-1----:R-:W4:Y:S01]  /*13cfd0*/  LDL.LU.64 R36, [R1+0x3d90] ;  /* 0x003d900001247983 */ /* 0x002f220000300a00 */
[----:B------:R-:W-:-:S02]  /*13cfe0*/  IMAD.X R30, R31, 0x1, R3, P2 ;  /* 0x000000011f1e7824 */ /* 0x000fc400010e0603 */
[----:B------:R-:W-:-:S03]  /*13cff0*/  IMAD.X R28, R29, 0x1, R3, P3 ;  /* 0x000000011d1c7824 */ /* 0x000fc600018e0603 */
[----:B------:R-:W-:Y:S04]  /*13d000*/  STL [R1+0x2ff0], R30 ;  /* 0x002ff01e01007387 */ /* 0x000fe80000100800 */
[----:B------:R-:W4:Y:S04]  /*13d010*/  LDL.LU R58, [R1+0x1238] ;  /* 0x00123800013a7983 */ /* 0x000f280000300800 */
[----:B------:R-:W-:Y:S04]  /*13d020*/  STL [R1+0x2dc], R28 ;  /* 0x0002dc1c01007387 */ /* 0x000fe80000100800 */
[----:B------:R-:W4:Y:S04]  /*13d030*/  LDL.LU R59, [R1+0x123c] ;  /* 0x00123c00013b7983 */ /* 0x000f280000300800 */
[----:B------:R-:W4:Y:S04]  /*13d040*/  LDL.LU R64, [R1+0x2710] ;  /* 0x0027100001407983 */ /* 0x000f280000300800 */
[----:B------:R-:W4:Y:S04]  /*13d050*/  LDL.LU R65, [R1+0x2714] ;  /* 0x0027140001417983 */ /* 0x000f280000300800 */
[----:B------:R-:W4:Y:S04]  /*13d060*/  LDL.LU R66, [R1+0x2718] ;  /* 0x0027180001427983 */ /* 0x000f280000300800 */
[----:B------:R-:W4:Y:S04]  /*13d070*/  LDL.LU R67, [R1+0x271c] ;  /* 0x00271c0001437983 */ /* 0x000f280000300800 */
[----:B------:R-:W4:Y:S01]  /*13d080*/  LDL.LU.64 R46, [R1+0x3da8] ;  /* 0x003da800012e7983 */ /* 0x000f220000300a00 */
[----:B------:R-:W-:-:S02]  /*13d090*/  IADD3 R49, P0, PT, R42, R211, RZ ;  /* 0x000000d32a317210 */ /* 0x000fc40007f1e0ff */
[----:B------:R-:W-:-:S03]  /*13d0a0*/  IADD3 R48, P1, PT, R40, R211, RZ ;  /* 0x000000d328307210 */ /* 0x000fc60007f3e0ff */
[----:B------:R2:W-:Y:S01]  /*13d0b0*/  STL [R1+0x2b0], R49 ;  /* 0x0002b03101007387 */ /* 0x0005e20000100800 */
[----:B------:R-:W-:-:S03]  /*13d0c0*/  IMAD.X R42, R43, 0x1, R3, P0 ;  /* 0x000000012b2a7824 */ /* 0x000fc600000e0603 */
[----:B------:R1:W-:Y:S01]  /*13d0d0*/  STL [R1+0x2b8], R48 ;  /* 0x0002b83001007387 */ /* 0x0003e20000100800 */
[----:B------:R-:W-:Y:S02]  /*13d0e0*/  IADD3.X R40, PT, PT, R41, R3, RZ, P1, !PT ;  /* 0x0000000329287210 */ /* 0x000fe40000ffe4ff */
[-C--:B--2---:R-:W-:Y:S02]  /*13d0f0*/  IADD3 R49, P2, PT, R34, R211.reuse, RZ ;  /* 0x000000d322317210 */ /* 0x084fe40007f5e0ff */
[----:B-1----:R-:W-:-:S03]  /*13d100*/  IADD3 R48, P3, PT, R32, R211, RZ ;  /* 0x000000d320307210 */ /* 0x002fc60007f7e0ff */
[----:B------:R-:W-:Y:S01]  /*13d110*/  STL [R1+0x2c0], R49 ;  /* 0x0002c03101007387 */ /* 0x000fe20000100800 */
[----:B------:R-:W-:-:S03]  /*13d120*/  IMAD.X R34, R35, 0x1, R3, P2 ;  /* 0x0000000123227824 */ /* 0x000fc600010e0603 */
[----:B------:R1:W-:Y:S04]  /*13d130*/  STL [R1+0x127c], R48 ;  /* 0x00127c3001007387 */ /* 0x0003e80000100800 */
[----:B------:R2:W-:Y:S04]  /*13d140*/  STL [R1+0x2ac], R42 ;  /* 0x0002ac2a01007387 */ /* 0x0005e80000100800 */
[----:B-1----:R-:W4:Y:S04]  /*13d150*/  LDL.LU.64 R48, [R1+0x3da0] ;  /* 0x003da00001307983 */ /* 0x002f280000300a00 */
[----:B------:R1:W-:Y:S04]  /*13d160*/  STL [R1+0x2b4], R40 ;  /* 0x0002b42801007387 */ /* 0x0003e80000100800 */
[----:B------:R2:W-:Y:S04]  /*13d170*/  STL [R1+0x2bc], R34 ;  /* 0x0002bc2201007387 */ /* 0x0005e80000100800 */
[----:B--2---:R-:W2:Y:S01]  /*13d180*/  LDL.LU.64 R42, [R1+0x3d98] ;  /* 0x003d9800012a7983 */ /* 0x004ea20000300a00 */
[----:B-1----:R-:W-:-:S05]  /*13d190*/  IMAD.X R40, R33, 0x1, R3, P3 ;  /* 0x0000000121287824 */ /* 0x002fca00018e0603 */
[----:B------:R1:W-:Y:S01]  /*13d1a0*/  STL [R1+0x1278], R40 ;  /* 0x0012782801007387 */ /* 0x0003e20000100800 */
[-C--:B------:R-:W-:Y:S01]  /*13d1b0*/  IADD3 R52, P0, PT, R50, R211.reuse, RZ ;  /* 0x000000d332347210 */ /* 0x080fe20007f1e0ff */
[C---:B------:R-:W-:Y:S02]  /*13d1c0*/  HMMA.1688.F32.TF32 R32, R8.reuse, R54, R60 ;  /* 0x000000360820723c */ /* 0x040fe4000008103c */
[----:B-1----:R-:W2:Y:S02]  /*13d1d0*/  LDL.LU.64 R40, [R1+0x3b50] ;  /* 0x003b500001287983 */ /* 0x002ea40000300a00 */
[--C-:B------:R-:W-:Y:S02]  /*13d1e0*/  IMAD.X R50, R51, 0x1, R3.reuse, P0 ;  /* 0x0000000133327824 */ /* 0x100fe400000e0603 */
[----:B------:R1:W-:Y:S01]  /*13d1f0*/  STL [R1+0x124c], R52 ;  /* 0x00124c3401007387 */ /* 0x0003e20000100800 */
[-C--:B---3--:R-:W-:Y:S01]  /*13d200*/  IADD3 R54, P1, PT, R44, R211.reuse, RZ ;  /* 0x000000d32c367210 */ /* 0x088fe20007f3e0ff */
[----:B------:R-:W-:Y:S04]  /*13d210*/  HMMA.1688.F32.TF32 R28, R8, R70, R72 ;  /* 0x00000046081c723c */ /* 0x000fe80000081048 */
[----:B------:R3:W-:Y:S01]  /*13d220*/  STL [R1+0x125c], R54 ;  /* 0x00125c3601007387 */ /* 0x0007e20000100800 */
[----:B------:R-:W-:Y:S01]  /*13d230*/  IMAD.X R44, R45, 0x1, R3, P1 ;  /* 0x000000012d2c7824 */ /* 0x000fe200008e0603 */
[----:B----4-:R-:W-:-:S05]  /*13d240*/  IADD3 R53, P2, PT, R38, R211, RZ ;  /* 0x000000d326357210 */ /* 0x010fca0007f5e0ff */
[----:B------:R-:W-:Y:S01]  /*13d250*/  STL [R1+0x126c], R53 ;  /* 0x00126c3501007387 */ /* 0x000fe20000100800 */
[----:B-1----:R-:W-:-:S05]  /*13d260*/  IADD3 R52, P3, PT, R36, R211, RZ ;  /* 0x000000d324347210 */ /* 0x002fca0007f7e0ff */
[----:B------:R1:W-:Y:S04]  /*13d270*/  STL [R1+0x1b64], R52 ;  /* 0x001b643401007387 */ /* 0x0003e80000100800 */
[----:B------:R-:W4:Y:S04]  /*13d280*/  LDL.LU R70, [R1+0x1228] ;  /* 0x0012280001467983 */ /* 0x000f280000300800 */
[----:B------:R-:W-:Y:S01]  /*13d290*/  STL [R1+0x1248], R50 ;  /* 0x0012483201007387 */ /* 0x000fe20000100800 */
[----:B------:R-:W-:-:S03]  /*13d2a0*/  IADD3.X R38, PT, PT, R39, R3, RZ, P2, !PT ;  /* 0x0000000327267210 */ /* 0x000fc600017fe4ff */
[----:B------:R1:W-:Y:S04]  /*13d2b0*/  STL [R1+0x1258], R44 ;  /* 0x0012582c01007387 */ /* 0x0003e80000100800 */
[----:B------:R-:W4:Y:S01]  /*13d2c0*/  LDL.LU R71, [R1+0x122c] ;  /* 0x00122c0001477983 */ /* 0x000f220000300800 */
[----:B------:R-:W-:-:S03]  /*13d2d0*/  IMAD.X R36, R37, 0x1, R3, P3 ;  /* 0x0000000125247824 */ /* 0x000fc600018e0603 */
[----:B------:R-:W4:Y:S04]  /*13d2e0*/  LDL.LU R80, [R1+0x2700] ;  /* 0x0027000001507983 */ /* 0x000f280000300800 */
[----:B------:R-:W4:Y:S04]  /*13d2f0*/  LDL.LU R81, [R1+0x2704] ;  /* 0x0027040001517983 */ /* 0x000f280000300800 */
[----:B------:R-:W4:Y:S04]  /*13d300*/  LDL.LU R82, [R1+0x2708] ;  /* 0x0027080001527983 */ /* 0x000f280000300800 */
[----:B------:R-:W4:Y:S04]  /*13d310*/  LDL.LU R83, [R1+0x270c] ;  /* 0x00270c0001537983 */ /* 0x000f280000300800 */
[----:B------:R-:W4:Y:S04]  /*13d320*/  LDL.LU.64 R60, [R1+0x3b68] ;  /* 0x003b6800013c7983 */ /* 0x000f280000300a00 */
[----:B------:R-:W-:Y:S04]  /*13d330*/  STL [R1+0x1268], R38 ;  /* 0x0012682601007387 */ /* 0x000fe80000100800 */
[----:B---3--:R-:W3:Y:S04]  /*13d340*/  LDL.LU.64 R54, [R1+0x3b60] ;  /* 0x003b600001367983 */ /* 0x008ee80000300a00 */
[----:B------:R1:W-:Y:S04]  /*13d350*/  STL [R1+0x1b60], R36 ;  /* 0x001b602401007387 */ /* 0x0003e80000100800 */
[----:B-1----:R-:W3:Y:S04]  /*13d360*/  LDL.LU.64 R52, [R1+0x3b58] ;  /* 0x003b580001347983 */ /* 0x002ee80000300a00 */
[----:B------:R-:W3:Y:S01]  /*13d370*/  LDL.LU.64 R44, [R1+0x39b0] ;  /* 0x0039b000012c7983 */ /* 0x000ee20000300a00 */
[----:B------:R-:W-:-:S05]  /*13d380*/  IADD3 R50, P0, PT, R46, R211, RZ ;  /* 0x000000d32e327210 */ /* 0x000fca0007f1e0ff */
[----:B------:R1:W-:Y:S01]  /*13d390*/  STL [R1+0x1b44], R50 ;  /* 0x001b443201007387 */ /* 0x0003e20000100800 */
[----:B------:R-:W-:Y:S01]  /*13d3a0*/  IMAD.X R47, R47, 0x1, R3, P0 ;  /* 0x000000012f2f7824 */ /* 0x000fe200000e0603 */
[----:B------:R-:W-:Y:S01]  /*13d3b0*/  HMMA.1688.F32.TF32 R36, R8, R58, R64 ;  /* 0x0000003a0824723c */ /* 0x000fe20000081040 */
[----:B------:R-:W-:-:S05]  /*13d3c0*/  IADD3 R56, P1, PT, R48, R211, RZ ;  /* 0x000000d330387210 */ /* 0x000fca0007f3e0ff */
[----:B------:R-:W-:Y:S01]  /*13d3d0*/  STL [R1+0x1b4c], R56 ;  /* 0x001b4c3801007387 */ /* 0x000fe20000100800 */
[----:B--2---:R-:W-:-:S05]  /*13d3e0*/  IADD3 R51, P2, PT, R42, R211, RZ ;  /* 0x000000d32a337210 */ /* 0x004fca0007f5e0ff */
[----:B------:R-:W-:Y:S04]  /*13d3f0*/  STL [R1+0x1b54], R51 ;  /* 0x001b543301007387 */ /* 0x000fe80000100800 */
[----:B------:R-:W2:Y:S01]  /*13d400*/  LDL.LU R46, [R1+0x1218] ;  /* 0x00121800012e7983 */ /* 0x000ea20000300800 */
[----:B-1----:R-:W-:Y:S01]  /*13d410*/  IADD3 R50, P3, PT, R40, R211, RZ ;  /* 0x000000d328327210 */ /* 0x002fe20007f7e0ff */
[----:B------:R-:W-:-:S04]  /*13d420*/  IMAD.X R48, R49, 0x1, R3, P1 ;  /* 0x0000000131307824 */ /* 0x000fc800008e0603 */
[----:B------:R-:W-:Y:S04]  /*13d430*/  STL [R1+0x271c], R50 ;  /* 0x00271c3201007387 */ /* 0x000fe80000100800 */
[----:B------:R1:W-:Y:S01]  /*13d440*/  STL [R1+0x1b40], R47 ;  /* 0x001b402f01007387 */ /* 0x0003e20000100800 */
[----:B------:R-:W-:-:S03]  /*13d450*/  IMAD.X R42, R43, 0x1, R3, P2 ;  /* 0x000000012b2a7824 */ /* 0x000fc600010e0603 */
[----:B-1----:R-:W2:Y:S04]  /*13d460*/  LDL.LU R47, [R1+0x121c] ;  /* 0x00121c00012f7983 */ /* 0x002ea80000300800 */
[----:B------:R-:W2:Y:S04]  /*13d470*/  LDL.LU R76, [R1+0x26f0] ;  /* 0x0026f000014c7983 */ /* 0x000ea80000300800 */
[----:B------:R-:W2:Y:S04]  /*13d480*/  LDL.LU R77, [R1+0x26f4] ;  /* 0x0026f400014d7983 */ /* 0x000ea80000300800 */
[----:B------:R-:W2:Y:S04]  /*13d490*/  LDL.LU R78, [R1+0x26f8] ;  /* 0x0026f800014e7983 */ /* 0x000ea80000300800 */
[----:B------:R-:W2:Y:S04]  /*13d4a0*/  LDL.LU R79, [R1+0x26fc] ;  /* 0x0026fc00014f7983 */ /* 0x000ea80000300800 */
[----:B------:R-:W2:Y:S04]  /*13d4b0*/  LDL.LU R50, [R1+0x1208] ;  /* 0x0012080001327983 */ /* 0x000ea80000300800 */
[----:B------:R1:W-:Y:S04]  /*13d4c0*/  STL [R1+0x1b48], R48 ;  /* 0x001b483001007387 */ /* 0x0003e80000100800 */
[----:B------:R-:W2:Y:S04]  /*13d4d0*/  LDL.LU R51, [R1+0x120c] ;  /* 0x00120c0001337983 */ /* 0x000ea80000300800 */
[----:B------:R-:W2:Y:S01]  /*13d4e0*/  LDL.LU R56, [R1+0x26e0] ;  /* 0x0026e00001387983 */ /* 0x000ea20000300800 */
[----:B-1----:R-:W-:-:S03]  /*13d4f0*/  IADD3.X R48, PT, PT, R41, R3, RZ, P3, !PT ;  /* 0x0000000329307210 */ /* 0x002fc60001ffe4ff */
[----:B------:R-:W2:Y:S04]  /*13d500*/  LDL.LU R57, [R1+0x26e4] ;  /* 0x0026e40001397983 */ /* 0x000ea80000300800 */
[----:B------:R-:W2:Y:S04]  /*13d510*/  LDL.LU R58, [R1+0x26e8] ;  /* 0x0026e800013a7983 */ /* 0x000ea80000300800 */
[----:B------:R-:W2:Y:S04]  /*13d520*/  LDL.LU R59, [R1+0x26ec] ;  /* 0x0026ec00013b7983 */ /* 0x000ea80000300800 */
[----:B------:R-:W2:Y:S04]  /*13d530*/  LDL.LU.64 R74, [R1+0x39c8] ;  /* 0x0039c800014a7983 */ /* 0x000ea80000300a00 */
[----:B------:R-:W2:Y:S04]  /*13d540*/  LDL.LU.64 R66, [R1+0x39c0] ;  /* 0x0039c00001427983 */ /* 0x000ea80000300a00 */
[----:B------:R-:W-:Y:S04]  /*13d550*/  STL [R1+0x1b50], R42 ;  /* 0x001b502a01007387 */ /* 0x000fe80000100800 */
[----:B------:R-:W2:Y:S04]  /*13d560*/  LDL.LU.64 R64, [R1+0x39b8] ;  /* 0x0039b80001407983 */ /* 0x000ea80000300a00 */
[----:B------:R1:W-:Y:S04]  /*13d570*/  STL [R1+0x2718], R48 ;  /* 0x0027183001007387 */ /* 0x0003e80000100800 */
[----:B-1----:R-:W2:Y:S01]  /*13d580*/  LDL.LU.64 R48, [R1+0x38b0] ;  /* 0x0038b00001307983 */ /* 0x002ea20000300a00 */
[----:B----4-:R-:W-:-:S05]  /*13d590*/  IADD3 R62, P0, PT, R60, R211, RZ ;  /* 0x000000d33c3e7210 */ /* 0x010fca0007f1e0ff */
[----:B------:R1:W-:Y:S01]  /*13d5a0*/  STL [R1+0x2704], R62 ;  /* 0x0027043e01007387 */ /* 0x0003e20000100800 */
[-C--:B---3--:R-:W-:Y:S01]  /*13d5b0*/  IADD3 R68, P1, PT, R54, R211.reuse, RZ ;  /* 0x000000d336447210 */ /* 0x088fe20007f3e0ff */
[----:B------:R-:W-:Y:S01]  /*13d5c0*/  IMAD.X R60, R61, 0x1, R3, P0 ;  /* 0x000000013d3c7824 */ /* 0x000fe200000e0603 */
[----:B------:R-:W-:-:S03]  /*13d5d0*/  IADD3 R63, P2, PT, R52, R211, RZ ;  /* 0x000000d3343f7210 */ /* 0x000fc60007f5e0ff */
[----:B------:R-:W-:Y:S01]  /*13d5e0*/  STL [R1+0x270c], R68 ;  /* 0x00270c4401007387 */ /* 0x000fe20000100800 */
[----:B-1----:R-:W-:Y:S01]  /*13d5f0*/  IADD3 R62, P3, PT, R44, R211, RZ ;  /* 0x000000d32c3e7210 */ /* 0x002fe20007f7e0ff */
[--C-:B------:R-:W-:Y:S02]  /*13d600*/  IMAD.X R55, R55, 0x1, R3.reuse, P1 ;  /* 0x0000000137377824 */ /* 0x100fe400008e0603 */
[----:B------:R-:W-:Y:S04]  /*13d610*/  STL [R1+0x2714], R63 ;  /* 0x0027143f01007387 */ /* 0x000fe80000100800 */
[----:B------:R-:W-:Y:S04]  /*13d620*/  STL [R1+0x275c], R62 ;  /* 0x00275c3e01007387 */ /* 0x000fe80000100800 */
[----:B------:R-:W3:Y:S01]  /*13d630*/  LDL.LU R54, [R1+0x11f8] ;  /* 0x0011f80001367983 */ /* 0x000ee20000300800 */
[----:B------:R-:W-:-:S03]  /*13d640*/  IMAD.X R53, R53, 0x1, R3, P2 ;  /* 0x0000000135357824 */ /* 0x000fc600010e0603 */
[----:B------:R-:W-:Y:S04]  /*13d650*/  STL [R1+0x2700], R60 ;  /* 0x0027003c01007387 */ /* 0x000fe80000100800 */
[----:B------:R1:W-:Y:S01]  /*13d660*/  STL [R1+0x2708], R55 ;  /* 0x0027083701007387 */ /* 0x0003e20000100800 */
[----:B------:R-:W-:Y:S01]  /*13d670*/  IMAD.X R52, R45, 0x1, R3, P3 ;  /* 0x000000012d347824 */ /* 0x000fe200018e0603 */
[C---:B------:R-:W-:Y:S02]  /*13d680*/  HMMA.1688.F32.TF32 R40, R8.reuse, R70, R80 ;  /* 0x000000460828723c */ /* 0x040fe40000081050 */
[----:B-1----:R-:W3:Y:S04]  /*13d690*/  LDL.LU R55, [R1+0x11fc] ;  /* 0x0011fc0001377983 */ /* 0x002ee80000300800 */
[----:B------:R-:W3:Y:S04]  /*13d6a0*/  LDL.LU R60, [R1+0x26d0] ;  /* 0x0026d000013c7983 */ /* 0x000ee80000300800 */
[----:B------:R-:W3:Y:S04]  /*13d6b0*/  LDL.LU R61, [R1+0x26d4] ;  /* 0x0026d400013d7983 */ /* 0x000ee80000300800 */
[----:B------:R-:W3:Y:S04]  /*13d6c0*/  LDL.LU R62, [R1+0x26d8] ;  /* 0x0026d800013e7983 */ /* 0x000ee80000300800 */
[----:B------:R-:W3:Y:S04]  /*13d6d0*/  LDL.LU R63, [R1+0x26dc] ;  /* 0x0026dc00013f7983 */ /* 0x000ee80000300800 */
[----:B------:R-:W4:Y:S04]  /*13d6e0*/  LDL.LU.64 R72, [R1+0x38c8] ;  /* 0x0038c80001487983 */ /* 0x000f280000300a00 */
[----:B------:R-:W-:Y:S04]  /*13d6f0*/  STL [R1+0x2710], R53 ;  /* 0x0027103501007387 */ /* 0x000fe80000100800 */
[----:B------:R-:W3:Y:S04]  /*13d700*/  LDL.LU.64 R70, [R1+0x38c0] ;  /* 0x0038c00001467983 */ /* 0x000ee80000300a00 */
[----:B------:R1:W-:Y:S04]  /*13d710*/  STL [R1+0x2758], R52 ;  /* 0x0027583401007387 */ /* 0x0003e80000100800 */
[----:B------:R-:W3:Y:S04]  /*13d720*/  LDL.LU.64 R68, [R1+0x38b8] ;  /* 0x0038b80001447983 */ /* 0x000ee80000300a00 */
[----:B-1----:R-:W3:Y:S01]  /*13d730*/  LDL.LU.64 R52, [R1+0x48e8] ;  /* 0x0048e80001347983 */ /* 0x002ee20000300a00 */
[----:B--2---:R-:W-:Y:S01]  /*13d740*/  HMMA.1688.F32.TF32 R44, R8, R46, R76 ;  /* 0x0000002e082c723c */ /* 0x004fe2000008104c */
[----:B------:R-:W-:-:S02]  /*13d750*/  IADD3 R76, P0, PT, R74, R211, RZ ;  /* 0x000000d34a4c7210 */ /* 0x000fc40007f1e0ff */
[----:B------:R-:W-:-:S03]  /*13d760*/  IADD3 R78, P1, PT, R66, R211, RZ ;  /* 0x000000d3424e7210 */ /* 0x000fc60007f3e0ff */
[----:B------:R1:W-:Y:S01]  /*13d770*/  STL [R1+0x2744], R76 ;  /* 0x0027444c01007387 */ /* 0x0003e20000100800 */
[----:B------:R-:W-:Y:S02]  /*13d780*/  IADD3.X R74, PT, PT, R75, R3, RZ, P0, !PT ;  /* 0x000000034b4a7210 */ /* 0x000fe400007fe4ff */
[-C--:B------:R-:W-:Y:S01]  /*13d790*/  IADD3 R77, P2, PT, R64, R211.reuse, RZ ;  /* 0x000000d3404d7210 */ /* 0x080fe20007f5e0ff */
[--C-:B------:R-:W-:Y:S01]  /*13d7a0*/  IMAD.X R66, R67, 0x1, R3.reuse, P1 ;  /* 0x0000000143427824 */ /* 0x100fe200008e0603 */
[----:B------:R-:W-:Y:S03]  /*13d7b0*/  STL [R1+0x274c], R78 ;  /* 0x00274c4e01007387 */ /* 0x000fe60000100800 */
[----:B------:R-:W-:Y:S01]  /*13d7c0*/  IMAD.X R65, R65, 0x1, R3, P2 ;  /* 0x0000000141417824 */ /* 0x000fe200010e0603 */
[----:B------:R-:W-:Y:S01]  /*13d7d0*/  STL [R1+0x2754], R77 ;  /* 0x0027544d01007387 */ /* 0x000fe20000100800 */
[----:B-1----:R-:W-:-:S05]  /*13d7e0*/  IADD3 R76, P3, PT, R48, R211, RZ ;  /* 0x000000d3304c7210 */ /* 0x002fca0007f7e0ff */
[----:B------:R-:W-:Y:S01]  /*13d7f0*/  STL [R1+0x2fbc], R76 ;  /* 0x002fbc4c01007387 */ /* 0x000fe20000100800 */
[----:B------:R-:W-:-:S03]  /*13d800*/  IMAD.X R64, R49, 0x1, R3, P3 ;  /* 0x0000000131407824 */ /* 0x000fc600018e0603 */
[----:B------:R1:W-:Y:S04]  /*13d810*/  STL [R1+0x2740], R74 ;  /* 0x0027404a01007387 */ /* 0x0003e80000100800 */
[----:B------:R2:W-:Y:S04]  /*13d820*/  STL [R1+0x2748], R66 ;  /* 0x0027484201007387 */ /* 0x0005e80000100800 */
[----:B------:R-:W-:Y:S04]  /*13d830*/  STL [R1+0x2750], R65 ;  /* 0x0027504101007387 */ /* 0x000fe80000100800 */
[----:B-1----:R-:W3:Y:S04]  /*13d840*/  LDL.LU.64 R74, [R1+0x4900] ;  /* 0x00490000014a7983 */ /* 0x002ee80000300a00 */
[----:B------:R1:W-:Y:S01]  /*13d850*/  STL [R1+0x2fb8], R64 ;  /* 0x002fb84001007387 */ /* 0x0003e20000100800 */
[----:B------:R-:W-:Y:S03]  /*13d860*/  HMMA.1688.F32.TF32 R48, R8, R50, R56 ;  /* 0x000000320830723c */ /* 0x000fe60000081038 */
[----:B--2---:R-:W2:Y:S04]  /*13d870*/  LDL.LU.64 R66, [R1+0x48f8] ;  /* 0x0048f80001427983 */ /* 0x004ea80000300a00 */
[----:B-1----:R-:W2:Y:S04]  /*13d880*/  LDL.LU.64 R64, [R1+0x48f0] ;  /* 0x0048f00001407983 */ /* 0x002ea80000300a00 */
[----:B------:R-:W2:Y:S01]  /*13d890*/  LDL.LU.64 R56, [R1+0x4008] ;  /* 0x0040080001387983 */ /* 0x000ea20000300a00 */
[----:B----4-:R-:W-:-:S05]  /*13d8a0*/  IADD3 R58, P0, PT, R72, R211, RZ ;  /* 0x000000d3483a7210 */ /* 0x010fca0007f1e0ff */
[----:B------:R1:W-:Y:S01]  /*13d8b0*/  STL [R1+0x2fa4], R58 ;  /* 0x002fa43a01007387 */ /* 0x0003e20000100800 */
[-C--:B---3--:R-:W-:Y:S01]  /*13d8c0*/  IADD3 R76, P1, PT, R70, R211.reuse, RZ ;  /* 0x000000d3464c7210 */ /* 0x088fe20007f3e0ff */
[----:B------:R-:W-:Y:S02]  /*13d8d0*/  IMAD.X R72, R73, 0x1, R3, P0 ;  /* 0x0000000149487824 */ /* 0x000fe400000e0603 */
[----:B-1----:R-:W3:Y:S01]  /*13d8e0*/  LDL.LU R58, [R1+0x11e8] ;  /* 0x0011e800013a7983 */ /* 0x002ee20000300800 */
[----:B------:R-:W-:-:S03]  /*13d8f0*/  IADD3 R59, P2, PT, R68, R211, RZ ;  /* 0x000000d3443b7210 */ /* 0x000fc60007f5e0ff */
[----:B------:R-:W-:Y:S01]  /*13d900*/  STL [R1+0x2fac], R76 ;  /* 0x002fac4c01007387 */ /* 0x000fe20000100800 */
[----:B------:R-:W-:Y:S02]  /*13d910*/  IADD3.X R70, PT, PT, R71, R3, RZ, P1, !PT ;  /* 0x0000000347467210 */ /* 0x000fe40000ffe4ff */
[----:B------:R-:W-:Y:S01]  /*13d920*/  IADD3 R80, P3, PT, R52, R211, RZ ;  /* 0x000000d334507210 */ /* 0x000fe20007f7e0ff */
[----:B------:R1:W-:Y:S01]  /*13d930*/  STL [R1+0x2fb4], R59 ;  /* 0x002fb43b01007387 */ /* 0x0003e20000100800 */
[----:B------:R-:W-:-:S03]  /*13d940*/  IMAD.X R69, R69, 0x1, R3, P2 ;  /* 0x0000000145457824 */ /* 0x000fc600010e0603 */
[----:B-1----:R-:W3:Y:S04]  /*13d950*/  LDL.LU R59, [R1+0x11ec] ;  /* 0x0011ec00013b7983 */ /* 0x002ee80000300800 */
[----:B------:R-:W3:Y:S04]  /*13d960*/  LDL.LU R76, [R1+0x26c0] ;  /* 0x0026c000014c7983 */ /* 0x000ee80000300800 */
[----:B------:R-:W3:Y:S04]  /*13d970*/  LDL.LU R77, [R1+0x26c4] ;  /* 0x0026c400014d7983 */ /* 0x000ee80000300800 */
[----:B------:R-:W3:Y:S01]  /*13d980*/  LDL.LU R78, [R1+0x26c8] ;  /* 0x0026c800014e7983 */ /* 0x000ee20000300800 */
[----:B------:R-:W-:-:S03]  /*13d990*/  IMAD.X R68, R53, 0x1, R3, P3 ;  /* 0x0000000135447824 */ /* 0x000fc600018e0603 */
[----:B------:R-:W3:Y:S04]  /*13d9a0*/  LDL.LU R79, [R1+0x26cc] ;  /* 0x0026cc00014f7983 */ /* 0x000ee80000300800 */
[----:B------:R-:W-:Y:S04]  /*13d9b0*/  STL [R1+0x280], R80 ;  /* 0x0002805001007387 */ /* 0x000fe80000100800 */
[----:B------:R1:W-:Y:S04]  /*13d9c0*/  STL [R1+0x2fa0], R72 ;  /* 0x002fa04801007387 */ /* 0x0003e80000100800 */
[----:B------:R4:W-:Y:S04]  /*13d9d0*/  STL [R1+0x2fa8], R70 ;  /* 0x002fa84601007387 */ /* 0x0009e80000100800 */
[----:B------:R-:W-:Y:S04]  /*13d9e0*/  STL [R1+0x2fb0], R69 ;  /* 0x002fb04501007387 */ /* 0x000fe80000100800 */
[----:B-1----:R-:W3:Y:S01]  /*13d9f0*/  LDL.LU.64 R72, [R1+0x4020] ;  /* 0x0040200001487983 */ /* 0x002ee20000300a00 */
[----:B------:R-:W-:Y:S03]  /*13da00*/  HMMA.1688.F32.TF32 R52, R8, R54, R60 ;  /* 0x000000360834723c */ /* 0x000fe6000008103c */
[----:B------:R1:W-:Y:S04]  /*13da10*/  STL [R1+0x27c], R68 ;  /* 0x00027c4401007387 */ /* 0x0003e80000100800 */
[----:B----4-:R-:W4:Y:S04]  /*13da20*/  LDL.LU.64 R70, [R1+0x4018] ;  /* 0x0040180001467983 */ /* 0x010f280000300a00 */
[----:B-1----:R-:W4:Y:S04]  /*13da30*/  LDL.LU.64 R68, [R1+0x4010] ;  /* 0x0040100001447983 */ /* 0x002f280000300a00 */
[----:B------:R-:W4:Y:S01]  /*13da40*/  LDL.LU.64 R60, [R1+0x3df0] ;  /* 0x003df000013c7983 */ /* 0x000f220000300a00 */
[----:B------:R-:W-:-:S05]  /*13da50*/  IADD3 R62, P0, PT, R74, R211, RZ ;  /* 0x000000d34a3e7210 */ /* 0x000fca0007f1e0ff */
[----:B------:R1:W-:Y:S01]  /*13da60*/  STL [R1+0x268], R62 ;  /* 0x0002683e01007387 */ /* 0x0003e20000100800 */
[-C--:B--2---:R-:W-:Y:S02]  /*13da70*/  IADD3 R80, P1, PT, R66, R211.reuse, RZ ;  /* 0x000000d342507210 */ /* 0x084fe40007f3e0ff */
[----:B------:R-:W-:Y:S01]  /*13da80*/  IADD3 R63, P2, PT, R64, R211, RZ ;  /* 0x000000d3403f7210 */ /* 0x000fe20007f5e0ff */
[----:B-1----:R-:W2:Y:S04]  /*13da90*/  LDL.LU R62, [R1+0x11d8] ;  /* 0x0011d800013e7983 */ /* 0x002ea80000300800 */
[----:B------:R1:W-:Y:S01]  /*13daa0*/  STL [R1+0x270], R80 ;  /* 0x0002705001007387 */ /* 0x0003e20000100800 */
[----:B------:R-:W-:-:S03]  /*13dab0*/  IMAD.X R74, R75, 0x1, R3, P0 ;  /* 0x000000014b4a7824 */ /* 0x000fc600000e0603 */
[----:B------:R1:W-:Y:S01]  /*13dac0*/  STL [R1+0x278], R63 ;  /* 0x0002783f01007387 */ /* 0x0003e20000100800 */
[----:B------:R-:W-:Y:S01]  /*13dad0*/  IMAD.X R67, R67, 0x1, R3, P1 ;  /* 0x0000000143437824 */ /* 0x000fe200008e0603 */
[----:B-1----:R-:W-:Y:S02]  /*13dae0*/  IADD3 R80, P3, PT, R56, R211, RZ ;  /* 0x000000d338507210 */ /* 0x002fe40007f7e0ff */
[----:B------:R-:W2:Y:S04]  /*13daf0*/  LDL.LU R63, [R1+0x11dc] ;  /* 0x0011dc00013f7983 */ /* 0x000ea80000300800 */
[----:B------:R-:W2:Y:S04]  /*13db00*/  LDL.LU R92, [R1+0x26b0] ;  /* 0x0026b000015c7983 */ /* 0x000ea80000300800 */
[----:B------:R-:W2:Y:S04]  /*13db10*/  LDL.LU R93, [R1+0x26b4] ;  /* 0x0026b400015d7983 */ /* 0x000ea80000300800 */
[----:B------:R-:W2:Y:S04]  /*13db20*/  LDL.LU R94, [R1+0x26b8] ;  /* 0x0026b800015e7983 */ /* 0x000ea80000300800 */
[----:B------:R-:W2:Y:S04]  /*13db30*/  LDL.LU R95, [R1+0x26bc] ;  /* 0x0026bc00015f7983 */ /* 0x000ea80000300800 */
[----:B------:R-:W-:Y:S01]  /*13db40*/  STL [R1+0x1190], R80 ;  /* 0x0011905001007387 */ /* 0x000fe20000100800 */
[----:B------:R-:W-:-:S03]  /*13db50*/  IADD3.X R65, PT, PT, R65, R3, RZ, P2, !PT ;  /* 0x0000000341417210 */ /* 0x000fc600017fe4ff */
[----:B------:R-:W2:Y:S04]  /*13db60*/  LDL.LU R66, [R1+0x11c8] ;  /* 0x0011c80001427983 */ /* 0x000ea80000300800 */
[----:B------:R-:W-:Y:S01]  /*13db70*/  STL [R1+0x264], R74 ;  /* 0x0002644a01007387 */ /* 0x000fe20000100800 */
[----:B------:R-:W-:-:S03]  /*13db80*/  IMAD.X R64, R57, 0x1, R3, P3 ;  /* 0x0000000139407824 */ /* 0x000fc600018e0603 */
[----:B------:R1:W-:Y:S04]  /*13db90*/  STL [R1+0x26c], R67 ;  /* 0x00026c4301007387 */ /* 0x0003e80000100800 */
[----:B-1----:R-:W2:Y:S04]  /*13dba0*/  LDL.LU R67, [R1+0x11cc] ;  /* 0x0011cc0001437983 */ /* 0x002ea80000300800 */
[----:B------:R-:W2:Y:S04]  /*13dbb0*/  LDL.LU R84, [R1+0x26a0] ;  /* 0x0026a00001547983 */ /* 0x000ea80000300800 */
[----:B------:R-:W2:Y:S04]  /*13dbc0*/  LDL.LU R85, [R1+0x26a4] ;  /* 0x0026a40001557983 */ /* 0x000ea80000300800 */
[----:B------:R-:W2:Y:S04]  /*13dbd0*/  LDL.LU R86, [R1+0x26a8] ;  /* 0x0026a80001567983 */ /* 0x000ea80000300800 */
[----:B------:R-:W2:Y:S04]  /*13dbe0*/  LDL.LU R87, [R1+0x26ac] ;  /* 0x0026ac0001577983 */ /* 0x000ea80000300800 */
[----:B------:R-:W-:Y:S01]  /*13dbf0*/  STL [R1+0x274], R65 ;  /* 0x0002744101007387 */ /* 0x000fe20000100800 */
[----:B---3--:R-:W-:Y:S03]  /*13dc00*/  HMMA.1688.F32.TF32 R56, R8, R58, R76 ;  /* 0x0000003a0838723c */ /* 0x008fe6000008104c */
[----:B------:R-:W3:Y:S04]  /*13dc10*/  LDL.LU.64 R90, [R1+0x3e08] ;  /* 0x003e0800015a7983 */ /* 0x000ee80000300a00 */
[----:B------:R1:W-:Y:S04]  /*13dc20*/  STL [R1+0x1184], R64 ;  /* 0x0011844001007387 */ /* 0x0003e80000100800 */
[----:B------:R-:W3:Y:S04]  /*13dc30*/  LDL.LU.64 R76, [R1+0x3e00] ;  /* 0x003e0000014c7983 */ /* 0x000ee80000300a00 */
[----:B------:R-:W3:Y:S04]  /*13dc40*/  LDL.LU.64 R74, [R1+0x3df8] ;  /* 0x003df800014a7983 */ /* 0x000ee80000300a00 */
[----:B-1----:R-:W3:Y:S01]  /*13dc50*/  LDL.LU.64 R64, [R1+0x3bb0] ;  /* 0x003bb00001407983 */ /* 0x002ee20000300a00 */
[----:B------:R-:W-:-:S05]  /*13dc60*/  IADD3 R78, P0, PT, R72, R211, RZ ;  /* 0x000000d3484e7210 */ /* 0x000fca0007f1e0ff */
[----:B------:R1:W-:Y:S01]  /*13dc70*/  STL [R1+0x1118], R78 ;  /* 0x0011184e01007387 */ /* 0x0003e20000100800 */
[-C--:B----4-:R-:W-:Y:S01]  /*13dc80*/  IADD3 R80, P1, PT, R70, R211.reuse, RZ ;  /* 0x000000d346507210 */ /* 0x090fe20007f3e0ff */
[----:B------:R-:W-:Y:S01]  /*13dc90*/  IMAD.X R72, R73, 0x1, R3, P0 ;  /* 0x0000000149487824 */ /* 0x000fe200000e0603 */
[----:B------:R-:W-:-:S03]  /*13dca0*/  IADD3 R79, P2, PT, R68, R211, RZ ;  /* 0x000000d3444f7210 */ /* 0x000fc60007f5e0ff */
[----:B------:R-:W-:Y:S01]  /*13dcb0*/  STL [R1+0x1130], R80 ;  /* 0x0011305001007387 */ /* 0x000fe20000100800 */
[----:B-1----:R-:W-:Y:S01]  /*13dcc0*/  IADD3 R78, P3, PT, R60, R211, RZ ;  /* 0x000000d33c4e7210 */ /* 0x002fe20007f7e0ff */
[--C-:B------:R-:W-:Y:S02]  /*13dcd0*/  IMAD.X R71, R71, 0x1, R3.reuse, P1 ;  /* 0x0000000147477824 */ /* 0x100fe400008e0603 */
[----:B------:R-:W-:Y:S04]  /*13dce0*/  STL [R1+0x1138], R79 ;  /* 0x0011384f01007387 */ /* 0x000fe80000100800 */
[----:B------:R-:W-:Y:S01]  /*13dcf0*/  STL [R1+0x1b24], R78 ;  /* 0x001b244e01007387 */ /* 0x000fe20000100800 */
[----:B------:R-:W-:-:S03]  /*13dd00*/  IMAD.X R69, R69, 0x1, R3, P2 ;  /* 0x0000000145457824 */ /* 0x000fc600010e0603 */
[----:B------:R-:W4:Y:S04]  /*13dd10*/  LDL.LU R70, [R1+0x11b8] ;  /* 0x0011b80001467983 */ /* 0x000f280000300800 */
[----:B------:R-:W-:Y:S01]  /*13dd20*/  STL [R1+0x1114], R72 ;  /* 0x0011144801007387 */ /* 0x000fe20000100800 */
[----:B------:R-:W-:-:S03]  /*13dd30*/  IADD3.X R68, PT, PT, R61, R3, RZ, P3, !PT ;  /* 0x000000033d447210 */ /* 0x000fc60001ffe4ff */
[----:B------:R1:W-:Y:S04]  /*13dd40*/  STL [R1+0x111c], R71 ;  /* 0x00111c4701007387 */ /* 0x0003e80000100800 */
[----:B-1----:R-:W4:Y:S04]  /*13dd50*/  LDL.LU R71, [R1+0x11bc] ;  /* 0x0011bc0001477983 */ /* 0x002f280000300800 */
[----:B------:R-:W4:Y:S04]  /*13dd60*/  LDL.LU R80, [R1+0x2690] ;  /* 0x0026900001507983 */ /* 0x000f280000300800 */
[----:B------:R-:W4:Y:S04]  /*13dd70*/  LDL.LU R81, [R1+0x2694] ;  /* 0x0026940001517983 */ /* 0x000f280000300800 */
[----:B------:R-:W4:Y:S04]  /*13dd80*/  LDL.LU R82, [R1+0x2698] ;  /* 0x0026980001527983 */ /* 0x000f280000300800 */
[----:B------:R-:W4:Y:S04]  /*13dd90*/  LDL.LU R83, [R1+0x269c] ;  /* 0x00269c0001537983 */ /* 0x000f280000300800 */
[----:B------:R-:W-:Y:S04]  /*13dda0*/  STL [R1+0x1134], R69 ;  /* 0x0011344501007387 */ /* 0x000fe80000100800 */
[----:B------:R-:W4:Y:S04]  /*13ddb0*/  LDL.LU.64 R72, [R1+0x3bc8] ;  /* 0x003bc80001487983 */ /* 0x000f280000300a00 */
[----:B------:R1:W-:Y:S04]  /*13ddc0*/  STL [R1+0x1b20], R68 ;  /* 0x001b204401007387 */ /* 0x0003e80000100800 */
[----:B------:R-:W4:Y:S04]  /*13ddd0*/  LDL.LU.64 R88, [R1+0x3bc0] ;  /* 0x003bc00001587983 */ /* 0x000f280000300a00 */
[----:B------:R-:W4:Y:S04]  /*13dde0*/  LDL.LU.64 R78, [R1+0x3bb8] ;  /* 0x003bb800014e7983 */ /* 0x000f280000300a00 */
[----:B-1----:R-:W4:Y:S01]  /*13ddf0*/  LDL.LU.64 R68, [R1+0x39f0] ;  /* 0x0039f00001447983 */ /* 0x002f220000300a00 */
[----:B--2---:R-:W-:Y:S01]  /*13de00*/  HMMA.1688.F32.TF32 R60, R8, R62, R92 ;  /* 0x0000003e083c723c */ /* 0x004fe2000008105c */
[----:B---3--:R-:W-:-:S05]  /*13de10*/  IADD3 R92, P0, PT, R90, R211, RZ ;  /* 0x000000d35a5c7210 */ /* 0x008fca0007f1e0ff */
[----:B------:R1:W-:Y:S01]  /*13de20*/  STL [R1+0x1b00], R92 ;  /* 0x001b005c01007387 */ /* 0x0003e20000100800 */
[-C--:B------:R-:W-:Y:S01]  /*13de30*/  IADD3 R94, P1, PT, R76, R211.reuse, RZ ;  /* 0x000000d34c5e7210 */ /* 0x080fe20007f3e0ff */
[----:B------:R-:W-:Y:S01]  /*13de40*/  IMAD.X R90, R91, 0x1, R3, P0 ;  /* 0x000000015b5a7824 */ /* 0x000fe200000e0603 */
[----:B------:R-:W-:-:S03]  /*13de50*/  IADD3 R93, P2, PT, R74, R211, RZ ;  /* 0x000000d34a5d7210 */ /* 0x000fc60007f5e0ff */
[--C-:B------:R-:W-:Y:S01]  /*13de60*/  IMAD.X R76, R77, 0x1, R3.reuse, P1 ;  /* 0x000000014d4c7824 */ /* 0x100fe200008e0603 */
[----:B-1----:R-:W-:Y:S01]  /*13de70*/  IADD3 R92, P3, PT, R64, R211, RZ ;  /* 0x000000d3405c7210 */ /* 0x002fe20007f7e0ff */
[----:B------:R-:W-:Y:S01]  /*13de80*/  STL [R1+0x1b08], R94 ;  /* 0x001b085e01007387 */ /* 0x000fe20000100800 */
[----:B------:R-:W-:-:S03]  /*13de90*/  IMAD.X R75, R75, 0x1, R3, P2 ;  /* 0x000000014b4b7824 */ /* 0x000fc600010e0603 */
[----:B------:R-:W-:Y:S01]  /*13dea0*/  STL [R1+0x1b10], R93 ;  /* 0x001b105d01007387 */ /* 0x000fe20000100800 */
[----:B------:R-:W-:-:S03]  /*13deb0*/  IMAD.X R74, R65, 0x1, R3, P3 ;  /* 0x00000001414a7824 */ /* 0x000fc600018e0603 */
[----:B------:R-:W-:Y:S04]  /*13dec0*/  STL [R1+0x26b4], R92 ;  /* 0x0026b45c01007387 */ /* 0x000fe80000100800 */
[----:B------:R-:W-:Y:S04]  /*13ded0*/  STL [R1+0x1afc], R90 ;  /* 0x001afc5a01007387 */ /* 0x000fe80000100800 */
[----:B------:R1:W-:Y:S04]  /*13dee0*/  STL [R1+0x1b04], R76 ;  /* 0x001b044c01007387 */ /* 0x0003e80000100800 */
[----:B------:R-:W-:Y:S01]  /*13def0*/  STL [R1+0x1b0c], R75 ;  /* 0x001b0c4b01007387 */ /* 0x000fe20000100800 */
[----:B------:R-:W-:Y:S03]  /*13df00*/  HMMA.1688.F32.TF32 R64, R8, R66, R84 ;  /* 0x000000420840723c */ /* 0x000fe60000081054 */
[----:B-1----:R-:W2:Y:S04]  /*13df10*/  LDL.LU.64 R76, [R1+0x3a08] ;  /* 0x003a0800014c7983 */ /* 0x002ea80000300a00 */
[----:B------:R4:W-:Y:S04]  /*13df20*/  STL [R1+0x26b0], R74 ;  /* 0x0026b04a01007387 */ /* 0x0009e80000100800 */
[----:B------:R-:W3:Y:S04]  /*13df30*/  LDL.LU.64 R86, [R1+0x3a00] ;  /* 0x003a000001567983 */ /* 0x000ee80000300a00 */
[----:B------:R-:W3:Y:S01]  /*13df40*/  LDL.LU.64 R84, [R1+0x39f8] ;  /* 0x0039f80001547983 */ /* 0x000ee20000300a00 */
[----:B----4-:R-:W-:-:S05]  /*13df50*/  IADD3 R74, P0, PT, R72, R211, RZ ;  /* 0x000000d3484a7210 */ /* 0x010fca0007f1e0ff */
[----:B------:R1:W-:Y:S01]  /*13df60*/  STL [R1+0x1c64], R74 ;  /* 0x001c644a01007387 */ /* 0x0003e20000100800 */
[-C--:B------:R-:W-:Y:S02]  /*13df70*/  IADD3 R90, P1, PT, R88, R211.reuse, RZ ;  /* 0x000000d3585a7210 */ /* 0x080fe40007f3e0ff */
[----:B------:R-:W-:Y:S01]  /*13df80*/  IADD3 R75, P2, PT, R78, R211, RZ ;  /* 0x000000d34e4b7210 */ /* 0x000fe20007f5e0ff */
[----:B-1----:R-:W4:Y:S04]  /*13df90*/  LDL.LU R74, [R1+0x11a8] ;  /* 0x0011a800014a7983 */ /* 0x002f280000300800 */
[----:B------:R1:W-:Y:S04]  /*13dfa0*/  STL [R1+0x1c6c], R90 ;  /* 0x001c6c5a01007387 */ /* 0x0003e80000100800 */
[----:B------:R1:W-:Y:S02]  /*13dfb0*/  STL [R1+0x26a4], R75 ;  /* 0x0026a44b01007387 */ /* 0x0003e40000100800 */
[----:B-1----:R-:W-:-:S02]  /*13dfc0*/  IADD3.X R90, PT, PT, R73, R3, RZ, P0, !PT ;  /* 0x00000003495a7210 */ /* 0x002fc400007fe4ff */
[----:B------:R-:W4:Y:S04]  /*13dfd0*/  LDL.LU R75, [R1+0x11ac] ;  /* 0x0011ac00014b7983 */ /* 0x000f280000300800 */
[----:B------:R-:W4:Y:S04]  /*13dfe0*/  LDL.LU R92, [R1+0x2680] ;  /* 0x00268000015c7983 */ /* 0x000f280000300800 */
[----:B------:R-:W4:Y:S04]  /*13dff0*/  LDL.LU R93, [R1+0x2684] ;  /* 0x00268400015d7983 */ /* 0x000f280000300800 */
[----:B------:R-:W4:Y:S04]  /*13e000*/  LDL.LU R94, [R1+0x2688] ;  /* 0x00268800015e7983 */ /* 0x000f280000300800 */
[----:B------:R-:W4:Y:S04]  /*13e010*/  LDL.LU R95, [R1+0x268c] ;  /* 0x00268c00015f7983 */ /* 0x000f280000300800 */
[----:B------:R-:W4:Y:S01]  /*13e020*/  LDL.LU.64 R72, [R1+0x38d0] ;  /* 0x0038d00001487983 */ /* 0x000f220000300a00 */
[----:B------:R-:W-:Y:S01]  /*13e030*/  IADD3 R91, P3, PT, R68, R211, RZ ;  /* 0x000000d3445b7210 */ /* 0x000fe20007f7e0ff */
[----:B------:R-:W-:-:S02]  /*13e040*/  IMAD.X R88, R89, 0x1, R3, P1 ;  /* 0x0000000159587824 */ /* 0x000fc400008e0603 */
[--C-:B------:R-:W-:Y:S02]  /*13e050*/  IMAD.X R79, R79, 0x1, R3.reuse, P2 ;  /* 0x000000014f4f7824 */ /* 0x100fe400010e0603 */
[----:B------:R-:W-:Y:S01]  /*13e060*/  STL [R1+0x26fc], R91 ;  /* 0x0026fc5b01007387 */ /* 0x000fe20000100800 */
[----:B------:R-:W-:-:S03]  /*13e070*/  IMAD.X R78, R69, 0x1, R3, P3 ;  /* 0x00000001454e7824 */ /* 0x000fc600018e0603 */
[----:B------:R-:W-:Y:S01]  /*13e080*/  STL [R1+0x1c60], R90 ;  /* 0x001c605a01007387 */ /* 0x000fe20000100800 */
[----:B------:R-:W-:Y:S03]  /*13e090*/  HMMA.1688.F32.TF32 R68, R8, R70, R80 ;  /* 0x000000460844723c */ /* 0x000fe60000081050 */
[----:B------:R-:W-:Y:S04]  /*13e0a0*/  STL [R1+0x1c68], R88 ;  /* 0x001c685801007387 */ /* 0x000fe80000100800 */
[----:B------:R-:W-:Y:S04]  /*13e0b0*/  STL [R1+0x26a0], R79 ;  /* 0x0026a04f01007387 */ /* 0x000fe80000100800 */
[----:B------:R-:W4:Y:S04]  /*13e0c0*/  LDL.LU.64 R80, [R1+0x38e8] ;  /* 0x0038e80001507983 */ /* 0x000f280000300a00 */
[----:B------:R2:W-:Y:S04]  /*13e0d0*/  STL [R1+0x26f8], R78 ;  /* 0x0026f84e01007387 */ /* 0x0005e80000100800 */
[----:B------:R-:W4:Y:S01]  /*13e0e0*/  LDL.LU.64 R82, [R1+0x38e0] ;  /* 0x0038e00001527983 */ /* 0x000f220000300a00 */
[----:B--2---:R-:W-:-:S05]  /*13e0f0*/  IADD3 R78, P0, PT, R76, R211, RZ ;  /* 0x000000d34c4e7210 */ /* 0x004fca0007f1e0ff */
[----:B------:R1:W-:Y:S01]  /*13e100*/  STL [R1+0x26e4], R78 ;  /* 0x0026e44e01007387 */ /* 0x0003e20000100800 */
[-C--:B---3--:R-:W-:Y:S02]  /*13e110*/  IADD3 R88, P1, PT, R86, R211.reuse, RZ ;  /* 0x000000d356587210 */ /* 0x088fe40007f3e0ff */
[----:B------:R-:W-:Y:S01]  /*13e120*/  IADD3 R79, P2, PT, R84, R211, RZ ;  /* 0x000000d3544f7210 */ /* 0x000fe20007f5e0ff */
[----:B-1----:R-:W2:Y:S04]  /*13e130*/  LDL.LU R78, [R1+0x1198] ;  /* 0x00119800014e7983 */ /* 0x002ea80000300800 */
[----:B------:R-:W-:Y:S04]  /*13e140*/  STL [R1+0x26ec], R88 ;  /* 0x0026ec5801007387 */ /* 0x000fe80000100800 */
[----:B------:R1:W-:Y:S04]  /*13e150*/  STL [R1+0x26f4], R79 ;  /* 0x0026f44f01007387 */ /* 0x0003e80000100800 */
[----:B-1----:R-:W2:Y:S04]  /*13e160*/  LDL.LU R79, [R1+0x119c] ;  /* 0x00119c00014f7983 */ /* 0x002ea80000300800 */
[----:B------:R-:W2:Y:S04]  /*13e170*/  LDL.LU R96, [R1+0x2670] ;  /* 0x0026700001607983 */ /* 0x000ea80000300800 */
[----:B------:R-:W2:Y:S01]  /*13e180*/  LDL.LU R97, [R1+0x2674] ;  /* 0x0026740001617983 */ /* 0x000ea20000300800 */
[----:B------:R-:W-:-:S03]  /*13e190*/  IMAD.X R88, R77, 0x1, R3, P0 ;  /* 0x000000014d587824 */ /* 0x000fc600000e0603 */
[----:B------:R-:W2:Y:S04]  /*13e1a0*/  LDL.LU R98, [R1+0x2678] ;  /* 0x0026780001627983 */ /* 0x000ea80000300800 */
[----:B------:R-:W2:Y:S04]  /*13e1b0*/  LDL.LU R99, [R1+0x267c] ;  /* 0x00267c0001637983 */ /* 0x000ea80000300800 */
[----:B------:R-:W3:Y:S01]  /*13e1c0*/  LDL.LU.64 R100, [R1+0x38d8] ;  /* 0x0038d80001647983 */ /* 0x000ee20000300a00 */
[----:B----4-:R-:W-:-:S05]  /*13e1d0*/  IADD3 R89, P3, PT, R72, R211, RZ ;  /* 0x000000d348597210 */ /* 0x010fca0007f7e0ff */
[----:B------:R-:W-:Y:S04]  /*13e1e0*/  STL [R1+0x2f88], R89 ;  /* 0x002f885901007387 */ /* 0x000fe80000100800 */
[----:B------:R-:W4:Y:S01]  /*13e1f0*/  LDL.LU.64 R76, [R1+0x4908] ;  /* 0x00490800014c7983 */ /* 0x000f220000300a00 */
[----:B------:R-:W-:-:S03]  /*13e200*/  IADD3.X R87, PT, PT, R87, R3, RZ, P1, !PT ;  /* 0x0000000357577210 */ /* 0x000fc60000ffe4ff */
[----:B------:R-:W-:Y:S01]  /*13e210*/  STL [R1+0x26e0], R88 ;  /* 0x0026e05801007387 */ /* 0x000fe20000100800 */
[----:B------:R-:W-:-:S03]  /*13e220*/  IMAD.X R85, R85, 0x1, R3, P2 ;  /* 0x0000000155557824 */ /* 0x000fc600010e0603 */
[----:B------:R-:W2:Y:S01]  /*13e230*/  LDL.LU R86, [R1+0x1188] ;  /* 0x0011880001567983 */ /* 0x000ea20000300800 */
[----:B------:R-:W-:-:S03]  /*13e240*/  IMAD.X R84, R73, 0x1, R3, P3 ;  /* 0x0000000149547824 */ /* 0x000fc600018e0603 */
[----:B------:R1:W-:Y:S01]  /*13e250*/  STL [R1+0x26e8], R87 ;  /* 0x0026e85701007387 */ /* 0x0003e20000100800 */
[----:B------:R-:W-:Y:S03]  /*13e260*/  HMMA.1688.F32.TF32 R72, R8, R74, R92 ;  /* 0x0000004a0848723c */ /* 0x000fe6000008105c */
[----:B-1----:R-:W2:Y:S04]  /*13e270*/  LDL.LU R87, [R1+0x118c] ;  /* 0x00118c0001577983 */ /* 0x002ea80000300800 */
[----:B------:R-:W2:Y:S04]  /*13e280*/  LDL.LU R88, [R1+0x2660] ;  /* 0x0026600001587983 */ /* 0x000ea80000300800 */
[----:B------:R-:W2:Y:S04]  /*13e290*/  LDL.LU R89, [R1+0x2664] ;  /* 0x0026640001597983 */ /* 0x000ea80000300800 */
[----:B------:R-:W2:Y:S04]  /*13e2a0*/  LDL.LU R90, [R1+0x2668] ;  /* 0x00266800015a7983 */ /* 0x000ea80000300800 */
[----:B------:R-:W2:Y:S04]  /*13e2b0*/  LDL.LU R91, [R1+0x266c] ;  /* 0x00266c00015b7983 */ /* 0x000ea80000300800 */
[----:B------:R-:W-:Y:S04]  /*13e2c0*/  STL [R1+0x26f0], R85 ;  /* 0x0026f05501007387 */ /* 0x000fe80000100800 */
[----:B------:R-:W2:Y:S04]  /*13e2d0*/  LDL.LU.64 R94, [R1+0x4920] ;  /* 0x00492000015e7983 */ /* 0x000ea80000300a00 */
[----:B------:R1:W-:Y:S01]  /*13e2e0*/  STL [R1+0x2f84], R84 ;  /* 0x002f845401007387 */ /* 0x0003e20000100800 */
[----:B------:R-:W-:-:S03]  /*13e2f0*/  IADD3 R102, P1, PT, R82, R211, RZ ;  /* 0x000000d352667210 */ /* 0x000fc60007f3e0ff */
[----:B------:R-:W2:Y:S01]  /*13e300*/  LDL.LU.64 R92, [R1+0x4918] ;  /* 0x00491800015c7983 */ /* 0x000ea20000300a00 */
[----:B-1----:R-:W-:-:S05]  /*13e310*/  IADD3 R84, P0, PT, R80, R211, RZ ;  /* 0x000000d350547210 */ /* 0x002fca0007f1e0ff */
[----:B------:R-:W-:Y:S04]  /*13e320*/  STL [R1+0x2f64], R84 ;  /* 0x002f645401007387 */ /* 0x000fe80000100800 */
[----:B------:R1:W-:Y:S02]  /*13e330*/  STL [R1+0x2f6c], R102 ;  /* 0x002f6c6601007387 */ /* 0x0003e40000100800 */
[----:B-1----:R-:W-:Y:S01]  /*13e340*/  IMAD.X R102, R81, 0x1, R3, P0 ;  /* 0x0000000151667824 */ /* 0x002fe200000e0603 */
[----:B---3--:R-:W-:-:S05]  /*13e350*/  IADD3 R85, P2, PT, R100, R211, RZ ;  /* 0x000000d364557210 */ /* 0x008fca0007f5e0ff */
[----:B------:R-:W-:Y:S04]  /*13e360*/  STL [R1+0x2f74], R85 ;  /* 0x002f745501007387 */ /* 0x000fe80000100800 */
[----:B------:R-:W3:Y:S01]  /*13e370*/  LDL.LU.64 R80, [R1+0x4910] ;  /* 0x0049100001507983 */ /* 0x000ee20000300a00 */
[----:B----4-:R-:W-:-:S05]  /*13e380*/  IADD3 R84, P3, PT, R76, R211, RZ ;  /* 0x000000d34c547210 */ /* 0x010fca0007f7e0ff */
[----:B------:R1:W-:Y:S04]  /*13e390*/  STL [R1+0x220], R84 ;  /* 0x0002205401007387 */ /* 0x0003e80000100800 */
[----:B-1----:R-:W4:Y:S01]  /*13e3a0*/  LDL.LU.64 R84, [R1+0x4048] ;  /* 0x0040480001547983 */ /* 0x002f220000300a00 */
[----:B------:R-:W-:-:S03]  /*13e3b0*/  IMAD.X R83, R83, 0x1, R3, P1 ;  /* 0x0000000153537824 */ /* 0x000fc600008e0603 */
[----:B------:R-:W-:Y:S01]  /*13e3c0*/  STL [R1+0x2f60], R102 ;  /* 0x002f606601007387 */ /* 0x000fe20000100800 */
[----:B------:R-:W-:-:S03]  /*13e3d0*/  IADD3.X R101, PT, PT, R101, R3, RZ, P2, !PT ;  /* 0x0000000365657210 */ /* 0x000fc600017fe4ff */
[----:B------:R-:W4:Y:S01]  /*13e3e0*/  LDL.LU R82, [R1+0x1328] ;  /* 0x0013280001527983 */ /* 0x000f220000300800 */
[----:B------:R-:W-:-:S03]  /*13e3f0*/  IMAD.X R100, R77, 0x1, R3, P3 ;  /* 0x000000014d647824 */ /* 0x000fc600018e0603 */
[----:B------:R1:W-:Y:S01]  /*13e400*/  STL [R1+0x2f68], R83 ;  /* 0x002f685301007387 */ /* 0x0003e20000100800 */
[----:B--2---:R-:W-:Y:S03]  /*13e410*/  HMMA.1688.F32.TF32 R76, R8, R78, R96 ;  /* 0x0000004e084c723c */ /* 0x004fe60000081060 */
[----:B-1----:R-:W2:Y:S04]  /*13e420*/  LDL.LU R83, [R1+0x132c] ;  /* 0x00132c0001537983 */ /* 0x002ea80000300800 */
[----:B------:R-:W2:Y:S04]  /*13e430*/  LDL.LU R104, [R1+0x2650] ;  /* 0x0026500001687983 */ /* 0x000ea80000300800 */
[----:B------:R-:W2:Y:S01]  /*13e440*/  LDL.LU R105, [R1+0x2654] ;  /* 0x0026540001697983 */ /* 0x000ea20000300800 */
[----:B------:R-:W-:-:S03]  /*13e450*/  IADD3 R96, P0, PT, R94, R211, RZ ;  /* 0x000000d35e607210 */ /* 0x000fc60007f1e0ff */
[----:B------:R-:W2:Y:S04]  /*13e460*/  LDL.LU R106, [R1+0x2658] ;  /* 0x00265800016a7983 */ /* 0x000ea80000300800 */
[----:B------:R-:W2:Y:S01]  /*13e470*/  LDL.LU R107, [R1+0x265c] ;  /* 0x00265c00016b7983 */ /* 0x000ea20000300800 */
[----:B------:R-:W-:-:S03]  /*13e480*/  IADD3 R98, P1, PT, R92, R211, RZ ;  /* 0x000000d35c627210 */ /* 0x000fc60007f3e0ff */
[----:B------:R-:W-:Y:S04]  /*13e490*/  STL [R1+0x2f70], R101 ;  /* 0x002f706501007387 */ /* 0x000fe80000100800 */
[----:B------:R-:W2:Y:S04]  /*13e4a0*/  LDL.LU.64 R126, [R1+0x4060] ;  /* 0x00406000017e7983 */ /* 0x000ea80000300a00 */
[----:B------:R1:W-:Y:S04]  /*13e4b0*/  STL [R1+0x21c], R100 ;  /* 0x00021c6401007387 */ /* 0x0003e80000100800 */
[----:B------:R-:W2:Y:S01]  /*13e4c0*/  LDL.LU.64 R124, [R1+0x4058] ;  /* 0x00405800017c7983 */ /* 0x000ea20000300a00 */
[----:B------:R-:W-:-:S03]  /*13e4d0*/  IMAD.X R94, R95, 0x1, R3, P0 ;  /* 0x000000015f5e7824 */ /* 0x000fc600000e0603 */
[----:B------:R4:W-:Y:S01]  /*13e4e0*/  STL [R1+0x208], R96 ;  /* 0x0002086001007387 */ /* 0x0009e20000100800 */
[----:B------:R-:W-:-:S03]  /*13e4f0*/  IMAD.X R95, R93, 0x1, R3, P1 ;  /* 0x000000015d5f7824 */ /* 0x000fc600008e0603 */
[----:B------:R-:W-:Y:S01]  /*13e500*/  STL [R1+0x210], R98 ;  /* 0x0002106201007387 */ /* 0x000fe20000100800 */
[----:B-1----:R-:W-:Y:S01]  /*13e510*/  HMMA.1688.F32.TF32 R100, R8, R86, R88 ;  /* 0x000000560864723c */ /* 0x002fe20000081058 */
[----:B---3--:R-:W-:-:S05]  /*13e520*/  IADD3 R97, P2, PT, R80, R211, RZ ;  /* 0x000000d350617210 */ /* 0x008fca0007f5e0ff */
[----:B------:R-:W-:Y:S01]  /*13e530*/  STL [R1+0x218], R97 ;  /* 0x0002186101007387 */ /* 0x000fe20000100800 */
[----:B----4-:R-:W-:-:S05]  /*13e540*/  IADD3 R96, P3, PT, R84, R211, RZ ;  /* 0x000000d354607210 */ /* 0x010fca0007f7e0ff */
[----:B------:R-:W-:Y:S04]  /*13e550*/  STL [R1+0xed0], R96 ;  /* 0x000ed06001007387 */ /* 0x000fe80000100800 */
[----:B------:R-:W3:Y:S04]  /*13e560*/  LDL.LU.64 R92, [R1+0x4050] ;  /* 0x00405000015c7983 */ /* 0x000ee80000300a00 */
[----:B------:R1:W-:Y:S04]  /*13e570*/  STL [R1+0x204], R94 ;  /* 0x0002045e01007387 */ /* 0x0003e80000100800 */
[----:B------:R-:W-:Y:S01]  /*13e580*/  STL [R1+0x20c], R95 ;  /* 0x00020c5f01007387 */ /* 0x000fe20000100800 */
[----:B-1----:R-:W-:-:S03]  /*13e590*/  IMAD.X R94, R81, 0x1, R3, P2 ;  /* 0x00000001515e7824 */ /* 0x002fc600010e0603 */
[----:B------:R-:W4:Y:S01]  /*13e5a0*/  LDL.LU.64 R80, [R1+0x3e30] ;  /* 0x003e300001507983 */ /* 0x000f220000300a00 */
[----:B------:R-:W-:-:S03]  /*13e5b0*/  IADD3.X R84, PT, PT, R85, R3, RZ, P3, !PT ;  /* 0x0000000355547210 */ /* 0x000fc60001ffe4ff */
[----:B------:R1:W-:Y:S04]  /*13e5c0*/  STL [R1+0x214], R94 ;  /* 0x0002145e01007387 */ /* 0x0003e80000100800 */
[----:B------:R-:W4:Y:S04]  /*13e5d0*/  LDL.LU.64 R90, [R1+0x3e48] ;  /* 0x003e4800015a7983 */ /* 0x000f280000300a00 */
[----:B------:R2:W-:Y:S04]  /*13e5e0*/  STL [R1+0xebc], R84 ;  /* 0x000ebc5401007387 */ /* 0x0005e80000100800 */
[----:B------:R-:W4:Y:S04]  /*13e5f0*/  LDL.LU.64 R88, [R1+0x3e40] ;  /* 0x003e400001587983 */ /* 0x000f280000300a00 */
[----:B-1----:R-:W4:Y:S04]  /*13e600*/  LDL.LU.64 R94, [R1+0x3e38] ;  /* 0x003e3800015e7983 */ /* 0x002f280000300a00 */
[----:B--2---:R-:W2:Y:S01]  /*13e610*/  LDL.LU.64 R84, [R1+0x3c10] ;  /* 0x003c100001547983 */ /* 0x004ea20000300a00 */
[----:B------:R-:W-:-:S03]  /*13e620*/  IADD3 R96, P0, PT, R126, R211, RZ ;  /* 0x000000d37e607210 */ /* 0x000fc60007f1e0ff */
[----:B------:R-:W2:Y:S01]  /*13e630*/  LDL.LU R86, [R1+0x1338] ;  /* 0x0013380001567983 */ /* 0x000ea20000300800 */
[----:B------:R-:W-:-:S03]  /*13e640*/  IADD3 R87, P1, PT, R124, R211, RZ ;  /* 0x000000d37c577210 */ /* 0x000fc60007f3e0ff */
[----:B------:R-:W-:Y:S01]  /*13e650*/  STL [R1+0xe5c], R96 ;  /* 0x000e5c6001007387 */ /* 0x000fe20000100800 */
[----:B------:R-:W-:-:S03]  /*13e660*/  IMAD.X R126, R127, 0x1, R3, P0 ;  /* 0x000000017f7e7824 */ /* 0x000fc600000e0603 */
[----:B------:R1:W-:Y:S01]  /*13e670*/  STL [R1+0xe74], R87 ;  /* 0x000e745701007387 */ /* 0x0003e20000100800 */
[----:B------:R-:W-:-:S03]  /*13e680*/  IMAD.X R124, R125, 0x1, R3, P1 ;  /* 0x000000017d7c7824 */ /* 0x000fc600008e0603 */
[----:B-1----:R-:W2:Y:S04]  /*13e690*/  LDL.LU R87, [R1+0x133c] ;  /* 0x00133c0001577983 */ /* 0x002ea80000300800 */
[----:B------:R-:W2:Y:S04]  /*13e6a0*/  LDL.LU R96, [R1+0x2640] ;  /* 0x0026400001607983 */ /* 0x000ea80000300800 */
[----:B------:R-:W2:Y:S04]  /*13e6b0*/  LDL.LU R97, [R1+0x2644] ;  /* 0x0026440001617983 */ /* 0x000ea80000300800 */
[----:B------:R-:W2:Y:S04]  /*13e6c0*/  LDL.LU R98, [R1+0x2648] ;  /* 0x0026480001627983 */ /* 0x000ea80000300800 */
[----:B------:R-:W2:Y:S01]  /*13e6d0*/  LDL.LU R99, [R1+0x264c] ;  /* 0x00264c0001637983 */ /* 0x000ea20000300800 */
[----:B---3--:R-:W-:-:S05]  /*13e6e0*/  IADD3 R173, P2, PT, R92, R211, RZ ;  /* 0x000000d35cad7210 */ /* 0x008fca0007f5e0ff */
[----:B------:R-:W-:Y:S01]  /*13e6f0*/  IMAD.X R92, R93, 0x1, R3, P2 ;  /* 0x000000015d5c7824 */ /* 0x000fe200010e0603 */
[----:B------:R-:W-:Y:S01]  /*13e700*/  STL [R1+0xe7c], R173 ;  /* 0x000e7cad01007387 */ /* 0x000fe20000100800 */
[----:B----4-:R-:W-:-:S05]  /*13e710*/  IADD3 R172, P3, PT, R80, R211, RZ ;  /* 0x000000d350ac7210 */ /* 0x010fca0007f7e0ff */
[----:B------:R-:W-:Y:S01]  /*13e720*/  STL [R1+0x195c], R172 ;  /* 0x00195cac01007387 */ /* 0x000fe20000100800 */
[----:B------:R-:W-:-:S03]  /*13e730*/  IMAD.X R93, R81, 0x1, R3, P3 ;  /* 0x00000001515d7824 */ /* 0x000fc600018e0603 */
[----:B------:R-:W-:Y:S04]  /*13e740*/  STL [R1+0xe58], R126 ;  /* 0x000e587e01007387 */ /* 0x000fe80000100800 */
[----:B------:R-:W-:Y:S04]  /*13e750*/  STL [R1+0xe70], R124 ;  /* 0x000e707c01007387 */ /* 0x000fe80000100800 */
[----:B------:R1:W-:Y:S01]  /*13e760*/  STL [R1+0xe78], R92 ;  /* 0x000e785c01007387 */ /* 0x0003e20000100800 */
[----:B------:R-:W-:Y:S01]  /*13e770*/  HMMA.1688.F32.TF32 R80, R8, R82, R104 ;  /* 0x000000520850723c */ /* 0x000fe20000081068 */
[----:B------:R-:W-:-:S02]  /*13e780*/  IADD3 R104, P1, PT, R88, R211, RZ ;  /* 0x000000d358687210 */ /* 0x000fc40007f3e0ff */
[----:B------:R3:W-:Y:S01]  /*13e790*/  STL [R1+0x1958], R93 ;  /* 0x0019585d01007387 */ /* 0x0007e20000100800 */
[----:B-1----:R-:W-:-:S03]  /*13e7a0*/  IADD3 R92, P0, PT, R90, R211, RZ ;  /* 0x000000d35a5c7210 */ /* 0x002fc60007f1e0ff */
[----:B------:R-:W-:Y:S01]  /*13e7b0*/  LDS R105, [R199+UR10+0x1c380] ;  /* 0x01c3800ac7697984 */ /* 0x000fe20008000800 */
[----:B---3--:R-:W-:-:S03]  /*13e7c0*/  IADD3 R93, P2, PT, R94, R211, RZ ;  /* 0x000000d35e5d7210 */ /* 0x008fc60007f5e0ff */
[----:B------:R2:W-:Y:S01]  /*13e7d0*/  STL [R1+0x190c], R92 ;  /* 0x00190c5c01007387 */ /* 0x0005e20000100800 */
[----:B------:R-:W-:Y:S01]  /*13e7e0*/  IADD3.X R90, PT, PT, R91, R3, RZ, P0, !PT ;  /* 0x000000035b5a7210 */ /* 0x000fe200007fe4ff */
[----:B------:R-:W-:Y:S02]  /*13e7f0*/  IMAD.X R88, R89, 0x1, R3, P1 ;  /* 0x0000000159587824 */ /* 0x000fe400008e0603 */
[----:B------:R-:W-:Y:S04]  /*13e800*/  STL [R1+0x1914], R104 ;  /* 0x0019146801007387 */ /* 0x000fe80000100800 */
[----:B------:R-:W-:Y:S01]  /*13e810*/  LDS R107, [R199+UR10+0x1d380] ;  /* 0x01d3800ac76b7984 */ /* 0x000fe20008000800 */
[----:B--2---:R-:W-:-:S03]  /*13e820*/  IADD3 R92, P3, PT, R84, R211, RZ ;  /* 0x000000d3545c7210 */ /* 0x004fc60007f7e0ff */
[----:B------:R-:W-:Y:S04]  /*13e830*/  STL [R1+0x191c], R93 ;  /* 0x00191c5d01007387 */ /* 0x000fe80000100800 */
[----:B------:R1:W-:Y:S01]  /*13e840*/  STL [R1+0x1bf8], R92 ;  /* 0x001bf85c01007387 */ /* 0x0003e20000100800 */
[----:B------:R-:W-:-:S03]  /*13e850*/  IMAD.X R95, R95, 0x1, R3, P2 ;  /* 0x000000015f5f7824 */ /* 0x000fc600010e0603 */
[----:B------:R-:W-:Y:S04]  /*13e860*/  LDS R104, [R0+UR10+0x1c380] ;  /* 0x01c3800a00687984 */ /* 0x000fe80008000800 */
[----:B------:R-:W2:Y:S04]  /*13e870*/  LDS R106, [R0+UR10+0x1d380] ;  /* 0x01d3800a006a7984 */ /* 0x000ea80008000800 */
[----:B-1----:R-:W3:Y:S04]  /*13e880*/  LDL.LU.64 R92, [R1+0x3c28] ;  /* 0x003c2800015c7983 */ /* 0x002ee80000300a00 */
[----:B------:R-:W-:Y:S04]  /*13e890*/  STL [R1+0x1908], R90 ;  /* 0x0019085a01007387 */ /* 0x000fe80000100800 */
[----:B------:R-:W4:Y:S04]  /*13e8a0*/  LDL.LU.64 R174, [R1+0x3c20] ;  /* 0x003c200001ae7983 */ /* 0x000f280000300a00 */
[----:B------:R1:W-:Y:S04]  /*13e8b0*/  STL [R1+0x1910], R88 ;  /* 0x0019105801007387 */ /* 0x0003e80000100800 */
[----:B-1----:R-:W2:Y:S01]  /*13e8c0*/  LDL.LU.64 R88, [R1+0x3c18] ;  /* 0x003c180001587983 */ /* 0x002ea20000300a00 */
[----:B------:R-:W-:-:S03]  /*13e8d0*/  IMAD.X R84, R85, 0x1, R3, P3 ;  /* 0x0000000155547824 */ /* 0x000fc600018e0603 */
[----:B------:R-:W2:Y:S04]  /*13e8e0*/  LDL.LU R90, [R1+0x1348] ;  /* 0x00134800015a7983 */ /* 0x000ea80000300800 */
[----:B------:R-:W2:Y:S04]  /*13e8f0*/  LDL.LU R91, [R1+0x134c] ;  /* 0x00134c00015b7983 */ /* 0x000ea80000300800 */
[----:B------:R-:W2:Y:S04]  /*13e900*/  LDL.LU R180, [R1+0x2820] ;  /* 0x0028200001b47983 */ /* 0x000ea80000300800 */
[----:B------:R-:W2:Y:S04]  /*13e910*/  LDL.LU R181, [R1+0x2824] ;  /* 0x0028240001b57983 */ /* 0x000ea80000300800 */
[----:B------:R-:W2:Y:S04]  /*13e920*/  LDL.LU R182, [R1+0x2828] ;  /* 0x0028280001b67983 */ /* 0x000ea80000300800 */
[----:B------:R-:W2:Y:S04]  /*13e930*/  LDL.LU R183, [R1+0x282c] ;  /* 0x00282c0001b77983 */ /* 0x000ea80000300800 */
[----:B------:R-:W2:Y:S04]  /*13e940*/  LDL.LU R94, [R1+0x1358] ;  /* 0x00135800015e7983 */ /* 0x000ea80000300800 */
[----:B------:R1:W-:Y:S04]  /*13e950*/  STL [R1+0x1918], R95 ;  /* 0x0019185f01007387 */ /* 0x0003e80000100800 */
[----:B------:R1:W-:Y:S04]  /*13e960*/  STL [R1+0x1bf4], R84 ;  /* 0x001bf45401007387 */ /* 0x0003e80000100800 */
[----:B-1----:R-:W2:Y:S01]  /*13e970*/  LDL.LU R95, [R1+0x135c] ;  /* 0x00135c00015f7983 */ /* 0x002ea20000300800 */
[----:B------:R-:W-:Y:S03]  /*13e980*/  HMMA.1688.F32.TF32 R84, R8, R86, R96 ;  /* 0x000000560854723c */ /* 0x000fe60000081060 */
[----:B------:R-:W2:Y:S04]  /*13e990*/  LDL.LU R124, [R1+0x2810] ;  /* 0x00281000017c7983 */ /* 0x000ea80000300800 */
[----:B------:R-:W2:Y:S04]  /*13e9a0*/  LDL.LU R125, [R1+0x2814] ;  /* 0x00281400017d7983 */ /* 0x000ea80000300800 */
[----:B------:R-:W2:Y:S04]  /*13e9b0*/  LDL.LU R126, [R1+0x2818] ;  /* 0x00281800017e7983 */ /* 0x000ea80000300800 */
[----:B------:R-:W2:Y:S04]  /*13e9c0*/  LDL.LU R127, [R1+0x281c] ;  /* 0x00281c00017f7983 */ /* 0x000ea80000300800 */
[----:B------:R-:W2:Y:S01]  /*13e9d0*/  LDL.LU.64 R178, [R1+0x3a48] ;  /* 0x003a480001b27983 */ /* 0x000ea20000300a00 */
[----:B---3--:R-:W-:-:S02]  /*13e9e0*/  IADD3 R98, P0, PT, R92, R211, RZ ;  /* 0x000000d35c627210 */ /* 0x008fc40007f1e0ff */
[----:B----4-:R-:W-:-:S03]  /*13e9f0*/  IADD3 R97, P1, PT, R174, R211, RZ ;  /* 0x000000d3ae617210 */ /* 0x010fc60007f3e0ff */
[----:B------:R-:W-:Y:S01]  /*13ea00*/  STL [R1+0x1bcc], R98 ;  /* 0x001bcc6201007387 */ /* 0x000fe20000100800 */
[----:B------:R-:W-:-:S03]  /*13ea10*/  IMAD.X R92, R93, 0x1, R3, P0 ;  /* 0x000000015d5c7824 */ /* 0x000fc600000e0603 */
[----:B------:R-:W-:Y:S01]  /*13ea20*/  STL [R1+0x1bd4], R97 ;  /* 0x001bd46101007387 */ /* 0x000fe20000100800 */
[----:B--2---:R-:W-:-:S05]  /*13ea30*/  IADD3 R96, P2, PT, R88, R211, RZ ;  /* 0x000000d358607210 */ /* 0x004fca0007f5e0ff */
[----:B------:R1:W-:Y:S04]  /*13ea40*/  STL [R1+0x1bdc], R96 ;  /* 0x001bdc6001007387 */ /* 0x0003e80000100800 */
[----:B------:R-:W2:Y:S04]  /*13ea50*/  LDL.LU.64 R172, [R1+0x3a40] ;  /* 0x003a400001ac7983 */ /* 0x000ea80000300a00 */
[----:B-1----:R-:W3:Y:S04]  /*13ea60*/  LDL.LU.64 R96, [R1+0x3a38] ;  /* 0x003a380001607983 */ /* 0x002ee80000300a00 */
[----:B------:R1:W-:Y:S04]  /*13ea70*/  STL [R1+0x1bc8], R92 ;  /* 0x001bc85c01007387 */ /* 0x0003e80000100800 */
[----:B-1----:R-:W4:Y:S04]  /*13ea80*/  LDL.LU.64 R92, [R1+0x3a30] ;  /* 0x003a3000015c7983 */ /* 0x002f280000300a00 */
[----:B------:R-:W4:Y:S04]  /*13ea90*/  LDL.LU R98, [R1+0x1368] ;  /* 0x0013680001627983 */ /* 0x000f280000300800 */
[----:B------:R-:W4:Y:S04]  /*13eaa0*/  LDL.LU R99, [R1+0x136c] ;  /* 0x00136c0001637983 */ /* 0x000f280000300800 */
[----:B------:R-:W4:Y:S04]  /*13eab0*/  LDL.LU R184, [R1+0x2800] ;  /* 0x0028000001b87983 */ /* 0x000f280000300800 */
[----:B------:R-:W4:Y:S01]  /*13eac0*/  LDL.LU R185, [R1+0x2804] ;  /* 0x0028040001b97983 */ /* 0x000f220000300800 */
[----:B------:R-:W-:-:S03]  /*13ead0*/  IADD3.X R175, PT, PT, R175, R3, RZ, P1, !PT ;  /* 0x00000003afaf7210 */ /* 0x000fc60000ffe4ff */
[----:B------:R-:W4:Y:S04]  /*13eae0*/  LDL.LU R186, [R1+0x2808] ;  /* 0x0028080001ba7983 */ /* 0x000f280000300800 */
[----:B------:R-:W4:Y:S01]  /*13eaf0*/  LDL.LU R187, [R1+0x280c] ;  /* 0x00280c0001bb7983 */ /* 0x000f220000300800 */
[----:B------:R-:W-:-:S03]  /*13eb00*/  IMAD.X R174, R89, 0x1, R3, P2 ;  /* 0x0000000159ae7824 */ /* 0x000fc600010e0603 */
[----:B------:R-:W4:Y:S04]  /*13eb10*/  LDL.LU.64 R188, [R1+0x3948] ;  /* 0x0039480001bc7983 */ /* 0x000f280000300a00 */
[----:B------:R-:W-:Y:S04]  /*13eb20*/  STL [R1+0x1bd0], R175 ;  /* 0x001bd0af01007387 */ /* 0x000fe80000100800 */
[----:B------:R-:W4:Y:S04]  /*13eb30*/  LDL.LU.64 R176, [R1+0x3940] ;  /* 0x0039400001b07983 */ /* 0x000f280000300a00 */
[----:B------:R1:W-:Y:S04]  /*13eb40*/  STL [R1+0x1bd8], R174 ;  /* 0x001bd8ae01007387 */ /* 0x0003e80000100800 */
[----:B-1----:R-:W4:Y:S01]  /*13eb50*/  LDL.LU.64 R174, [R1+0x3938] ;  /* 0x0039380001ae7983 */ /* 0x002f220000300a00 */
[----:B------:R-:W-:Y:S01]  /*13eb60*/  HMMA.1688.F32.TF32 R88, R8, R90, R180 ;  /* 0x0000005a0858723c */ /* 0x000fe200000810b4 */
[----:B------:R-:W-:-:S05]  /*13eb70*/  IADD3 R180, P0, PT, R178, R211, RZ ;  /* 0x000000d3b2b47210 */ /* 0x000fca0007f1e0ff */
[----:B------:R4:W-:Y:S01]  /*13eb80*/  STL [R1+0x2694], R180 ;  /* 0x002694b401007387 */ /* 0x0009e20000100800 */
[----:B------:R-:W-:Y:S01]  /*13eb90*/  IMAD.X R178, R179, 0x1, R3, P0 ;  /* 0x00000001b3b27824 */ /* 0x000fe200000e0603 */
[-C--:B--2---:R-:W-:Y:S02]  /*13eba0*/  IADD3 R182, P1, PT, R172, R211.reuse, RZ ;  /* 0x000000d3acb67210 */ /* 0x084fe40007f3e0ff */
[----:B---3--:R-:W-:-:S03]  /*13ebb0*/  IADD3 R181, P2, PT, R96, R211, RZ ;  /* 0x000000d360b57210 */ /* 0x008fc60007f5e0ff */
[----:B------:R-:W-:Y:S01]  /*13ebc0*/  STL [R1+0x269c], R182 ;  /* 0x00269cb601007387 */ /* 0x000fe20000100800 */
[----:B------:R-:W-:-:S03]  /*13ebd0*/  IMAD.X R173, R173, 0x1, R3, P1 ;  /* 0x00000001adad7824 */ /* 0x000fc600008e0603 */
[----:B------:R-:W-:Y:S01]  /*13ebe0*/  STL [R1+0x26ac], R181 ;  /* 0x0026acb501007387 */ /* 0x000fe20000100800 */
[----:B------:R-:W-:Y:S01]  /*13ebf0*/  IMAD.X R172, R97, 0x1, R3, P2 ;  /* 0x0000000161ac7824 */ /* 0x000fe200010e0603 */
[----:B----4-:R-:W-:-:S05]  /*13ec00*/  IADD3 R180, P3, PT, R92, R211, RZ ;  /* 0x000000d35cb47210 */ /* 0x010fca0007f7e0ff */
[----:B------:R-:W-:Y:S04]  /*13ec10*/  STL [R1+0x26bc], R180 ;  /* 0x0026bcb401007387 */ /* 0x000fe80000100800 */
[----:B------:R1:W-:Y:S04]  /*13ec20*/  STL [R1+0x2690], R178 ;  /* 0x002690b201007387 */ /* 0x0003e80000100800 */
[----:B------:R-:W2:Y:S04]  /*13ec30*/  LDL.LU.64 R96, [R1+0x3930] ;  /* 0x0039300001607983 */ /* 0x000ea80000300a00 */
[----:B------:R-:W-:Y:S01]  /*13ec40*/  STL [R1+0x2698], R173 ;  /* 0x002698ad01007387 */ /* 0x000fe20000100800 */
[----:B-1----:R-:W-:-:S02]  /*13ec50*/  IADD3.X R178, PT, PT, R93, R3, RZ, P3, !PT ;  /* 0x000000035db27210 */ /* 0x002fc40001ffe4ff */
[----:B------:R-:W-:Y:S01]  /*13ec60*/  HMMA.1688.F32.TF32 R92, R8, R94, R124 ;  /* 0x0000005e085c723c */ /* 0x000fe2000008107c */
[----:B------:R1:W-:Y:S01]  /*13ec70*/  STL [R1+0x26a8], R172 ;  /* 0x0026a8ac01007387 */ /* 0x0003e20000100800 */
[----:B------:R-:W-:-:S03]  /*13ec80*/  IADD3 R124, P0, PT, R188, R211, RZ ;  /* 0x000000d3bc7c7210 */ /* 0x000fc60007f1e0ff */
[----:B-1----:R-:W3:Y:S04]  /*13ec90*/  LDL.LU.64 R172, [R1+0x4940] ;  /* 0x0049400001ac7983 */ /* 0x002ee80000300a00 */
[----:B------:R-:W-:Y:S01]  /*13eca0*/  STL [R1+0x26b8], R178 ;  /* 0x0026b8b201007387 */ /* 0x000fe20000100800 */
[----:B------:R-:W-:-:S03]  /*13ecb0*/  IADD3 R125, P1, PT, R176, R211, RZ ;  /* 0x000000d3b07d7210 */ /* 0x000fc60007f3e0ff */
[----:B------:R-:W4:Y:S04]  /*13ecc0*/  LDL.LU R126, [R1+0x1578] ;  /* 0x00157800017e7983 */ /* 0x000f280000300800 */
[----:B------:R1:W-:Y:S04]  /*13ecd0*/  STL [R1+0x27e4], R124 ;  /* 0x0027e47c01007387 */ /* 0x0003e80000100800 */
[----:B------:R-:W4:Y:S04]  /*13ece0*/  LDL.LU R127, [R1+0x157c] ;  /* 0x00157c00017f7983 */ /* 0x000f280000300800 */
[----:B------:R-:W4:Y:S01]  /*13ecf0*/  LDL.LU R180, [R1+0x2630] ;  /* 0x0026300001b47983 */ /* 0x000f220000300800 */
[----:B-1----:R-:W-:-:S03]  /*13ed00*/  IADD3 R124, P2, PT, R174, R211, RZ ;  /* 0x000000d3ae7c7210 */ /* 0x002fc60007f5e0ff */
[----:B------:R-:W4:Y:S04]  /*13ed10*/  LDL.LU R181, [R1+0x2634] ;  /* 0x0026340001b57983 */ /* 0x000f280000300800 */
[----:B------:R-:W4:Y:S04]  /*13ed20*/  LDL.LU R182, [R1+0x2638] ;  /* 0x0026380001b67983 */ /* 0x000f280000300800 */
[----:B------:R-:W4:Y:S04]  /*13ed30*/  LDL.LU R183, [R1+0x263c] ;  /* 0x00263c0001b77983 */ /* 0x000f280000300800 */
[----:B------:R-:W4:Y:S04]  /*13ed40*/  LDL.LU.64 R200, [R1+0x4938] ;  /* 0x0049380001c87983 */ /* 0x000f280000300a00 */
[----:B------:R-:W-:Y:S04]  /*13ed50*/  STL [R1+0x27ec], R125 ;  /* 0x0027ec7d01007387 */ /* 0x000fe80000100800 */
[----:B------:R-:W4:Y:S04]  /*13ed60*/  LDL.LU.64 R178, [R1+0x4930] ;  /* 0x0049300001b27983 */ /* 0x000f280000300a00 */
[----:B------:R1:W-:Y:S04]  /*13ed70*/  STL [R1+0x27f4], R124 ;  /* 0x0027f47c01007387 */ /* 0x0003e80000100800 */
[----:B-1----:R-:W4:Y:S01]  /*13ed80*/  LDL.LU.64 R124, [R1+0x4928] ;  /* 0x00492800017c7983 */ /* 0x002f220000300a00 */
[----:B------:R-:W-:-:S02]  /*13ed90*/  IMAD.X R188, R189, 0x1, R3, P0 ;  /* 0x00000001bdbc7824 */ /* 0x000fc400000e0603 */
[--C-:B------:R-:W-:Y:S02]  /*13eda0*/  IMAD.X R176, R177, 0x1, R3.reuse, P1 ;  /* 0x00000001b1b07824 */ /* 0x100fe400008e0603 */
[----:B------:R-:W-:Y:S01]  /*13edb0*/  IMAD.X R175, R175, 0x1, R3, P2 ;  /* 0x00000001afaf7824 */ /* 0x000fe200010e0603 */
[----:B--2---:R-:W-:-:S05]  /*13edc0*/  IADD3 R190, P3, PT, R96, R211, RZ ;  /* 0x000000d360be7210 */ /* 0x004fca0007f7e0ff */
[----:B------:R-:W-:Y:S01]  /*13edd0*/  STL [R1+0x27fc], R190 ;  /* 0x0027fcbe01007387 */ /* 0x000fe20000100800 */
[----:B------:R-:W-:-:S03]  /*13ede0*/  IMAD.X R174, R97, 0x1, R3, P3 ;  /* 0x0000000161ae7824 */ /* 0x000fc600018e0603 */
[----:B------:R1:W-:Y:S04]  /*13edf0*/  STL [R1+0x27e0], R188 ;  /* 0x0027e0bc01007387 */ /* 0x0003e80000100800 */
[----:B------:R-:W-:Y:S04]  /*13ee00*/  STL [R1+0x27e8], R176 ;  /* 0x0027e8b001007387 */ /* 0x000fe80000100800 */
[----:B------:R-:W-:Y:S04]  /*13ee10*/  STL [R1+0x27f0], R175 ;  /* 0x0027f0af01007387 */ /* 0x000fe80000100800 */
[----:B------:R-:W2:Y:S04]  /*13ee20*/  LDL.LU R204, [R1+0x1580] ;  /* 0x0015800001cc7983 */ /* 0x000ea80000300800 */
[----:B------:R3:W-:Y:S04]  /*13ee30*/  STL [R1+0x27f8], R174 ;  /* 0x0027f8ae01007387 */ /* 0x0007e80000100800 */
[----:B------:R-:W2:Y:S04]  /*13ee40*/  LDL.LU R205, [R1+0x1584] ;  /* 0x0015840001cd7983 */ /* 0x000ea80000300800 */
[----:B-1----:R-:W2:Y:S01]  /*13ee50*/  LDL.LU R188, [R1+0x15a0] ;  /* 0x0015a00001bc7983 */ /* 0x002ea20000300800 */
[----:B---3--:R-:W-:-:S03]  /*13ee60*/  IADD3 R174, P0, PT, R172, R211, RZ ;  /* 0x000000d3acae7210 */ /* 0x008fc60007f1e0ff */
[----:B------:R-:W2:Y:S04]  /*13ee70*/  LDL.LU R189, [R1+0x15a4] ;  /* 0x0015a40001bd7983 */ /* 0x000ea80000300800 */
[----:B------:R-:W3:Y:S04]  /*13ee80*/  LDL.LU R190, [R1+0x15a8] ;  /* 0x0015a80001be7983 */ /* 0x000ee80000300800 */
[----:B------:R-:W3:Y:S01]  /*13ee90*/  LDL.LU R191, [R1+0x15ac] ;  /* 0x0015ac0001bf7983 */ /* 0x000ee20000300800 */
[----:B------:R-:W-:-:S03]  /*13eea0*/  IADD3.X R172, PT, PT, R173, R3, RZ, P0, !PT ;  /* 0x00000003adac7210 */ /* 0x000fc600007fe4ff */
[----:B------:R1:W-:Y:S01]  /*13eeb0*/  STL [R1+0x1a8], R174 ;  /* 0x0001a8ae01007387 */ /* 0x0003e20000100800 */
[-C--:B----4-:R-:W-:Y:S02]  /*13eec0*/  IADD3 R176, P1, PT, R200, R211.reuse, RZ ;  /* 0x000000d3c8b07210 */ /* 0x090fe40007f3e0ff */
[----:B------:R-:W-:-:S03]  /*13eed0*/  IADD3 R175, P2, PT, R178, R211, RZ ;  /* 0x000000d3b2af7210 */ /* 0x000fc60007f5e0ff */
[----:B------:R4:W-:Y:S04]  /*13eee0*/  STL [R1+0x1b0], R176 ;  /* 0x0001b0b001007387 */ /* 0x0009e80000100800 */
[----:B------:R-:W-:Y:S04]  /*13eef0*/  STL [R1+0x1b8], R175 ;  /* 0x0001b8af01007387 */ /* 0x000fe80000100800 */
[----:B------:R-:W2:Y:S01]  /*13ef00*/  LDL.LU.64 R202, [R1+0x40a0] ;  /* 0x0040a00001ca7983 */ /* 0x000ea20000300a00 */
[----:B-1----:R-:W-:-:S05]  /*13ef10*/  IADD3 R174, P3, PT, R124, R211, RZ ;  /* 0x000000d37cae7210 */ /* 0x002fca0007f7e0ff */
[----:B------:R1:W-:Y:S04]  /*13ef20*/  STL [R1+0x1c0], R174 ;  /* 0x0001c0ae01007387 */ /* 0x0003e80000100800 */
[----:B----4-:R-:W4:Y:S04]  /*13ef30*/  LDL.LU.64 R176, [R1+0x4098] ;  /* 0x0040980001b07983 */ /* 0x010f280000300a00 */
[----:B------:R1:W-:Y:S04]  /*13ef40*/  STL [R1+0x1a4], R172 ;  /* 0x0001a4ac01007387 */ /* 0x0003e80000100800 */
[----:B-1----:R-:W3:Y:S01]  /*13ef50*/  LDL.LU.64 R174, [R1+0x4090] ;  /* 0x0040900001ae7983 */ /* 0x002ee20000300a00 */
[----:B------:R-:W-:Y:S03]  /*13ef60*/  HMMA.1688.F32.TF32 R96, R8, R98, R184 ;  /* 0x000000620860723c */ /* 0x000fe600000810b8 */
[----:B------:R-:W3:Y:S01]  /*13ef70*/  LDL.LU.64 R172, [R1+0x4088] ;  /* 0x0040880001ac7983 */ /* 0x000ee20000300a00 */
[----:B------:R-:W-:-:S02]  /*13ef80*/  IMAD.X R200, R201, 0x1, R3, P1 ;  /* 0x00000001c9c87824 */ /* 0x000fc400008e0603 */
[--C-:B------:R-:W-:Y:S01]  /*13ef90*/  IMAD.X R179, R179, 0x1, R3.reuse, P2 ;  /* 0x00000001b3b37824 */ /* 0x100fe200010e0603 */
[----:B------:R-:W3:Y:S01]  /*13efa0*/  LDL.LU R184, [R1+0x15c0] ;  /* 0x0015c00001b87983 */ /* 0x000ee20000300800 */
[----:B------:R-:W-:-:S03]  /*13efb0*/  IMAD.X R178, R125, 0x1, R3, P3 ;  /* 0x000000017db27824 */ /* 0x000fc600018e0603 */
[----:B------:R-:W3:Y:S04]  /*13efc0*/  LDL.LU R185, [R1+0x15c4] ;  /* 0x0015c40001b97983 */ /* 0x000ee80000300800 */
[----:B------:R-:W3:Y:S04]  /*13efd0*/  LDL.LU R186, [R1+0x15c8] ;  /* 0x0015c80001ba7983 */ /* 0x000ee80000300800 */
[----:B------:R-:W3:Y:S04]  /*13efe0*/  LDL.LU R187, [R1+0x15cc] ;  /* 0x0015cc0001bb7983 */ /* 0x000ee80000300800 */
[----:B------:R1:W-:Y:S01]  /*13eff0*/  STL [R1+0x1ac], R200 ;  /* 0x0001acc801007387 */ /* 0x0003e20000100800 */
[----:B------:R-:W-:Y:S03]  /*13f000*/  HMMA.1688.F32.TF32 R124, R8, R126, R180 ;  /* 0x0000007e087c723c */ /* 0x000fe600000810b4 */
[----:B------:R-:W-:Y:S04]  /*13f010*/  STL [R1+0x1b4], R179 ;  /* 0x0001b4b301007387 */ /* 0x000fe80000100800 */
[----:B-1----:R-:W3:Y:S04]  /*13f020*/  LDL.LU.64 R200, [R1+0x3e68] ;  /* 0x003e680001c87983 */ /* 0x002ee80000300a00 */
[----:B------:R1:W-:Y:S04]  /*13f030*/  STL [R1+0x1bc], R178 ;  /* 0x0001bcb201007387 */ /* 0x0003e80000100800 */
[----:B------:R-:W3:Y:S04]  /*13f040*/  LDL.LU.64 R182, [R1+0x3e60] ;  /* 0x003e600001b67983 */ /* 0x000ee80000300a00 */
[----:B------:R-:W3:Y:S04]  /*13f050*/  LDL.LU.64 R180, [R1+0x3e58] ;  /* 0x003e580001b47983 */ /* 0x000ee80000300a00 */
[----:B-1----:R-:W3:Y:S01]  /*13f060*/  LDL.LU.64 R178, [R1+0x3e50] ;  /* 0x003e500001b27983 */ /* 0x002ee20000300a00 */
[----:B--2---:R-:W-:-:S05]  /*13f070*/  IADD3 R9, P0, PT, R202, R211, RZ ;  /* 0x000000d3ca097210 */ /* 0x004fca0007f1e0ff */
[----:B------:R1:W-:Y:S01]  /*13f080*/  STL [R1+0x3b4], R9 ;  /* 0x0003b40901007387 */ /* 0x0003e20000100800 */
[----:B----4-:R-:W-:-:S05]  /*13f090*/  IADD3 R8, P1, PT, R176, R211, RZ ;  /* 0x000000d3b0087210 */ /* 0x010fca0007f3e0ff */
[----:B------:R2:W-:Y:S01]  /*13f0a0*/  STL [R1+0x3bc], R8 ;  /* 0x0003bc0801007387 */ /* 0x0005e20000100800 */
[-C--:B---3--:R-:W-:Y:S02]  /*13f0b0*/  IADD3 R10, P2, PT, R174, R211.reuse, RZ ;  /* 0x000000d3ae0a7210 */ /* 0x088fe40007f5e0ff */
[----:B-1----:R-:W-:Y:S01]  /*13f0c0*/  IADD3 R9, P3, PT, R172, R211, RZ ;  /* 0x000000d3ac097210 */ /* 0x002fe20007f7e0ff */
[----:B--2---:R-:W-:Y:S02]  /*13f0d0*/  IMAD.X R8, R203, 0x1, R3, P0 ;  /* 0x00000001cb087824 */ /* 0x004fe400000e0603 */
[----:B------:R1:W-:Y:S04]  /*13f0e0*/  STL [R1+0x3c4], R10 ;  /* 0x0003c40a01007387 */ /* 0x0003e80000100800 */
[----:B------:R2:W-:Y:S01]  /*13f0f0*/  STL [R1+0x3cc], R9 ;  /* 0x0003cc0901007387 */ /* 0x0005e20000100800 */
[----:B-1----:R-:W-:-:S03]  /*13f100*/  IADD3.X R10, PT, PT, R177, R3, RZ, P1, !PT ;  /* 0x00000003b10a7210 */ /* 0x002fc60000ffe4ff */
[----:B------:R1:W-:Y:S01]  /*13f110*/  STL [R1+0x3b0], R8 ;  /* 0x0003b00801007387 */ /* 0x0003e20000100800 */
[----:B--2---:R-:W-:-:S03]  /*13f120*/  IMAD.X R9, R175, 0x1, R3, P2 ;  /* 0x00000001af097824 */ /* 0x004fc600010e0603 */
[----:B------:R2:W-:Y:S04]  /*13f130*/  STL [R1+0x3b8], R10 ;  /* 0x0003b80a01007387 */ /* 0x0005e80000100800 */
[----:B------:R-:W3:Y:S01]  /*13f140*/  LDL.LU.64 R174, [R1+0x3c68] ;  /* 0x003c680001ae7983 */ /* 0x000ee20000300a00 */
[----:B-1----:R-:W-:-:S03]  /*13f150*/  IMAD.X R8, R173, 0x1, R3, P3 ;  /* 0x00000001ad087824 */ /* 0x002fc600018e0603 */
[----:B------:R-:W-:Y:S04]  /*13f160*/  STL [R1+0x3c0], R9 ;  /* 0x0003c00901007387 */ /* 0x000fe80000100800 */
[----:B------:R-:W4:Y:S01]  /*13f170*/  LDL.LU.64 R172, [R1+0x3c60] ;  /* 0x003c600001ac7983 */ /* 0x000f220000300a00 */
[----:B------:R-:W-:-:S03]  /*13f180*/  IADD3 R202, P0, PT, R200, R211, RZ ;  /* 0x000000d3c8ca7210 */ /* 0x000fc60007f1e0ff */
[----:B------:R1:W-:Y:S04]  /*13f190*/  STL [R1+0x3c8], R8 ;  /* 0x0003c80801007387 */ /* 0x0003e80000100800 */
[----:B--2---:R-:W2:Y:S01]  /*13f1a0*/  LDL.LU.64 R10, [R1+0x3c58] ;  /* 0x003c5800010a7983 */ /* 0x004ea20000300a00 */
[-C--:B------:R-:W-:Y:S01]  /*13f1b0*/  IADD3 R177, P1, PT, R182, R211.reuse, RZ ;  /* 0x000000d3b6b17210 */ /* 0x080fe20007f3e0ff */
[----:B------:R-:W-:Y:S02]  /*13f1c0*/  IMAD.X R200, R201, 0x1, R3, P0 ;  /* 0x00000001c9c87824 */ /* 0x000fe400000e0603 */
[----:B-1----:R-:W2:Y:S01]  /*13f1d0*/  LDL.LU.64 R8, [R1+0x3c50] ;  /* 0x003c500001087983 */ /* 0x002ea20000300a00 */
[----:B------:R-:W-:-:S03]  /*13f1e0*/  IADD3 R203, P2, PT, R180, R211, RZ ;  /* 0x000000d3b4cb7210 */ /* 0x000fc60007f5e0ff */
[----:B------:R-:W2:Y:S01]  /*13f1f0*/  LDL.LU R176, [R1+0x15d0] ;  /* 0x0015d00001b07983 */ /* 0x000ea20000300800 */
[----:B------:R-:W-:-:S03]  /*13f200*/  IMAD.X R182, R183, 0x1, R3, P1 ;  /* 0x00000001b7b67824 */ /* 0x000fc600008e0603 */
[----:B------:R1:W-:Y:S01]  /*13f210*/  STL [R1+0x128c], R202 ;  /* 0x00128cca01007387 */ /* 0x0003e20000100800 */
[----:B------:R-:W-:-:S03]  /*13f220*/  IADD3.X R180, PT, PT, R181, R3, RZ, P2, !PT ;  /* 0x00000003b5b47210 */ /* 0x000fc600017fe4ff */
[----:B------:R1:W-:Y:S02]  /*13f230*/  STL [R1+0x129c], R177 ;  /* 0x00129cb101007387 */ /* 0x0003e40000100800 */
[-C--:B-1----:R-:W-:Y:S02]  /*13f240*/  IADD3 R202, P3, PT, R178, R211.reuse, RZ ;  /* 0x000000d3b2ca7210 */ /* 0x082fe40007f7e0ff */
[----:B------:R-:W2:Y:S03]  /*13f250*/  LDL.LU R177, [R1+0x15d4] ;  /* 0x0015d40001b17983 */ /* 0x000ea60000300800 */
[----:B------:R-:W-:Y:S01]  /*13f260*/  IMAD.X R178, R179, 0x1, R3, P3 ;  /* 0x00000001b3b27824 */ /* 0x000fe200018e0603 */
[----:B------:R-:W-:Y:S04]  /*13f270*/  STL [R1+0x12ac], R203 ;  /* 0x0012accb01007387 */ /* 0x000fe80000100800 */
[----:B------:R1:W-:Y:S04]  /*13f280*/  STL [R1+0x12bc], R202 ;  /* 0x0012bcca01007387 */ /* 0x0003e80000100800 */
[----:B------:R1:W-:Y:S04]  /*13f290*/  STL [R1+0x1288], R200 ;  /* 0x001288c801007387 */ /* 0x0003e80000100800 */
[----:B------:R1:W-:Y:S04]  /*13f2a0*/  STL [R1+0x1298], R182 ;  /* 0x001298b601007387 */ /* 0x0003e80000100800 */
[----:B-1----:R-:W2:Y:S04]  /*13f2b0*/  LDL.LU.64 R202, [R1+0x3ae8] ;  /* 0x003ae80001ca7983 */ /* 0x002ea80000300a00 */
[----:B------:R-:W-:Y:S04]  /*13f2c0*/  STL [R1+0x12a8], R180 ;  /* 0x0012a8b401007387 */ /* 0x000fe80000100800 */
[----:B------:R-:W2:Y:S04]  /*13f2d0*/  LDL.LU.64 R200, [R1+0x3ae0] ;  /* 0x003ae00001c87983 */ /* 0x000ea80000300a00 */
[----:B------:R1:W-:Y:S04]  /*13f2e0*/  STL [R1+0x12b8], R178 ;  /* 0x0012b8b201007387 */ /* 0x0003e80000100800 */
[----:B------:R-:W2:Y:S04]  /*13f2f0*/  LDL.LU.64 R182, [R1+0x3ad8] ;  /* 0x003ad80001b67983 */ /* 0x000ea80000300a00 */
[----:B-1----:R-:W2:Y:S01]  /*13f300*/  LDL.LU.64 R178, [R1+0x3ad0] ;  /* 0x003ad00001b27983 */ /* 0x002ea20000300a00 */
[C---:B------:R-:W-:Y:S08]  /*13f310*/  HMMA.1688.F32.TF32 R116, R104.reuse, R188, R116 ;  /* 0x000000bc6874723c */ /* 0x040ff00000081074 */
[----:B------:R-:W-:Y:S01]  /*13f320*/  HMMA.1688.F32.TF32 R112, R104, R184, R112 ;  /* 0x000000b86870723c */ /* 0x000fe20000081070 */
[----:B---3--:R-:W-:-:S05]  /*13f330*/  IADD3 R180, P0, PT, R174, R211, RZ ;  /* 0x000000d3aeb47210 */ /* 0x008fca0007f1e0ff */
[----:B------:R1:W-:Y:S01]  /*13f340*/  STL [R1+0x1b6c], R180 ;  /* 0x001b6cb401007387 */ /* 0x0003e20000100800 */
[-C--:B----4-:R-:W-:Y:S01]  /*13f350*/  IADD3 R188, P1, PT, R172, R211.reuse, RZ ;  /* 0x000000d3acbc7210 */ /* 0x090fe20007f3e0ff */
[----:B------:R-:W-:Y:S02]  /*13f360*/  IMAD.X R174, R175, 0x1, R3, P0 ;  /* 0x00000001afae7824 */ /* 0x000fe400000e0603 */
[----:B-1----:R-:W3:Y:S01]  /*13f370*/  LDL.LU R180, [R1+0x15e0] ;  /* 0x0015e00001b47983 */ /* 0x002ee20000300800 */
[----:B--2---:R-:W-:-:S03]  /*13f380*/  IADD3 R181, P2, PT, R10, R211, RZ ;  /* 0x000000d30ab57210 */ /* 0x004fc60007f5e0ff */
[----:B------:R1:W-:Y:S01]  /*13f390*/  STL [R1+0x1b74], R188 ;  /* 0x001b74bc01007387 */ /* 0x0003e20000100800 */
[----:B------:R-:W-:-:S03]  /*13f3a0*/  IMAD.X R172, R173, 0x1, R3, P1 ;  /* 0x00000001adac7824 */ /* 0x000fc600008e0603 */
[----:B------:R2:W-:Y:S01]  /*13f3b0*/  STL [R1+0x1b7c], R181 ;  /* 0x001b7cb501007387 */ /* 0x0005e20000100800 */
[----:B------:R-:W-:Y:S01]  /*13f3c0*/  IMAD.X R10, R11, 0x1, R3, P2 ;  /* 0x000000010b0a7824 */ /* 0x000fe200010e0603 */
[----:B-1----:R-:W-:Y:S02]  /*13f3d0*/  IADD3 R188, P3, PT, R8, R211, RZ ;  /* 0x000000d308bc7210 */ /* 0x002fe40007f7e0ff */
[----:B--2---:R-:W3:Y:S02]  /*13f3e0*/  LDL.LU R181, [R1+0x15e4] ;  /* 0x0015e40001b57983 */ /* 0x004ee40000300800 */
[----:B------:R-:W-:Y:S02]  /*13f3f0*/  IADD3.X R8, PT, PT, R9, R3, RZ, P3, !PT ;  /* 0x0000000309087210 */ /* 0x000fe40001ffe4ff */
[----:B------:R-:W-:Y:S04]  /*13f400*/  STL [R1+0x1b84], R188 ;  /* 0x001b84bc01007387 */ /* 0x000fe80000100800 */
[----:B------:R1:W-:Y:S04]  /*13f410*/  STL [R1+0x1b68], R174 ;  /* 0x001b68ae01007387 */ /* 0x0003e80000100800 */
[----:B------:R2:W-:Y:S04]  /*13f420*/  STL [R1+0x1b70], R172 ;  /* 0x001b70ac01007387 */ /* 0x0005e80000100800 */
[----:B-1----:R-:W4:Y:S04]  /*13f430*/  LDL.LU.64 R174, [R1+0x39a8] ;  /* 0x0039a80001ae7983 */ /* 0x002f280000300a00 */
[----:B------:R1:W-:Y:S04]  /*13f440*/  STL [R1+0x1b78], R10 ;  /* 0x001b780a01007387 */ /* 0x0003e80000100800 */
[----:B--2---:R-:W2:Y:S01]  /*13f450*/  LDL.LU.64 R172, [R1+0x39a0] ;  /* 0x0039a00001ac7983 */ /* 0x004ea20000300a00 */
[----:B------:R-:W-:-:S03]  /*13f460*/  IADD3 R188, P0, PT, R202, R211, RZ ;  /* 0x000000d3cabc7210 */ /* 0x000fc60007f1e0ff */
[----:B------:R1:W-:Y:S04]  /*13f470*/  STL [R1+0x1b80], R8 ;  /* 0x001b800801007387 */ /* 0x0003e80000100800 */
[----:B-1----:R-:W3:Y:S01]  /*13f480*/  LDL.LU.64 R10, [R1+0x3998] ;  /* 0x00399800010a7983 */ /* 0x002ee20000300a00 */
[----:B------:R-:W-:-:S03]  /*13f490*/  IADD3 R185, P1, PT, R200, R211, RZ ;  /* 0x000000d3c8b97210 */ /* 0x000fc60007f3e0ff */
[----:B------:R-:W3:Y:S01]  /*13f4a0*/  LDL.LU.64 R8, [R1+0x3990] ;  /* 0x0039900001087983 */ /* 0x000ee20000300a00 */
[----:B------:R-:W-:-:S03]  /*13f4b0*/  IADD3 R184, P2, PT, R182, R211, RZ ;  /* 0x000000d3b6b87210 */ /* 0x000fc60007f5e0ff */
[----:B------:R1:W-:Y:S04]  /*13f4c0*/  STL [R1+0x2654], R188 ;  /* 0x002654bc01007387 */ /* 0x0003e80000100800 */
[----:B------:R1:W-:Y:S01]  /*13f4d0*/  STL [R1+0x265c], R185 ;  /* 0x00265cb901007387 */ /* 0x0003e20000100800 */
[----:B------:R-:W-:-:S03]  /*13f4e0*/  IMAD.X R182, R183, 0x1, R3, P2 ;  /* 0x00000001b7b67824 */ /* 0x000fc600010e0603 */
[----:B------:R1:W-:Y:S02]  /*13f4f0*/  STL [R1+0x2664], R184 ;  /* 0x002664b801007387 */ /* 0x0003e40000100800 */
[----:B-1----:R-:W-:Y:S01]  /*13f500*/  IADD3 R188, P3, PT, R178, R211, RZ ;  /* 0x000000d3b2bc7210 */ /* 0x002fe20007f7e0ff */
[----:B------:R-:W-:-:S04]  /*13f510*/  IMAD.X R185, R203, 0x1, R3, P0 ;  /* 0x00000001cbb97824 */ /* 0x000fc800000e0603 */
[----:B------:R1:W-:Y:S01]  /*13f520*/  STL [R1+0x266c], R188 ;  /* 0x00266cbc01007387 */ /* 0x0003e20000100800 */
[----:B------:R-:W-:-:S03]  /*13f530*/  IMAD.X R184, R201, 0x1, R3, P1 ;  /* 0x00000001c9b87824 */ /* 0x000fc600008e0603 */
[----:B------:R-:W-:Y:S01]  /*13f540*/  STL [R1+0x2650], R185 ;  /* 0x002650b901007387 */ /* 0x000fe20000100800 */
[----:B------:R-:W-:-:S03]  /*13f550*/  IMAD.X R178, R179, 0x1, R3, P3 ;  /* 0x00000001b3b27824 */ /* 0x000fc600018e0603 */
[----:B------:R1:W-:Y:S04]  /*13f560*/  STL [R1+0x2658], R184 ;  /* 0x002658b801007387 */ /* 0x0003e80000100800 */
[----:B------:R-:W-:Y:S04]  /*13f570*/  STL [R1+0x2660], R182 ;  /* 0x002660b601007387 */ /* 0x000fe80000100800 */
[----:B-1----:R-:W3:Y:S01]  /*13f580*/  LDL.LU.64 R188, [R1+0x4960] ;  /* 0x0049600001bc7983 */ /* 0x002ee20000300a00 */
[C---:B------:R-:W-:Y:S03]  /*13f590*/  HMMA.1688.F32.TF32 R108, R104.reuse, R176, R108 ;  /* 0x000000b0686c723c */ /* 0x040fe6000008106c */
[----:B------:R1:W-:Y:S04]  /*13f5a0*/  STL [R1+0x2668], R178 ;  /* 0x002668b201007387 */ /* 0x0003e80000100800 */
[----:B------:R-:W3:Y:S04]  /*13f5b0*/  LDL.LU.64 R184, [R1+0x4958] ;  /* 0x0049580001b87983 */ /* 0x000ee80000300a00 */
[----:B-1----:R-:W3:Y:S04]  /*13f5c0*/  LDL.LU.64 R178, [R1+0x4950] ;  /* 0x0049500001b27983 */ /* 0x002ee80000300a00 */
[----:B------:R-:W3:Y:S04]  /*13f5d0*/  LDL.LU.64 R176, [R1+0x4948] ;  /* 0x0049480001b07983 */ /* 0x000ee80000300a00 */
[----:B------:R-:W3:Y:S01]  /*13f5e0*/  LDL.LU R200, [R1+0x15f0] ;  /* 0x0015f00001c87983 */ /* 0x000ee20000300800 */
[----:B------:R-:W-:Y:S01]  /*13f5f0*/  HMMA.1688.F32.TF32 R120, R104, R204, R120 ;  /* 0x000000cc6878723c */ /* 0x000fe20000081078 */
[----:B----4-:R-:W-:-:S05]  /*13f600*/  IADD3 R182, P0, PT, R174, R211, RZ ;  /* 0x000000d3aeb67210 */ /* 0x010fca0007f1e0ff */
[----:B------:R1:W-:Y:S01]  /*13f610*/  STL [R1+0x2784], R182 ;  /* 0x002784b601007387 */ /* 0x0003e20000100800 */
[----:B--2---:R-:W-:-:S03]  /*13f620*/  IADD3 R202, P1, PT, R172, R211, RZ ;  /* 0x000000d3acca7210 */ /* 0x004fc60007f3e0ff */
[----:B------:R-:W2:Y:S01]  /*13f630*/  LDL.LU R201, [R1+0x15f4] ;  /* 0x0015f40001c97983 */ /* 0x000ea20000300800 */
[----:B------:R-:W-:Y:S01]  /*13f640*/  IADD3.X R174, PT, PT, R175, R3, RZ, P0, !PT ;  /* 0x00000003afae7210 */ /* 0x000fe200007fe4ff */
[----:B------:R-:W-:Y:S02]  /*13f650*/  IMAD.X R172, R173, 0x1, R3, P1 ;  /* 0x00000001adac7824 */ /* 0x000fe400008e0603 */
[----:B------:R-:W-:Y:S01]  /*13f660*/  STL [R1+0x278c], R202 ;  /* 0x00278cca01007387 */ /* 0x000fe20000100800 */
[-C--:B---3--:R-:W-:Y:S02]  /*13f670*/  IADD3 R183, P2, PT, R10, R211.reuse, RZ ;  /* 0x000000d30ab77210 */ /* 0x088fe40007f5e0ff */
[----:B-1----:R-:W-:-:S03]  /*13f680*/  IADD3 R182, P3, PT, R8, R211, RZ ;  /* 0x000000d308b67210 */ /* 0x002fc60007f7e0ff */
[----:B------:R-:W-:Y:S01]  /*13f690*/  STL [R1+0x2794], R183 ;  /* 0x002794b701007387 */ /* 0x000fe20000100800 */
[----:B------:R-:W-:-:S03]  /*13f6a0*/  IMAD.X R10, R11, 0x1, R3, P2 ;  /* 0x000000010b0a7824 */ /* 0x000fc600010e0603 */
[----:B------:R-:W-:Y:S01]  /*13f6b0*/  STL [R1+0x279c], R182 ;  /* 0x00279cb601007387 */ /* 0x000fe20000100800 */
[----:B------:R-:W-:-:S03]  /*13f6c0*/  IMAD.X R8, R9, 0x1, R3, P3 ;  /* 0x0000000109087824 */ /* 0x000fc600018e0603 */
[----:B------:R1:W-:Y:S04]  /*13f6d0*/  STL [R1+0x2780], R174 ;  /* 0x002780ae01007387 */ /* 0x0003e80000100800 */
[----:B------:R-:W-:Y:S04]  /*13f6e0*/  STL [R1+0x2788], R172 ;  /* 0x002788ac01007387 */ /* 0x000fe80000100800 */
[----:B-1----:R-:W3:Y:S04]  /*13f6f0*/  LDL.LU.64 R174, [R1+0x4100] ;  /* 0x0041000001ae7983 */ /* 0x002ee80000300a00 */
[----:B------:R-:W-:Y:S04]  /*13f700*/  STL [R1+0x2790], R10 ;  /* 0x0027900a01007387 */ /* 0x000fe80000100800 */
[----:B------:R1:W-:Y:S02]  /*13f710*/  STL [R1+0x2798], R8 ;  /* 0x0027980801007387 */ /* 0x0003e40000100800 */
[----:B-1----:R-:W-:-:S05]  /*13f720*/  IADD3 R8, P0, PT, R188, R211, RZ ;  /* 0x000000d3bc087210 */ /* 0x002fca0007f1e0ff */
[----:B------:R1:W-:Y:S01]  /*13f730*/  STL [R1+0x148], R8 ;  /* 0x0001480801007387 */ /* 0x0003e20000100800 */
[-C--:B------:R-:W-:Y:S02]  /*13f740*/  IADD3 R10, P1, PT, R184, R211.reuse, RZ ;  /* 0x000000d3b80a7210 */ /* 0x080fe40007f3e0ff */
[----:B------:R-:W-:-:S03]  /*13f750*/  IADD3 R9, P2, PT, R178, R211, RZ ;  /* 0x000000d3b2097210 */ /* 0x000fc60007f5e0ff */
[----:B------:R4:W-:Y:S01]  /*13f760*/  STL [R1+0x150], R10 ;  /* 0x0001500a01007387 */ /* 0x0009e20000100800 */
[----:B-1----:R-:W-:-:S03]  /*13f770*/  IADD3 R8, P3, PT, R176, R211, RZ ;  /* 0x000000d3b0087210 */ /* 0x002fc60007f7e0ff */
[----:B------:R-:W3:Y:S04]  /*13f780*/  LDL.LU R204, [R1+0x1600] ;  /* 0x0016000001cc7983 */ /* 0x000ee80000300800 */
[----:B------:R-:W-:Y:S04]  /*13f790*/  STL [R1+0x158], R9 ;  /* 0x0001580901007387 */ /* 0x000fe80000100800 */
[----:B------:R1:W-:Y:S04]  /*13f7a0*/  STL [R1+0x160], R8 ;  /* 0x0001600801007387 */ /* 0x0003e80000100800 */
[----:B------:R-:W3:Y:S04]  /*13f7b0*/  LDL.LU R205, [R1+0x1604] ;  /* 0x0016040001cd7983 */ /* 0x000ee80000300800 */
[----:B------:R-:W3:Y:S04]  /*13f7c0*/  LDL.LU.64 R172, [R1+0x40f8] ;  /* 0x0040f80001ac7983 */ /* 0x000ee80000300a00 */
[----:B----4-:R-:W4:Y:S04]  /*13f7d0*/  LDL.LU.64 R10, [R1+0x40f0] ;  /* 0x0040f000010a7983 */ /* 0x010f280000300a00 */
[----:B-1----:R-:W4:Y:S01]  /*13f7e0*/  LDL.LU.64 R8, [R1+0x40e8] ;  /* 0x0040e80001087983 */ /* 0x002f220000300a00 */
[----:B------:R-:W-:Y:S01]  /*13f7f0*/  HMMA.1688.F32.TF32 R248, R104, R180, R248 ;  /* 0x000000b468f8723c */ /* 0x000fe200000810f8 */
[--C-:B------:R-:W-:Y:S01]  /*13f800*/  IMAD.X R188, R189, 0x1, R3.reuse, P0 ;  /* 0x00000001bdbc7824 */ /* 0x100fe200000e0603 */
[----:B------:R-:W-:Y:S01]  /*13f810*/  IADD3.X R184, PT, PT, R185, R3, RZ, P1, !PT ;  /* 0x00000003b9b87210 */ /* 0x000fe20000ffe4ff */
[----:B------:R-:W4:Y:S01]  /*13f820*/  LDL.LU R180, [R1+0x1610] ;  /* 0x0016100001b47983 */ /* 0x000f220000300800 */
[----:B------:R-:W-:-:S03]  /*13f830*/  IMAD.X R178, R179, 0x1, R3, P2 ;  /* 0x00000001b3b27824 */ /* 0x000fc600010e0603 */
[----:B------:R-:W4:Y:S01]  /*13f840*/  LDL.LU R181, [R1+0x1614] ;  /* 0x0016140001b57983 */ /* 0x000f220000300800 */
[----:B------:R-:W-:-:S03]  /*13f850*/  IMAD.X R177, R177, 0x1, R3, P3 ;  /* 0x00000001b1b17824 */ /* 0x000fc600018e0603 */
[----:B------:R-:W4:Y:S04]  /*13f860*/  LDL.LU R182, [R1+0x1618] ;  /* 0x0016180001b67983 */ /* 0x000f280000300800 */
[----:B------:R-:W4:Y:S04]  /*13f870*/  LDL.LU R183, [R1+0x161c] ;  /* 0x00161c0001b77983 */ /* 0x000f280000300800 */
[----:B------:R-:W-:Y:S04]  /*13f880*/  STL [R1+0x144], R188 ;  /* 0x000144bc01007387 */ /* 0x000fe80000100800 */
[----:B------:R-:W-:Y:S04]  /*13f890*/  STL [R1+0x14c], R184 ;  /* 0x00014cb801007387 */ /* 0x000fe80000100800 */
[----:B------:R-:W4:Y:S04]  /*13f8a0*/  LDL.LU R176, [R1+0x1630] ;  /* 0x0016300001b07983 */ /* 0x000f280000300800 */
[----:B------:R-:W-:Y:S04]  /*13f8b0*/  STL [R1+0x154], R178 ;  /* 0x000154b201007387 */ /* 0x000fe80000100800 */
[----:B------:R1:W-:Y:S04]  /*13f8c0*/  STL [R1+0x15c], R177 ;  /* 0x00015cb101007387 */ /* 0x0003e80000100800 */
[----:B-1----:R-:W4:Y:S04]  /*13f8d0*/  LDL.LU R177, [R1+0x1634] ;  /* 0x0016340001b17983 */ /* 0x002f280000300800 */
[----:B------:R-:W4:Y:S04]  /*13f8e0*/  LDL.LU R178, [R1+0x1638] ;  /* 0x0016380001b27983 */ /* 0x000f280000300800 */
[----:B------:R-:W4:Y:S04]  /*13f8f0*/  LDL.LU R179, [R1+0x163c] ;  /* 0x00163c0001b37983 */ /* 0x000f280000300800 */
[----:B------:R-:W4:Y:S01]  /*13f900*/  LDL.LU.64 R202, [R1+0x3ea8] ;  /* 0x003ea80001ca7983 */ /* 0x000f220000300a00 */
[----:B------:R-:W-:Y:S01]  /*13f910*/  IMAD.MOV.U32 R230, RZ, RZ, R241 ;  /* 0x000000ffffe67224 */ /* 0x000fe200078e00f1 */
[----:B------:R-:W-:Y:S01]  /*13f920*/  MOV R231, R240 ;  /* 0x000000f000e77202 */ /* 0x000fe20000000f00 */
[----:B--2---:R-:W-:Y:S01]  /*13f930*/  HMMA.1688.F32.TF32 R244, R104, R200, R244 ;  /* 0x000000c868f4723c */ /* 0x004fe200000810f4 */
[----:B---3--:R-:W-:-:S05]  /*13f940*/  IADD3 R185, P0, PT, R174, R211, RZ ;  /* 0x000000d3aeb97210 */ /* 0x008fca0007f1e0ff */
[----:B------:R4:W-:Y:S01]  /*13f950*/  STL [R1+0x308], R185 ;  /* 0x000308b901007387 */ /* 0x0009e20000100800 */
[----:B------:R-:W-:Y:S01]  /*13f960*/  IMAD.X R174, R175, 0x1, R3, P0 ;  /* 0x00000001afae7824 */ /* 0x000fe200000e0603 */
[-C--:B------:R-:W-:Y:S02]  /*13f970*/  IADD3 R184, P1, PT, R172, R211.reuse, RZ ;  /* 0x000000d3acb87210 */ /* 0x080fe40007f3e0ff */
[----:B----4-:R-:W-:-:S03]  /*13f980*/  IADD3 R185, P2, PT, R10, R211, RZ ;  /* 0x000000d30ab97210 */ /* 0x010fc60007f5e0ff */
[----:B------:R1:W-:Y:S04]  /*13f990*/  STL [R1+0x310], R184 ;  /* 0x000310b801007387 */ /* 0x0003e80000100800 */
[----:B------:R-:W-:Y:S04]  /*13f9a0*/  STL [R1+0x318], R185 ;  /* 0x000318b901007387 */ /* 0x000fe80000100800 */
[----:B------:R-:W2:Y:S01]  /*13f9b0*/  LDL.LU.64 R200, [R1+0x3ea0] ;  /* 0x003ea00001c87983 */ /* 0x000ea20000300a00 */
[----:B-1----:R-:W-:-:S05]  /*13f9c0*/  IADD3 R184, P3, PT, R8, R211, RZ ;  /* 0x000000d308b87210 */ /* 0x002fca0007f7e0ff */
[----:B------:R1:W-:Y:S04]  /*13f9d0*/  STL [R1+0x320], R184 ;  /* 0x000320b801007387 */ /* 0x0003e80000100800 */
[----:B------:R-:W3:Y:S04]  /*13f9e0*/  LDL.LU.64 R188, [R1+0x3e98] ;  /* 0x003e980001bc7983 */ /* 0x000ee80000300a00 */
[----:B------:R4:W-:Y:S04]  /*13f9f0*/  STL [R1+0x304], R174 ;  /* 0x000304ae01007387 */ /* 0x0009e80000100800 */
[----:B-1----:R-:W3:Y:S01]  /*13fa00*/  LDL.LU.64 R184, [R1+0x3e90] ;  /* 0x003e900001b87983 */ /* 0x002ee20000300a00 */
[----:B------:R-:W-:-:S03]  /*13fa10*/  IMAD.X R172, R173, 0x1, R3, P1 ;  /* 0x00000001adac7824 */ /* 0x000fc600008e0603 */
[----:B------:R-:W3:Y:S01]  /*13fa20*/  LDL.LU R228, [R1+0x1620] ;  /* 0x0016200001e47983 */ /* 0x000ee20000300800 */
[----:B------:R-:W-:-:S03]  /*13fa30*/  IMAD.X R10, R11, 0x1, R3, P2 ;  /* 0x000000010b0a7824 */ /* 0x000fc600010e0603 */
[----:B------:R-:W3:Y:S01]  /*13fa40*/  LDL.LU R229, [R1+0x1624] ;  /* 0x0016240001e57983 */ /* 0x000ee20000300800 */
[----:B------:R-:W-:-:S03]  /*13fa50*/  IMAD.X R8, R9, 0x1, R3, P3 ;  /* 0x0000000109087824 */ /* 0x000fc600018e0603 */
[----:B------:R-:W3:Y:S04]  /*13fa60*/  LDL.LU R241, [R1+0x89d8] ;  /* 0x0089d80001f17983 */ /* 0x000ee80000300800 */
[----:B------:R-:W3:Y:S04]  /*13fa70*/  LDL.LU R240, [R1+0x89d4] ;  /* 0x0089d40001f07983 */ /* 0x000ee80000300800 */
[----:B------:R1:W-:Y:S04]  /*13fa80*/  STL [R1+0x30c], R172 ;  /* 0x00030cac01007387 */ /* 0x0003e80000100800 */
[----:B----4-:R-:W4:Y:S04]  /*13fa90*/  LDL.LU.64 R174, [R1+0x3ce8] ;  /* 0x003ce80001ae7983 */ /* 0x010f280000300a00 */
[----:B------:R1:W-:Y:S04]  /*13faa0*/  STL [R1+0x314], R10 ;  /* 0x0003140a01007387 */ /* 0x0003e80000100800 */
[----:B------:R1:W-:Y:S04]  /*13fab0*/  STL [R1+0x31c], R8 ;  /* 0x00031c0801007387 */ /* 0x0003e80000100800 */
[----:B-1----:R-:W4:Y:S04]  /*13fac0*/  LDL.LU.64 R172, [R1+0x3ce0] ;  /* 0x003ce00001ac7983 */ /* 0x002f280000300a00 */
[----:B------:R-:W4:Y:S04]  /*13fad0*/  LDL.LU.64 R10, [R1+0x3cd8] ;  /* 0x003cd800010a7983 */ /* 0x000f280000300a00 */
[----:B------:R-:W4:Y:S01]  /*13fae0*/  LDL.LU.64 R8, [R1+0x3cd0] ;  /* 0x003cd00001087983 */ /* 0x000f220000300a00 */
[----:B------:R-:W-:Y:S01]  /*13faf0*/  HMMA.1688.F32.TF32 R236, R104, R204, R236 ;  /* 0x000000cc68ec723c */ /* 0x000fe200000810ec */
[----:B------:R-:W-:-:S05]  /*13fb00*/  IADD3 R204, P0, PT, R202, R211, RZ ;  /* 0x000000d3cacc7210 */ /* 0x000fca0007f1e0ff */
[----:B------:R1:W-:Y:S01]  /*13fb10*/  STL [R1+0x118c], R204 ;  /* 0x00118ccc01007387 */ /* 0x0003e20000100800 */
[----:B------:R-:W-:Y:S01]  /*13fb20*/  IMAD.X R202, R203, 0x1, R3, P0 ;  /* 0x00000001cbca7824 */ /* 0x000fe200000e0603 */
[----:B------:R-:W-:Y:S01]  /*13fb30*/  HMMA.1688.F32.TF32 R4, R104, R180, R4 ;  /* 0x000000b46804723c */ /* 0x000fe20000081004 */
[----:B--2---:R-:W-:-:S04]  /*13fb40*/  IADD3 R206, P1, PT, R200, R211, RZ ;  /* 0x000000d3c8ce7210 */ /* 0x004fc80007f3e0ff */
[----:B------:R-:W-:Y:S01]  /*13fb50*/  IADD3.X R200, PT, PT, R201, R3, RZ, P1, !PT ;  /* 0x00000003c9c87210 */ /* 0x000fe20000ffe4ff */
[----:B------:R-:W-:Y:S01]  /*13fb60*/  STL [R1+0x119c], R206 ;  /* 0x00119cce01007387 */ /* 0x000fe20000100800 */
[-C--:B---3--:R-:W-:Y:S02]  /*13fb70*/  IADD3 R205, P2, PT, R188, R211.reuse, RZ ;  /* 0x000000d3bccd7210 */ /* 0x088fe40007f5e0ff */
[----:B-1----:R-:W-:-:S03]  /*13fb80*/  IADD3 R204, P3, PT, R184, R211, RZ ;  /* 0x000000d3b8cc7210 */ /* 0x002fc60007f7e0ff */
[----:B------:R-:W-:Y:S01]  /*13fb90*/  STL [R1+0x11ac], R205 ;  /* 0x0011accd01007387 */ /* 0x000fe20000100800 */
[----:B------:R-:W-:-:S03]  /*13fba0*/  IMAD.X R188, R189, 0x1, R3, P2 ;  /* 0x00000001bdbc7824 */ /* 0x000fc600010e0603 */
[----:B------:R1:W-:Y:S01]  /*13fbb0*/  STL [R1+0x11bc], R204 ;  /* 0x0011bccc01007387 */ /* 0x0003e20000100800 */
[----:B------:R-:W-:-:S03]  /*13fbc0*/  IMAD.X R184, R185, 0x1, R3, P3 ;  /* 0x00000001b9b87824 */ /* 0x000fc600018e0603 */
[----:B------:R2:W-:Y:S04]  /*13fbd0*/  STL [R1+0x1188], R202 ;  /* 0x001188ca01007387 */ /* 0x0005e80000100800 */
[----:B------:R3:W-:Y:S04]  /*13fbe0*/  STL [R1+0x1198], R200 ;  /* 0x001198c801007387 */ /* 0x0007e80000100800 */
[----:B-1----:R-:W4:Y:S04]  /*13fbf0*/  LDL.LU.64 R204, [R1+0x3b48] ;  /* 0x003b480001cc7983 */ /* 0x002f280000300a00 */
[----:B------:R1:W-:Y:S04]  /*13fc00*/  STL [R1+0x11a8], R188 ;  /* 0x0011a8bc01007387 */ /* 0x0003e80000100800 */
[----:B--2---:R-:W2:Y:S01]  /*13fc10*/  LDL.LU.64 R202, [R1+0x3b40] ;  /* 0x003b400001ca7983 */ /* 0x004ea20000300a00 */
[----:B----4-:R-:W-:-:S03]  /*13fc20*/  IADD3 R180, P0, PT, R174, R211, RZ ;  /* 0x000000d3aeb47210 */ /* 0x010fc60007f1e0ff */
[----:B------:R4:W-:Y:S04]  /*13fc30*/  STL [R1+0x11b8], R184 ;  /* 0x0011b8b801007387 */ /* 0x0009e80000100800 */
[----:B---3--:R-:W3:Y:S04]  /*13fc40*/  LDL.LU.64 R200, [R1+0x3b38] ;  /* 0x003b380001c87983 */ /* 0x008ee80000300a00 */
[----:B-1----:R-:W3:Y:S01]  /*13fc50*/  LDL.LU.64 R188, [R1+0x3b30] ;  /* 0x003b300001bc7983 */ /* 0x002ee20000300a00 */
[----:B----4-:R-:W-:-:S03]  /*13fc60*/  IADD3 R184, P1, PT, R172, R211, RZ ;  /* 0x000000d3acb87210 */ /* 0x010fc60007f3e0ff */
[----:B------:R1:W-:Y:S01]  /*13fc70*/  STL [R1+0x15c4], R180 ;  /* 0x0015c4b401007387 */ /* 0x0003e20000100800 */
[-C--:B------:R-:W-:Y:S01]  /*13fc80*/  IADD3 R181, P2, PT, R10, R211.reuse, RZ ;  /* 0x000000d30ab57210 */ /* 0x080fe20007f5e0ff */
[--C-:B------:R-:W-:Y:S02]  /*13fc90*/  IMAD.X R174, R175, 0x1, R3.reuse, P0 ;  /* 0x00000001afae7824 */ /* 0x100fe400000e0603 */
[----:B------:R4:W-:Y:S01]  /*13fca0*/  STL [R1+0x15d4], R184 ;  /* 0x0015d4b801007387 */ /* 0x0009e20000100800 */
[--C-:B------:R-:W-:Y:S01]  /*13fcb0*/  IMAD.X R172, R173, 0x1, R3.reuse, P1 ;  /* 0x00000001adac7824 */ /* 0x100fe200008e0603 */
[----:B-1----:R-:W-:Y:S02]  /*13fcc0*/  IADD3 R180, P3, PT, R8, R211, RZ ;  /* 0x000000d308b47210 */ /* 0x002fe40007f7e0ff */
[----:B------:R-:W-:Y:S04]  /*13fcd0*/  STL [R1+0x15e4], R181 ;  /* 0x0015e4b501007387 */ /* 0x000fe80000100800 */
[----:B------:R1:W-:Y:S04]  /*13fce0*/  STL [R1+0x15f4], R180 ;  /* 0x0015f4b401007387 */ /* 0x0003e80000100800 */
[----:B----4-:R-:W4:Y:S04]  /*13fcf0*/  LDL.LU.64 R184, [R1+0x39e8] ;  /* 0x0039e80001b87983 */ /* 0x010f280000300a00 */
[----:B------:R1:W-:Y:S04]  /*13fd00*/  STL [R1+0x15c0], R174 ;  /* 0x0015c0ae01007387 */ /* 0x0003e80000100800 */
[----:B-1----:R-:W4:Y:S04]  /*13fd10*/  LDL.LU.64 R180, [R1+0x39e0] ;  /* 0x0039e00001b47983 */ /* 0x002f280000300a00 */
[----:B------:R1:W-:Y:S04]  /*13fd20*/  STL [R1+0x15d0], R172 ;  /* 0x0015d0ac01007387 */ /* 0x0003e80000100800 */
[----:B------:R-:W4:Y:S04]  /*13fd30*/  LDL.LU.64 R174, [R1+0x39d8] ;  /* 0x0039d80001ae7983 */ /* 0x000f280000300a00 */
[----:B-1----:R-:W4:Y:S01]  /*13fd40*/  LDL.LU.64 R172, [R1+0x39d0] ;  /* 0x0039d00001ac7983 */ /* 0x002f220000300a00 */
[----:B------:R-:W-:Y:S01]  /*13fd50*/  IADD3.X R207, PT, PT, R11, R3, RZ, P2, !PT ;  /* 0x000000030bcf7210 */ /* 0x000fe200017fe4ff */
[----:B------:R-:W-:-:S02]  /*13fd60*/  IMAD.X R206, R9, 0x1, R3, P3 ;  /* 0x0000000109ce7824 */ /* 0x000fc400018e0603 */
[----:B------:R-:W-:Y:S02]  /*13fd70*/  HMMA.1688.F32.TF32 R8, R104, R176, R12 ;  /* 0x000000b06808723c */ /* 0x000fe4000008100c */
[----:B------:R-:W-:Y:S04]  /*13fd80*/  STL [R1+0x15e0], R207 ;  /* 0x0015e0cf01007387 */ /* 0x000fe80000100800 */
[----:B------:R-:W-:Y:S01]  /*13fd90*/  STL [R1+0x15f0], R206 ;  /* 0x0015f0ce01007387 */ /* 0x000fe20000100800 */
[-C--:B------:R-:W-:Y:S02]  /*13fda0*/  IADD3 R14, P0, PT, R204, R211.reuse, RZ ;  /* 0x000000d3cc0e7210 */ /* 0x080fe40007f1e0ff */
[----:B--2---:R-:W-:-:S03]  /*13fdb0*/  IADD3 R13, P1, PT, R202, R211, RZ ;  /* 0x000000d3ca0d7210 */ /* 0x004fc60007f3e0ff */
[----:B------:R1:W-:Y:S01]  /*13fdc0*/  STL [R1+0x2634], R14 ;  /* 0x0026340e01007387 */ /* 0x0003e20000100800 */
[----:B---3--:R-:W-:-:S03]  /*13fdd0*/  IADD3 R12, P2, PT, R200, R211, RZ ;  /* 0x000000d3c80c7210 */ /* 0x008fc60007f5e0ff */
[----:B------:R2:W-:Y:S01]  /*13fde0*/  STL [R1+0x263c], R13 ;  /* 0x00263c0d01007387 */ /* 0x0005e20000100800 */
[----:B-1----:R-:W-:-:S03]  /*13fdf0*/  IADD3 R14, P3, PT, R188, R211, RZ ;  /* 0x000000d3bc0e7210 */ /* 0x002fc60007f7e0ff */
[----:B------:R1:W-:Y:S01]  /*13fe00*/  STL [R1+0x2644], R12 ;  /* 0x0026440c01007387 */ /* 0x0003e20000100800 */
[----:B--2---:R-:W-:-:S03]  /*13fe10*/  IMAD.X R13, R205, 0x1, R3, P0 ;  /* 0x00000001cd0d7824 */ /* 0x004fc600000e0603 */
[----:B------:R-:W-:Y:S01]  /*13fe20*/  STL [R1+0x264c], R14 ;  /* 0x00264c0e01007387 */ /* 0x000fe20000100800 */
[----:B-1----:R-:W-:-:S03]  /*13fe30*/  IMAD.X R12, R203, 0x1, R3, P1 ;  /* 0x00000001cb0c7824 */ /* 0x002fc600008e0603 */
[----:B------:R-:W-:Y:S01]  /*13fe40*/  STL [R1+0x2630], R13 ;  /* 0x0026300d01007387 */ /* 0x000fe20000100800 */
[----:B------:R-:W-:Y:S01]  /*13fe50*/  IMAD.X R177, R201, 0x1, R3, P2 ;  /* 0x00000001c9b17824 */ /* 0x000fe200010e0603 */
[----:B------:R-:W-:Y:S02]  /*13fe60*/  IADD3.X R176, PT, PT, R189, R3, RZ, P3, !PT ;  /* 0x00000003bdb07210 */ /* 0x000fe40001ffe4ff */
[----:B------:R1:W-:Y:S04]  /*13fe70*/  STL [R1+0x2638], R12 ;  /* 0x0026380c01007387 */ /* 0x0003e80000100800 */
[----:B------:R-:W-:Y:S01]  /*13fe80*/  STL [R1+0x2640], R177 ;  /* 0x002640b101007387 */ /* 0x000fe20000100800 */
[----:B-1----:R-:W-:Y:S01]  /*13fe90*/  HMMA.1688.F32.TF32 R12, R104, R228, R16 ;  /* 0x000000e4680c723c */ /* 0x002fe20000081010 */
[----:B----4-:R-:W-:-:S02]  /*13fea0*/  IADD3 R16, P0, PT, R184, R211, RZ ;  /* 0x000000d3b8107210 */ /* 0x010fc40007f1e0ff */
[----:B------:R-:W-:Y:S01]  /*13feb0*/  STL [R1+0x2648], R176 ;  /* 0x002648b001007387 */ /* 0x000fe20000100800 */
[----:B------:R-:W-:-:S03]  /*13fec0*/  IADD3 R18, P1, PT, R180, R211, RZ ;  /* 0x000000d3b4127210 */ /* 0x000fc60007f3e0ff */
[----:B------:R1:W-:Y:S04]  /*13fed0*/  STL [R1+0x2724], R16 ;  /* 0x0027241001007387 */ /* 0x0003e80000100800 */
[----:B------:R-:W-:Y:S01]  /*13fee0*/  STL [R1+0x272c], R18 ;  /* 0x00272c1201007387 */ /* 0x000fe20000100800 */
[----:B------:R-:W-:-:S03]  /*13fef0*/  IADD3 R17, P2, PT, R174, R211, RZ ;  /* 0x000000d3ae117210 */ /* 0x000fc60007f5e0ff */
[----:B------:R-:W2:Y:S01]  /*13ff00*/  LDL.LU R200, [R1+0x1590] ;  /* 0x0015900001c87983 */ /* 0x000ea20000300800 */
[----:B-1----:R-:W-:-:S03]  /*13ff10*/  IADD3 R16, P3, PT, R172, R211, RZ ;  /* 0x000000d3ac107210 */ /* 0x002fc60007f7e0ff */
[----:B------:R-:W-:Y:S04]  /*13ff20*/  STL [R1+0x2734], R17 ;  /* 0x0027341101007387 */ /* 0x000fe80000100800 */
[----:B------:R1:W-:Y:S04]  /*13ff30*/  STL [R1+0x273c], R16 ;  /* 0x00273c1001007387 */ /* 0x0003e80000100800 */
[----:B------:R-:W2:Y:S04]  /*13ff40*/  LDL.LU R201, [R1+0x1594] ;  /* 0x0015940001c97983 */ /* 0x000ea80000300800 */
[----:B------:R-:W3:Y:S01]  /*13ff50*/  LDL.LU.64 R176, [R1+0x4980] ;  /* 0x0049800001b07983 */ /* 0x000ee20000300a00 */
[----:B-1----:R-:W-:-:S03]  /*13ff60*/  IMAD.X R16, R185, 0x1, R3, P0 ;  /* 0x00000001b9107824 */ /* 0x002fc600000e0603 */
[----:B------:R-:W4:Y:S04]  /*13ff70*/  LDL.LU.64 R204, [R1+0x4978] ;  /* 0x0049780001cc7983 */ /* 0x000f280000300a00 */
[----:B------:R1:W-:Y:S04]  /*13ff80*/  STL [R1+0x2720], R16 ;  /* 0x0027201001007387 */ /* 0x0003e80000100800 */
[----:B------:R-:W2:Y:S04]  /*13ff90*/  LDL.LU.64 R202, [R1+0x4970] ;  /* 0x0049700001ca7983 */ /* 0x000ea80000300a00 */
[----:B------:R-:W2:Y:S01]  /*13ffa0*/  LDL.LU.64 R188, [R1+0x4968] ;  /* 0x0049680001bc7983 */ /* 0x000ea20000300a00 */
[--C-:B------:R-:W-:Y:S01]  /*13ffb0*/  IMAD.X R18, R181, 0x1, R3.reuse, P1 ;  /* 0x00000001b5127824 */ /* 0x100fe200008e0603 */
[----:B------:R-:W-:Y:S01]  /*13ffc0*/  IADD3.X R17, PT, PT, R175, R3, RZ, P2, !PT ;  /* 0x00000003af117210 */ /* 0x000fe200017fe4ff */
[----:B-1----:R-:W-:Y:S01]  /*13ffd0*/  IMAD.X R16, R173, 0x1, R3, P3 ;  /* 0x00000001ad107824 */ /* 0x002fe200018e0603 */
[----:B------:R-:W4:Y:S01]  /*13ffe0*/  LDL.LU R212, [R1+0x1650] ;  /* 0x0016500001d47983 */ /* 0x000f220000300800 */
[----:B------:R-:W-:-:S03]  /*13fff0*/  IMAD.MOV.U32 R174, RZ, RZ, R234 ;  /* 0x000000ffffae7224 */ /* 0x000fc600078e00ea */
[----:B------:R-:W4:Y:S04]  /*140000*/  LDL.LU R213, [R1+0x1654] ;  /* 0x0016540001d57983 */ /* 0x000f280000300800 */
[----:B------:R-:W-:Y:S04]  /*140010*/  STL [R1+0x2728], R18 ;  /* 0x0027281201007387 */ /* 0x000fe80000100800 */
[----:B------:R-:W4:Y:S04]  /*140020*/  LDL.LU R172, [R1+0x1660] ;  /* 0x0016600001ac7983 */ /* 0x000f280000300800 */
[----:B------:R-:W-:Y:S04]  /*140030*/  STL [R1+0x2730], R17 ;  /* 0x0027301101007387 */ /* 0x000fe80000100800 */
[----:B------:R1:W-:Y:S04]  /*140040*/  STL [R1+0x2738], R16 ;  /* 0x0027381001007387 */ /* 0x0003e80000100800 */
[----:B------:R-:W4:Y:S04]  /*140050*/  LDL.LU R173, [R1+0x1664] ;  /* 0x0016640001ad7983 */ /* 0x000f280000300800 */
[----:B------:R-:W4:Y:S01]  /*140060*/  LDL.LU.64 R206, [R1+0x4120] ;  /* 0x0041200001ce7983 */ /* 0x000f220000300a00 */
[----:B-1----:R-:W-:Y:S01]  /*140070*/  HMMA.1688.F32.TF32 R16, R104, R240, R20 ;  /* 0x000000f06810723c */ /* 0x002fe20000081014 */
[----:B------:R-:W-:Y:S01]  /*140080*/  IMAD.MOV.U32 R175, RZ, RZ, R233 ;  /* 0x000000ffffaf7224 */ /* 0x000fe200078e00e9 */
[----:B---3--:R-:W-:-:S05]  /*140090*/  IADD3 R234, P0, PT, R176, R211, RZ ;  /* 0x000000d3b0ea7210 */ /* 0x008fca0007f1e0ff */
[----:B------:R-:W-:Y:S01]  /*1400a0*/  STL [R1+0x8960], R234 ;  /* 0x008960ea01007387 */ /* 0x000fe20000100800 */
[----:B------:R-:W-:-:S03]  /*1400b0*/  IMAD.X R233, R177, 0x1, R3, P0 ;  /* 0x00000001b1e97824 */ /* 0x000fc600000e0603 */
[----:B------:R-:W3:Y:S01]  /*1400c0*/  LDL.LU.64 R184, [R1+0x4118] ;  /* 0x0041180001b87983 */ /* 0x000ee20000300a00 */
[----:B--2---:R-:W-:-:S05]  /*1400d0*/  IADD3 R20, P3, PT, R188, R211, RZ ;  /* 0x000000d3bc147210 */ /* 0x004fca0007f7e0ff */
[----:B------:R1:W-:Y:S04]  /*1400e0*/  STL [R1+0x120], R20 ;  /* 0x0001201401007387 */ /* 0x0003e80000100800 */
[----:B------:R-:W2:Y:S04]  /*1400f0*/  LDL.LU.64 R180, [R1+0x4110] ;  /* 0x0041100001b47983 */ /* 0x000ea80000300a00 */
[----:B------:R-:W2:Y:S01]  /*140100*/  LDL.LU.64 R176, [R1+0x4108] ;  /* 0x0041080001b07983 */ /* 0x000ea20000300a00 */
[----:B------:R-:W-:Y:S01]  /*140110*/  IMAD.MOV.U32 R214, RZ, RZ, R242 ;  /* 0x000000ffffd67224 */ /* 0x000fe200078e00f2 */
[----:B----4-:R-:W-:-:S02]  /*140120*/  IADD3 R240, P1, PT, R204, R211, RZ ;  /* 0x000000d3ccf07210 */ /* 0x010fc40007f3e0ff */
[----:B------:R-:W-:Y:S01]  /*140130*/  IADD3 R242, P2, PT, R202, R211, RZ ;  /* 0x000000d3caf27210 */ /* 0x000fe20007f5e0ff */
[----:B------:R-:W-:Y:S01]  /*140140*/  IMAD.MOV.U32 R215, RZ, RZ, R235 ;  /* 0x000000ffffd77224 */ /* 0x000fe200078e00eb */
[----:B------:R-:W-:Y:S01]  /*140150*/  MOV R2, R243 ;  /* 0x000000f300027202 */ /* 0x000fe20000000f00 */
[--C-:B------:R-:W-:Y:S01]  /*140160*/  IMAD.X R243, R189, 0x1, R3.reuse, P3 ;  /* 0x00000001bdf37824 */ /* 0x100fe200018e0603 */
[----:B------:R-:W-:Y:S01]  /*140170*/  IADD3.X R235, PT, PT, R205, R3, RZ, P1, !PT ;  /* 0x00000003cdeb7210 */ /* 0x000fe20000ffe4ff */
[----:B------:R-:W-:Y:S01]  /*140180*/  IMAD.X R241, R203, 0x1, R3, P2 ;  /* 0x00000001cbf17824 */ /* 0x000fe200010e0603 */
[----:B------:R-:W-:Y:S04]  /*140190*/  STL [R1+0x8964], R233 ;  /* 0x008964e901007387 */ /* 0x000fe80000100800 */
[----:B------:R-:W-:Y:S04]  /*1401a0*/  STL [R1+0x8968], R235 ;  /* 0x008968eb01007387 */ /* 0x000fe80000100800 */
[----:B------:R-:W-:Y:S04]  /*1401b0*/  STL.64 [R1+0x8958], R242 ;  /* 0x008958f201007387 */ /* 0x000fe80000100a00 */
[----:B------:R-:W-:Y:S01]  /*1401c0*/  STL.64 [R1+0x8950], R240 ;  /* 0x008950f001007387 */ /* 0x000fe20000100a00 */
[----:B-1----:R-:W-:Y:S03]  /*1401d0*/  HMMA.1688.F32.TF32 R20, R104, R200, R24 ;  /* 0x000000c86814723c */ /* 0x002fe60000081018 */
[----:B------:R-:W4:Y:S01]  /*1401e0*/  LDL.LU.64 R204, [R1+0x3f08] ;  /* 0x003f080001cc7983 */ /* 0x000f220000300a00 */
[----:B------:R-:W-:-:S03]  /*1401f0*/  IADD3 R25, P0, PT, R206, R211, RZ ;  /* 0x000000d3ce197210 */ /* 0x000fc60007f1e0ff */
[----:B------:R-:W4:Y:S04]  /*140200*/  LDL.LU.64 R202, [R1+0x3f00] ;  /* 0x003f000001ca7983 */ /* 0x000f280000300a00 */
[----:B------:R-:W4:Y:S04]  /*140210*/  LDL.LU.64 R200, [R1+0x3ef8] ;  /* 0x003ef80001c87983 */ /* 0x000f280000300a00 */
[----:B------:R-:W4:Y:S04]  /*140220*/  LDL.LU.64 R188, [R1+0x3ef0] ;  /* 0x003ef00001bc7983 */ /* 0x000f280000300a00 */
[----:B------:R-:W-:Y:S01]  /*140230*/  STL [R1+0x288], R25 ;  /* 0x0002881901007387 */ /* 0x000fe20000100800 */
[----:B---3--:R-:W-:-:S05]  /*140240*/  IADD3 R24, P1, PT, R184, R211, RZ ;  /* 0x000000d3b8187210 */ /* 0x008fca0007f3e0ff */
[----:B------:R1:W-:Y:S01]  /*140250*/  STL [R1+0x290], R24 ;  /* 0x0002901801007387 */ /* 0x0003e20000100800 */
[-C--:B--2---:R-:W-:Y:S01]  /*140260*/  IADD3 R26, P2, PT, R180, R211.reuse, RZ ;  /* 0x000000d3b41a7210 */ /* 0x084fe20007f5e0ff */
[----:B-1----:R-:W-:Y:S01]  /*140270*/  IMAD.X R24, R207, 0x1, R3, P0 ;  /* 0x00000001cf187824 */ /* 0x002fe200000e0603 */
[----:B------:R-:W-:-:S03]  /*140280*/  IADD3 R25, P3, PT, R176, R211, RZ ;  /* 0x000000d3b0197210 */ /* 0x000fc60007f7e0ff */
[----:B------:R1:W-:Y:S04]  /*140290*/  STL [R1+0x298], R26 ;  /* 0x0002981a01007387 */ /* 0x0003e80000100800 */
[----:B------:R2:W-:Y:S01]  /*1402a0*/  STL [R1+0x2a0], R25 ;  /* 0x0002a01901007387 */ /* 0x0005e20000100800 */
[----:B-1----:R-:W-:-:S03]  /*1402b0*/  IMAD.X R26, R185, 0x1, R3, P1 ;  /* 0x00000001b91a7824 */ /* 0x002fc600008e0603 */
[----:B------:R1:W-:Y:S01]  /*1402c0*/  STL [R1+0x284], R24 ;  /* 0x0002841801007387 */ /* 0x0003e20000100800 */
[----:B--2---:R-:W-:-:S03]  /*1402d0*/  IADD3.X R25, PT, PT, R181, R3, RZ, P2, !PT ;  /* 0x00000003b5197210 */ /* 0x004fc600017fe4ff */
[----:B------:R-:W-:Y:S04]  /*1402e0*/  STL [R1+0x28c], R26 ;  /* 0x00028c1a01007387 */ /* 0x000fe80000100800 */
[----:B------:R-:W2:Y:S01]  /*1402f0*/  LDL.LU.64 R206, [R1+0x3d68] ;  /* 0x003d680001ce7983 */ /* 0x000ea20000300a00 */
[----:B-1----:R-:W-:-:S03]  /*140300*/  IMAD.X R24, R177, 0x1, R3, P3 ;  /* 0x00000001b1187824 */ /* 0x002fc600018e0603 */
[----:B------:R-:W-:Y:S04]  /*140310*/  STL [R1+0x294], R25 ;  /* 0x0002941901007387 */ /* 0x000fe80000100800 */
[----:B------:R-:W3:Y:S04]  /*140320*/  LDL.LU.64 R184, [R1+0x3d60] ;  /* 0x003d600001b87983 */ /* 0x000ee80000300a00 */
[----:B------:R1:W-:Y:S04]  /*140330*/  STL [R1+0x29c], R24 ;  /* 0x00029c1801007387 */ /* 0x0003e80000100800 */
[----:B------:R-:W3:Y:S04]  /*140340*/  LDL.LU.64 R180, [R1+0x3d58] ;  /* 0x003d580001b47983 */ /* 0x000ee80000300a00 */
[----:B------:R-:W3:Y:S01]  /*140350*/  LDL.LU.64 R176, [R1+0x3d50] ;  /* 0x003d500001b07983 */ /* 0x000ee20000300a00 */
[----:B-1----:R-:W-:Y:S01]  /*140360*/  HMMA.1688.F32.TF32 R24, R104, R212, R28 ;  /* 0x000000d46818723c */ /* 0x002fe2000008101c */
[----:B----4-:R-:W-:-:S02]  /*140370*/  IADD3 R29, P0, PT, R204, R211, RZ ;  /* 0x000000d3cc1d7210 */ /* 0x010fc40007f1e0ff */
[-C--:B------:R-:W-:Y:S02]  /*140380*/  IADD3 R28, P1, PT, R202, R211.reuse, RZ ;  /* 0x000000d3ca1c7210 */ /* 0x080fe40007f3e0ff */
[-C--:B------:R-:W-:Y:S01]  /*140390*/  IADD3 R30, P2, PT, R200, R211.reuse, RZ ;  /* 0x000000d3c81e7210 */ /* 0x080fe20007f5e0ff */
[----:B------:R1:W-:Y:S04]  /*1403a0*/  STL [R1+0xf04], R29 ;  /* 0x000f041d01007387 */ /* 0x0003e80000100800 */
[----:B------:R4:W-:Y:S01]  /*1403b0*/  STL [R1+0xf0c], R28 ;  /* 0x000f0c1c01007387 */ /* 0x0009e20000100800 */
[----:B-1----:R-:W-:-:S03]  /*1403c0*/  IADD3 R29, P3, PT, R188, R211, RZ ;  /* 0x000000d3bc1d7210 */ /* 0x002fc60007f7e0ff */
[----:B------:R1:W-:Y:S01]  /*1403d0*/  STL [R1+0xf24], R30 ;  /* 0x000f241e01007387 */ /* 0x0003e20000100800 */
[----:B----4-:R-:W-:-:S03]  /*1403e0*/  IMAD.X R28, R205, 0x1, R3, P0 ;  /* 0x00000001cd1c7824 */ /* 0x010fc600000e0603 */
[----:B------:R4:W-:Y:S01]  /*1403f0*/  STL [R1+0xf2c], R29 ;  /* 0x000f2c1d01007387 */ /* 0x0009e20000100800 */
[----:B-1----:R-:W-:-:S03]  /*140400*/  IMAD.X R30, R203, 0x1, R3, P1 ;  /* 0x00000001cb1e7824 */ /* 0x002fc600008e0603 */
[----:B------:R1:W-:Y:S01]  /*140410*/  STL [R1+0xf00], R28 ;  /* 0x000f001c01007387 */ /* 0x0003e20000100800 */
[----:B----4-:R-:W-:-:S03]  /*140420*/  IMAD.X R29, R201, 0x1, R3, P2 ;  /* 0x00000001c91d7824 */ /* 0x010fc600010e0603 */
[----:B------:R-:W-:Y:S04]  /*140430*/  STL [R1+0xf08], R30 ;  /* 0x000f081e01007387 */ /* 0x000fe80000100800 */
[----:B------:R-:W4:Y:S01]  /*140440*/  LDL.LU.64 R204, [R1+0x3ba8] ;  /* 0x003ba80001cc7983 */ /* 0x000f220000300a00 */
[----:B-1----:R-:W-:-:S03]  /*140450*/  IADD3.X R28, PT, PT, R189, R3, RZ, P3, !PT ;  /* 0x00000003bd1c7210 */ /* 0x002fc60001ffe4ff */
[----:B------:R-:W-:Y:S04]  /*140460*/  STL [R1+0xf20], R29 ;  /* 0x000f201d01007387 */ /* 0x000fe80000100800 */
[----:B------:R-:W4:Y:S04]  /*140470*/  LDL.LU.64 R202, [R1+0x3ba0] ;  /* 0x003ba00001ca7983 */ /* 0x000f280000300a00 */
[----:B------:R1:W-:Y:S04]  /*140480*/  STL [R1+0xf28], R28 ;  /* 0x000f281c01007387 */ /* 0x0003e80000100800 */
[----:B------:R-:W4:Y:S04]  /*140490*/  LDL.LU.64 R200, [R1+0x3b98] ;  /* 0x003b980001c87983 */ /* 0x000f280000300a00 */
[----:B------:R-:W4:Y:S01]  /*1404a0*/  LDL.LU.64 R188, [R1+0x3b90] ;  /* 0x003b900001bc7983 */ /* 0x000f220000300a00 */
[----:B-1----:R-:W-:Y:S01]  /*1404b0*/  HMMA.1688.F32.TF32 R28, R104, R172, R32 ;  /* 0x000000ac681c723c */ /* 0x002fe20000081020 */
[----:B--2---:R-:W-:-:S05]  /*1404c0*/  IADD3 R33, P0, PT, R206, R211, RZ ;  /* 0x000000d3ce217210 */ /* 0x004fca0007f1e0ff */
[----:B------:R1:W-:Y:S01]  /*1404d0*/  STL [R1+0x135c], R33 ;  /* 0x00135c2101007387 */ /* 0x0003e20000100800 */
[-C--:B---3--:R-:W-:Y:S02]  /*1404e0*/  IADD3 R32, P1, PT, R184, R211.reuse, RZ ;  /* 0x000000d3b8207210 */ /* 0x088fe40007f3e0ff */
[----:B------:R-:W-:-:S03]  /*1404f0*/  IADD3 R34, P2, PT, R180, R211, RZ ;  /* 0x000000d3b4227210 */ /* 0x000fc60007f5e0ff */
[----:B------:R2:W-:Y:S01]  /*140500*/  STL [R1+0x136c], R32 ;  /* 0x00136c2001007387 */ /* 0x0005e20000100800 */
[----:B-1----:R-:W-:-:S03]  /*140510*/  IADD3 R33, P3, PT, R176, R211, RZ ;  /* 0x000000d3b0217210 */ /* 0x002fc60007f7e0ff */
[----:B------:R1:W-:Y:S04]  /*140520*/  STL [R1+0x157c], R34 ;  /* 0x00157c2201007387 */ /* 0x0003e80000100800 */
[----:B------:R3:W-:Y:S01]  /*140530*/  STL [R1+0x1584], R33 ;  /* 0x0015842101007387 */ /* 0x0007e20000100800 */
[--C-:B--2---:R-:W-:Y:S02]  /*140540*/  IMAD.X R32, R207, 0x1, R3.reuse, P0 ;  /* 0x00000001cf207824 */ /* 0x104fe400000e0603 */
[----:B-1----:R-:W-:-:S03]  /*140550*/  IMAD.X R34, R185, 0x1, R3, P1 ;  /* 0x00000001b9227824 */ /* 0x002fc600008e0603 */
[----:B------:R1:W-:Y:S01]  /*140560*/  STL [R1+0x1358], R32 ;  /* 0x0013582001007387 */ /* 0x0003e20000100800 */
[----:B---3--:R-:W-:-:S03]  /*140570*/  IMAD.X R33, R181, 0x1, R3, P2 ;  /* 0x00000001b5217824 */ /* 0x008fc600010e0603 */
        /* <DEDUP_REMOVED lines=10> */
[----:B------:R-:W-:-:S03]  /*140620*/  IADD3 R36, P1, PT, R202, R211, RZ ;  /* 0x000000d3ca247210 */ /* 0x000fc60007f3e0ff */
[----:B------:R1:W-:Y:S01]  /*140630*/  STL [R1+0x1c10], R37 ;  /* 0x001c102501007387 */ /* 0x0003e20000100800 */
[----:B------:R-:W-:-:S03]  /*140640*/  IADD3 R38, P2, PT, R200, R211, RZ ;  /* 0x000000d3c8267210 */ /* 0x000fc60007f5e0ff */
[----:B------:R4:W-:Y:S01]  /*140650*/  STL [R1+0x1c18], R36 ;  /* 0x001c182401007387 */ /* 0x0009e20000100800 */
[----:B-1----:R-:W-:-:S03]  /*140660*/  IADD3 R37, P3, PT, R188, R211, RZ ;  /* 0x000000d3bc257210 */ /* 0x002fc60007f7e0ff */
[----:B------:R1:W-:Y:S01]  /*140670*/  STL [R1+0x1c20], R38 ;  /* 0x001c202601007387 */ /* 0x0003e20000100800 */
[----:B----4-:R-:W-:-:S03]  /*140680*/  IADD3.X R36, PT, PT, R205, R3, RZ, P0, !PT ;  /* 0x00000003cd247210 */ /* 0x010fc600007fe4ff */
[----:B------:R4:W-:Y:S01]  /*140690*/  STL [R1+0x1c28], R37 ;  /* 0x001c282501007387 */ /* 0x0009e20000100800 */
[----:B-1----:R-:W-:-:S03]  /*1406a0*/  IMAD.X R38, R203, 0x1, R3, P1 ;  /* 0x00000001cb267824 */ /* 0x002fc600008e0603 */
[----:B------:R1:W-:Y:S01]  /*1406b0*/  STL [R1+0x1c0c], R36 ;  /* 0x001c0c2401007387 */ /* 0x0003e20000100800 */
[----:B----4-:R-:W-:-:S03]  /*1406c0*/  IMAD.X R37, R201, 0x1, R3, P2 ;  /* 0x00000001c9257824 */ /* 0x010fc600010e0603 */
[----:B------:R-:W-:Y:S01]  /*1406d0*/  STL [R1+0x1c14], R38 ;  /* 0x001c142601007387 */ /* 0x000fe20000100800 */
[----:B-1----:R-:W-:-:S03]  /*1406e0*/  IMAD.X R36, R189, 0x1, R3, P3 ;  /* 0x00000001bd247824 */ /* 0x002fc600018e0603 */
[----:B------:R-:W4:Y:S04]  /*1406f0*/  LDL.LU.64 R168, [R1+0x49a0] ;  /* 0x0049a00001a87983 */ /* 0x000f280000300a00 */
[----:B------:R-:W-:Y:S04]  /*140700*/  STL [R1+0x1c1c], R37 ;  /* 0x001c1c2501007387 */ /* 0x000fe80000100800 */
[----:B------:R-:W4:Y:S04]  /*140710*/  LDL.LU.64 R206, [R1+0x4998] ;  /* 0x0049980001ce7983 */ /* 0x000f280000300a00 */
[----:B------:R1:W-:Y:S02]  /*140720*/  STL [R1+0x1c24], R36 ;  /* 0x001c242401007387 */ /* 0x0003e40000100800 */
[----:B-1----:R-:W-:Y:S01]  /*140730*/  HMMA.1688.F32.TF32 R36, R104, R164, R40 ;  /* 0x000000a46824723c */ /* 0x002fe20000081028 */
[----:B--2---:R-:W-:-:S02]  /*140740*/  IADD3 R40, P0, PT, R184, R211, RZ ;  /* 0x000000d3b8287210 */ /* 0x004fc40007f1e0ff */
[----:B---3--:R-:W-:-:S03]  /*140750*/  IADD3 R41, P1, PT, R180, R211, RZ ;  /* 0x000000d3b4297210 */ /* 0x008fc60007f3e0ff */
[----:B------:R1:W-:Y:S04]  /*140760*/  STL [R1+0x26c4], R40 ;  /* 0x0026c42801007387 */ /* 0x0003e80000100800 */
[----:B------:R2:W-:Y:S01]  /*140770*/  STL [R1+0x26cc], R41 ;  /* 0x0026cc2901007387 */ /* 0x0005e20000100800 */
[-C--:B------:R-:W-:Y:S02]  /*140780*/  IADD3 R42, P2, PT, R176, R211.reuse, RZ ;  /* 0x000000d3b02a7210 */ /* 0x080fe40007f5e0ff */
[----:B-1----:R-:W-:-:S03]  /*140790*/  IADD3 R40, P3, PT, R172, R211, RZ ;  /* 0x000000d3ac287210 */ /* 0x002fc60007f7e0ff */
[----:B------:R-:W-:Y:S01]  /*1407a0*/  STL [R1+0x26d4], R42 ;  /* 0x0026d42a01007387 */ /* 0x000fe20000100800 */
[----:B--2---:R-:W-:-:S03]  /*1407b0*/  IMAD.X R41, R185, 0x1, R3, P0 ;  /* 0x00000001b9297824 */ /* 0x004fc600000e0603 */
[----:B------:R-:W2:Y:S04]  /*1407c0*/  LDL.LU.64 R204, [R1+0x4990] ;  /* 0x0049900001cc7983 */ /* 0x000ea80000300a00 */
[----:B------:R1:W-:Y:S04]  /*1407d0*/  STL [R1+0x26dc], R40 ;  /* 0x0026dc2801007387 */ /* 0x0003e80000100800 */
[----:B------:R3:W-:Y:S04]  /*1407e0*/  STL [R1+0x26c0], R41 ;  /* 0x0026c02901007387 */ /* 0x0007e80000100800 */
[----:B------:R-:W2:Y:S01]  /*1407f0*/  LDL.LU.64 R202, [R1+0x4988] ;  /* 0x0049880001ca7983 */ /* 0x000ea20000300a00 */
[----:B-1----:R-:W-:Y:S01]  /*140800*/  IADD3.X R40, PT, PT, R181, R3, RZ, P1, !PT ;  /* 0x00000003b5287210 */ /* 0x002fe20000ffe4ff */
[----:B---3--:R-:W-:-:S04]  /*140810*/  IMAD.X R41, R177, 0x1, R3, P2 ;  /* 0x00000001b1297824 */ /* 0x008fc800010e0603 */
[----:B------:R1:W-:Y:S04]  /*140820*/  STL [R1+0x26c8], R40 ;  /* 0x0026c82801007387 */ /* 0x0003e80000100800 */
[----:B------:R-:W3:Y:S01]  /*140830*/  LDL.LU.64 R200, [R1+0x4140] ;  /* 0x0041400001c87983 */ /* 0x000ee20000300a00 */
[----:B-1----:R-:W-:-:S03]  /*140840*/  IMAD.X R40, R173, 0x1, R3, P3 ;  /* 0x00000001ad287824 */ /* 0x002fc600018e0603 */
[----:B------:R-:W-:Y:S04]  /*140850*/  STL [R1+0x26d0], R41 ;  /* 0x0026d02901007387 */ /* 0x000fe80000100800 */
[----:B------:R-:W3:Y:S04]  /*140860*/  LDL.LU.64 R180, [R1+0x4138] ;  /* 0x0041380001b47983 */ /* 0x000ee80000300a00 */
[----:B------:R1:W-:Y:S04]  /*140870*/  STL [R1+0x26d8], R40 ;  /* 0x0026d82801007387 */ /* 0x0003e80000100800 */
[----:B------:R-:W3:Y:S04]  /*140880*/  LDL.LU.64 R176, [R1+0x4130] ;  /* 0x0041300001b07983 */ /* 0x000ee80000300a00 */
[----:B------:R-:W3:Y:S01]  /*140890*/  LDL.LU.64 R172, [R1+0x4128] ;  /* 0x0041280001ac7983 */ /* 0x000ee20000300a00 */
[----:B----4-:R-:W-:-:S02]  /*1408a0*/  IADD3 R210, P0, PT, R168, R211, RZ ;  /* 0x000000d3a8d27210 */ /* 0x010fc40007f1e0ff */
[----:B------:R-:W-:Y:S01]  /*1408b0*/  IADD3 R220, P1, PT, R206, R211, RZ ;  /* 0x000000d3cedc7210 */ /* 0x000fe20007f3e0ff */
[----:B------:R-:W4:Y:S04]  /*1408c0*/  LDL.LU.64 R188, [R1+0x3f80] ;  /* 0x003f800001bc7983 */ /* 0x000f280000300a00 */
[----:B------:R-:W4:Y:S01]  /*1408d0*/  LDL.LU.64 R184, [R1+0x3f78] ;  /* 0x003f780001b87983 */ /* 0x000f220000300a00 */
[----:B------:R-:W-:-:S03]  /*1408e0*/  IMAD.X R209, R169, 0x1, R3, P0 ;  /* 0x00000001a9d17824 */ /* 0x000fc600000e0603 */
[----:B------:R-:W-:Y:S01]  /*1408f0*/  STL [R1+0x896c], R210 ;  /* 0x00896cd201007387 */ /* 0x000fe20000100800 */
[----:B------:R-:W-:-:S03]  /*140900*/  IMAD.X R219, R207, 0x1, R3, P1 ;  /* 0x00000001cfdb7824 */ /* 0x000fc600008e0603 */
[----:B------:R-:W-:Y:S01]  /*140910*/  STL [R1+0x8970], R220 ;  /* 0x008970dc01007387 */ /* 0x000fe20000100800 */
[C---:B-1----:R-:W-:Y:S08]  /*140920*/  HMMA.1688.F32.TF32 R40, R104.reuse, R160, R44 ;  /* 0x000000a06828723c */ /* 0x042ff0000008102c */
[----:B------:R-:W-:Y:S01]  /*140930*/  HMMA.1688.F32.TF32 R44, R104, R156, R48 ;  /* 0x0000009c682c723c */ /* 0x000fe20000081030 */
[----:B--2---:R-:W-:-:S05]  /*140940*/  IADD3 R222, P2, PT, R204, R211, RZ ;  /* 0x000000d3ccde7210 */ /* 0x004fca0007f5e0ff */
[----:B------:R-:W-:Y:S01]  /*140950*/  STL [R1+0x8974], R222 ;  /* 0x008974de01007387 */ /* 0x000fe20000100800 */
[----:B------:R-:W-:Y:S02]  /*140960*/  IADD3 R224, P3, PT, R202, R211, RZ ;  /* 0x000000d3cae07210 */ /* 0x000fe40007f7e0ff */
[----:B------:R-:W-:-:S03]  /*140970*/  IADD3.X R221, PT, PT, R205, R3, RZ, P2, !PT ;  /* 0x00000003cddd7210 */ /* 0x000fc600017fe4ff */
[----:B------:R-:W-:Y:S01]  /*140980*/  STL [R1+0x8978], R224 ;  /* 0x008978e001007387 */ /* 0x000fe20000100800 */
[----:B------:R-:W-:-:S03]  /*140990*/  IMAD.X R223, R203, 0x1, R3, P3 ;  /* 0x00000001cbdf7824 */ /* 0x000fc600018e0603 */
[----:B------:R-:W2:Y:S01]  /*1409a0*/  LDL.LU.64 R168, [R1+0x3f70] ;  /* 0x003f700001a87983 */ /* 0x000ea20000300a00 */
[----:B---3--:R-:W-:-:S03]  /*1409b0*/  IADD3 R49, P0, PT, R200, R211, RZ ;  /* 0x000000d3c8317210 */ /* 0x008fc60007f1e0ff */
[----:B------:R-:W3:Y:S04]  /*1409c0*/  LDL.LU.64 R164, [R1+0x3f68] ;  /* 0x003f680001a47983 */ /* 0x000ee80000300a00 */
[----:B------:R-:W-:Y:S04]  /*1409d0*/  STL [R1+0x897c], R209 ;  /* 0x00897cd101007387 */ /* 0x000fe80000100800 */
[----:B------:R-:W-:Y:S01]  /*1409e0*/  STL [R1+0x8980], R219 ;  /* 0x008980db01007387 */ /* 0x000fe20000100800 */
[----:B------:R-:W-:-:S03]  /*1409f0*/  IADD3 R48, P1, PT, R180, R211, RZ ;  /* 0x000000d3b4307210 */ /* 0x000fc60007f3e0ff */
[----:B------:R-:W-:Y:S04]  /*140a00*/  STL [R1+0x89bc], R223 ;  /* 0x0089bcdf01007387 */ /* 0x000fe80000100800 */
[----:B------:R-:W-:Y:S01]  /*140a10*/  STL [R1+0x89b8], R221 ;  /* 0x0089b8dd01007387 */ /* 0x000fe20000100800 */
[----:B------:R-:W-:-:S03]  /*140a20*/  IADD3 R50, P2, PT, R176, R211, RZ ;  /* 0x000000d3b0327210 */ /* 0x000fc60007f5e0ff */
        /* <DEDUP_REMOVED lines=18> */
[----:B------:R-:W-:-:S02]  /*140b50*/  IADD3 R53, P0, PT, R188, R211, RZ ;  /* 0x000000d3bc357210 */ /* 0x000fc40007f1e0ff */
[----:B------:R-:W-:-:S03]  /*140b60*/  IADD3 R52, P1, PT, R184, R211, RZ ;  /* 0x000000d3b8347210 */ /* 0x000fc60007f3e0ff */
[----:B------:R-:W-:Y:S04]  /*140b70*/  STL [R1+0x430], R53 ;  /* 0x0004303501007387 */ /* 0x000fe80000100800 */
[----:B------:R1:W-:Y:S02]  /*140b80*/  STL [R1+0x438], R52 ;  /* 0x0004383401007387 */ /* 0x0003e40000100800 */
[----:B-1----:R-:W-:Y:S01]  /*140b90*/  IMAD.X R52, R189, 0x1, R3, P0 ;  /* 0x00000001bd347824 */ /* 0x002fe200000e0603 */
[-C--:B--2---:R-:W-:Y:S02]  /*140ba0*/  IADD3 R54, P2, PT, R168, R211.reuse, RZ ;  /* 0x000000d3a8367210 */ /* 0x084fe40007f5e0ff */
[----:B---3--:R-:W-:-:S03]  /*140bb0*/  IADD3 R53, P3, PT, R164, R211, RZ ;  /* 0x000000d3a4357210 */ /* 0x008fc60007f7e0ff */
[----:B------:R1:W-:Y:S04]  /*140bc0*/  STL [R1+0x440], R54 ;  /* 0x0004403601007387 */ /* 0x0003e80000100800 */
[----:B------:R2:W-:Y:S01]  /*140bd0*/  STL [R1+0x448], R53 ;  /* 0x0004483501007387 */ /* 0x0005e20000100800 */
[----:B-1----:R-:W-:-:S03]  /*140be0*/  IMAD.X R54, R185, 0x1, R3, P1 ;  /* 0x00000001b9367824 */ /* 0x002fc600008e0603 */
[----:B------:R1:W-:Y:S01]  /*140bf0*/  STL [R1+0x42c], R52 ;  /* 0x00042c3401007387 */ /* 0x0003e20000100800 */
[----:B--2---:R-:W-:-:S03]  /*140c00*/  IMAD.X R53, R169, 0x1, R3, P2 ;  /* 0x00000001a9357824 */ /* 0x004fc600010e0603 */
        /* <DEDUP_REMOVED lines=9> */
[----:B----4-:R-:W-:-:S05]  /*140ca0*/  IADD3 R57, P0, PT, R180, R211, RZ ;  /* 0x000000d3b4397210 */ /* 0x010fca0007f1e0ff */
[----:B------:R1:W-:Y:S01]  /*140cb0*/  STL [R1+0x12cc], R57 ;  /* 0x0012cc3901007387 */ /* 0x0003e20000100800 */
[----:B------:R-:W-:-:S05]  /*140cc0*/  IADD3 R56, P1, PT, R176, R211, RZ ;  /* 0x000000d3b0387210 */ /* 0x000fca0007f3e0ff */
[----:B------:R4:W-:Y:S01]  /*140cd0*/  STL [R1+0x12dc], R56 ;  /* 0x0012dc3801007387 */ /* 0x0009e20000100800 */
[-C--:B------:R-:W-:Y:S02]  /*140ce0*/  IADD3 R58, P2, PT, R172, R211.reuse, RZ ;  /* 0x000000d3ac3a7210 */ /* 0x080fe40007f5e0ff */
[----:B-1----:R-:W-:-:S03]  /*140cf0*/  IADD3 R57, P3, PT, R160, R211, RZ ;  /* 0x000000d3a0397210 */ /* 0x002fc60007f7e0ff */
[----:B------:R1:W-:Y:S01]  /*140d00*/  STL [R1+0x12ec], R58 ;  /* 0x0012ec3a01007387 */ /* 0x0003e20000100800 */
[----:B----4-:R-:W-:-:S03]  /*140d10*/  IADD3.X R56, PT, PT, R181, R3, RZ, P0, !PT ;  /* 0x00000003b5387210 */ /* 0x010fc600007fe4ff */
[----:B------:R4:W-:Y:S01]  /*140d20*/  STL [R1+0x12fc], R57 ;  /* 0x0012fc3901007387 */ /* 0x0009e20000100800 */
[----:B-1----:R-:W-:-:S03]  /*140d30*/  IMAD.X R58, R177, 0x1, R3, P1 ;  /* 0x00000001b13a7824 */ /* 0x002fc600008e0603 */
[----:B------:R1:W-:Y:S01]  /*140d40*/  STL [R1+0x12c8], R56 ;  /* 0x0012c83801007387 */ /* 0x0003e20000100800 */
[----:B----4-:R-:W-:-:S03]  /*140d50*/  IMAD.X R57, R173, 0x1, R3, P2 ;  /* 0x00000001ad397824 */ /* 0x010fc600010e0603 */
[----:B------:R-:W-:Y:S04]  /*140d60*/  STL [R1+0x12d8], R58 ;  /* 0x0012d83a01007387 */ /* 0x000fe80000100800 */
[----:B------:R-:W4:Y:S01]  /*140d70*/  LDL.LU.64 R176, [R1+0x3a88] ;  /* 0x003a880001b07983 */ /* 0x000f220000300a00 */
[----:B-1----:R-:W-:-:S03]  /*140d80*/  IMAD.X R56, R161, 0x1, R3, P3 ;  /* 0x00000001a1387824 */ /* 0x002fc600018e0603 */
        /* <DEDUP_REMOVED lines=8> */
[----:B---3--:R-:W-:-:S05]  /*140e10*/  IADD3 R61, P1, PT, R164, R211, RZ ;  /* 0x000000d3a43d7210 */ /* 0x008fca0007f3e0ff */
[----:B------:R2:W-:Y:S01]  /*140e20*/  STL [R1+0x1654], R61 ;  /* 0x0016543d01007387 */ /* 0x0005e20000100800 */
[-C--:B------:R-:W-:Y:S02]  /*140e30*/  IADD3 R60, P2, PT, R156, R211.reuse, RZ ;  /* 0x000000d39c3c7210 */ /* 0x080fe40007f5e0ff */
[----:B-1----:R-:W-:-:S03]  /*140e40*/  IADD3 R62, P3, PT, R152, R211, RZ ;  /* 0x000000d3983e7210 */ /* 0x002fc60007f7e0ff */
[----:B------:R1:W-:Y:S01]  /*140e50*/  STL [R1+0x1664], R60 ;  /* 0x0016643c01007387 */ /* 0x0003e20000100800 */
[----:B--2---:R-:W-:-:S03]  /*140e60*/  IMAD.X R61, R169, 0x1, R3, P0 ;  /* 0x00000001a93d7824 */ /* 0x004fc600000e0603 */
[----:B------:R-:W-:Y:S04]  /*140e70*/  STL [R1+0x1674], R62 ;  /* 0x0016743e01007387 */ /* 0x000fe80000100800 */
[----:B------:R-:W2:Y:S01]  /*140e80*/  LDL.LU R240, [R1+0x16f0] ;  /* 0x0016f00001f07983 */ /* 0x000ea20000300800 */
[----:B-1----:R-:W-:-:S03]  /*140e90*/  IADD3.X R60, PT, PT, R165, R3, RZ, P1, !PT ;  /* 0x00000003a53c7210 */ /* 0x002fc60000ffe4ff */
[----:B------:R1:W-:Y:S04]  /*140ea0*/  STL [R1+0x1640], R61 ;  /* 0x0016403d01007387 */ /* 0x0003e80000100800 */
[----:B------:R3:W-:Y:S04]  /*140eb0*/  STL [R1+0x1650], R60 ;  /* 0x0016503c01007387 */ /* 0x0007e80000100800 */
[----:B------:R-:W2:Y:S01]  /*140ec0*/  LDL.LU R241, [R1+0x16f4] ;  /* 0x0016f40001f17983 */ /* 0x000ea20000300800 */
[----:B-1----:R-:W-:-:S03]  /*140ed0*/  IMAD.X R61, R157, 0x1, R3, P2 ;  /* 0x000000019d3d7824 */ /* 0x002fc600010e0603 */
[----:B------:R-:W2:Y:S01]  /*140ee0*/  LDL.LU.64 R168, [R1+0x49c0] ;  /* 0x0049c00001a87983 */ /* 0x000ea20000300a00 */
[----:B---3--:R-:W-:-:S03]  /*140ef0*/  IMAD.X R60, R153, 0x1, R3, P3 ;  /* 0x00000001993c7824 */ /* 0x008fc600018e0603 */
        /* <DEDUP_REMOVED lines=13> */
[----:B----4-:R-:W-:-:S03]  /*140fd0*/  IMAD.X R64, R177, 0x1, R3, P0 ;  /* 0x00000001b1407824 */ /* 0x010fc600000e0603 */
[----:B------:R4:W-:Y:S01]  /*140fe0*/  STL [R1+0x268c], R65 ;  /* 0x00268c4101007387 */ /* 0x0009e20000100800 */
[----:B-1----:R-:W-:-:S03]  /*140ff0*/  IMAD.X R66, R173, 0x1, R3, P1 ;  /* 0x00000001ad427824 */ /* 0x002fc600008e0603 */
[----:B------:R1:W-:Y:S01]  /*141000*/  STL [R1+0x2670], R64 ;  /* 0x0026704001007387 */ /* 0x0003e20000100800 */
[----:B----4-:R-:W-:-:S03]  /*141010*/  IADD3.X R65, PT, PT, R161, R3, RZ, P2, !PT ;  /* 0x00000003a1417210 */ /* 0x010fc600017fe4ff */
[----:B------:R-:W-:Y:S01]  /*141020*/  STL [R1+0x2678], R66 ;  /* 0x0026784201007387 */ /* 0x000fe20000100800 */
[----:B-1----:R-:W-:-:S03]  /*141030*/  IMAD.X R64, R149, 0x1, R3, P3 ;  /* 0x0000000195407824 */ /* 0x002fc600018e0603 */
[----:B------:R-:W4:Y:S04]  /*141040*/  LDL.LU.64 R148, [R1+0x4160] ;  /* 0x0041600001947983 */ /* 0x000f280000300a00 */
[----:B------:R-:W-:Y:S04]  /*141050*/  STL [R1+0x2680], R65 ;  /* 0x0026804101007387 */ /* 0x000fe80000100800 */
[----:B------:R-:W4:Y:S04]  /*141060*/  LDL.LU.64 R144, [R1+0x4158] ;  /* 0x0041580001907983 */ /* 0x000f280000300a00 */
[----:B------:R1:W-:Y:S04]  /*141070*/  STL [R1+0x2688], R64 ;  /* 0x0026884001007387 */ /* 0x0003e80000100800 */
[----:B------:R-:W4:Y:S04]  /*141080*/  LDL.LU.64 R160, [R1+0x4150] ;  /* 0x0041500001a07983 */ /* 0x000f280000300a00 */
[----:B------:R-:W4:Y:S01]  /*141090*/  LDL.LU.64 R140, [R1+0x4148] ;  /* 0x00414800018c7983 */ /* 0x000f220000300a00 */
[----:B-1----:R-:W-:Y:S01]  /*1410a0*/  HMMA.1688.F32.TF32 R64, R104, R132, R68 ;  /* 0x000000846840723c */ /* 0x002fe20000081044 */
[----:B--2---:R-:W-:-:S02]  /*1410b0*/  IADD3 R201, P0, PT, R168, R211, RZ ;  /* 0x000000d3a8c97210 */ /* 0x004fc40007f1e0ff */
[----:B---3--:R-:W-:-:S03]  /*1410c0*/  IADD3 R203, P1, PT, R164, R211, RZ ;  /* 0x000000d3a4cb7210 */ /* 0x008fc60007f3e0ff */
[--C-:B------:R-:W-:Y:S02]  /*1410d0*/  IMAD.X R200, R169, 0x1, R3.reuse, P0 ;  /* 0x00000001a9c87824 */ /* 0x100fe400000e0603 */
[--C-:B------:R-:W-:Y:S01]  /*1410e0*/  IMAD.X R202, R165, 0x1, R3.reuse, P1 ;  /* 0x00000001a5ca7824 */ /* 0x100fe200008e0603 */
[-C--:B------:R-:W-:Y:S02]  /*1410f0*/  IADD3 R205, P2, PT, R156, R211.reuse, RZ ;  /* 0x000000d39ccd7210 */ /* 0x080fe40007f5e0ff */
[----:B------:R-:W-:Y:S02]  /*141100*/  IADD3 R207, P3, PT, R152, R211, RZ ;  /* 0x000000d398cf7210 */ /* 0x000fe40007f7e0ff */
[----:B------:R-:W-:Y:S01]  /*141110*/  STL.64 [R1+0x8990], R202 ;  /* 0x008990ca01007387 */ /* 0x000fe20000100a00 */
[----:B------:R-:W-:Y:S01]  /*141120*/  IMAD.X R204, R157, 0x1, R3, P2 ;  /* 0x000000019dcc7824 */ /* 0x000fe200010e0603 */
[----:B------:R-:W-:Y:S02]  /*141130*/  IADD3.X R206, PT, PT, R153, R3, RZ, P3, !PT ;  /* 0x0000000399ce7210 */ /* 0x000fe40001ffe4ff */
[----:B------:R1:W-:Y:S01]  /*141140*/  STL.64 [R1+0x8988], R200 ;  /* 0x008988c801007387 */ /* 0x0003e20000100a00 */
[----:B------:R-:W-:Y:S03]  /*141150*/  HMMA.1688.F32.TF32 R68, R104, R240, R72 ;  /* 0x000000f06844723c */ /* 0x000fe60000081048 */
[----:B-1----:R-:W2:Y:S04]  /*141160*/  LDL.LU R200, [R1+0x1700] ;  /* 0x0017000001c87983 */ /* 0x002ea80000300800 */
[----:B------:R-:W2:Y:S04]  /*141170*/  LDL.LU R201, [R1+0x1704] ;  /* 0x0017040001c97983 */ /* 0x000ea80000300800 */
[----:B------:R-:W-:Y:S04]  /*141180*/  STL.64 [R1+0x89a0], R206 ;  /* 0x0089a0ce01007387 */ /* 0x000fe80000100a00 */
[----:B------:R-:W-:Y:S04]  /*141190*/  STL.64 [R1+0x8998], R204 ;  /* 0x008998cc01007387 */ /* 0x000fe80000100a00 */
[----:B------:R-:W3:Y:S01]  /*1411a0*/  LDL.LU R224, [R1+0x1710] ;  /* 0x0017100001e07983 */ /* 0x000ee20000300800 */
[----:B----4-:R-:W-:-:S05]  /*1411b0*/  IADD3 R72, P0, PT, R148, R211, RZ ;  /* 0x000000d394487210 */ /* 0x010fca0007f1e0ff */
[----:B------:R1:W-:Y:S01]  /*1411c0*/  STL [R1+0x1c8], R72 ;  /* 0x0001c84801007387 */ /* 0x0003e20000100800 */
[----:B------:R-:W-:-:S03]  /*1411d0*/  IADD3 R73, P1, PT, R144, R211, RZ ;  /* 0x000000d390497210 */ /* 0x000fc60007f3e0ff */
[----:B------:R-:W3:Y:S04]  /*1411e0*/  LDL.LU R225, [R1+0x1714] ;  /* 0x0017140001e17983 */ /* 0x000ee80000300800 */
[----:B------:R4:W-:Y:S01]  /*1411f0*/  STL [R1+0x1d0], R73 ;  /* 0x0001d04901007387 */ /* 0x0009e20000100800 */
[-C--:B------:R-:W-:Y:S02]  /*141200*/  IADD3 R74, P2, PT, R160, R211.reuse, RZ ;  /* 0x000000d3a04a7210 */ /* 0x080fe40007f5e0ff */
[----:B-1----:R-:W-:-:S03]  /*141210*/  IADD3 R72, P3, PT, R140, R211, RZ ;  /* 0x000000d38c487210 */ /* 0x002fc60007f7e0ff */
[----:B------:R-:W-:Y:S01]  /*141220*/  STL [R1+0x1d8], R74 ;  /* 0x0001d84a01007387 */ /* 0x000fe20000100800 */
[----:B----4-:R-:W-:-:S03]  /*141230*/  IMAD.X R73, R149, 0x1, R3, P0 ;  /* 0x0000000195497824 */ /* 0x010fc600000e0603 */
[----:B------:R-:W4:Y:S04]  /*141240*/  LDL.LU.64 R156, [R1+0x3fe8] ;  /* 0x003fe800019c7983 */ /* 0x000f280000300a00 */
[----:B------:R1:W-:Y:S04]  /*141250*/  STL [R1+0x1e0], R72 ;  /* 0x0001e04801007387 */ /* 0x0003e80000100800 */
[----:B------:R1:W-:Y:S04]  /*141260*/  STL [R1+0x1c4], R73 ;  /* 0x0001c44901007387 */ /* 0x0003e80000100800 */
[----:B------:R-:W3:Y:S01]  /*141270*/  LDL.LU.64 R152, [R1+0x3fe0] ;  /* 0x003fe00001987983 */ /* 0x000ee20000300a00 */
[----:B-1----:R-:W-:-:S03]  /*141280*/  IMAD.X R72, R145, 0x1, R3, P1 ;  /* 0x0000000191487824 */ /* 0x002fc600008e0603 */
[----:B------:R-:W3:Y:S04]  /*141290*/  LDL.LU.64 R148, [R1+0x3fd8] ;  /* 0x003fd80001947983 */ /* 0x000ee80000300a00 */
[----:B------:R1:W-:Y:S04]  /*1412a0*/  STL [R1+0x1cc], R72 ;  /* 0x0001cc4801007387 */ /* 0x0003e80000100800 */
[----:B------:R-:W3:Y:S01]  /*1412b0*/  LDL.LU.64 R144, [R1+0x3fd0] ;  /* 0x003fd00001907983 */ /* 0x000ee20000300a00 */
[----:B------:R-:W-:-:S03]  /*1412c0*/  IMAD.X R73, R161, 0x1, R3, P2 ;  /* 0x00000001a1497824 */ /* 0x000fc600010e0603 */
[----:B------:R-:W3:Y:S01]  /*1412d0*/  LDL.LU R240, [R1+0x1720] ;  /* 0x0017200001f07983 */ /* 0x000ee20000300800 */
[----:B-1----:R-:W-:-:S03]  /*1412e0*/  IMAD.X R72, R141, 0x1, R3, P3 ;  /* 0x000000018d487824 */ /* 0x002fc600018e0603 */
[----:B------:R-:W3:Y:S04]  /*1412f0*/  LDL.LU R241, [R1+0x1724] ;  /* 0x0017240001f17983 */ /* 0x000ee80000300800 */
[----:B------:R-:W3:Y:S04]  /*141300*/  LDL.LU.64 R164, [R1+0x3e28] ;  /* 0x003e280001a47983 */ /* 0x000ee80000300a00 */
[----:B------:R-:W-:Y:S04]  /*141310*/  STL [R1+0x1d4], R73 ;  /* 0x0001d44901007387 */ /* 0x000fe80000100800 */
[----:B------:R-:W3:Y:S04]  /*141320*/  LDL.LU.64 R160, [R1+0x3e20] ;  /* 0x003e200001a07983 */ /* 0x000ee80000300a00 */
[----:B------:R2:W-:Y:S04]  /*141330*/  STL [R1+0x1dc], R72 ;  /* 0x0001dc4801007387 */ /* 0x0005e80000100800 */
[----:B------:R-:W3:Y:S04]  /*141340*/  LDL.LU.64 R140, [R1+0x3e18] ;  /* 0x003e1800018c7983 */ /* 0x000ee80000300a00 */
[----:B------:R-:W3:Y:S04]  /*141350*/  LDL.LU.64 R132, [R1+0x3e10] ;  /* 0x003e100001847983 */ /* 0x000ee80000300a00 */
[----:B------:R-:W3:Y:S04]  /*141360*/  LDL.LU R220, [R1+0x1730] ;  /* 0x0017300001dc7983 */ /* 0x000ee80000300800 */
[----:B------:R-:W3:Y:S01]  /*141370*/  LDL.LU R221, [R1+0x1734] ;  /* 0x0017340001dd7983 */ /* 0x000ee20000300800 */
[----:B--2---:R-:W-:Y:S01]  /*141380*/  HMMA.1688.F32.TF32 R72, R104, R200, R76 ;  /* 0x000000c86848723c */ /* 0x004fe2000008104c */
[----:B----4-:R-:W-:-:S05]  /*141390*/  IADD3 R77, P0, PT, R156, R211, RZ ;  /* 0x000000d39c4d7210 */ /* 0x010fca0007f1e0ff */
[----:B------:R1:W-:Y:S01]  /*1413a0*/  STL [R1+0x340], R77 ;  /* 0x0003404d01007387 */ /* 0x0003e20000100800 */
[-C--:B---3--:R-:W-:Y:S02]  /*1413b0*/  IADD3 R76, P1, PT, R152, R211.reuse, RZ ;  /* 0x000000d3984c7210 */ /* 0x088fe40007f3e0ff */
[----:B------:R-:W-:-:S03]  /*1413c0*/  IADD3 R78, P2, PT, R148, R211, RZ ;  /* 0x000000d3944e7210 */ /* 0x000fc60007f5e0ff */
[----:B------:R2:W-:Y:S04]  /*1413d0*/  STL [R1+0x348], R76 ;  /* 0x0003484c01007387 */ /* 0x0005e80000100800 */
[----:B------:R3:W-:Y:S01]  /*1413e0*/  STL [R1+0x350], R78 ;  /* 0x0003504e01007387 */ /* 0x0007e20000100800 */
[----:B-1----:R-:W-:Y:S01]  /*1413f0*/  IADD3 R77, P3, PT, R144, R211, RZ ;  /* 0x000000d3904d7210 */ /* 0x002fe20007f7e0ff */
[----:B--2---:R-:W-:-:S04]  /*141400*/  IMAD.X R76, R157, 0x1, R3, P0 ;  /* 0x000000019d4c7824 */ /* 0x004fc800000e0603 */
[----:B------:R1:W-:Y:S01]  /*141410*/  STL [R1+0x358], R77 ;  /* 0x0003584d01007387 */ /* 0x0003e20000100800 */
[----:B---3--:R-:W-:-:S03]  /*141420*/  IMAD.X R78, R153, 0x1, R3, P1 ;  /* 0x00000001994e7824 */ /* 0x008fc600008e0603 */
[----:B------:R2:W-:Y:S01]  /*141430*/  STL [R1+0x33c], R76 ;  /* 0x00033c4c01007387 */ /* 0x0005e20000100800 */
[----:B-1----:R-:W-:-:S03]  /*141440*/  IMAD.X R77, R149, 0x1, R3, P2 ;  /* 0x00000001954d7824 */ /* 0x002fc600010e0603 */
[----:B------:R-:W-:Y:S01]  /*141450*/  STL [R1+0x344], R78 ;  /* 0x0003444e01007387 */ /* 0x000fe20000100800 */
[----:B--2---:R-:W-:-:S03]  /*141460*/  IADD3.X R76, PT, PT, R145, R3, RZ, P3, !PT ;  /* 0x00000003914c7210 */ /* 0x004fc60001ffe4ff */
[----:B------:R-:W2:Y:S04]  /*141470*/  LDL.LU.64 R156, [R1+0x3c88] ;  /* 0x003c8800019c7983 */ /* 0x000ea80000300a00 */
[----:B------:R-:W-:Y:S04]  /*141480*/  STL [R1+0x34c], R77 ;  /* 0x00034c4d01007387 */ /* 0x000fe80000100800 */
[----:B------:R-:W3:Y:S04]  /*141490*/  LDL.LU.64 R152, [R1+0x3c80] ;  /* 0x003c800001987983 */ /* 0x000ee80000300a00 */
[----:B------:R1:W-:Y:S04]  /*1414a0*/  STL [R1+0x354], R76 ;  /* 0x0003544c01007387 */ /* 0x0003e80000100800 */
[----:B------:R-:W4:Y:S04]  /*1414b0*/  LDL.LU.64 R148, [R1+0x3c78] ;  /* 0x003c780001947983 */ /* 0x000f280000300a00 */
[----:B------:R-:W4:Y:S01]  /*1414c0*/  LDL.LU.64 R144, [R1+0x3c70] ;  /* 0x003c700001907983 */ /* 0x000f220000300a00 */
[----:B-1----:R-:W-:Y:S01]  /*1414d0*/  HMMA.1688.F32.TF32 R76, R104, R224, R100 ;  /* 0x000000e0684c723c */ /* 0x002fe20000081064 */
[----:B------:R-:W-:-:S02]  /*1414e0*/  IADD3 R101, P0, PT, R164, R211, RZ ;  /* 0x000000d3a4657210 */ /* 0x000fc40007f1e0ff */
[----:B------:R-:W-:Y:S01]  /*1414f0*/  LDS R103, [R199+UR10+0x1f380] ;  /* 0x01f3800ac7677984 */ /* 0x000fe20008000800 */
[-C--:B------:R-:W-:Y:S02]  /*141500*/  IADD3 R100, P1, PT, R160, R211.reuse, RZ ;  /* 0x000000d3a0647210 */ /* 0x080fe40007f3e0ff */
[-C--:B------:R-:W-:Y:S02]  /*141510*/  IADD3 R102, P2, PT, R140, R211.reuse, RZ ;  /* 0x000000d38c667210 */ /* 0x080fe40007f5e0ff */
[----:B------:R-:W-:Y:S01]  /*141520*/  HMMA.1688.F32.TF32 R80, R104, R240, R80 ;  /* 0x000000f06850723c */ /* 0x000fe20000081050 */
[----:B------:R1:W-:Y:S04]  /*141530*/  STL [R1+0x11cc], R101 ;  /* 0x0011cc6501007387 */ /* 0x0003e80000100800 */
[----:B------:R1:W-:Y:S02]  /*141540*/  STL [R1+0x11dc], R100 ;  /* 0x0011dc6401007387 */ /* 0x0003e40000100800 */
[----:B-1----:R-:W-:-:S02]  /*141550*/  IADD3 R101, P3, PT, R132, R211, RZ ;  /* 0x000000d384657210 */ /* 0x002fc40007f7e0ff */
[----:B------:R1:W-:Y:S01]  /*141560*/  STL [R1+0x11ec], R102 ;  /* 0x0011ec6601007387 */ /* 0x0003e20000100800 */
[----:B------:R-:W-:-:S03]  /*141570*/  IMAD.X R100, R165, 0x1, R3, P0 ;  /* 0x00000001a5647824 */ /* 0x000fc600000e0603 */
[----:B------:R1:W-:Y:S02]  /*141580*/  STL [R1+0x11fc], R101 ;  /* 0x0011fc6501007387 */ /* 0x0003e40000100800 */
[--C-:B-1----:R-:W-:Y:S02]  /*141590*/  IMAD.X R102, R161, 0x1, R3.reuse, P1 ;  /* 0x00000001a1667824 */ /* 0x102fe400008e0603 */
[----:B------:R1:W-:Y:S01]  /*1415a0*/  STL [R1+0x11c8], R100 ;  /* 0x0011c86401007387 */ /* 0x0003e20000100800 */
[----:B------:R-:W-:-:S03]  /*1415b0*/  IMAD.X R101, R141, 0x1, R3, P2 ;  /* 0x000000018d657824 */ /* 0x000fc600010e0603 */
[----:B------:R-:W-:Y:S04]  /*1415c0*/  STL [R1+0x11d8], R102 ;  /* 0x0011d86601007387 */ /* 0x000fe80000100800 */
[----:B------:R-:W4:Y:S01]  /*1415d0*/  LDL.LU.64 R140, [R1+0x3b20] ;  /* 0x003b2000018c7983 */ /* 0x000f220000300a00 */
[----:B-1----:R-:W-:-:S03]  /*1415e0*/  IMAD.X R100, R133, 0x1, R3, P3 ;  /* 0x0000000185647824 */ /* 0x002fc600018e0603 */
[----:B------:R-:W-:Y:S04]  /*1415f0*/  STL [R1+0x11e8], R101 ;  /* 0x0011e86501007387 */ /* 0x000fe80000100800 */
[----:B------:R-:W4:Y:S04]  /*141600*/  LDL.LU.64 R132, [R1+0x3b18] ;  /* 0x003b180001847983 */ /* 0x000f280000300a00 */
[----:B------:R-:W-:Y:S04]  /*141610*/  STL [R1+0x11f8], R100 ;  /* 0x0011f86401007387 */ /* 0x000fe80000100800 */
[----:B------:R-:W-:Y:S04]  /*141620*/  STL.64 [R1+0x89c8], R82 ;  /* 0x0089c85201007387 */ /* 0x000fe80000100a00 */
[----:B------:R2:W-:Y:S01]  /*141630*/  STL.64 [R1+0x89c0], R80 ;  /* 0x0089c05001007387 */ /* 0x0005e20000100a00 */
[----:B------:R-:W-:-:S02]  /*141640*/  IMAD.MOV.U32 R202, RZ, RZ, R197 ;  /* 0x000000ffffca7224 */ /* 0x000fc400078e00c5 */
[----:B------:R-:W-:Y:S01]  /*141650*/  IMAD.MOV.U32 R242, RZ, RZ, R195 ;  /* 0x000000fffff27224 */ /* 0x000fe200078e00c3 */
[----:B------:R-:W-:Y:S01]  /*141660*/  HMMA.1688.F32.TF32 R88, R104, R192, R88 ;  /* 0x000000c06858723c */ /* 0x000fe20000081058 */
[----:B------:R-:W-:Y:S01]  /*141670*/  IMAD.MOV.U32 R207, RZ, RZ, R198 ;  /* 0x000000ffffcf7224 */ /* 0x000fe200078e00c6 */
[----:B------:R-:W-:Y:S01]  /*141680*/  LDS R102, [R0+UR10+0x1f380] ;  /* 0x01f3800a00667984 */ /* 0x000fe20008000800 */
[-C--:B--2---:R-:W-:Y:S02]  /*141690*/  IADD3 R80, P0, PT, R156, R211.reuse, RZ ;  /* 0x000000d39c507210 */ /* 0x084fe40007f1e0ff */
[----:B---3--:R-:W-:-:S03]  /*1416a0*/  IADD3 R81, P1, PT, R152, R211, RZ ;  /* 0x000000d398517210 */ /* 0x008fc60007f3e0ff */
[----:B------:R-:W-:Y:S01]  /*1416b0*/  STL [R1+0x1604], R80 ;  /* 0x0016045001007387 */ /* 0x000fe20000100800 */
[----:B----4-:R-:W-:-:S03]  /*1416c0*/  IADD3 R82, P2, PT, R148, R211, RZ ;  /* 0x000000d394527210 */ /* 0x010fc60007f5e0ff */
[----:B------:R-:W-:Y:S04]  /*1416d0*/  STL [R1+0x1614], R81 ;  /* 0x0016145101007387 */ /* 0x000fe80000100800 */
[----:B------:R1:W-:Y:S04]  /*1416e0*/  STL [R1+0x1624], R82 ;  /* 0x0016245201007387 */ /* 0x0003e80000100800 */
[----:B-1----:R-:W2:Y:S01]  /*1416f0*/  LDL.LU.64 R82, [R1+0x3b10] ;  /* 0x003b100001527983 */ /* 0x002ea20000300a00 */
[----:B------:R-:W-:Y:S02]  /*141700*/  IADD3 R80, P3, PT, R144, R211, RZ ;  /* 0x000000d390507210 */ /* 0x000fe40007f7e0ff */
[----:B------:R-:W-:-:S03]  /*141710*/  IADD3.X R81, PT, PT, R157, R3, RZ, P0, !PT ;  /* 0x000000039d517210 */ /* 0x000fc600007fe4ff */
[----:B------:R1:W-:Y:S04]  /*141720*/  STL [R1+0x1634], R80 ;  /* 0x0016345001007387 */ /* 0x0003e80000100800 */
[----:B------:R-:W-:Y:S04]  /*141730*/  STL [R1+0x1600], R81 ;  /* 0x0016005101007387 */ /* 0x000fe80000100800 */
[----:B------:R-:W3:Y:S01]  /*141740*/  LDL.LU R204, [R1+0x1750] ;  /* 0x0017500001cc7983 */ /* 0x000ee20000300800 */
[----:B-1----:R-:W-:-:S05]  /*141750*/  IMAD.X R80, R153, 0x1, R3, P1 ;  /* 0x0000000199507824 */ /* 0x002fca00008e0603 */
[----:B------:R1:W-:Y:S04]  /*141760*/  STL [R1+0x1610], R80 ;  /* 0x0016105001007387 */ /* 0x0003e80000100800 */
[----:B------:R-:W3:Y:S04]  /*141770*/  LDL.LU R205, [R1+0x1754] ;  /* 0x0017540001cd7983 */ /* 0x000ee80000300800 */
[----:B-1----:R-:W4:Y:S01]  /*141780*/  LDL.LU.64 R80, [R1+0x3b28] ;  /* 0x003b280001507983 */ /* 0x002f220000300a00 */
[----:B------:R-:W-:Y:S01]  /*141790*/  IMAD.X R101, R149, 0x1, R3, P2 ;  /* 0x0000000195657824 */ /* 0x000fe200010e0603 */
[----:B------:R-:W-:-:S04]  /*1417a0*/  IADD3.X R100, PT, PT, R145, R3, RZ, P3, !PT ;  /* 0x0000000391647210 */ /* 0x000fc80001ffe4ff */
[----:B------:R1:W-:Y:S04]  /*1417b0*/  STL [R1+0x1620], R101 ;  /* 0x0016206501007387 */ /* 0x0003e80000100800 */
[----:B------:R-:W3:Y:S04]  /*1417c0*/  LDL.LU.64 R168, [R1+0x49d8] ;  /* 0x0049d80001a87983 */ /* 0x000ee80000300a00 */
[----:B------:R1:W-:Y:S02]  /*1417d0*/  STL [R1+0x1630], R100 ;  /* 0x0016306401007387 */ /* 0x0003e40000100800 */
[----:B-1----:R-:W-:-:S02]  /*1417e0*/  IADD3 R101, P0, PT, R140, R211, RZ ;  /* 0x000000d38c657210 */ /* 0x002fc40007f1e0ff */
[----:B------:R-:W3:Y:S04]  /*1417f0*/  LDL.LU.64 R164, [R1+0x49d0] ;  /* 0x0049d00001a47983 */ /* 0x000ee80000300a00 */
[----:B------:R-:W3:Y:S01]  /*141800*/  LDL.LU.64 R160, [R1+0x49c8] ;  /* 0x0049c80001a07983 */ /* 0x000ee20000300a00 */
[----:B------:R-:W-:-:S03]  /*141810*/  IADD3 R100, P1, PT, R132, R211, RZ ;  /* 0x000000d384647210 */ /* 0x000fc60007f3e0ff */
[----:B------:R-:W3:Y:S04]  /*141820*/  LDL.LU R200, [R1+0x1760] ;  /* 0x0017600001c87983 */ /* 0x000ee80000300800 */
[----:B------:R-:W-:Y:S04]  /*141830*/  STL [R1+0x16d4], R101 ;  /* 0x0016d46501007387 */ /* 0x000fe80000100800 */
[----:B------:R2:W-:Y:S01]  /*141840*/  STL [R1+0x16e4], R100 ;  /* 0x0016e46401007387 */ /* 0x0005e20000100800 */
[----:B------:R-:W-:Y:S01]  /*141850*/  IADD3.X R140, PT, PT, R141, R3, RZ, P0, !PT ;  /* 0x000000038d8c7210 */ /* 0x000fe200007fe4ff */
[----:B------:R-:W-:-:S02]  /*141860*/  IMAD.X R132, R133, 0x1, R3, P1 ;  /* 0x0000000185847824 */ /* 0x000fc400008e0603 */
[----:B------:R-:W3:Y:S04]  /*141870*/  LDL.LU R201, [R1+0x1764] ;  /* 0x0017640001c97983 */ /* 0x000ee80000300800 */
[----:B------:R-:W-:Y:S01]  /*141880*/  LDS R101, [R199+UR10+0x1e380] ;  /* 0x01e3800ac7657984 */ /* 0x000fe20008000800 */
[----:B--2---:R-:W-:-:S05]  /*141890*/  IADD3 R100, P2, PT, R82, R211, RZ ;  /* 0x000000d352647210 */ /* 0x004fca0007f5e0ff */
[----:B------:R-:W-:Y:S01]  /*1418a0*/  STL [R1+0x16f4], R100 ;  /* 0x0016f46401007387 */ /* 0x000fe20000100800 */
[----:B------:R-:W-:-:S03]  /*1418b0*/  IMAD.X R82, R83, 0x1, R3, P2 ;  /* 0x0000000153527824 */ /* 0x000fc600010e0603 */
[----:B------:R-:W2:Y:S04]  /*1418c0*/  LDL.LU R240, [R1+0x1770] ;  /* 0x0017700001f07983 */ /* 0x000ea80000300800 */
[----:B------:R-:W2:Y:S04]  /*1418d0*/  LDL.LU R241, [R1+0x1774] ;  /* 0x0017740001f17983 */ /* 0x000ea80000300800 */
[----:B------:R-:W-:Y:S04]  /*1418e0*/  STL [R1+0x16d0], R140 ;  /* 0x0016d08c01007387 */ /* 0x000fe80000100800 */
[----:B------:R-:W2:Y:S04]  /*1418f0*/  LDL.LU.64 R156, [R1+0x49e0] ;  /* 0x0049e000019c7983 */ /* 0x000ea80000300a00 */
[----:B------:R4:W-:Y:S04]  /*141900*/  STL [R1+0x16e0], R132 ;  /* 0x0016e08401007387 */ /* 0x0009e80000100800 */
[----:B------:R-:W2:Y:S04]  /*141910*/  LDL.LU.64 R148, [R1+0x4178] ;  /* 0x0041780001947983 */ /* 0x000ea80000300a00 */
[----:B------:R1:W-:Y:S04]  /*141920*/  STL [R1+0x16f0], R82 ;  /* 0x0016f05201007387 */ /* 0x0003e80000100800 */
[----:B------:R-:W2:Y:S01]  /*141930*/  LDL.LU.64 R144, [R1+0x4170] ;  /* 0x0041700001907983 */ /* 0x000ea20000300a00 */
[----:B----4-:R-:W-:-:S02]  /*141940*/  IADD3 R132, P0, PT, R80, R211, RZ ;  /* 0x000000d350847210 */ /* 0x010fc40007f1e0ff */
[-C--:B---3--:R-:W-:Y:S01]  /*141950*/  IADD3 R195, P1, PT, R168, R211.reuse, RZ ;  /* 0x000000d3a8c37210 */ /* 0x088fe20007f3e0ff */
[----:B------:R-:W-:Y:S01]  /*141960*/  IMAD.MOV.U32 R203, RZ, RZ, R196 ;  /* 0x000000ffffcb7224 */ /* 0x000fe200078e00c4 */
[----:B-1----:R-:W3:Y:S04]  /*141970*/  LDL.LU.64 R82, [R1+0x4168] ;  /* 0x0041680001527983 */ /* 0x002ee80000300a00 */
[----:B------:R1:W-:Y:S04]  /*141980*/  STL [R1+0x16c4], R132 ;  /* 0x0016c48401007387 */ /* 0x0003e80000100800 */
[----:B------:R-:W4:Y:S04]  /*141990*/  LDL.LU.64 R152, [R1+0x4180] ;  /* 0x0041800001987983 */ /* 0x000f280000300a00 */
[----:B------:R-:W4:Y:S01]  /*1419a0*/  LDL.LU.64 R140, [R1+0x4038] ;  /* 0x00403800018c7983 */ /* 0x000f220000300a00 */
[--C-:B------:R-:W-:Y:S01]  /*1419b0*/  IMAD.X R80, R81, 0x1, R3.reuse, P0 ;  /* 0x0000000151507824 */ /* 0x100fe200000e0603 */
[-C--:B------:R-:W-:Y:S01]  /*1419c0*/  IADD3 R199, P3, PT, R160, R211.reuse, RZ ;  /* 0x000000d3a0c77210 */ /* 0x080fe20007f7e0ff */
[----:B------:R-:W-:Y:S01]  /*1419d0*/  IMAD.MOV.U32 R243, RZ, RZ, R194 ;  /* 0x000000fffff37224 */ /* 0x000fe200078e00c2 */
[----:B------:R-:W2:Y:S04]  /*1419e0*/  LDS R100, [R0+UR10+0x1e380] ;  /* 0x01e3800a00647984 */ /* 0x000ea80008000800 */
[----:B------:R1:W-:Y:S04]  /*1419f0*/  STL [R1+0x16c0], R80 ;  /* 0x0016c05001007387 */ /* 0x0003e80000100800 */
[----:B-1----:R-:W4:Y:S04]  /*141a00*/  LDL.LU.64 R132, [R1+0x4030] ;  /* 0x0040300001847983 */ /* 0x002f280000300a00 */
[----:B------:R-:W4:Y:S01]  /*141a10*/  LDL.LU.64 R80, [R1+0x4028] ;  /* 0x0040280001507983 */ /* 0x000f220000300a00 */
[----:B------:R-:W-:Y:S01]  /*141a20*/  IADD3 R197, P2, PT, R164, R211, RZ ;  /* 0x000000d3a4c57210 */ /* 0x000fe20007f5e0ff */
[----:B------:R-:W-:-:S02]  /*141a30*/  IMAD.X R198, R161, 0x1, R3, P3 ;  /* 0x00000001a1c67824 */ /* 0x000fc400018e0603 */
[----:B------:R-:W-:Y:S01]  /*141a40*/  IMAD.X R194, R169, 0x1, R3, P1 ;  /* 0x00000001a9c27824 */ /* 0x000fe200008e0603 */
[----:B------:R-:W-:Y:S02]  /*141a50*/  IADD3.X R196, PT, PT, R165, R3, RZ, P2, !PT ;  /* 0x00000003a5c47210 */ /* 0x000fe400017fe4ff */
[----:B------:R-:W-:Y:S04]  /*141a60*/  STL.64 [R1+0x89b0], R198 ;  /* 0x0089b0c601007387 */ /* 0x000fe80000100a00 */
[----:B------:R-:W-:Y:S04]  /*141a70*/  STL.64 [R1+0x89a8], R196 ;  /* 0x0089a8c401007387 */ /* 0x000fe80000100a00 */
[----:B------:R-:W4:Y:S01]  /*141a80*/  LDL.LU R226, [R1+0x1588] ;  /* 0x0015880001e27983 */ /* 0x000f220000300800 */
[----:B--2---:R-:W-:-:S02]  /*141a90*/  IADD3 R193, P0, PT, R156, R211, RZ ;  /* 0x000000d39cc17210 */ /* 0x004fc40007f1e0ff */
[-C--:B------:R-:W-:Y:S02]  /*141aa0*/  IADD3 R161, P1, PT, R148, R211.reuse, RZ ;  /* 0x000000d394a17210 */ /* 0x080fe40007f3e0ff */
[----:B------:R-:W-:-:S03]  /*141ab0*/  IADD3 R160, P2, PT, R144, R211, RZ ;  /* 0x000000d390a07210 */ /* 0x000fc60007f5e0ff */
[----:B------:R-:W-:Y:S01]  /*141ac0*/  STL [R1+0x170], R161 ;  /* 0x000170a101007387 */ /* 0x000fe20000100800 */
[----:B------:R-:W-:-:S03]  /*141ad0*/  IMAD.X R148, R149, 0x1, R3, P1 ;  /* 0x0000000195947824 */ /* 0x000fc600008e0603 */
[----:B------:R3:W-:Y:S01]  /*141ae0*/  STL [R1+0x178], R160 ;  /* 0x000178a001007387 */ /* 0x0007e20000100800 */
[----:B------:R-:W-:-:S03]  /*141af0*/  IMAD.X R144, R145, 0x1, R3, P2 ;  /* 0x0000000191907824 */ /* 0x000fc600010e0603 */
[----:B------:R-:W2:Y:S01]  /*141b00*/  LDL.LU R227, [R1+0x158c] ;  /* 0x00158c0001e37983 */ /* 0x000ea20000300800 */
[----:B---3--:R-:W-:Y:S01]  /*141b10*/  IADD3 R160, P3, PT, R82, R211, RZ ;  /* 0x000000d352a07210 */ /* 0x008fe20007f7e0ff */
[----:B------:R-:W-:-:S03]  /*141b20*/  IMAD.X R192, R157, 0x1, R3, P0 ;  /* 0x000000019dc07824 */ /* 0x000fc600000e0603 */
[----:B------:R-:W-:Y:S01]  /*141b30*/  IADD3.X R82, PT, PT, R83, R3, RZ, P3, !PT ;  /* 0x0000000353527210 */ /* 0x000fe20001ffe4ff */
[----:B------:R-:W-:Y:S04]  /*141b40*/  STL [R1+0x180], R160 ;  /* 0x000180a001007387 */ /* 0x000fe80000100800 */
[----:B------:R1:W-:Y:S01]  /*141b50*/  STL [R1+0x16c], R148 ;  /* 0x00016c9401007387 */ /* 0x0003e20000100800 */
[----:B----4-:R-:W-:-:S03]  /*141b60*/  IADD3 R83, P0, PT, R152, R211, RZ ;  /* 0x000000d398537210 */ /* 0x010fc60007f1e0ff */
[----:B------:R-:W3:Y:S04]  /*141b70*/  LDL.LU.64 R156, [R1+0x4040] ;  /* 0x00404000019c7983 */ /* 0x000ee80000300a00 */
[----:B------:R4:W-:Y:S04]  /*141b80*/  STL [R1+0x174], R144 ;  /* 0x0001749001007387 */ /* 0x0009e80000100800 */
[----:B-1----:R-:W3:Y:S04]  /*141b90*/  LDL.LU.64 R148, [R1+0x3e88] ;  /* 0x003e880001947983 */ /* 0x002ee80000300a00 */
[----:B------:R1:W-:Y:S04]  /*141ba0*/  STL [R1+0x17c], R82 ;  /* 0x00017c5201007387 */ /* 0x0003e80000100800 */
[----:B----4-:R-:W4:Y:S01]  /*141bb0*/  LDL.LU.64 R144, [R1+0x3e80] ;  /* 0x003e800001907983 */ /* 0x010f220000300a00 */
[----:B-1----:R-:W-:-:S03]  /*141bc0*/  IADD3 R82, P1, PT, R140, R211, RZ ;  /* 0x000000d38c527210 */ /* 0x002fc60007f3e0ff */
[----:B------:R-:W-:Y:S04]  /*141bd0*/  STL [R1+0x168], R83 ;  /* 0x0001685301007387 */ /* 0x000fe80000100800 */
[----:B------:R1:W-:Y:S04]  /*141be0*/  STL [R1+0x2c8], R82 ;  /* 0x0002c85201007387 */ /* 0x0003e80000100800 */
[----:B-1----:R-:W4:Y:S01]  /*141bf0*/  LDL.LU.64 R82, [R1+0x3e78] ;  /* 0x003e780001527983 */ /* 0x002f220000300a00 */
[-C--:B------:R-:W-:Y:S01]  /*141c00*/  IADD3 R161, P2, PT, R132, R211.reuse, RZ ;  /* 0x000000d384a17210 */ /* 0x080fe20007f5e0ff */
[--C-:B------:R-:W-:Y:S01]  /*141c10*/  IMAD.X R152, R153, 0x1, R3.reuse, P0 ;  /* 0x0000000199987824 */ /* 0x100fe200000e0603 */
[----:B------:R-:W-:Y:S01]  /*141c20*/  IADD3 R160, P3, PT, R80, R211, RZ ;  /* 0x000000d350a07210 */ /* 0x000fe20007f7e0ff */
[----:B------:R-:W-:-:S02]  /*141c30*/  IMAD.X R140, R141, 0x1, R3, P1 ;  /* 0x000000018d8c7824 */ /* 0x000fc400008e0603 */
[----:B------:R-:W-:Y:S01]  /*141c40*/  STL [R1+0x2d0], R161 ;  /* 0x0002d0a101007387 */ /* 0x000fe20000100800 */
[----:B------:R-:W-:-:S03]  /*141c50*/  IMAD.X R132, R133, 0x1, R3, P2 ;  /* 0x0000000185847824 */ /* 0x000fc600010e0603 */
[----:B------:R-:W-:Y:S01]  /*141c60*/  STL [R1+0x2d8], R160 ;  /* 0x0002d8a001007387 */ /* 0x000fe20000100800 */
[----:B------:R-:W-:-:S03]  /*141c70*/  IMAD.X R80, R81, 0x1, R3, P3 ;  /* 0x0000000151507824 */ /* 0x000fc600018e0603 */
[----:B------:R1:W-:Y:S04]  /*141c80*/  STL [R1+0x164], R152 ;  /* 0x0001649801007387 */ /* 0x0003e80000100800 */
[----:B------:R1:W-:Y:S04]  /*141c90*/  STL [R1+0x2c4], R140 ;  /* 0x0002c48c01007387 */ /* 0x0003e80000100800 */
[----:B-1----:R-:W4:Y:S04]  /*141ca0*/  LDL.LU.64 R152, [R1+0x3e70] ;  /* 0x003e700001987983 */ /* 0x002f280000300a00 */
[----:B------:R1:W-:Y:S04]  /*141cb0*/  STL [R1+0x2cc], R132 ;  /* 0x0002cc8401007387 */ /* 0x0003e80000100800 */
[----:B------:R-:W4:Y:S04]  /*141cc0*/  LDL.LU.64 R140, [R1+0x3d28] ;  /* 0x003d2800018c7983 */ /* 0x000f280000300a00 */
[----:B------:R1:W-:Y:S04]  /*141cd0*/  STL [R1+0x2d4], R80 ;  /* 0x0002d45001007387 */ /* 0x0003e80000100800 */
[----:B-1----:R-:W4:Y:S04]  /*141ce0*/  LDL.LU.64 R132, [R1+0x3d20] ;  /* 0x003d200001847983 */ /* 0x002f280000300a00 */
[----:B------:R-:W4:Y:S01]  /*141cf0*/  LDL.LU.64 R80, [R1+0x3d18] ;  /* 0x003d180001507983 */ /* 0x000f220000300a00 */
[C---:B------:R-:W-:Y:S08]  /*141d00*/  HMMA.1688.F32.TF32 R84, R104.reuse, R220, R84 ;  /* 0x000000dc6854723c */ /* 0x040ff00000081054 */
[C---:B------:R-:W-:Y:S08]  /*141d10*/  HMMA.1688.F32.TF32 R92, R104.reuse, R204, R92 ;  /* 0x000000cc685c723c */ /* 0x040ff0000008105c */
[C---:B------:R-:W-:Y:S08]  /*141d20*/  HMMA.1688.F32.TF32 R96, R104.reuse, R200, R96 ;  /* 0x000000c86860723c */ /* 0x040ff00000081060 */
[----:B------:R-:W-:Y:S01]  /*141d30*/  HMMA.1688.F32.TF32 R104, R104, R240, R124 ;  /* 0x000000f06868723c */ /* 0x000fe2000008107c */
[----:B------:R-:W1:Y:S02]  /*141d40*/  LDC R241, c[0x0][0x3ac] ;  /* 0x0000eb00fff17b82 */ /* 0x000e640000000800 */
[----:B-1----:R-:W-:-:S05]  /*141d50*/  SHF.L.U32 R241, R241, 0x7, RZ ;  /* 0x00000007f1f17819 */ /* 0x002fca00000006ff */
[----:B------:R-:W-:Y:S01]  /*141d60*/  IMAD.SHL.U32 R241, R241, 0x4, RZ ;  /* 0x00000004f1f17824 */ /* 0x000fe200078e00ff */
[C---:B------:R-:W-:Y:S08]  /*141d70*/  HMMA.1688.F32.TF32 R116, R100.reuse, R190, R116 ;  /* 0x000000be6474723c */ /* 0x040ff00000081074 */
[----:B--2---:R-:W-:Y:S01]  /*141d80*/  HMMA.1688.F32.TF32 R120, R100, R226, R120 ;  /* 0x000000e26478723c */ /* 0x004fe20000081078 */
[----:B---3--:R-:W-:-:S05]  /*141d90*/  IADD3 R124, P0, PT, R156, R241, RZ ;  /* 0x000000f19c7c7210 */ /* 0x008fca0007f1e0ff */
[----:B------:R-:W-:Y:S01]  /*141da0*/  STL [R1+0x2a8], R124 ;  /* 0x0002a87c01007387 */ /* 0x000fe20000100800 */
[-C--:B------:R-:W-:Y:S02]  /*141db0*/  IADD3 R126, P1, PT, R148, R241.reuse, RZ ;  /* 0x000000f1947e7210 */ /* 0x080fe40007f3e0ff */
[----:B----4-:R-:W-:-:S03]  /*141dc0*/  IADD3 R125, P2, PT, R144, R241, RZ ;  /* 0x000000f1907d7210 */ /* 0x010fc60007f5e0ff */
[----:B------:R1:W-:Y:S04]  /*141dd0*/  STL [R1+0x1000], R126 ;  /* 0x0010007e01007387 */ /* 0x0003e80000100800 */
[----:B------:R2:W-:Y:S01]  /*141de0*/  STL [R1+0x1008], R125 ;  /* 0x0010087d01007387 */ /* 0x0005e20000100800 */
[--C-:B-1----:R-:W-:Y:S02]  /*141df0*/  IMAD.X R126, R157, 0x1, R3.reuse, P0 ;  /* 0x000000019d7e7824 */ /* 0x102fe400000e0603 */
[----:B--2---:R-:W-:Y:S01]  /*141e00*/  IMAD.X R125, R149, 0x1, R3, P1 ;  /* 0x00000001957d7824 */ /* 0x004fe200008e0603 */
[----:B------:R-:W-:-:S05]  /*141e10*/  IADD3 R124, P3, PT, R82, R241, RZ ;  /* 0x000000f1527c7210 */ /* 0x000fca0007f7e0ff */
[----:B------:R1:W-:Y:S01]  /*141e20*/  STL [R1+0x1030], R124 ;  /* 0x0010307c01007387 */ /* 0x0003e20000100800 */
[----:B------:R-:W-:-:S03]  /*141e30*/  IADD3.X R82, PT, PT, R83, R3, RZ, P3, !PT ;  /* 0x0000000353527210 */ /* 0x000fc60001ffe4ff */
[----:B------:R-:W-:Y:S01]  /*141e40*/  STL [R1+0x2a4], R126 ;  /* 0x0002a47e01007387 */ /* 0x000fe20000100800 */
[----:B-1----:R-:W-:-:S03]  /*141e50*/  IMAD.X R124, R145, 0x1, R3, P2 ;  /* 0x00000001917c7824 */ /* 0x002fc600010e0603 */
[----:B------:R-:W-:Y:S04]  /*141e60*/  STL [R1+0xfec], R125 ;  /* 0x000fec7d01007387 */ /* 0x000fe80000100800 */
[----:B------:R1:W-:Y:S04]  /*141e70*/  STL [R1+0x1004], R124 ;  /* 0x0010047c01007387 */ /* 0x0003e80000100800 */
[----:B------:R-:W2:Y:S04]  /*141e80*/  LDL.LU.64 R148, [R1+0x3d10] ;  /* 0x003d100001947983 */ /* 0x000ea80000300a00 */
[----:B------:R3:W-:Y:S04]  /*141e90*/  STL [R1+0x100c], R82 ;  /* 0x00100c5201007387 */ /* 0x0007e80000100800 */
[----:B------:R-:W4:Y:S04]  /*141ea0*/  LDL.LU.64 R144, [R1+0x3b80] ;  /* 0x003b800001907983 */ /* 0x000f280000300a00 */
[----:B------:R3:W-:Y:S04]  /*141eb0*/  STL.64 [R1+0x30], R120 ;  /* 0x0000307801007387 */ /* 0x0007e80000100a00 */
[----:B------:R3:W-:Y:S04]  /*141ec0*/  STL.64 [R1+0x38], R122 ;  /* 0x0000387a01007387 */ /* 0x0007e80000100a00 */
[----:B-1----:R-:W4:Y:S04]  /*141ed0*/  LDL.LU.64 R124, [R1+0x3b78] ;  /* 0x003b7800017c7983 */ /* 0x002f280000300a00 */
[----:B---3--:R-:W3:Y:S01]  /*141ee0*/  LDL.LU.64 R82, [R1+0x3b70] ;  /* 0x003b700001527983 */ /* 0x008ee20000300a00 */
[----:B------:R-:W-:-:S02]  /*141ef0*/  IADD3 R120, P0, PT, R152, R241, RZ ;  /* 0x000000f198787210 */ /* 0x000fc40007f1e0ff */
[-C--:B------:R-:W-:Y:S02]  /*141f00*/  IADD3 R122, P1, PT, R140, R241.reuse, RZ ;  /* 0x000000f18c7a7210 */ /* 0x080fe40007f3e0ff */
[-C--:B------:R-:W-:Y:S01]  /*141f10*/  IADD3 R121, P2, PT, R132, R241.reuse, RZ ;  /* 0x000000f184797210 */ /* 0x080fe20007f5e0ff */
[----:B------:R1:W-:Y:S04]  /*141f20*/  STL [R1+0xfac], R120 ;  /* 0x000fac7801007387 */ /* 0x0003e80000100800 */
[----:B------:R1:W-:Y:S04]  /*141f30*/  STL [R1+0x1594], R122 ;  /* 0x0015947a01007387 */ /* 0x0003e80000100800 */
[----:B------:R-:W3:Y:S01]  /*141f40*/  LDL.LU R226, [R1+0x15d8] ;  /* 0x0015d80001e27983 */ /* 0x000ee20000300800 */
[----:B-1----:R-:W-:-:S03]  /*141f50*/  IADD3 R120, P3, PT, R80, R241, RZ ;  /* 0x000000f150787210 */ /* 0x002fc60007f7e0ff */
[----:B------:R1:W-:Y:S01]  /*141f60*/  STL [R1+0x15a4], R121 ;  /* 0x0015a47901007387 */ /* 0x0003e20000100800 */
[----:B------:R-:W-:-:S03]  /*141f70*/  IMAD.X R122, R153, 0x1, R3, P0 ;  /* 0x00000001997a7824 */ /* 0x000fc600000e0603 */
[----:B------:R1:W-:Y:S04]  /*141f80*/  STL [R1+0x15b4], R120 ;  /* 0x0015b47801007387 */ /* 0x0003e80000100800 */
[----:B------:R-:W3:Y:S01]  /*141f90*/  LDL.LU R227, [R1+0x15dc] ;  /* 0x0015dc0001e37983 */ /* 0x000ee20000300800 */
[--C-:B-1----:R-:W-:Y:S02]  /*141fa0*/  IMAD.X R121, R141, 0x1, R3.reuse, P1 ;  /* 0x000000018d797824 */ /* 0x102fe400008e0603 */
[--C-:B------:R-:W-:Y:S01]  /*141fb0*/  IMAD.X R120, R133, 0x1, R3.reuse, P2 ;  /* 0x0000000185787824 */ /* 0x100fe200010e0603 */
[----:B------:R-:W-:Y:S04]  /*141fc0*/  STL [R1+0xfa8], R122 ;  /* 0x000fa87a01007387 */ /* 0x000fe80000100800 */
[----:B------:R-:W-:Y:S04]  /*141fd0*/  STL [R1+0x1590], R121 ;  /* 0x0015907901007387 */ /* 0x000fe80000100800 */
[----:B------:R-:W-:Y:S01]  /*141fe0*/  STL [R1+0x15a0], R120 ;  /* 0x0015a07801007387 */ /* 0x000fe20000100800 */
[----:B------:R-:W-:-:S03]  /*141ff0*/  IMAD.X R80, R81, 0x1, R3, P3 ;  /* 0x0000000151507824 */ /* 0x000fc600018e0603 */
[----:B------:R-:W3:Y:S04]  /*142000*/  LDL.LU.64 R140, [R1+0x3b88] ;  /* 0x003b8800018c7983 */ /* 0x000ee80000300a00 */
[----:B------:R1:W-:Y:S04]  /*142010*/  STL [R1+0x15b0], R80 ;  /* 0x0015b05001007387 */ /* 0x0003e80000100800 */
[----:B------:R-:W3:Y:S04]  /*142020*/  LDL.LU.64 R132, [R1+0x4b18] ;  /* 0x004b180001847983 */ /* 0x000ee80000300a00 */
[----:B------:R2:W-:Y:S04]  /*142030*/  STL.64 [R1+0x20], R116 ;  /* 0x0000207401007387 */ /* 0x0005e80000100a00 */
[----:B------:R4:W-:Y:S04]  /*142040*/  STL.64 [R1+0x28], R118 ;  /* 0x0000287601007387 */ /* 0x0009e80000100a00 */
[----:B------:R-:W3:Y:S04]  /*142050*/  LDL.LU.64 R126, [R1+0x4b10] ;  /* 0x004b1000017e7983 */ /* 0x000ee80000300a00 */
[----:B-1----:R-:W3:Y:S01]  /*142060*/  LDL.LU.64 R80, [R1+0x4b08] ;  /* 0x004b080001507983 */ /* 0x002ee20000300a00 */
[----:B------:R-:W-:Y:S01]  /*142070*/  HMMA.1688.F32.TF32 R112, R100, R186, R112 ;  /* 0x000000ba6470723c */ /* 0x000fe20000081070 */
[----:B------:R-:W-:Y:S01]  /*142080*/  MOV R222, R218 ;  /* 0x000000da00de7202 */ /* 0x000fe20000000f00 */
[----:B------:R-:W-:-:S02]  /*142090*/  IMAD.MOV.U32 R206, RZ, RZ, R216 ;  /* 0x000000ffffce7224 */ /* 0x000fc400078e00d8 */
[----:B------:R-:W-:Y:S01]  /*1420a0*/  IMAD.MOV.U32 R223, RZ, RZ, R217 ;  /* 0x000000ffffdf7224 */ /* 0x000fe200078e00d9 */
[----:B--2---:R-:W-:-:S05]  /*1420b0*/  IADD3 R116, P0, PT, R148, R241, RZ ;  /* 0x000000f194747210 */ /* 0x004fca0007f1e0ff */
[----:B------:R3:W-:Y:S01]  /*1420c0*/  STL [R1+0x158c], R116 ;  /* 0x00158c7401007387 */ /* 0x0007e20000100800 */
[----:B----4-:R-:W-:-:S05]  /*1420d0*/  IADD3 R118, P1, PT, R144, R241, RZ ;  /* 0x000000f190767210 */ /* 0x010fca0007f3e0ff */
[----:B------:R1:W-:Y:S01]  /*1420e0*/  STL [R1+0x1694], R118 ;  /* 0x0016947601007387 */ /* 0x0003e20000100800 */
[-C--:B------:R-:W-:Y:S02]  /*1420f0*/  IADD3 R117, P2, PT, R124, R241.reuse, RZ ;  /* 0x000000f17c757210 */ /* 0x080fe40007f5e0ff */
[----:B---3--:R-:W-:-:S03]  /*142100*/  IADD3 R116, P3, PT, R82, R241, RZ ;  /* 0x000000f152747210 */ /* 0x008fc60007f7e0ff */
[----:B------:R2:W-:Y:S01]  /*142110*/  STL [R1+0x16a4], R117 ;  /* 0x0016a47501007387 */ /* 0x0005e20000100800 */
[----:B-1----:R-:W-:-:S03]  /*142120*/  IADD3.X R118, PT, PT, R149, R3, RZ, P0, !PT ;  /* 0x0000000395767210 */ /* 0x002fc600007fe4ff */
[----:B------:R1:W-:Y:S01]  /*142130*/  STL [R1+0x16b4], R116 ;  /* 0x0016b47401007387 */ /* 0x0003e20000100800 */
[--C-:B------:R-:W-:Y:S02]  /*142140*/  IMAD.X R82, R83, 0x1, R3.reuse, P3 ;  /* 0x0000000153527824 */ /* 0x100fe400018e0603 */
[--C-:B--2---:R-:W-:Y:S01]  /*142150*/  IMAD.X R117, R145, 0x1, R3.reuse, P1 ;  /* 0x0000000191757824 */ /* 0x104fe200008e0603 */
[----:B------:R-:W-:Y:S01]  /*142160*/  STL [R1+0x1588], R118 ;  /* 0x0015887601007387 */ /* 0x000fe20000100800 */
[----:B-1----:R-:W-:-:S03]  /*142170*/  IMAD.X R116, R125, 0x1, R3, P2 ;  /* 0x000000017d747824 */ /* 0x002fc600010e0603 */
[----:B------:R-:W-:Y:S04]  /*142180*/  STL [R1+0x1690], R117 ;  /* 0x0016907501007387 */ /* 0x000fe80000100800 */
[----:B------:R-:W2:Y:S04]  /*142190*/  LDL.LU R218, [R1+0x15e8] ;  /* 0x0015e80001da7983 */ /* 0x000ea80000300800 */
[----:B------:R-:W-:Y:S04]  /*1421a0*/  STL [R1+0x16a0], R116 ;  /* 0x0016a07401007387 */ /* 0x000fe80000100800 */
[----:B------:R1:W-:Y:S04]  /*1421b0*/  STL [R1+0x16b0], R82 ;  /* 0x0016b05201007387 */ /* 0x0003e80000100800 */
[----:B------:R-:W2:Y:S04]  /*1421c0*/  LDL.LU R219, [R1+0x15ec] ;  /* 0x0015ec0001db7983 */ /* 0x000ea80000300800 */
[----:B------:R-:W3:Y:S04]  /*1421d0*/  LDL.LU.64 R124, [R1+0x4b00] ;  /* 0x004b0000017c7983 */ /* 0x000ee80000300a00 */
[----:B------:R-:W4:Y:S04]  /*1421e0*/  LDL.LU.64 R122, [R1+0x41a8] ;  /* 0x0041a800017a7983 */ /* 0x000f280000300a00 */
[----:B------:R1:W-:Y:S01]  /*1421f0*/  STL.64 [R1+0x10], R112 ;  /* 0x0000107001007387 */ /* 0x0003e20000100a00 */
[----:B------:R-:W-:Y:S03]  /*142200*/  HMMA.1688.F32.TF32 R108, R100, R226, R108 ;  /* 0x000000e2646c723c */ /* 0x000fe6000008106c */
[----:B------:R-:W-:Y:S04]  /*142210*/  STL.64 [R1+0x18], R114 ;  /* 0x0000187201007387 */ /* 0x000fe80000100a00 */
[----:B------:R-:W2:Y:S04]  /*142220*/  LDL.LU.64 R120, [R1+0x41a0] ;  /* 0x0041a00001787983 */ /* 0x000ea80000300a00 */
[----:B-1----:R-:W3:Y:S01]  /*142230*/  LDL.LU.64 R82, [R1+0x4198] ;  /* 0x0041980001527983 */ /* 0x002ee20000300a00 */
[----:B------:R-:W-:-:S05]  /*142240*/  IADD3 R112, P0, PT, R140, R241, RZ ;  /* 0x000000f18c707210 */ /* 0x000fca0007f1e0ff */
[----:B------:R1:W-:Y:S04]  /*142250*/  STL [R1+0x1684], R112 ;  /* 0x0016847001007387 */ /* 0x0003e80000100800 */
[----:B------:R-:W3:Y:S01]  /*142260*/  LDL.LU R210, [R1+0x15f8] ;  /* 0x0015f80001d27983 */ /* 0x000ee20000300800 */
[----:B-1----:R-:W-:Y:S01]  /*142270*/  IMAD.X R112, R141, 0x1, R3, P0 ;  /* 0x000000018d707824 */ /* 0x002fe200000e0603 */
[----:B------:R-:W-:-:S04]  /*142280*/  IADD3 R191, P3, PT, R80, R241, RZ ;  /* 0x000000f150bf7210 */ /* 0x000fc80007f7e0ff */
[----:B------:R-:W-:Y:S04]  /*142290*/  STL [R1+0x1680], R112 ;  /* 0x0016807001007387 */ /* 0x000fe80000100800 */
[----:B------:R-:W3:Y:S04]  /*1422a0*/  LDL.LU R211, [R1+0x15fc] ;  /* 0x0015fc0001d37983 */ /* 0x000ee80000300800 */
[----:B------:R-:W3:Y:S01]  /*1422b0*/  LDL.LU.64 R118, [R1+0x4190] ;  /* 0x0041900001767983 */ /* 0x000ee20000300a00 */
[----:B------:R-:W-:-:S03]  /*1422c0*/  IMAD.X R190, R81, 0x1, R3, P3 ;  /* 0x0000000151be7824 */ /* 0x000fc600018e0603 */
[----:B------:R-:W3:Y:S04]  /*1422d0*/  LDL.LU.64 R116, [R1+0x4080] ;  /* 0x0040800001747983 */ /* 0x000ee80000300a00 */
[----:B------:R-:W-:Y:S04]  /*1422e0*/  STL.64 [R1], R108 ;  /* 0x0000006c01007387 */ /* 0x000fe80000100a00 */
[----:B------:R4:W-:Y:S04]  /*1422f0*/  STL.64 [R1+0x8], R110 ;  /* 0x0000086e01007387 */ /* 0x0009e80000100a00 */
[----:B------:R-:W3:Y:S04]  /*142300*/  LDL.LU.64 R114, [R1+0x4078] ;  /* 0x0040780001727983 */ /* 0x000ee80000300a00 */
[----:B------:R-:W3:Y:S01]  /*142310*/  LDL.LU.64 R80, [R1+0x4070] ;  /* 0x0040700001507983 */ /* 0x000ee20000300a00 */
[----:B------:R-:W-:-:S02]  /*142320*/  IADD3 R187, P1, PT, R132, R241, RZ ;  /* 0x000000f184bb7210 */ /* 0x000fc40007f3e0ff */
[----:B------:R-:W-:Y:S02]  /*142330*/  IADD3 R189, P2, PT, R126, R241, RZ ;  /* 0x000000f17ebd7210 */ /* 0x000fe40007f5e0ff */
[----:B------:R-:W-:-:S03]  /*142340*/  IADD3.X R186, PT, PT, R133, R3, RZ, P1, !PT ;  /* 0x0000000385ba7210 */ /* 0x000fc60000ffe4ff */
[----:B------:R-:W-:Y:S01]  /*142350*/  IMAD.X R188, R127, 0x1, R3, P2 ;  /* 0x000000017fbc7824 */ /* 0x000fe200010e0603 */
[----:B------:R-:W-:Y:S02]  /*142360*/  UIMAD UR11, UR6, -0x80, UR7 ;  /* 0xffffff80060b78a4 */ /* 0x000fe4000f8e0207 */
[----:B------:R-:W-:Y:S02]  /*142370*/  UIADD3 UR10, UPT, UPT, UR5, -0x2, URZ ;  /* 0xfffffffe050a7890 */ /* 0x000fe4000fffe0ff */
[----:B------:R-:W-:Y:S01]  /*142380*/  UIADD3 UR8, UPT, UPT, UR8, 0x1, URZ ;  /* 0x0000000108087890 */ /* 0x000fe2000fffe0ff */
[----:B------:R-:W-:Y:S01]  /*142390*/  BAR.SYNC.DEFER_BLOCKING 0x0 ;  /* 0x0000000000007b1d */ /* 0x000fe20000010000 */
[----:B----4-:R-:W-:-:S05]  /*1423a0*/  IADD3 R110, P1, PT, R122, R241, RZ ;  /* 0x000000f17a6e7210 */ /* 0x010fca0007f3e0ff */
[----:B------:R-:W-:Y:S04]  /*1423b0*/  STL [R1+0x130], R110 ;  /* 0x0001306e01007387 */ /* 0x000fe80000100800 */
[----:B------:R-:W4:Y:S01]  /*1423c0*/  LDL.LU R226, [R1+0x1608] ;  /* 0x0016080001e27983 */ /* 0x000f220000300800 */
[-C--:B--2---:R-:W-:Y:S02]  /*1423d0*/  IADD3 R109, P2, PT, R120, R241.reuse, RZ ;  /* 0x000000f1786d7210 */ /* 0x084fe40007f5e0ff */
[----:B---3--:R-:W-:-:S03]  /*1423e0*/  IADD3 R108, P3, PT, R82, R241, RZ ;  /* 0x000000f1526c7210 */ /* 0x008fc60007f7e0ff */
[----:B------:R1:W-:Y:S04]  /*1423f0*/  STL [R1+0x138], R109 ;  /* 0x0001386d01007387 */ /* 0x0003e80000100800 */
[----:B------:R2:W-:Y:S01]  /*142400*/  STL [R1+0x140], R108 ;  /* 0x0001406c01007387 */ /* 0x0005e20000100800 */
[----:B------:R-:W-:-:S03]  /*142410*/  IMAD.X R82, R83, 0x1, R3, P3 ;  /* 0x0000000153527824 */ /* 0x000fc600018e0603 */
[----:B------:R-:W4:Y:S01]  /*142420*/  LDL.LU R227, [R1+0x160c] ;  /* 0x00160c0001e37983 */ /* 0x000f220000300800 */
[----:B-1----:R-:W-:-:S03]  /*142430*/  IMAD.X R109, R123, 0x1, R3, P1 ;  /* 0x000000017b6d7824 */ /* 0x002fc600008e0603 */
[----:B------:R-:W3:Y:S01]  /*142440*/  LDL.LU.64 R112, [R1+0x4068] ;  /* 0x0040680001707983 */ /* 0x000ee20000300a00 */
[----:B--2---:R-:W-:-:S03]  /*142450*/  IADD3.X R108, PT, PT, R121, R3, RZ, P2, !PT ;  /* 0x00000003796c7210 */ /* 0x004fc600017fe4ff */
[----:B------:R-:W-:Y:S01]  /*142460*/  STL [R1+0x12c], R109 ;  /* 0x00012c6d01007387 */ /* 0x000fe20000100800 */
[----:B------:R-:W-:-:S03]  /*142470*/  IADD3 R185, P0, PT, R124, R241, RZ ;  /* 0x000000f17cb97210 */ /* 0x000fc60007f1e0ff */
[----:B------:R1:W-:Y:S04]  /*142480*/  STL [R1+0x134], R108 ;  /* 0x0001346c01007387 */ /* 0x0003e80000100800 */
[----:B------:R-:W2:Y:S01]  /*142490*/  LDL.LU.64 R110, [R1+0x3ec8] ;  /* 0x003ec800016e7983 */ /* 0x000ea20000300a00 */
[----:B------:R-:W-:-:S03]  /*1424a0*/  IMAD.X R184, R125, 0x1, R3, P0 ;  /* 0x000000017db87824 */ /* 0x000fc600000e0603 */
[----:B-1----:R-:W4:Y:S01]  /*1424b0*/  LDL.LU.64 R108, [R1+0x3ec0] ;  /* 0x003ec000016c7983 */ /* 0x002f220000300a00 */
[----:B------:R-:W-:-:S03]  /*1424c0*/  IADD3 R120, P0, PT, R118, R241, RZ ;  /* 0x000000f176787210 */ /* 0x000fc60007f1e0ff */
[----:B------:R1:W-:Y:S01]  /*1424d0*/  STL [R1+0x13c], R82 ;  /* 0x00013c5201007387 */ /* 0x0003e20000100800 */
[-C--:B------:R-:W-:Y:S01]  /*1424e0*/  IADD3 R122, P1, PT, R116, R241.reuse, RZ ;  /* 0x000000f1747a7210 */ /* 0x080fe20007f3e0ff */
[----:B------:R-:W-:Y:S02]  /*1424f0*/  IMAD.X R118, R119, 0x1, R3, P0 ;  /* 0x0000000177767824 */ /* 0x000fe400000e0603 */
[----:B-1----:R-:W4:Y:S01]  /*142500*/  LDL.LU.64 R82, [R1+0x3eb8] ;  /* 0x003eb80001527983 */ /* 0x002f220000300a00 */
[----:B------:R-:W-:-:S03]  /*142510*/  IADD3 R121, P2, PT, R114, R241, RZ ;  /* 0x000000f172797210 */ /* 0x000fc60007f5e0ff */
[----:B------:R1:W-:Y:S01]  /*142520*/  STL [R1+0x128], R120 ;  /* 0x0001287801007387 */ /* 0x0003e20000100800 */
[--C-:B------:R-:W-:Y:S02]  /*142530*/  IMAD.X R116, R117, 0x1, R3.reuse, P1 ;  /* 0x0000000175747824 */ /* 0x100fe400008e0603 */
[----:B------:R-:W-:Y:S01]  /*142540*/  IMAD.X R115, R115, 0x1, R3, P2 ;  /* 0x0000000173737824 */ /* 0x000fe200010e0603 */
[----:B------:R-:W-:Y:S01]  /*142550*/  STL [R1+0x250], R122 ;  /* 0x0002507a01007387 */ /* 0x000fe20000100800 */
[----:B-1----:R-:W-:-:S03]  /*142560*/  IADD3 R120, P3, PT, R80, R241, RZ ;  /* 0x000000f150787210 */ /* 0x002fc60007f7e0ff */
[----:B------:R-:W-:Y:S04]  /*142570*/  STL [R1+0x258], R121 ;  /* 0x0002587901007387 */ /* 0x000fe80000100800 */
[----:B------:R-:W-:Y:S01]  /*142580*/  STL [R1+0x260], R120 ;  /* 0x0002607801007387 */ /* 0x000fe20000100800 */
[----:B------:R-:W-:-:S03]  /*142590*/  IADD3.X R114, PT, PT, R81, R3, RZ, P3, !PT ;  /* 0x0000000351727210 */ /* 0x000fc60001ffe4ff */
[----:B------:R1:W-:Y:S04]  /*1425a0*/  STL [R1+0x124], R118 ;  /* 0x0001247601007387 */ /* 0x0003e80000100800 */
[----:B-1----:R-:W4:Y:S04]  /*1425b0*/  LDL.LU.64 R118, [R1+0x3eb0] ;  /* 0x003eb00001767983 */ /* 0x002f280000300a00 */
[----:B------:R1:W-:Y:S04]  /*1425c0*/  STL [R1+0x24c], R116 ;  /* 0x00024c7401007387 */ /* 0x0003e80000100800 */
[----:B------:R-:W-:Y:S04]  /*1425d0*/  STL [R1+0x254], R115 ;  /* 0x0002547301007387 */ /* 0x000fe80000100800 */
[----:B-1----:R-:W4:Y:S04]  /*1425e0*/  LDL.LU.64 R116, [R1+0x3d88] ;  /* 0x003d880001747983 */ /* 0x002f280000300a00 */
[----:B------:R-:W4:Y:S04]  /*1425f0*/  LDL.LU.64 R80, [R1+0x3d80] ;  /* 0x003d800001507983 */ /* 0x000f280000300a00 */
[----:B------:R1:W-:Y:S04]  /*142600*/  STL [R1+0x25c], R114 ;  /* 0x00025c7201007387 */ /* 0x0003e80000100800 */
[----:B-1----:R-:W4:Y:S01]  /*142610*/  LDL.LU.64 R114, [R1+0x3d78] ;  /* 0x003d780001727983 */ /* 0x002f220000300a00 */
[----:B---3--:R-:W-:-:S05]  /*142620*/  IADD3 R121, P0, PT, R112, R241, RZ ;  /* 0x000000f170797210 */ /* 0x008fca0007f1e0ff */
[----:B------:R-:W-:Y:S01]  /*142630*/  STL [R1+0x248], R121 ;  /* 0x0002487901007387 */ /* 0x000fe20000100800 */
[-C--:B--2---:R-:W-:Y:S02]  /*142640*/  IADD3 R120, P1, PT, R110, R241.reuse, RZ ;  /* 0x000000f16e787210 */ /* 0x084fe40007f3e0ff */
[----:B----4-:R-:W-:-:S03]  /*142650*/  IADD3 R122, P2, PT, R108, R241, RZ ;  /* 0x000000f16c7a7210 */ /* 0x010fc60007f5e0ff */
[----:B------:R1:W-:Y:S01]  /*142660*/  STL [R1+0x524], R120 ;  /* 0x0005247801007387 */ /* 0x0003e20000100800 */
[----:B------:R-:W-:-:S03]  /*142670*/  IMAD.X R110, R111, 0x1, R3, P1 ;  /* 0x000000016f6e7824 */ /* 0x000fc600008e0603 */
[----:B------:R-:W-:Y:S01]  /*142680*/  STL [R1+0x52c], R122 ;  /* 0x00052c7a01007387 */ /* 0x000fe20000100800 */
[--C-:B------:R-:W-:Y:S02]  /*142690*/  IMAD.X R108, R109, 0x1, R3.reuse, P2 ;  /* 0x000000016d6c7824 */ /* 0x100fe400010e0603 */
[----:B-1----:R-:W-:Y:S01]  /*1426a0*/  IMAD.X R120, R113, 0x1, R3, P0 ;  /* 0x0000000171787824 */ /* 0x002fe200000e0603 */
[----:B------:R-:W-:-:S05]  /*1426b0*/  IADD3 R121, P3, PT, R82, R241, RZ ;  /* 0x000000f152797210 */ /* 0x000fca0007f7e0ff */
[----:B------:R-:W-:Y:S04]  /*1426c0*/  STL [R1+0xd74], R121 ;  /* 0x000d747901007387 */ /* 0x000fe80000100800 */
[----:B------:R-:W2:Y:S04]  /*1426d0*/  LDL.LU.64 R112, [R1+0x3d70] ;  /* 0x003d700001707983 */ /* 0x000ea80000300a00 */
[----:B------:R1:W-:Y:S04]  /*1426e0*/  STL [R1+0x244], R120 ;  /* 0x0002447801007387 */ /* 0x0003e80000100800 */
[----:B------:R3:W-:Y:S01]  /*1426f0*/  STL [R1+0x520], R110 ;  /* 0x0005206e01007387 */ /* 0x0007e20000100800 */
[----:B-1----:R-:W-:-:S03]  /*142700*/  IMAD.X R120, R83, 0x1, R3, P3 ;  /* 0x0000000153787824 */ /* 0x002fc600018e0603 */
[----:B---3--:R-:W3:Y:S04]  /*142710*/  LDL.LU.64 R110, [R1+0x3be0] ;  /* 0x003be000016e7983 */ /* 0x008ee80000300a00 */
[----:B------:R1:W-:Y:S04]  /*142720*/  STL [R1+0x528], R108 ;  /* 0x0005286c01007387 */ /* 0x0003e80000100800 */
[----:B-1----:R-:W4:Y:S04]  /*142730*/  LDL.LU.64 R108, [R1+0x3bd8] ;  /* 0x003bd800016c7983 */ /* 0x002f280000300a00 */
[----:B------:R-:W4:Y:S04]  /*142740*/  LDL.LU.64 R82, [R1+0x3bd0] ;  /* 0x003bd00001527983 */ /* 0x000f280000300a00 */
[----:B------:R1:W-:Y:S01]  /*142750*/  STL [R1+0xd70], R120 ;  /* 0x000d707801007387 */ /* 0x0003e20000100800 */
[----:B------:R-:W-:-:S02]  /*142760*/  IADD3 R122, P1, PT, R116, R241, RZ ;  /* 0x000000f1747a7210 */ /* 0x000fc40007f3e0ff */
[-C--:B------:R-:W-:Y:S02]  /*142770*/  IADD3 R121, P2, PT, R80, R241.reuse, RZ ;  /* 0x000000f150797210 */ /* 0x080fe40007f5e0ff */
[----:B-1----:R-:W-:-:S05]  /*142780*/  IADD3 R120, P0, PT, R118, R241, RZ ;  /* 0x000000f176787210 */ /* 0x002fca0007f1e0ff */
[----:B------:R1:W-:Y:S01]  /*142790*/  STL [R1+0x4e0], R120 ;  /* 0x0004e07801007387 */ /* 0x0003e20000100800 */
[----:B------:R-:W-:-:S03]  /*1427a0*/  IADD3.X R118, PT, PT, R119, R3, RZ, P0, !PT ;  /* 0x0000000377767210 */ /* 0x000fc600007fe4ff */
[----:B------:R-:W-:Y:S01]  /*1427b0*/  STL [R1+0x132c], R122 ;  /* 0x00132c7a01007387 */ /* 0x000fe20000100800 */
[----:B-1----:R-:W-:-:S03]  /*1427c0*/  IADD3 R120, P3, PT, R114, R241, RZ ;  /* 0x000000f172787210 */ /* 0x002fc60007f7e0ff */
[----:B------:R-:W-:Y:S01]  /*1427d0*/  STL [R1+0x133c], R121 ;  /* 0x00133c7901007387 */ /* 0x000fe20000100800 */
[----:B------:R-:W-:-:S03]  /*1427e0*/  IMAD.X R116, R81, 0x1, R3, P2 ;  /* 0x0000000151747824 */ /* 0x000fc600010e0603 */
[----:B------:R-:W-:Y:S04]  /*1427f0*/  STL [R1+0x134c], R120 ;  /* 0x00134c7801007387 */ /* 0x000fe80000100800 */
[----:B------:R-:W-:Y:S04]  /*142800*/  STL [R1+0x4cc], R118 ;  /* 0x0004cc7601007387 */ /* 0x000fe80000100800 */
[----:B------:R-:W4:Y:S01]  /*142810*/  LDL.LU.64 R80, [R1+0x3be8] ;  /* 0x003be80001507983 */ /* 0x000f220000300a00 */
[--C-:B------:R-:W-:Y:S02]  /*142820*/  IMAD.X R117, R117, 0x1, R3.reuse, P1 ;  /* 0x0000000175757824 */ /* 0x100fe400008e0603 */
[----:B------:R-:W-:-:S03]  /*142830*/  IMAD.X R114, R115, 0x1, R3, P3 ;  /* 0x0000000173727824 */ /* 0x000fc600018e0603 */
[----:B------:R-:W-:Y:S04]  /*142840*/  STL [R1+0x1328], R117 ;  /* 0x0013287501007387 */ /* 0x000fe80000100800 */
[----:B------:R-:W-:Y:S04]  /*142850*/  STL [R1+0x1338], R116 ;  /* 0x0013387401007387 */ /* 0x000fe80000100800 */
[----:B------:R-:W4:Y:S04]  /*142860*/  LDL.LU.64 R144, [R1+0x4af8] ;  /* 0x004af80001907983 */ /* 0x000f280000300a00 */
[----:B------:R-:W4:Y:S04]  /*142870*/  LDL.LU.64 R140, [R1+0x4af0] ;  /* 0x004af000018c7983 */ /* 0x000f280000300a00 */
[----:B------:R2:W-:Y:S01]  /*142880*/  STL [R1+0x1348], R114 ;  /* 0x0013487201007387 */ /* 0x0005e20000100800 */
[----:B------:R-:W-:Y:S01]  /*142890*/  HMMA.1688.F32.TF32 R248, R100, R218, R248 ;  /* 0x000000da64f8723c */ /* 0x000fe200000810f8 */
[----:B------:R-:W-:Y:S01]  /*1428a0*/  IMAD.MOV.U32 R219, RZ, RZ, R2 ;  /* 0x000000ffffdb7224 */ /* 0x000fe200078e0002 */
[----:B--2---:R-:W-:-:S05]  /*1428b0*/  IADD3 R114, P0, PT, R112, R241, RZ ;  /* 0x000000f170727210 */ /* 0x004fca0007f1e0ff */
[----:B------:R1:W-:Y:S01]  /*1428c0*/  STL [R1+0x130c], R114 ;  /* 0x00130c7201007387 */ /* 0x0003e20000100800 */
[----:B------:R-:W-:Y:S01]  /*1428d0*/  IMAD.X R112, R113, 0x1, R3, P0 ;  /* 0x0000000171707824 */ /* 0x000fe200000e0603 */
[----:B---3--:R-:W-:-:S04]  /*1428e0*/  IADD3 R116, P1, PT, R110, R241, RZ ;  /* 0x000000f16e747210 */ /* 0x008fc80007f3e0ff */
[----:B------:R-:W-:Y:S01]  /*1428f0*/  IADD3.X R110, PT, PT, R111, R3, RZ, P1, !PT ;  /* 0x000000036f6e7210 */ /* 0x000fe20000ffe4ff */
[----:B------:R-:W-:Y:S01]  /*142900*/  STL [R1+0x15fc], R116 ;  /* 0x0015fc7401007387 */ /* 0x000fe20000100800 */
[-C--:B----4-:R-:W-:Y:S02]  /*142910*/  IADD3 R115, P2, PT, R108, R241.reuse, RZ ;  /* 0x000000f16c737210 */ /* 0x090fe40007f5e0ff */
[----:B-1----:R-:W-:-:S03]  /*142920*/  IADD3 R114, P3, PT, R82, R241, RZ ;  /* 0x000000f152727210 */ /* 0x002fc60007f7e0ff */
[----:B------:R-:W-:Y:S01]  /*142930*/  STL [R1+0x160c], R115 ;  /* 0x00160c7301007387 */ /* 0x000fe20000100800 */
[----:B------:R-:W-:-:S03]  /*142940*/  IMAD.X R108, R109, 0x1, R3, P2 ;  /* 0x000000016d6c7824 */ /* 0x000fc600010e0603 */
[----:B------:R-:W2:Y:S01]  /*142950*/  LDL.LU.64 R132, [R1+0x4ae8] ;  /* 0x004ae80001847983 */ /* 0x000ea20000300a00 */
[----:B------:R-:W-:-:S03]  /*142960*/  IMAD.X R82, R83, 0x1, R3, P3 ;  /* 0x0000000153527824 */ /* 0x000fc600018e0603 */
[----:B------:R-:W-:Y:S04]  /*142970*/  STL [R1+0x161c], R114 ;  /* 0x00161c7201007387 */ /* 0x000fe80000100800 */
[----:B------:R-:W-:Y:S04]  /*142980*/  STL [R1+0x1308], R112 ;  /* 0x0013087001007387 */ /* 0x000fe80000100800 */
[----:B------:R-:W3:Y:S04]  /*142990*/  LDL.LU R218, [R1+0x1648] ;  /* 0x0016480001da7983 */ /* 0x000ee80000300800 */
[----:B------:R-:W-:Y:S04]  /*1429a0*/  STL [R1+0x15f8], R110 ;  /* 0x0015f86e01007387 */ /* 0x000fe80000100800 */
[----:B------:R-:W4:Y:S04]  /*1429b0*/  LDL.LU R2, [R1+0x89d0] ;  /* 0x0089d00001027983 */ /* 0x000f280000300800 */
[----:B------:R-:W3:Y:S04]  /*1429c0*/  LDL.LU.64 R126, [R1+0x4ae0] ;  /* 0x004ae000017e7983 */ /* 0x000ee80000300a00 */
[----:B------:R-:W-:Y:S04]  /*1429d0*/  STL [R1+0x1608], R108 ;  /* 0x0016086c01007387 */ /* 0x000fe80000100800 */
[----:B------:R-:W4:Y:S04]  /*1429e0*/  LDL.LU.64 R124, [R1+0x41e0] ;  /* 0x0041e000017c7983 */ /* 0x000f280000300a00 */
[----:B------:R1:W-:Y:S04]  /*1429f0*/  STL [R1+0x1618], R82 ;  /* 0x0016185201007387 */ /* 0x0003e80000100800 */
[----:B------:R-:W4:Y:S04]  /*142a00*/  LDL.LU.64 R122, [R1+0x41d8] ;  /* 0x0041d800017a7983 */ /* 0x000f280000300a00 */
[----:B------:R-:W4:Y:S01]  /*142a10*/  LDL.LU.64 R120, [R1+0x41d0] ;  /* 0x0041d00001787983 */ /* 0x000f220000300a00 */
[----:B-1----:R-:W-:-:S05]  /*142a20*/  IADD3 R82, P0, PT, R80, R241, RZ ;  /* 0x000000f150527210 */ /* 0x002fca0007f1e0ff */
[----:B------:R-:W-:Y:S01]  /*142a30*/  IMAD.X R80, R81, 0x1, R3, P0 ;  /* 0x0000000151507824 */ /* 0x000fe200000e0603 */
[----:B------:R-:W-:Y:S04]  /*142a40*/  STL [R1+0x15ec], R82 ;  /* 0x0015ec5201007387 */ /* 0x000fe80000100800 */
[----:B------:R-:W4:Y:S04]  /*142a50*/  LDL.LU.64 R118, [R1+0x41c8] ;  /* 0x0041c80001767983 */ /* 0x000f280000300a00 */
[----:B------:R-:W4:Y:S04]  /*142a60*/  LDL.LU.64 R116, [R1+0x40c0] ;  /* 0x0040c00001747983 */ /* 0x000f280000300a00 */
[----:B------:R1:W-:Y:S04]  /*142a70*/  STL [R1+0x15e8], R80 ;  /* 0x0015e85001007387 */ /* 0x0003e80000100800 */
[----:B------:R-:W4:Y:S04]  /*142a80*/  LDL.LU.64 R114, [R1+0x40b8] ;  /* 0x0040b80001727983 */ /* 0x000f280000300a00 */
[----:B-1----:R-:W4:Y:S01]  /*142a90*/  LDL.LU.64 R80, [R1+0x40b0] ;  /* 0x0040b00001507983 */ /* 0x002f220000300a00 */
[----:B------:R-:W-:Y:S01]  /*142aa0*/  HMMA.1688.F32.TF32 R8, R100, R178, R8 ;  /* 0x000000b26408723c */ /* 0x000fe20000081008 */
[----:B------:R-:W-:-:S02]  /*142ab0*/  IADD3 R179, P1, PT, R144, R241, RZ ;  /* 0x000000f190b37210 */ /* 0x000fc40007f3e0ff */
[----:B------:R-:W-:Y:S01]  /*142ac0*/  IADD3 R181, P2, PT, R140, R241, RZ ;  /* 0x000000f18cb57210 */ /* 0x000fe20007f5e0ff */
[----:B------:R-:W4:Y:S04]  /*142ad0*/  LDL.LU.64 R112, [R1+0x40a8] ;  /* 0x0040a80001707983 */ /* 0x000f280000300a00 */
[----:B------:R-:W-:Y:S01]  /*142ae0*/  HMMA.1688.F32.TF32 R4, R100, R182, R4 ;  /* 0x000000b66404723c */ /* 0x000fe20000081004 */
[--C-:B------:R-:W-:Y:S01]  /*142af0*/  IMAD.X R178, R145, 0x1, R3.reuse, P1 ;  /* 0x0000000191b27824 */ /* 0x100fe200008e0603 */
[----:B------:R-:W4:Y:S01]  /*142b00*/  LDL.LU.64 R110, [R1+0x3ee8] ;  /* 0x003ee800016e7983 */ /* 0x000f220000300a00 */
[----:B------:R-:W-:-:S03]  /*142b10*/  IMAD.X R180, R141, 0x1, R3, P2 ;  /* 0x000000018db47824 */ /* 0x000fc600010e0603 */
[----:B------:R-:W4:Y:S02]  /*142b20*/  LDL.LU.64 R108, [R1+0x3ee0] ;  /* 0x003ee000016c7983 */ /* 0x000f240000300a00 */
[C---:B------:R-:W-:Y:S01]  /*142b30*/  HMMA.1688.F32.TF32 R244, R100.reuse, R210, R244 ;  /* 0x000000d264f4723c */ /* 0x040fe200000810f4 */
[----:B------:R-:W-:Y:S01]  /*142b40*/  MOV R211, R232 ;  /* 0x000000e800d37202 */ /* 0x000fe20000000f00 */
[----:B------:R-:W4:Y:S06]  /*142b50*/  LDL.LU.64 R82, [R1+0x3ed8] ;  /* 0x003ed80001527983 */ /* 0x000f2c0000300a00 */
[C---:B------:R-:W-:Y:S08]  /*142b60*/  HMMA.1688.F32.TF32 R12, R100.reuse, R230, R12 ;  /* 0x000000e6640c723c */ /* 0x040ff0000008100c */
[----:B------:R-:W-:Y:S01]  /*142b70*/  HMMA.1688.F32.TF32 R236, R100, R226, R236 ;  /* 0x000000e264ec723c */ /* 0x000fe200000810ec */
[----:B--2---:R-:W-:-:S05]  /*142b80*/  IADD3 R183, P3, PT, R132, R241, RZ ;  /* 0x000000f184b77210 */ /* 0x004fca0007f7e0ff */
[----:B------:R-:W-:Y:S01]  /*142b90*/  IMAD.X R182, R133, 0x1, R3, P3 ;  /* 0x0000000185b67824 */ /* 0x000fe200018e0603 */
[-C--:B---3--:R-:W-:Y:S02]  /*142ba0*/  IADD3 R177, P0, PT, R126, R241.reuse, RZ ;  /* 0x000000f17eb17210 */ /* 0x088fe40007f1e0ff */
[----:B----4-:R-:W-:-:S05]  /*142bb0*/  IADD3 R228, P1, PT, R124, R241, RZ ;  /* 0x000000f17ce47210 */ /* 0x010fca0007f3e0ff */
[----:B------:R-:W-:Y:S01]  /*142bc0*/  IMAD.X R227, R125, 0x1, R3, P1 ;  /* 0x000000017de37824 */ /* 0x000fe200008e0603 */
[-C--:B------:R-:W-:Y:S02]  /*142bd0*/  IADD3 R230, P2, PT, R122, R241.reuse, RZ ;  /* 0x000000f17ae67210 */ /* 0x080fe40007f5e0ff */
[----:B------:R-:W-:-:S03]  /*142be0*/  IADD3 R232, P3, PT, R120, R241, RZ ;  /* 0x000000f178e87210 */ /* 0x000fc60007f7e0ff */
[--C-:B------:R-:W-:Y:S01]  /*142bf0*/  IMAD.X R229, R123, 0x1, R3.reuse, P2 ;  /* 0x000000017be57824 */ /* 0x100fe200010e0603 */
[----:B------:R-:W-:Y:S01]  /*142c00*/  IADD3.X R176, PT, PT, R127, R3, RZ, P0, !PT ;  /* 0x000000037fb07210 */ /* 0x000fe200007fe4ff */
[----:B------:R-:W-:Y:S01]  /*142c10*/  IMAD.X R231, R121, 0x1, R3, P3 ;  /* 0x0000000179e77824 */ /* 0x000fe200018e0603 */
[-C--:B------:R-:W-:Y:S02]  /*142c20*/  IADD3 R226, P0, PT, R118, R241.reuse, RZ ;  /* 0x000000f176e27210 */ /* 0x080fe40007f1e0ff */
[----:B------:R-:W-:-:S04]  /*142c30*/  IADD3 R122, P1, PT, R116, R241, RZ ;  /* 0x000000f1747a7210 */ /* 0x000fc80007f3e0ff */
[----:B------:R-:W-:Y:S02]  /*142c40*/  IADD3.X R116, PT, PT, R117, R3, RZ, P1, !PT ;  /* 0x0000000375747210 */ /* 0x000fe40000ffe4ff */
[-C--:B------:R-:W-:Y:S01]  /*142c50*/  IADD3 R121, P2, PT, R114, R241.reuse, RZ ;  /* 0x000000f172797210 */ /* 0x080fe20007f5e0ff */
[----:B------:R-:W-:Y:S01]  /*142c60*/  STL [R1+0x1f0], R122 ;  /* 0x0001f07a01007387 */ /* 0x000fe20000100800 */
[----:B------:R-:W-:-:S03]  /*142c70*/  IADD3 R120, P3, PT, R80, R241, RZ ;  /* 0x000000f150787210 */ /* 0x000fc60007f7e0ff */
[----:B------:R-:W-:Y:S01]  /*142c80*/  STL [R1+0x1f8], R121 ;  /* 0x0001f87901007387 */ /* 0x000fe20000100800 */
[--C-:B------:R-:W-:Y:S02]  /*142c90*/  IMAD.X R114, R115, 0x1, R3.reuse, P2 ;  /* 0x0000000173727824 */ /* 0x100fe400010e0603 */
[--C-:B------:R-:W-:Y:S01]  /*142ca0*/  IMAD.X R225, R119, 0x1, R3.reuse, P0 ;  /* 0x0000000177e17824 */ /* 0x100fe200000e0603 */
[----:B------:R-:W-:Y:S01]  /*142cb0*/  STL [R1+0x200], R120 ;  /* 0x0002007801007387 */ /* 0x000fe20000100800 */
[----:B------:R-:W-:-:S03]  /*142cc0*/  IMAD.X R80, R81, 0x1, R3, P3 ;  /* 0x0000000151507824 */ /* 0x000fc600018e0603 */
[----:B------:R1:W-:Y:S04]  /*142cd0*/  STL [R1+0x1ec], R116 ;  /* 0x0001ec7401007387 */ /* 0x0003e80000100800 */
[----:B------:R-:W2:Y:S04]  /*142ce0*/  LDL.LU.64 R118, [R1+0x3ed0] ;  /* 0x003ed00001767983 */ /* 0x000ea80000300a00 */
[----:B------:R-:W-:Y:S04]  /*142cf0*/  STL [R1+0x1f4], R114 ;  /* 0x0001f47201007387 */ /* 0x000fe80000100800 */
[----:B-1----:R-:W3:Y:S04]  /*142d00*/  LDL.LU.64 R116, [R1+0x3de8] ;  /* 0x003de80001747983 */ /* 0x002ee80000300a00 */
[----:B------:R1:W-:Y:S04]  /*142d10*/  STL [R1+0x1fc], R80 ;  /* 0x0001fc5001007387 */ /* 0x0003e80000100800 */
[----:B-1----:R-:W4:Y:S04]  /*142d20*/  LDL.LU.64 R80, [R1+0x3de0] ;  /* 0x003de00001507983 */ /* 0x002f280000300a00 */
[----:B------:R-:W4:Y:S01]  /*142d30*/  LDL.LU.64 R114, [R1+0x3dd8] ;  /* 0x003dd80001727983 */ /* 0x000f220000300a00 */
[----:B------:R-:W-:-:S02]  /*142d40*/  IADD3 R120, P0, PT, R112, R241, RZ ;  /* 0x000000f170787210 */ /* 0x000fc40007f1e0ff */
[-C--:B------:R-:W-:Y:S02]  /*142d50*/  IADD3 R122, P1, PT, R110, R241.reuse, RZ ;  /* 0x000000f16e7a7210 */ /* 0x080fe40007f3e0ff */
[----:B------:R-:W-:Y:S01]  /*142d60*/  IADD3 R121, P2, PT, R108, R241, RZ ;  /* 0x000000f16c797210 */ /* 0x000fe20007f5e0ff */
[----:B------:R1:W-:Y:S01]  /*142d70*/  STL [R1+0x1e8], R120 ;  /* 0x0001e87801007387 */ /* 0x0003e20000100800 */
[--C-:B------:R-:W-:Y:S02]  /*142d80*/  IMAD.X R112, R113, 0x1, R3.reuse, P0 ;  /* 0x0000000171707824 */ /* 0x100fe400000e0603 */
[--C-:B------:R-:W-:Y:S01]  /*142d90*/  IMAD.X R110, R111, 0x1, R3.reuse, P1 ;  /* 0x000000016f6e7824 */ /* 0x100fe200008e0603 */
[----:B------:R-:W-:Y:S01]  /*142da0*/  STL [R1+0x370], R122 ;  /* 0x0003707a01007387 */ /* 0x000fe20000100800 */
[----:B------:R-:W-:Y:S02]  /*142db0*/  IADD3.X R108, PT, PT, R109, R3, RZ, P2, !PT ;  /* 0x000000036d6c7210 */ /* 0x000fe400017fe4ff */
[----:B-1----:R-:W-:Y:S01]  /*142dc0*/  IADD3 R120, P3, PT, R82, R241, RZ ;  /* 0x000000f152787210 */ /* 0x002fe20007f7e0ff */
[----:B------:R-:W-:Y:S04]  /*142dd0*/  STL [R1+0x378], R121 ;  /* 0x0003787901007387 */ /* 0x000fe80000100800 */
        /* <DEDUP_REMOVED lines=10> */
[----:B--2---:R-:W-:-:S05]  /*142e80*/  IADD3 R120, P0, PT, R118, R241, RZ ;  /* 0x000000f176787210 */ /* 0x004fca0007f1e0ff */
[----:B------:R1:W-:Y:S01]  /*142e90*/  STL [R1+0x368], R120 ;  /* 0x0003687801007387 */ /* 0x0003e20000100800 */
[----:B---3--:R-:W-:Y:S01]  /*142ea0*/  IADD3 R122, P1, PT, R116, R241, RZ ;  /* 0x000000f1747a7210 */ /* 0x008fe20007f3e0ff */
[----:B------:R-:W-:-:S04]  /*142eb0*/  IMAD.X R118, R119, 0x1, R3, P0 ;  /* 0x0000000177767824 */ /* 0x000fc800000e0603 */
[----:B------:R-:W-:Y:S01]  /*142ec0*/  STL [R1+0x121c], R122 ;  /* 0x00121c7a01007387 */ /* 0x000fe20000100800 */
[-C--:B----4-:R-:W-:Y:S02]  /*142ed0*/  IADD3 R121, P2, PT, R80, R241.reuse, RZ ;  /* 0x000000f150797210 */ /* 0x090fe40007f5e0ff */
[----:B-1----:R-:W-:-:S03]  /*142ee0*/  IADD3 R120, P3, PT, R114, R241, RZ ;  /* 0x000000f172787210 */ /* 0x002fc60007f7e0ff */
[----:B------:R-:W-:Y:S01]  /*142ef0*/  STL [R1+0x122c], R121 ;  /* 0x00122c7901007387 */ /* 0x000fe20000100800 */
[----:B------:R-:W-:-:S03]  /*142f00*/  IMAD.X R116, R81, 0x1, R3, P2 ;  /* 0x0000000151747824 */ /* 0x000fc600010e0603 */
[----:B------:R-:W-:Y:S04]  /*142f10*/  STL [R1+0x123c], R120 ;  /* 0x00123c7801007387 */ /* 0x000fe80000100800 */
[----:B------:R-:W-:Y:S04]  /*142f20*/  STL [R1+0x364], R118 ;  /* 0x0003647601007387 */ /* 0x000fe80000100800 */
[----:B------:R-:W2:Y:S01]  /*142f30*/  LDL.LU.64 R80, [R1+0x3c48] ;  /* 0x003c480001507983 */ /* 0x000ea20000300a00 */
[----:B------:R-:W-:Y:S01]  /*142f40*/  IMAD.X R117, R117, 0x1, R3, P1 ;  /* 0x0000000175757824 */ /* 0x000fe200008e0603 */
[----:B------:R-:W-:-:S04]  /*142f50*/  IADD3.X R114, PT, PT, R115, R3, RZ, P3, !PT ;  /* 0x0000000373727210 */ /* 0x000fc80001ffe4ff */
[----:B------:R-:W-:Y:S04]  /*142f60*/  STL [R1+0x1218], R117 ;  /* 0x0012187501007387 */ /* 0x000fe80000100800 */
[----:B------:R-:W-:Y:S04]  /*142f70*/  STL [R1+0x1228], R116 ;  /* 0x0012287401007387 */ /* 0x000fe80000100800 */
[----:B------:R-:W3:Y:S04]  /*142f80*/  LDL.LU.64 R144, [R1+0x4ad8] ;  /* 0x004ad80001907983 */ /* 0x000ee80000300a00 */
[----:B------:R-:W4:Y:S04]  /*142f90*/  LDL.LU.64 R140, [R1+0x4ad0] ;  /* 0x004ad000018c7983 */ /* 0x000f280000300a00 */
[----:B------:R1:W-:Y:S04]  /*142fa0*/  STL [R1+0x1238], R114 ;  /* 0x0012387201007387 */ /* 0x0003e80000100800 */
[----:B------:R-:W3:Y:S01]  /*142fb0*/  LDL.LU.64 R132, [R1+0x4ac8] ;  /* 0x004ac80001847983 */ /* 0x000ee20000300a00 */
[----:B-1----:R-:W-:-:S02]  /*142fc0*/  IADD3 R114, P0, PT, R112, R241, RZ ;  /* 0x000000f170727210 */ /* 0x002fc40007f1e0ff */
[----:B------:R-:W-:-:S03]  /*142fd0*/  IADD3 R116, P1, PT, R110, R241, RZ ;  /* 0x000000f16e747210 */ /* 0x000fc60007f3e0ff */
[----:B------:R1:W-:Y:S01]  /*142fe0*/  STL [R1+0x120c], R114 ;  /* 0x00120c7201007387 */ /* 0x0003e20000100800 */
[-C--:B------:R-:W-:Y:S01]  /*142ff0*/  IADD3 R115, P2, PT, R108, R241.reuse, RZ ;  /* 0x000000f16c737210 */ /* 0x080fe20007f5e0ff */
[--C-:B------:R-:W-:Y:S02]  /*143000*/  IMAD.X R112, R113, 0x1, R3.reuse, P0 ;  /* 0x0000000171707824 */ /* 0x100fe400000e0603 */
[--C-:B------:R-:W-:Y:S01]  /*143010*/  IMAD.X R110, R111, 0x1, R3.reuse, P1 ;  /* 0x000000016f6e7824 */ /* 0x100fe200008e0603 */
[----:B------:R-:W-:Y:S01]  /*143020*/  STL [R1+0x15ac], R116 ;  /* 0x0015ac7401007387 */ /* 0x000fe20000100800 */
[--C-:B------:R-:W-:Y:S01]  /*143030*/  IMAD.X R108, R109, 0x1, R3.reuse, P2 ;  /* 0x000000016d6c7824 */ /* 0x100fe200010e0603 */
[----:B-1----:R-:W-:Y:S02]  /*143040*/  IADD3 R114, P3, PT, R82, R241, RZ ;  /* 0x000000f152727210 */ /* 0x002fe40007f7e0ff */
[----:B------:R-:W-:Y:S04]  /*143050*/  STL [R1+0x15cc], R115 ;  /* 0x0015cc7301007387 */ /* 0x000fe80000100800 */
[----:B------:R-:W-:Y:S01]  /*143060*/  STL [R1+0x15dc], R114 ;  /* 0x0015dc7201007387 */ /* 0x000fe20000100800 */
[----:B------:R-:W-:-:S03]  /*143070*/  IMAD.X R82, R83, 0x1, R3, P3 ;  /* 0x0000000153527824 */ /* 0x000fc600018e0603 */
[----:B------:R-:W-:Y:S04]  /*143080*/  STL [R1+0x1208], R112 ;  /* 0x0012087001007387 */ /* 0x000fe80000100800 */
[----:B------:R-:W-:Y:S04]  /*143090*/  STL [R1+0x15a8], R110 ;  /* 0x0015a86e01007387 */ /* 0x000fe80000100800 */
[----:B------:R-:W4:Y:S04]  /*1430a0*/  LDL.LU.64 R126, [R1+0x4ac0] ;  /* 0x004ac000017e7983 */ /* 0x000f280000300a00 */
[----:B------:R-:W-:Y:S04]  /*1430b0*/  STL [R1+0x15c8], R108 ;  /* 0x0015c86c01007387 */ /* 0x000fe80000100800 */
[----:B------:R-:W4:Y:S04]  /*1430c0*/  LDL.LU.64 R124, [R1+0x4560] ;  /* 0x00456000017c7983 */ /* 0x000f280000300a00 */
[----:B------:R2:W-:Y:S04]  /*1430d0*/  STL [R1+0x15d8], R82 ;  /* 0x0015d85201007387 */ /* 0x0005e80000100800 */
[----:B------:R-:W4:Y:S04]  /*1430e0*/  LDL.LU.64 R122, [R1+0x4558] ;  /* 0x00455800017a7983 */ /* 0x000f280000300a00 */
[----:B------:R-:W4:Y:S01]  /*1430f0*/  LDL.LU.64 R120, [R1+0x4550] ;  /* 0x0045500001787983 */ /* 0x000f220000300a00 */
[----:B--2---:R-:W-:-:S04]  /*143100*/  IADD3 R82, P0, PT, R80, R241, RZ ;  /* 0x000000f150527210 */ /* 0x004fc80007f1e0ff */
[----:B------:R-:W-:Y:S01]  /*143110*/  IADD3.X R80, PT, PT, R81, R3, RZ, P0, !PT ;  /* 0x0000000351507210 */ /* 0x000fe200007fe4ff */
[----:B------:R-:W-:Y:S04]  /*143120*/  STL [R1+0x159c], R82 ;  /* 0x00159c5201007387 */ /* 0x000fe80000100800 */
[----:B------:R-:W2:Y:S04]  /*143130*/  LDL.LU.64 R118, [R1+0x4548] ;  /* 0x0045480001767983 */ /* 0x000ea80000300a00 */
[----:B------:R-:W2:Y:S04]  /*143140*/  LDL.LU.64 R116, [R1+0x40e0] ;  /* 0x0040e00001747983 */ /* 0x000ea80000300a00 */
[----:B------:R1:W-:Y:S04]  /*143150*/  STL [R1+0x1598], R80 ;  /* 0x0015985001007387 */ /* 0x0003e80000100800 */
[----:B------:R-:W2:Y:S04]  /*143160*/  LDL.LU.64 R114, [R1+0x40d8] ;  /* 0x0040d80001727983 */ /* 0x000ea80000300a00 */
[----:B-1----:R-:W2:Y:S01]  /*143170*/  LDL.LU.64 R80, [R1+0x40d0] ;  /* 0x0040d00001507983 */ /* 0x002ea20000300a00 */
[----:B------:R-:W-:Y:S01]  /*143180*/  HMMA.1688.F32.TF32 R32, R100, R170, R32 ;  /* 0x000000aa6420723c */ /* 0x000fe20000081020 */
[----:B---3--:R-:W-:-:S02]  /*143190*/  IADD3 R171, P1, PT, R144, R241, RZ ;  /* 0x000000f190ab7210 */ /* 0x008fc40007f3e0ff */
[-C--:B----4-:R-:W-:Y:S01]  /*1431a0*/  IADD3 R173, P2, PT, R140, R241.reuse, RZ ;  /* 0x000000f18cad7210 */ /* 0x090fe20007f5e0ff */
[----:B------:R-:W3:Y:S04]  /*1431b0*/  LDL.LU.64 R112, [R1+0x40c8] ;  /* 0x0040c80001707983 */ /* 0x000ee80000300a00 */
[C---:B------:R-:W-:Y:S01]  /*1431c0*/  HMMA.1688.F32.TF32 R28, R100.reuse, R174, R28 ;  /* 0x000000ae641c723c */ /* 0x040fe2000008101c */
[-C--:B------:R-:W-:Y:S01]  /*1431d0*/  IADD3 R175, P3, PT, R132, R241.reuse, RZ ;  /* 0x000000f184af7210 */ /* 0x080fe20007f7e0ff */
[--C-:B------:R-:W-:Y:S01]  /*1431e0*/  IMAD.X R170, R145, 0x1, R3.reuse, P1 ;  /* 0x0000000191aa7824 */ /* 0x100fe200008e0603 */
[----:B------:R-:W4:Y:S01]  /*1431f0*/  LDL.LU.64 R110, [R1+0x3f40] ;  /* 0x003f4000016e7983 */ /* 0x000f220000300a00 */
[--C-:B------:R-:W-:Y:S02]  /*143200*/  IMAD.X R172, R141, 0x1, R3.reuse, P2 ;  /* 0x000000018dac7824 */ /* 0x100fe400010e0603 */
[----:B------:R-:W-:Y:S01]  /*143210*/  IMAD.X R174, R133, 0x1, R3, P3 ;  /* 0x0000000185ae7824 */ /* 0x000fe200018e0603 */
[----:B------:R-:W3:Y:S01]  /*143220*/  LDL.LU.64 R108, [R1+0x3f38] ;  /* 0x003f3800016c7983 */ /* 0x000ee20000300a00 */
[C---:B------:R-:W-:Y:S03]  /*143230*/  HMMA.1688.F32.TF32 R24, R100.reuse, R214, R24 ;  /* 0x000000d66418723c */ /* 0x040fe60000081018 */
[----:B------:R-:W3:Y:S05]  /*143240*/  LDL.LU.64 R82, [R1+0x3f30] ;  /* 0x003f300001527983 */ /* 0x000eea0000300a00 */
[----:B------:R-:W-:Y:S01]  /*143250*/  HMMA.1688.F32.TF32 R16, R100, R218, R16 ;  /* 0x000000da6410723c */ /* 0x000fe20000081010 */
[----:B------:R-:W-:-:S04]  /*143260*/  IADD3 R214, P1, PT, R124, R241, RZ ;  /* 0x000000f17cd67210 */ /* 0x000fc80007f3e0ff */
[----:B------:R-:W-:Y:S02]  /*143270*/  IADD3.X R213, PT, PT, R125, R3, RZ, P1, !PT ;  /* 0x000000037dd57210 */ /* 0x000fe40000ffe4ff */
[-C--:B------:R-:W-:Y:S02]  /*143280*/  IADD3 R216, P2, PT, R122, R241.reuse, RZ ;  /* 0x000000f17ad87210 */ /* 0x080fe40007f5e0ff */
[----:B------:R-:W-:-:S03]  /*143290*/  IADD3 R218, P3, PT, R120, R241, RZ ;  /* 0x000000f178da7210 */ /* 0x000fc60007f7e0ff */
[--C-:B------:R-:W-:Y:S02]  /*1432a0*/  IMAD.X R215, R123, 0x1, R3.reuse, P2 ;  /* 0x000000017bd77824 */ /* 0x100fe400010e0603 */
[----:B------:R-:W-:Y:S01]  /*1432b0*/  IMAD.X R217, R121, 0x1, R3, P3 ;  /* 0x0000000179d97824 */ /* 0x000fe200018e0603 */
[----:B--2---:R-:W-:-:S05]  /*1432c0*/  IADD3 R122, P1, PT, R116, R241, RZ ;  /* 0x000000f1747a7210 */ /* 0x004fca0007f3e0ff */
[----:B------:R-:W-:Y:S01]  /*1432d0*/  IMAD.X R116, R117, 0x1, R3, P1 ;  /* 0x0000000175747824 */ /* 0x000fe200008e0603 */
[-C--:B------:R-:W-:Y:S01]  /*1432e0*/  IADD3 R121, P2, PT, R114, R241.reuse, RZ ;  /* 0x000000f172797210 */ /* 0x080fe20007f5e0ff */
[----:B------:R-:W-:Y:S01]  /*1432f0*/  STL [R1+0x190], R122 ;  /* 0x0001907a01007387 */ /* 0x000fe20000100800 */
[----:B------:R-:W-:-:S03]  /*143300*/  IADD3 R120, P3, PT, R80, R241, RZ ;  /* 0x000000f150787210 */ /* 0x000fc60007f7e0ff */
[----:B------:R-:W-:Y:S04]  /*143310*/  STL [R1+0x198], R121 ;  /* 0x0001987901007387 */ /* 0x000fe80000100800 */
[----:B------:R-:W-:Y:S01]  /*143320*/  STL [R1+0x1a0], R120 ;  /* 0x0001a07801007387 */ /* 0x000fe20000100800 */
[----:B------:R-:W-:-:S03]  /*143330*/  IMAD.X R114, R81, 0x1, R3, P3 ;  /* 0x0000000151727824 */ /* 0x000fc600018e0603 */
[----:B------:R4:W-:Y:S04]  /*143340*/  STL [R1+0x18c], R116 ;  /* 0x00018c7401007387 */ /* 0x0009e80000100800 */
[----:B------:R-:W2:Y:S01]  /*143350*/  LDL.LU.64 R80, [R1+0x3f48] ;  /* 0x003f480001507983 */ /* 0x000ea20000300a00 */
[----:B------:R-:W-:Y:S01]  /*143360*/  IADD3 R169, P0, PT, R126, R241, RZ ;  /* 0x000000f17ea97210 */ /* 0x000fe20007f1e0ff */
[----:B------:R-:W-:Y:S01]  /*143370*/  IMAD.MOV.U32 R210, RZ, RZ, R252 ;  /* 0x000000ffffd27224 */ /* 0x000fe200078e00fc */
[----:B------:R-:W-:Y:S01]  /*143380*/  IADD3.X R115, PT, PT, R115, R3, RZ, P2, !PT ;  /* 0x0000000373737210 */ /* 0x000fe200017fe4ff */
[C---:B------:R-:W-:Y:S08]  /*143390*/  HMMA.1688.F32.TF32 R40, R100.reuse, R162, R40 ;  /* 0x000000a26428723c */ /* 0x040ff00000081028 */
[----:B------:R-:W-:Y:S01]  /*1433a0*/  HMMA.1688.F32.TF32 R36, R100, R166, R36 ;  /* 0x000000a66424723c */ /* 0x000fe20000081024 */
[----:B------:R-:W-:Y:S01]  /*1433b0*/  IMAD.X R168, R127, 0x1, R3, P0 ;  /* 0x000000017fa87824 */ /* 0x000fe200000e0603 */
[-C--:B------:R-:W-:Y:S01]  /*1433c0*/  IADD3 R212, P0, PT, R118, R241.reuse, RZ ;  /* 0x000000f176d47210 */ /* 0x080fe20007f1e0ff */
[----:B------:R-:W-:Y:S01]  /*1433d0*/  STL [R1+0x194], R115 ;  /* 0x0001947301007387 */ /* 0x000fe20000100800 */
[----:B----4-:R-:W-:-:S04]  /*1433e0*/  IADD3 R116, P1, PT, R110, R241, RZ ;  /* 0x000000f16e747210 */ /* 0x010fc80007f3e0ff */
[C---:B------:R-:W-:Y:S01]  /*1433f0*/  HMMA.1688.F32.TF32 R48, R100.reuse, R154, R48 ;  /* 0x0000009a6430723c */ /* 0x040fe20000081030 */
[----:B------:R-:W4:Y:S07]  /*143400*/  LDL.LU.64 R124, [R1+0x4ab8] ;  /* 0x004ab800017c7983 */ /* 0x000f2e0000300a00 */
[C---:B------:R-:W-:Y:S01]  /*143410*/  HMMA.1688.F32.TF32 R44, R100.reuse, R158, R44 ;  /* 0x0000009e642c723c */ /* 0x040fe2000008102c */
[----:B------:R3:W-:Y:S07]  /*143420*/  STL [R1+0x19c], R114 ;  /* 0x00019c7201007387 */ /* 0x0007ee0000100800 */
[C---:B------:R-:W-:Y:S01]  /*143430*/  HMMA.1688.F32.TF32 R52, R100.reuse, R150, R52 ;  /* 0x000000966434723c */ /* 0x040fe20000081034 */
[----:B------:R-:W4:Y:S01]  /*143440*/  LDL.LU.64 R122, [R1+0x4ab0] ;  /* 0x004ab000017a7983 */ /* 0x000f220000300a00 */
[----:B------:R-:W-:Y:S01]  /*143450*/  IMAD.MOV.U32 R198, RZ, RZ, R139 ;  /* 0x000000ffffc67224 */ /* 0x000fe200078e008b */
[----:B------:R-:W1:Y:S05]  /*143460*/  LDC R252, c[0x0][0x3a8] ;  /* 0x0000ea00fffc7b82 */ /* 0x000e6a0000000800 */
[----:B------:R-:W-:Y:S01]  /*143470*/  HMMA.1688.F32.TF32 R20, R100, R210, R20 ;  /* 0x000000d26414723c */ /* 0x000fe20000081014 */
[----:B------:R-:W-:Y:S01]  /*143480*/  IMAD.X R211, R119, 0x1, R3, P0 ;  /* 0x0000000177d37824 */ /* 0x000fe200000e0603 */
[-C--:B---3--:R-:W-:Y:S01]  /*143490*/  IADD3 R114, P0, PT, R112, R241.reuse, RZ ;  /* 0x000000f170727210 */ /* 0x088fe20007f1e0ff */
[----:B------:R-:W3:Y:S01]  /*1434a0*/  LDL.LU.64 R120, [R1+0x4aa8] ;  /* 0x004aa80001787983 */ /* 0x000ee20000300a00 */
[----:B------:R-:W-:-:S03]  /*1434b0*/  IADD3 R115, P2, PT, R108, R241, RZ ;  /* 0x000000f16c737210 */ /* 0x000fc60007f5e0ff */
[----:B------:R1:W-:Y:S01]  /*1434c0*/  STL [R1+0x188], R114 ;  /* 0x0001887201007387 */ /* 0x0003e20000100800 */
[--C-:B------:R-:W-:Y:S02]  /*1434d0*/  IMAD.X R112, R113, 0x1, R3.reuse, P0 ;  /* 0x0000000171707824 */ /* 0x100fe400000e0603 */
[--C-:B------:R-:W-:Y:S01]  /*1434e0*/  IMAD.X R110, R111, 0x1, R3.reuse, P1 ;  /* 0x000000016f6e7824 */ /* 0x100fe200008e0603 */
[----:B------:R-:W-:Y:S01]  /*1434f0*/  STL [R1+0x2f0], R116 ;  /* 0x0002f07401007387 */ /* 0x000fe20000100800 */
[----:B------:R-:W-:Y:S01]  /*143500*/  IMAD.X R108, R109, 0x1, R3, P2 ;  /* 0x000000016d6c7824 */ /* 0x000fe200010e0603 */
[----:B-1----:R-:W-:Y:S02]  /*143510*/  IADD3 R114, P3, PT, R82, R241, RZ ;  /* 0x000000f152727210 */ /* 0x002fe40007f7e0ff */
[----:B------:R-:W-:Y:S04]  /*143520*/  STL [R1+0x2f8], R115 ;  /* 0x0002f87301007387 */ /* 0x000fe80000100800 */
[----:B------:R-:W-:Y:S01]  /*143530*/  STL [R1+0x300], R114 ;  /* 0x0003007201007387 */ /* 0x000fe20000100800 */
[----:B------:R-:W-:-:S03]  /*143540*/  IADD3.X R82, PT, PT, R83, R3, RZ, P3, !PT ;  /* 0x0000000353527210 */ /* 0x000fc60001ffe4ff */
[----:B------:R1:W-:Y:S04]  /*143550*/  STL [R1+0x184], R112 ;  /* 0x0001847001007387 */ /* 0x0003e80000100800 */
[----:B------:R1:W-:Y:S04]  /*143560*/  STL [R1+0x2ec], R110 ;  /* 0x0002ec6e01007387 */ /* 0x0003e80000100800 */
[----:B-1----:R-:W3:Y:S04]  /*143570*/  LDL.LU.64 R112, [R1+0x4aa0] ;  /* 0x004aa00001707983 */ /* 0x002ee80000300a00 */
[----:B------:R1:W-:Y:S04]  /*143580*/  STL [R1+0x2f4], R108 ;  /* 0x0002f46c01007387 */ /* 0x0003e80000100800 */
[----:B------:R-:W3:Y:S04]  /*143590*/  LDL.LU.64 R110, [R1+0x4a98] ;  /* 0x004a9800016e7983 */ /* 0x000ee80000300a00 */
[----:B------:R1:W-:Y:S04]  /*1435a0*/  STL [R1+0x2fc], R82 ;  /* 0x0002fc5201007387 */ /* 0x0003e80000100800 */
[----:B-1----:R-:W3:Y:S04]  /*1435b0*/  LDL.LU.64 R108, [R1+0x4a90] ;  /* 0x004a9000016c7983 */ /* 0x002ee80000300a00 */
[----:B------:R-:W3:Y:S01]  /*1435c0*/  LDL.LU.64 R82, [R1+0x4a88] ;  /* 0x004a880001527983 */ /* 0x000ee20000300a00 */
[----:B--2---:R-:W-:-:S05]  /*1435d0*/  IADD3 R114, P0, PT, R80, R241, RZ ;  /* 0x000000f150727210 */ /* 0x004fca0007f1e0ff */
[----:B------:R-:W-:Y:S01]  /*1435e0*/  IMAD.X R80, R81, 0x1, R3, P0 ;  /* 0x0000000151507824 */ /* 0x000fe200000e0603 */
[----:B------:R1:W-:Y:S04]  /*1435f0*/  STL [R1+0x2e8], R114 ;  /* 0x0002e87201007387 */ /* 0x0003e80000100800 */
[----:B------:R-:W2:Y:S04]  /*143600*/  LDL.LU.64 R118, [R1+0x4a80] ;  /* 0x004a800001767983 */ /* 0x000ea80000300a00 */
[----:B------:R-:W2:Y:S04]  /*143610*/  LDL.LU.64 R116, [R1+0x4a78] ;  /* 0x004a780001747983 */ /* 0x000ea80000300a00 */
[----:B------:R4:W-:Y:S04]  /*143620*/  STL [R1+0x2e4], R80 ;  /* 0x0002e45001007387 */ /* 0x0009e80000100800 */
[----:B-1----:R-:W2:Y:S04]  /*143630*/  LDL.LU.64 R114, [R1+0x4a70] ;  /* 0x004a700001727983 */ /* 0x002ea80000300a00 */
[----:B----4-:R-:W4:Y:S01]  /*143640*/  LDL.LU.64 R80, [R1+0x4a68] ;  /* 0x004a680001507983 */ /* 0x010f220000300a00 */
[----:B------:R-:W-:-:S05]  /*143650*/  IADD3 R163, P1, PT, R124, R241, RZ ;  /* 0x000000f17ca37210 */ /* 0x000fca0007f3e0ff */
[----:B------:R-:W-:Y:S01]  /*143660*/  IMAD.X R162, R125, 0x1, R3, P1 ;  /* 0x000000017da27824 */ /* 0x000fe200008e0603 */
[----:B------:R-:W-:-:S05]  /*143670*/  IADD3 R165, P2, PT, R122, R241, RZ ;  /* 0x000000f17aa57210 */ /* 0x000fca0007f5e0ff */
[----:B------:R-:W-:Y:S01]  /*143680*/  IMAD.X R164, R123, 0x1, R3, P2 ;  /* 0x000000017ba47824 */ /* 0x000fe200010e0603 */
[----:B---3--:R-:W-:-:S05]  /*143690*/  IADD3 R167, P3, PT, R120, R241, RZ ;  /* 0x000000f178a77210 */ /* 0x008fca0007f7e0ff */
[----:B------:R-:W-:Y:S01]  /*1436a0*/  IMAD.X R166, R121, 0x1, R3, P3 ;  /* 0x0000000179a67824 */ /* 0x000fe200018e0603 */
[----:B------:R-:W-:-:S04]  /*1436b0*/  IADD3 R155, P0, PT, R112, R241, RZ ;  /* 0x000000f1709b7210 */ /* 0x000fc80007f1e0ff */
[----:B------:R-:W-:Y:S02]  /*1436c0*/  IADD3.X R154, PT, PT, R113, R3, RZ, P0, !PT ;  /* 0x00000003719a7210 */ /* 0x000fe400007fe4ff */
[----:B------:R-:W3:Y:S01]  /*1436d0*/  LDL.LU.64 R112, [R1+0x4a60] ;  /* 0x004a600001707983 */ /* 0x000ee20000300a00 */
[----:B------:R-:W-:-:S05]  /*1436e0*/  IADD3 R157, P1, PT, R110, R241, RZ ;  /* 0x000000f16e9d7210 */ /* 0x000fca0007f3e0ff */
[----:B------:R-:W-:Y:S02]  /*1436f0*/  IMAD.X R156, R111, 0x1, R3, P1 ;  /* 0x000000016f9c7824 */ /* 0x000fe400008e0603 */
[----:B------:R-:W3:Y:S01]  /*143700*/  LDL.LU.64 R110, [R1+0x4a58] ;  /* 0x004a5800016e7983 */ /* 0x000ee20000300a00 */
[-C--:B------:R-:W-:Y:S02]  /*143710*/  IADD3 R159, P2, PT, R108, R241.reuse, RZ ;  /* 0x000000f16c9f7210 */ /* 0x080fe40007f5e0ff */
[----:B------:R-:W-:-:S03]  /*143720*/  IADD3 R161, P3, PT, R82, R241, RZ ;  /* 0x000000f152a17210 */ /* 0x000fc60007f7e0ff */
[--C-:B------:R-:W-:Y:S02]  /*143730*/  IMAD.X R158, R109, 0x1, R3.reuse, P2 ;  /* 0x000000016d9e7824 */ /* 0x100fe400010e0603 */
[----:B------:R-:W3:Y:S01]  /*143740*/  LDL.LU.64 R108, [R1+0x4a50] ;  /* 0x004a5000016c7983 */ /* 0x000ee20000300a00 */
[----:B------:R-:W-:-:S03]  /*143750*/  IMAD.X R160, R83, 0x1, R3, P3 ;  /* 0x0000000153a07824 */ /* 0x000fc600018e0603 */
[----:B------:R-:W3:Y:S04]  /*143760*/  LDL.LU.64 R82, [R1+0x4a48] ;  /* 0x004a480001527983 */ /* 0x000ee80000300a00 */
[----:B------:R-:W3:Y:S04]  /*143770*/  LDL.LU.64 R124, [R1+0x4a40] ;  /* 0x004a4000017c7983 */ /* 0x000ee80000300a00 */
[----:B------:R-:W3:Y:S01]  /*143780*/  LDL.LU.64 R122, [R1+0x4a38] ;  /* 0x004a3800017a7983 */ /* 0x000ee20000300a00 */
[-C--:B--2---:R-:W-:Y:S02]  /*143790*/  IADD3 R151, P2, PT, R114, R241.reuse, RZ ;  /* 0x000000f172977210 */ /* 0x084fe40007f5e0ff */
[----:B----4-:R-:W-:-:S03]  /*1437a0*/  IADD3 R153, P3, PT, R80, R241, RZ ;  /* 0x000000f150997210 */ /* 0x010fc60007f7e0ff */
[--C-:B------:R-:W-:Y:S02]  /*1437b0*/  IMAD.X R150, R115, 0x1, R3.reuse, P2 ;  /* 0x0000000173967824 */ /* 0x100fe400010e0603 */
[----:B------:R-:W2:Y:S01]  /*1437c0*/  LDL.LU.64 R114, [R1+0x4a30] ;  /* 0x004a300001727983 */ /* 0x000ea20000300a00 */
[----:B------:R-:W-:-:S03]  /*1437d0*/  IMAD.X R152, R81, 0x1, R3, P3 ;  /* 0x0000000151987824 */ /* 0x000fc600018e0603 */
[----:B------:R-:W4:Y:S01]  /*1437e0*/  LDL.LU.64 R80, [R1+0x4a28] ;  /* 0x004a280001507983 */ /* 0x000f220000300a00 */
[-C--:B------:R-:W-:Y:S01]  /*1437f0*/  IADD3 R149, P1, PT, R116, R241.reuse, RZ ;  /* 0x000000f174957210 */ /* 0x080fe20007f3e0ff */
[----:B------:R-:W-:Y:S01]  /*143800*/  HMMA.1688.F32.TF32 R56, R100, R146, R56 ;  /* 0x000000926438723c */ /* 0x000fe20000081038 */
[----:B------:R-:W-:Y:S02]  /*143810*/  IADD3 R147, P0, PT, R118, R241, RZ ;  /* 0x000000f176937210 */ /* 0x000fe40007f1e0ff */
[----:B------:R-:W-:-:S03]  /*143820*/  IADD3.X R148, PT, PT, R117, R3, RZ, P1, !PT ;  /* 0x0000000375947210 */ /* 0x000fc60000ffe4ff */
[----:B------:R-:W-:Y:S02]  /*143830*/  IMAD.X R146, R119, 0x1, R3, P0 ;  /* 0x0000000177927824 */ /* 0x000fe400000e0603 */
[----:B------:R-:W-:Y:S01]  /*143840*/  HMMA.1688.F32.TF32 R60, R100, R142, R60 ;  /* 0x0000008e643c723c */ /* 0x000fe2000008103c */
[----:B------:R-:W-:Y:S02]  /*143850*/  IMAD.MOV.U32 R199, RZ, RZ, R138 ;  /* 0x000000ffffc77224 */ /* 0x000fe400078e008a */
[----:B------:R-:W-:-:S05]  /*143860*/  IMAD.MOV.U32 R118, RZ, RZ, R137 ;  /* 0x000000ffff767224 */ /* 0x000fca00078e0089 */
[----:B------:R-:W-:Y:S01]  /*143870*/  HMMA.1688.F32.TF32 R64, R100, R134, R64 ;  /* 0x000000866440723c */ /* 0x000fe20000081040 */
[----:B------:R-:W-:Y:S01]  /*143880*/  IMAD.MOV.U32 R119, RZ, RZ, R136 ;  /* 0x000000ffff777224 */ /* 0x000fe200078e0088 */
[-C--:B---3--:R-:W-:Y:S02]  /*143890*/  IADD3 R139, P0, PT, R112, R241.reuse, RZ ;  /* 0x000000f1708b7210 */ /* 0x088fe40007f1e0ff */
[----:B------:R-:W-:Y:S02]  /*1438a0*/  IADD3 R141, P1, PT, R110, R241, RZ ;  /* 0x000000f16e8d7210 */ /* 0x000fe40007f3e0ff */
[----:B------:R-:W-:-:S03]  /*1438b0*/  IADD3.X R138, PT, PT, R113, R3, RZ, P0, !PT ;  /* 0x00000003718a7210 */ /* 0x000fc600007fe4ff */
[----:B------:R-:W-:Y:S02]  /*1438c0*/  IMAD.X R140, R111, 0x1, R3, P1 ;  /* 0x000000016f8c7824 */ /* 0x000fe400008e0603 */
[----:B------:R-:W3:Y:S01]  /*1438d0*/  LDL.LU.64 R110, [R1+0x4a20] ;  /* 0x004a2000016e7983 */ /* 0x000ee20000300a00 */
[----:B------:R-:W-:-:S03]  /*1438e0*/  IADD3 R143, P2, PT, R108, R241, RZ ;  /* 0x000000f16c8f7210 */ /* 0x000fc60007f5e0ff */
[----:B------:R-:W3:Y:S01]  /*1438f0*/  LDL.LU.64 R112, [R1+0x4a18] ;  /* 0x004a180001707983 */ /* 0x000ee20000300a00 */
[----:B------:R-:W-:Y:S01]  /*143900*/  IADD3 R145, P3, PT, R82, R241, RZ ;  /* 0x000000f152917210 */ /* 0x000fe20007f7e0ff */
[----:B------:R-:W-:Y:S02]  /*143910*/  IMAD.X R142, R109, 0x1, R3, P2 ;  /* 0x000000016d8e7824 */ /* 0x000fe400010e0603 */
[----:B------:R-:W3:Y:S01]  /*143920*/  LDL.LU.64 R120, [R1+0x4a10] ;  /* 0x004a100001787983 */ /* 0x000ee20000300a00 */
[----:B------:R-:W-:-:S03]  /*143930*/  IADD3.X R144, PT, PT, R83, R3, RZ, P3, !PT ;  /* 0x0000000353907210 */ /* 0x000fc60001ffe4ff */
[----:B------:R-:W3:Y:S01]  /*143940*/  LDL.LU.64 R116, [R1+0x4a08] ;  /* 0x004a080001747983 */ /* 0x000ee20000300a00 */
[-C--:B--2---:R-:W-:Y:S02]  /*143950*/  IADD3 R135, P2, PT, R114, R241.reuse, RZ ;  /* 0x000000f172877210 */ /* 0x084fe40007f5e0ff */
[----:B----4-:R-:W-:Y:S02]  /*143960*/  IADD3 R137, P3, PT, R80, R241, RZ ;  /* 0x000000f150897210 */ /* 0x010fe40007f7e0ff */
[----:B------:R-:W-:Y:S02]  /*143970*/  IADD3.X R134, PT, PT, R115, R3, RZ, P2, !PT ;  /* 0x0000000373867210 */ /* 0x000fe400017fe4ff */
[----:B------:R-:W2:Y:S01]  /*143980*/  LDL.LU.64 R114, [R1+0x4a00] ;  /* 0x004a000001727983 */ /* 0x000ea20000300a00 */
[----:B------:R-:W-:-:S03]  /*143990*/  IMAD.X R136, R81, 0x1, R3, P3 ;  /* 0x0000000151887824 */ /* 0x000fc600018e0603 */
[----:B------:R-:W4:Y:S01]  /*1439a0*/  LDL.LU.64 R80, [R1+0x49f8] ;  /* 0x0049f80001507983 */ /* 0x000f220000300a00 */
[----:B------:R-:W-:Y:S01]  /*1439b0*/  IMAD.MOV.U32 R82, RZ, RZ, R131 ;  /* 0x000000ffff527224 */ /* 0x000fe200078e0083 */
[-C--:B------:R-:W-:Y:S02]  /*1439c0*/  IADD3 R131, P0, PT, R124, R241.reuse, RZ ;  /* 0x000000f17c837210 */ /* 0x080fe40007f1e0ff */
[----:B------:R-:W-:Y:S01]  /*1439d0*/  IADD3 R133, P1, PT, R122, R241, RZ ;  /* 0x000000f17a857210 */ /* 0x000fe20007f3e0ff */
[----:B------:R-:W-:Y:S02]  /*1439e0*/  IMAD.MOV.U32 R83, RZ, RZ, R130 ;  /* 0x000000ffff537224 */ /* 0x000fe400078e0082 */
[--C-:B------:R-:W-:Y:S02]  /*1439f0*/  IMAD.X R130, R125, 0x1, R3.reuse, P0 ;  /* 0x000000017d827824 */ /* 0x100fe400000e0603 */
[----:B------:R-:W-:-:S03]  /*143a00*/  IMAD.X R132, R123, 0x1, R3, P1 ;  /* 0x000000017b847824 */ /* 0x000fc600008e0603 */
[----:B------:R-:W-:Y:S01]  /*143a10*/  HMMA.1688.F32.TF32 R76, R100, R82, R76 ;  /* 0x00000052644c723c */ /* 0x000fe2000008104c */
[-C--:B---3--:R-:W-:Y:S02]  /*143a20*/  IADD3 R123, P0, PT, R110, R241.reuse, RZ ;  /* 0x000000f16e7b7210 */ /* 0x088fe40007f1e0ff */
[----:B------:R-:W-:-:S03]  /*143a30*/  IADD3 R125, P1, PT, R112, R241, RZ ;  /* 0x000000f1707d7210 */ /* 0x000fc60007f3e0ff */
[--C-:B------:R-:W-:Y:S02]  /*143a40*/  IMAD.X R122, R111, 0x1, R3.reuse, P0 ;  /* 0x000000016f7a7824 */ /* 0x100fe400000e0603 */
[----:B------:R-:W3:Y:S01]  /*143a50*/  LDL.LU.64 R110, [R1+0x49f0] ;  /* 0x0049f000016e7983 */ /* 0x000ee20000300a00 */
[----:B------:R-:W-:Y:S02]  /*143a60*/  IADD3 R127, P2, PT, R120, R241, RZ ;  /* 0x000000f1787f7210 */ /* 0x000fe40007f5e0ff */
[----:B------:R-:W-:Y:S02]  /*143a70*/  IADD3.X R124, PT, PT, R113, R3, RZ, P1, !PT ;  /* 0x00000003717c7210 */ /* 0x000fe40000ffe4ff */
[----:B------:R-:W3:Y:S01]  /*143a80*/  LDL.LU.64 R112, [R1+0x49e8] ;  /* 0x0049e80001707983 */ /* 0x000ee20000300a00 */
[----:B------:R-:W-:-:S03]  /*143a90*/  IMAD.X R126, R121, 0x1, R3, P2 ;  /* 0x00000001797e7824 */ /* 0x000fc600010e0603 */
[----:B------:R-:W3:Y:S01]  /*143aa0*/  LDL.LU.64 R82, [R1+0x89c8] ;  /* 0x0089c80001527983 */ /* 0x000ee20000300a00 */
[----:B----4-:R-:W-:-:S05]  /*143ab0*/  IADD3 R121, P1, PT, R80, R241, RZ ;  /* 0x000000f150797210 */ /* 0x010fca0007f3e0ff */
[----:B------:R-:W-:Y:S02]  /*143ac0*/  IMAD.X R120, R81, 0x1, R3, P1 ;  /* 0x0000000151787824 */ /* 0x000fe400008e0603 */
[----:B------:R-:W4:Y:S01]  /*143ad0*/  LDL.LU.64 R80, [R1+0x89c0] ;  /* 0x0089c00001507983 */ /* 0x000f220000300a00 */
[----:B------:R-:W-:Y:S01]  /*143ae0*/  HMMA.1688.F32.TF32 R68, R100, R198, R68 ;  /* 0x000000c66444723c */ /* 0x000fe20000081044 */
[----:B------:R-:W-:Y:S01]  /*143af0*/  IMAD.MOV.U32 R198, RZ, RZ, R129 ;  /* 0x000000ffffc67224 */ /* 0x000fe200078e0081 */
[----:B------:R-:W-:Y:S01]  /*143b00*/  IADD3 R129, P3, PT, R116, R241, RZ ;  /* 0x000000f174817210 */ /* 0x000fe20007f7e0ff */
[----:B------:R-:W-:-:S05]  /*143b10*/  IMAD.MOV.U32 R199, RZ, RZ, R128 ;  /* 0x000000ffffc77224 */ /* 0x000fca00078e0080 */
[----:B------:R-:W-:Y:S01]  /*143b20*/  HMMA.1688.F32.TF32 R72, R100, R118, R72 ;  /* 0x000000766448723c */ /* 0x000fe20000081048 */
[----:B--2---:R-:W-:Y:S01]  /*143b30*/  IADD3 R119, P0, PT, R114, R241, RZ ;  /* 0x000000f172777210 */ /* 0x004fe20007f1e0ff */
[----:B------:R-:W-:-:S04]  /*143b40*/  IMAD.X R128, R117, 0x1, R3, P3 ;  /* 0x0000000175807824 */ /* 0x000fc800018e0603 */
[----:B------:R-:W-:Y:S01]  /*143b50*/  IMAD.X R118, R115, 0x1, R3, P0 ;  /* 0x0000000173767824 */ /* 0x000fe200000e0603 */
[-C--:B---3--:R-:W-:Y:S02]  /*143b60*/  IADD3 R115, P0, PT, R110, R241.reuse, RZ ;  /* 0x000000f16e737210 */ /* 0x088fe40007f1e0ff */
[----:B------:R-:W2:Y:S01]  /*143b70*/  LDL.LU R110, [R1+0x776c] ;  /* 0x00776c00016e7983 */ /* 0x000ea20000300800 */
[----:B------:R-:W-:Y:S02]  /*143b80*/  IADD3 R117, P1, PT, R112, R241, RZ ;  /* 0x000000f170757210 */ /* 0x000fe40007f3e0ff */
[----:B------:R-:W-:-:S03]  /*143b90*/  IADD3.X R114, PT, PT, R111, R3, RZ, P0, !PT ;  /* 0x000000036f727210 */ /* 0x000fc600007fe4ff */
[----:B------:R-:W-:Y:S02]  /*143ba0*/  IMAD.X R116, R113, 0x1, R3, P1 ;  /* 0x0000000171747824 */ /* 0x000fe400008e0603 */
[----:B------:R-:W3:Y:S04]  /*143bb0*/  LDL.LU R113, [R1+0x7774] ;  /* 0x0077740001717983 */ /* 0x000ee80000300800 */
[----:B------:R-:W3:Y:S04]  /*143bc0*/  LDL.LU R111, [R1+0x7768] ;  /* 0x00776800016f7983 */ /* 0x000ee80000300800 */
[----:B------:R-:W3:Y:S04]  /*143bd0*/  LDL.LU R204, [R1+0x7770] ;  /* 0x0077700001cc7983 */ /* 0x000ee80000300800 */
[----:B------:R-:W3:Y:S01]  /*143be0*/  LDL.LU R200, [R1+0x7778] ;  /* 0x0077780001c87983 */ /* 0x000ee20000300800 */
[----:B----4-:R-:W-:Y:S03]  /*143bf0*/  HMMA.1688.F32.TF32 R80, R100, R198, R80 ;  /* 0x000000c66450723c */ /* 0x010fe60000081050 */
[----:B------:R-:W4:Y:S04]  /*143c00*/  LDL.LU R198, [R1+0x777c] ;  /* 0x00777c0001c67983 */ /* 0x000f280000300800 */
[----:B------:R-:W4:Y:S04]  /*143c10*/  LDL.LU R205, [R1+0x7780] ;  /* 0x0077800001cd7983 */ /* 0x000f280000300800 */
[----:B------:R-:W4:Y:S01]  /*143c20*/  LDL.LU R201, [R1+0x7784] ;  /* 0x0077840001c97983 */ /* 0x000f220000300800 */
[----:B------:R-:W1:Y:S01]  /*143c30*/  S2R R108, SR_TID.X ;  /* 0x00000000006c7919 */ /* 0x000e620000002100 */
[----:B------:R-:W1:Y:S01]  /*143c40*/  S2R R109, SR_TID.X ;  /* 0x00000000006d7919 */ /* 0x000e620000002100 */
[----:B------:R-:W-:Y:S01]  /*143c50*/  UISETP.GT.AND UP1, UPT, UR11, URZ, UPT ;  /* 0x000000ff0b00728c */ /* 0x000fe2000bf24270 */
[----:B------:R-:W-:Y:S01]  /*143c60*/  IMAD.SHL.U32 R224, R252, 0x80, RZ ;  /* 0x00000080fce07824 */ /* 0x000fe200078e00ff */
[----:B------:R-:W-:Y:S01]  /*143c70*/  UISETP.GE.AND UP0, UPT, UR6, UR10, UPT ;  /* 0x0000000a0600728c */ /* 0x000fe2000bf06270 */
[----:B------:R-:W4:Y:S01]  /*143c80*/  LDL.LU R112, [R1+0x778c] ;  /* 0x00778c0001707983 */ /* 0x000f220000300800 */
[----:B------:R-:W-:Y:S01]  /*143c90*/  USEL UR10, URZ, 0x4, !UP1 ;  /* 0x00000004ff0a7887 */ /* 0x000fe2000c800000 */
[----:B------:R-:W-:Y:S01]  /*143ca0*/  IMAD.SHL.U32 R224, R224, 0x4, RZ ;  /* 0x00000004e0e07824 */ /* 0x000fe200078e00ff */
[----:B------:R-:W-:-:S02]  /*143cb0*/  UISETP.GT.AND UP1, UPT, UR8, 0x1, UPT ;  /* 0x000000010800788c */ /* 0x000fc4000bf24270 */
[----:B------:R-:W-:Y:S02]  /*143cc0*/  USEL UR10, UR10, URZ, !UP0 ;  /* 0x000000ff0a0a7287 */ /* 0x000fe4000c000000 */
[----:B------:R-:W-:-:S04]  /*143cd0*/  USEL UR8, UR8, URZ, !UP1 ;  /* 0x000000ff08087287 */ /* 0x000fc8000c800000 */
[----:B------:R-:W-:Y:S01]  /*143ce0*/  ISETP.NE.U32.AND P1, PT, RZ, UR10, PT ;  /* 0x0000000aff007c0c */ /* 0x000fe2000bf25070 */
[----:B------:R-:W-:Y:S01]  /*143cf0*/  ULEA UR12, UR8, UR4, 0x11 ;  /* 0x00000004080c7291 */ /* 0x000fe2000f8e88ff */
[----:B------:R-:W-:Y:S01]  /*143d00*/  HMMA.1688.F32.TF32 R84, R100, R222, R84 ;  /* 0x000000de6454723c */ /* 0x000fe20000081054 */
[----:B-1----:R-:W-:Y:S02]  /*143d10*/  LOP3.LUT R108, R108, 0x1f, RZ, 0xc0, !PT ;  /* 0x0000001f6c6c7812 */ /* 0x002fe400078ec0ff */
[----:B------:R-:W-:Y:S02]  /*143d20*/  LOP3.LUT R196, R109, 0x1f, RZ, 0xc0, !PT ;  /* 0x0000001f6dc47812 */ /* 0x000fe400078ec0ff */
[----:B------:R-:W-:Y:S02]  /*143d30*/  ISETP.GE.AND P0, PT, R108, UR11, PT ;  /* 0x0000000b6c007c0c */ /* 0x000fe4000bf06270 */
[----:B------:R-:W-:Y:S02]  /*143d40*/  LOP3.LUT R108, R196, 0x20, RZ, 0xfc, !PT ;  /* 0x00000020c46c7812 */ /* 0x000fe400078efcff */
[----:B--2---:R-:W-:Y:S01]  /*143d50*/  IADD3 R110, P2, PT, R110, R224, RZ ;  /* 0x000000e06e6e7210 */ /* 0x004fe20007f5e0ff */
[----:B------:R-:W-:-:S04]  /*143d60*/  IMAD.SHL.U32 R197, R196, 0x4, RZ ;  /* 0x00000004c4c57824 */ /* 0x000fc800078e00ff */
[----:B------:R-:W-:Y:S01]  /*143d70*/  STL [R1+0x776c], R110 ;  /* 0x00776c6e01007387 */ /* 0x000fe20000100800 */
[----:B---3--:R-:W-:Y:S02]  /*143d80*/  IADD3 R113, P3, PT, R113, R224, RZ ;  /* 0x000000e071717210 */ /* 0x008fe40007f7e0ff */
[----:B------:R-:W-:-:S03]  /*143d90*/  IADD3.X R111, PT, PT, R111, R2, RZ, P2, !PT ;  /* 0x000000026f6f7210 */ /* 0x000fc600017fe4ff */
[----:B------:R-:W-:Y:S01]  /*143da0*/  STL [R1+0x7774], R113 ;  /* 0x0077747101007387 */ /* 0x000fe20000100800 */
[----:B------:R-:W-:-:S03]  /*143db0*/  IMAD.X R204, R204, 0x1, R2, P3 ;  /* 0x00000001cccc7824 */ /* 0x000fc600018e0602 */
[----:B------:R1:W-:Y:S01]  /*143dc0*/  STL [R1+0x7768], R111 ;  /* 0x0077686f01007387 */ /* 0x0003e20000100800 */
[----:B------:R-:W-:Y:S01]  /*143dd0*/  ISETP.GE.AND P4, PT, R108, UR11, PT ;  /* 0x0000000b6c007c0c */ /* 0x000fe2000bf86270 */
[----:B------:R-:W-:Y:S02]  /*143de0*/  VIADD R108, R197, UR12 ;  /* 0x0000000cc56c7c36 */ /* 0x000fe40008000000 */
[----:B------:R-:W2:Y:S04]  /*143df0*/  LDL.LU R199, [R1+0x7794] ;  /* 0x0077940001c77983 */ /* 0x000ea80000300800 */
[----:B------:R-:W-:Y:S01]  /*143e00*/  @!PT LDS RZ, [RZ] ;  /* 0x00000000fffff984 */ /* 0x000fe20000000800 */
[----:B------:R-:W-:Y:S01]  /*143e10*/  @!PT LDS RZ, [RZ] ;  /* 0x00000000fffff984 */ /* 0x000fe20000000800 */
[----:B------:R-:W-:Y:S01]  /*143e20*/  @!PT LDS RZ, [RZ] ;  /* 0x00000000fffff984 */ /* 0x000fe20000000800 */
[----:B------:R1:W-:Y:S02]  /*143e30*/  LDGSTS.E [R108], desc[UR28][R110.64], P1 ;  /* 0x000000006e6c7fae */ /* 0x0003e400089a101c */
[----:B-1----:R-:W-:Y:S01]  /*143e40*/  MOV R111, R204 ;  /* 0x000000cc006f7202 */ /* 0x002fe20000000f00 */
[----:B------:R-:W-:-:S05]  /*143e50*/  IMAD.MOV.U32 R110, RZ, RZ, R113 ;  /* 0x000000ffff6e7224 */ /* 0x000fca00078e0071 */
[----:B------:R1:W-:Y:S01]  /*143e60*/  LDGSTS.E [R108+0x80], desc[UR28][R110.64], P1 ;  /* 0x000800006e6c7fae */ /* 0x0003e200089a101c */
[----:B----4-:R-:W-:-:S05]  /*143e70*/  IADD3 R198, P2, PT, R198, R224, RZ ;  /* 0x000000e0c6c67210 */ /* 0x010fca0007f5e0ff */
[----:B------:R-:W-:Y:S04]  /*143e80*/  STL [R1+0x777c], R198 ;  /* 0x00777cc601007387 */ /* 0x000fe80000100800 */
[----:B------:R3:W-:Y:S01]  /*143e90*/  STL [R1+0x7770], R204 ;  /* 0x007770cc01007387 */ /* 0x0007e20000100800 */
[----:B------:R-:W-:-:S03]  /*143ea0*/  IADD3 R201, P3, PT, R201, R224, RZ ;  /* 0x000000e0c9c97210 */ /* 0x000fc60007f7e0ff */
[----:B------:R-:W4:Y:S01]  /*143eb0*/  LDL.LU R223, [R1+0x89bc] ;  /* 0x0089bc0001df7983 */ /* 0x000f220000300800 */
[----:B------:R-:W-:-:S03]  /*143ec0*/  IMAD.X R200, R200, 0x1, R2, P2 ;  /* 0x00000001c8c87824 */ /* 0x000fc600010e0602 */
[----:B------:R-:W4:Y:S04]  /*143ed0*/  LDL.LU R221, [R1+0x89b8] ;  /* 0x0089b80001dd7983 */ /* 0x000f280000300800 */
[----:B------:R-:W4:Y:S04]  /*143ee0*/  LDL.LU R208, [R1+0x7788] ;  /* 0x0077880001d07983 */ /* 0x000f280000300800 */
[----:B---3--:R-:W3:Y:S04]  /*143ef0*/  LDL.LU R204, [R1+0x7790] ;  /* 0x0077900001cc7983 */ /* 0x008ee80000300800 */
[----:B------:R-:W-:Y:S04]  /*143f00*/  STL [R1+0x7784], R201 ;  /* 0x007784c901007387 */ /* 0x000fe80000100800 */
[----:B------:R1:W-:Y:S04]  /*143f10*/  STL [R1+0x7778], R200 ;  /* 0x007778c801007387 */ /* 0x0003e80000100800 */
[----:B------:R-:W3:Y:S01]  /*143f20*/  LDL.LU R113, [R1+0x779c] ;  /* 0x00779c0001717983 */ /* 0x000ee20000300800 */
[----:B------:R-:W-:Y:S01]  /*143f30*/  IADD3 R112, P2, PT, R112, R224, RZ ;  /* 0x000000e070707210 */ /* 0x000fe20007f5e0ff */
[----:B------:R-:W-:-:S02]  /*143f40*/  IMAD.X R205, R205, 0x1, R2, P3 ;  /* 0x00000001cdcd7824 */ /* 0x000fc400018e0602 */
[----:B-1----:R-:W-:Y:S02]  /*143f50*/  IMAD.MOV.U32 R110, RZ, RZ, R198 ;  /* 0x000000ffff6e7224 */ /* 0x002fe400078e00c6 */
[----:B------:R-:W-:Y:S01]  /*143f60*/  STL [R1+0x778c], R112 ;  /* 0x00778c7001007387 */ /* 0x000fe20000100800 */
[----:B------:R-:W-:-:S03]  /*143f70*/  IMAD.MOV.U32 R111, RZ, RZ, R200 ;  /* 0x000000ffff6f7224 */ /* 0x000fc600078e00c8 */
[----:B------:R1:W-:Y:S04]  /*143f80*/  STL [R1+0x7780], R205 ;  /* 0x007780cd01007387 */ /* 0x0003e80000100800 */
[----:B------:R-:W3:Y:S04]  /*143f90*/  LDL.LU R200, [R1+0x7798] ;  /* 0x0077980001c87983 */ /* 0x000ee80000300800 */
[----:B------:R-:W3:Y:S04]  /*143fa0*/  LDL.LU R198, [R1+0x77a4] ;  /* 0x0077a40001c67983 */ /* 0x000ee80000300800 */
[----:B------:R1:W-:Y:S02]  /*143fb0*/  LDGSTS.E [R108+0x100], desc[UR28][R110.64], P1 ;  /* 0x001000006e6c7fae */ /* 0x0003e400089a101c */
[----:B-1----:R-:W-:Y:S01]  /*143fc0*/  MOV R110, R201 ;  /* 0x000000c9006e7202 */ /* 0x002fe20000000f00 */
[----:B------:R-:W-:-:S05]  /*143fd0*/  IMAD.MOV.U32 R111, RZ, RZ, R205 ;  /* 0x000000ffff6f7224 */ /* 0x000fca00078e00cd */
[----:B------:R1:W-:Y:S01]  /*143fe0*/  LDGSTS.E [R108+0x180], desc[UR28][R110.64], P1 ;  /* 0x001800006e6c7fae */ /* 0x0003e200089a101c */
[----:B--2---:R-:W-:-:S05]  /*143ff0*/  IADD3 R199, P3, PT, R199, R224, RZ ;  /* 0x000000e0c7c77210 */ /* 0x004fca0007f7e0ff */
[----:B------:R-:W-:Y:S01]  /*144000*/  STL [R1+0x7794], R199 ;  /* 0x007794c701007387 */ /* 0x000fe20000100800 */
[----:B----4-:R-:W-:-:S05]  /*144010*/  IMAD.X R208, R208, 0x1, R2, P2 ;  /* 0x00000001d0d07824 */ /* 0x010fca00010e0602 */
[----:B------:R2:W-:Y:S01]  /*144020*/  STL [R1+0x7788], R208 ;  /* 0x007788d001007387 */ /* 0x0005e20000100800 */
[----:B---3--:R-:W-:-:S03]  /*144030*/  IMAD.X R204, R204, 0x1, R2, P3 ;  /* 0x00000001cccc7824 */ /* 0x008fc600018e0602 */
[----:B------:R-:W3:Y:S04]  /*144040*/  LDL.LU R201, [R1+0x77a0] ;  /* 0x0077a00001c97983 */ /* 0x000ee80000300800 */
[----:B------:R-:W4:Y:S01]  /*144050*/  LDL.LU R205, [R1+0x76ac] ;  /* 0x0076ac0001cd7983 */ /* 0x000f220000300800 */
[----:B------:R-:W-:-:S03]  /*144060*/  IADD3 R113, P2, PT, R113, R224, RZ ;  /* 0x000000e071717210 */ /* 0x000fc60007f5e0ff */
[----:B------:R-:W4:Y:S01]  /*144070*/  LDL.LU R109, [R1+0x76a4] ;  /* 0x0076a400016d7983 */ /* 0x000f220000300800 */
[----:B-1----:R-:W-:-:S03]  /*144080*/  IMAD.MOV.U32 R111, RZ, RZ, R208 ;  /* 0x000000ffff6f7224 */ /* 0x002fc600078e00d0 */
[----:B------:R-:W-:Y:S04]  /*144090*/  STL [R1+0x779c], R113 ;  /* 0x00779c7101007387 */ /* 0x000fe80000100800 */
[----:B------:R1:W-:Y:S04]  /*1440a0*/  STL [R1+0x7790], R204 ;  /* 0x007790cc01007387 */ /* 0x0003e80000100800 */
[----:B--2---:R-:W2:Y:S01]  /*1440b0*/  LDL.LU R208, [R1+0x76a0] ;  /* 0x0076a00001d07983 */ /* 0x004ea20000300800 */
[----:B------:R-:W-:Y:S01]  /*1440c0*/  IMAD.MOV.U32 R110, RZ, RZ, R112 ;  /* 0x000000ffff6e7224 */ /* 0x000fe200078e0070 */
[----:B------:R-:W-:-:S02]  /*1440d0*/  IADD3.X R200, PT, PT, R200, R2, RZ, P2, !PT ;  /* 0x00000002c8c87210 */ /* 0x000fc400017fe4ff */
[----:B------:R-:W2:Y:S01]  /*1440e0*/  LDL.LU R112, [R1+0x769c] ;  /* 0x00769c0001707983 */ /* 0x000ea20000300800 */
[----:B------:R-:W-:-:S03]  /*1440f0*/  IADD3 R198, P3, PT, R198, R224, RZ ;  /* 0x000000e0c6c67210 */ /* 0x000fc60007f7e0ff */
[----:B------:R1:W-:Y:S02]  /*144100*/  LDGSTS.E [R108+0x200], desc[UR28][R110.64], P1 ;  /* 0x002000006e6c7fae */ /* 0x0003e400089a101c */
[----:B-1----:R-:W-:Y:S02]  /*144110*/  IMAD.MOV.U32 R110, RZ, RZ, R199 ;  /* 0x000000ffff6e7224 */ /* 0x002fe400078e00c7 */
[----:B------:R-:W-:Y:S02]  /*144120*/  IMAD.MOV.U32 R111, RZ, RZ, R204 ;  /* 0x000000ffff6f7224 */ /* 0x000fe400078e00cc */
[----:B------:R-:W2:Y:S04]  /*144130*/  LDL.LU R204, [R1+0x7698] ;  /* 0x0076980001cc7983 */ /* 0x000ea80000300800 */
[----:B------:R-:W-:Y:S04]  /*144140*/  STL [R1+0x77a4], R198 ;  /* 0x0077a4c601007387 */ /* 0x000fe80000100800 */
[----:B------:R1:W-:Y:S04]  /*144150*/  STL [R1+0x7798], R200 ;  /* 0x007798c801007387 */ /* 0x0003e80000100800 */
[----:B------:R1:W-:Y:S04]  /*144160*/  LDGSTS.E [R108+0x280], desc[UR28][R110.64], P1 ;  /* 0x002800006e6c7fae */ /* 0x0003e800089a101c */
[----:B------:R-:W2:Y:S01]  /*144170*/  LDL.LU R199, [R1+0x7694] ;  /* 0x0076940001c77983 */ /* 0x000ea20000300800 */
[----:B-1----:R-:W-:Y:S01]  /*144180*/  IMAD.MOV.U32 R110, RZ, RZ, R113 ;  /* 0x000000ffff6e7224 */ /* 0x002fe200078e0071 */
[----:B------:R-:W-:-:S02]  /*144190*/  MOV R111, R200 ;  /* 0x000000c8006f7202 */ /* 0x000fc40000000f00 */
[----:B------:R-:W2:Y:S04]  /*1441a0*/  LDL.LU R200, [R1+0x7690] ;  /* 0x0076900001c87983 */ /* 0x000ea80000300800 */
[----:B------:R1:W-:Y:S02]  /*1441b0*/  LDGSTS.E [R108+0x300], desc[UR28][R110.64], P1 ;  /* 0x003000006e6c7fae */ /* 0x0003e400089a101c */
[----:B-1----:R-:W-:Y:S02]  /*1441c0*/  IMAD.MOV.U32 R110, RZ, RZ, R198 ;  /* 0x000000ffff6e7224 */ /* 0x002fe400078e00c6 */
[----:B---3--:R-:W-:Y:S01]  /*1441d0*/  IMAD.X R201, R201, 0x1, R2, P3 ;  /* 0x00000001c9c97824 */ /* 0x008fe200018e0602 */
[----:B----4-:R-:W-:-:S03]  /*1441e0*/  IADD3 R205, P5, PT, R205, R224, RZ ;  /* 0x000000e0cdcd7210 */ /* 0x010fc60007fbe0ff */
[----:B------:R-:W-:Y:S01]  /*1441f0*/  IMAD.MOV.U32 R111, RZ, RZ, R201 ;  /* 0x000000ffff6f7224 */ /* 0x000fe200078e00c9 */
[----:B------:R-:W-:Y:S01]  /*144200*/  IADD3 R109, P3, PT, R109, R224, RZ ;  /* 0x000000e06d6d7210 */ /* 0x000fe20007f7e0ff */
[----:B------:R-:W-:Y:S04]  /*144210*/  STL [R1+0x76ac], R205 ;  /* 0x0076accd01007387 */ /* 0x000fe80000100800 */
[----:B------:R1:W-:Y:S04]  /*144220*/  STL [R1+0x77a0], R201 ;  /* 0x0077a0c901007387 */ /* 0x0003e80000100800 */
[----:B------:R-:W3:Y:S01]  /*144230*/  LDL.LU R113, [R1+0x768c] ;  /* 0x00768c0001717983 */ /* 0x000ee20000300800 */
[----:B--2---:R-:W-:-:S03]  /*144240*/  IMAD.X R208, R208, 0x1, R2, P5 ;  /* 0x00000001d0d07824 */ /* 0x004fc600028e0602 */
[----:B------:R2:W-:Y:S04]  /*144250*/  LDGSTS.E [R108+0x380], desc[UR28][R110.64], P1 ;  /* 0x003800006e6c7fae */ /* 0x0005e800089a101c */
[----:B-1----:R-:W4:Y:S04]  /*144260*/  LDL.LU R201, [R1+0x7688] ;  /* 0x0076880001c97983 */ /* 0x002f280000300800 */
[----:B------:R-:W-:Y:S04]  /*144270*/  STL [R1+0x76a4], R109 ;  /* 0x0076a46d01007387 */ /* 0x000fe80000100800 */
[----:B------:R1:W-:Y:S01]  /*144280*/  STL [R1+0x76a0], R208 ;  /* 0x0076a0d001007387 */ /* 0x0003e20000100800 */
[----:B--2---:R-:W-:-:S03]  /*144290*/  IMAD.MOV.U32 R111, RZ, RZ, R208 ;  /* 0x000000ffff6f7224 */ /* 0x004fc600078e00d0 */
[----:B------:R-:W2:Y:S04]  /*1442a0*/  LDL.LU R198, [R1+0x7684] ;  /* 0x0076840001c67983 */ /* 0x000ea80000300800 */
[----:B-1----:R-:W2:Y:S01]  /*1442b0*/  LDL.LU R208, [R1+0x7680] ;  /* 0x0076800001d07983 */ /* 0x002ea20000300800 */
[----:B------:R-:W-:-:S04]  /*1442c0*/  UISETP.GT.AND UP1, UPT, UR11, 0x4, UPT ;  /* 0x000000040b00788c */ /* 0x000fc8000bf24270 */
[----:B------:R-:W-:-:S04]  /*1442d0*/  USEL UR10, URZ, 0x4, !UP1 ;  /* 0x00000004ff0a7887 */ /* 0x000fc8000c800000 */
[----:B------:R-:W-:-:S06]  /*1442e0*/  USEL UR10, UR10, URZ, !UP0 ;  /* 0x000000ff0a0a7287 */ /* 0x000fcc000c000000 */
[----:B------:R-:W-:Y:S02]  /*1442f0*/  ISETP.NE.U32.AND P2, PT, RZ, UR10, PT ;  /* 0x0000000aff007c0c */ /* 0x000fe4000bf45070 */
[-C--:B------:R-:W-:Y:S01]  /*144300*/  IADD3 R112, P1, PT, R112, R224.reuse, RZ ;  /* 0x000000e070707210 */ /* 0x080fe20007f3e0ff */
[--C-:B------:R-:W-:Y:S01]  /*144310*/  IMAD.X R204, R204, 0x1, R2.reuse, P3 ;  /* 0x00000001cccc7824 */ /* 0x100fe200018e0602 */
[----:B------:R-:W-:Y:S02]  /*144320*/  MOV R110, R205 ;  /* 0x000000cd006e7202 */ /* 0x000fe40000000f00 */
[----:B------:R-:W-:Y:S01]  /*144330*/  IADD3 R199, P3, PT, R199, R224, RZ ;  /* 0x000000e0c7c77210 */ /* 0x000fe20007f7e0ff */
[----:B------:R-:W-:Y:S04]  /*144340*/  STL [R1+0x769c], R112 ;  /* 0x00769c7001007387 */ /* 0x000fe80000100800 */
[----:B------:R1:W-:Y:S01]  /*144350*/  STL [R1+0x7698], R204 ;  /* 0x007698cc01007387 */ /* 0x0003e20000100800 */
[----:B------:R-:W-:-:S03]  /*144360*/  IMAD.X R200, R200, 0x1, R2, P1 ;  /* 0x00000001c8c87824 */ /* 0x000fc600008e0602 */
[----:B------:R1:W-:Y:S02]  /*144370*/  LDGSTS.E [R108+0x1000], desc[UR28][R110.64], P2 ;  /* 0x010000006e6c7fae */ /* 0x0003e400091a101c */
[----:B-1----:R-:W-:Y:S02]  /*144380*/  IMAD.MOV.U32 R111, RZ, RZ, R204 ;  /* 0x000000ffff6f7224 */ /* 0x002fe400078e00cc */
[----:B------:R-:W2:Y:S01]  /*144390*/  LDL.LU R204, [R1+0x7678] ;  /* 0x0076780001cc7983 */ /* 0x000ea20000300800 */
[----:B------:R-:W-:-:S03]  /*1443a0*/  IMAD.MOV.U32 R110, RZ, RZ, R109 ;  /* 0x000000ffff6e7224 */ /* 0x000fc600078e006d */
[----:B------:R-:W-:Y:S04]  /*1443b0*/  STL [R1+0x7694], R199 ;  /* 0x007694c701007387 */ /* 0x000fe80000100800 */
[----:B------:R1:W-:Y:S04]  /*1443c0*/  STL [R1+0x7690], R200 ;  /* 0x007690c801007387 */ /* 0x0003e80000100800 */
[----:B------:R-:W2:Y:S04]  /*1443d0*/  LDL.LU R109, [R1+0x767c] ;  /* 0x00767c00016d7983 */ /* 0x000ea80000300800 */
[----:B------:R1:W-:Y:S02]  /*1443e0*/  LDGSTS.E [R108+0x1080], desc[UR28][R110.64], P2 ;  /* 0x010800006e6c7fae */ /* 0x0003e400091a101c */
[----:B-1----:R-:W-:-:S02]  /*1443f0*/  IMAD.MOV.U32 R110, RZ, RZ, R112 ;  /* 0x000000ffff6e7224 */ /* 0x002fc400078e0070 */
[----:B------:R-:W-:-:S05]  /*144400*/  IMAD.MOV.U32 R111, RZ, RZ, R200 ;  /* 0x000000ffff6f7224 */ /* 0x000fca00078e00c8 */
[----:B------:R1:W-:Y:S01]  /*144410*/  LDGSTS.E [R108+0x1100], desc[UR28][R110.64], P2 ;  /* 0x011000006e6c7fae */ /* 0x0003e200091a101c */
[----:B---3--:R-:W-:Y:S02]  /*144420*/  IADD3 R113, P1, PT, R113, R224, RZ ;  /* 0x000000e071717210 */ /* 0x008fe40007f3e0ff */
[----:B----4-:R-:W-:-:S03]  /*144430*/  IADD3.X R201, PT, PT, R201, R2, RZ, P3, !PT ;  /* 0x00000002c9c97210 */ /* 0x010fc60001ffe4ff */
[----:B------:R-:W-:Y:S04]  /*144440*/  STL [R1+0x768c], R113 ;  /* 0x00768c7101007387 */ /* 0x000fe80000100800 */
[----:B------:R3:W-:Y:S04]  /*144450*/  STL [R1+0x7688], R201 ;  /* 0x007688c901007387 */ /* 0x0007e80000100800 */
[----:B------:R-:W4:Y:S01]  /*144460*/  LDL.LU R200, [R1+0x7670] ;  /* 0x0076700001c87983 */ /* 0x000f220000300800 */
[----:B--2---:R-:W-:-:S03]  /*144470*/  IADD3 R198, P3, PT, R198, R224, RZ ;  /* 0x000000e0c6c67210 */ /* 0x004fc60007f7e0ff */
[----:B------:R-:W2:Y:S01]  /*144480*/  LDL.LU R112, [R1+0x7674] ;  /* 0x0076740001707983 */ /* 0x000ea20000300800 */
[----:B------:R-:W-:-:S03]  /*144490*/  IMAD.X R208, R208, 0x1, R2, P1 ;  /* 0x00000001d0d07824 */ /* 0x000fc600008e0602 */
[----:B------:R-:W-:Y:S01]  /*1444a0*/  STL [R1+0x7684], R198 ;  /* 0x007684c601007387 */ /* 0x000fe20000100800 */
[----:B-1----:R-:W-:-:S03]  /*1444b0*/  MOV R111, R201 ;  /* 0x000000c9006f7202 */ /* 0x002fc60000000f00 */
[----:B------:R1:W-:Y:S04]  /*1444c0*/  STL [R1+0x7680], R208 ;  /* 0x007680d001007387 */ /* 0x0003e80000100800 */
[----:B---3--:R-:W3:Y:S04]  /*1444d0*/  LDL.LU R201, [R1+0x7668] ;  /* 0x0076680001c97983 */ /* 0x008ee80000300800 */
[----:B------:R-:W3:Y:S01]  /*1444e0*/  LDL.LU R205, [R1+0x75ac] ;  /* 0x0075ac0001cd7983 */ /* 0x000ee20000300800 */
[----:B------:R-:W-:-:S03]  /*1444f0*/  IMAD.MOV.U32 R110, RZ, RZ, R199 ;  /* 0x000000ffff6e7224 */ /* 0x000fc600078e00c7 */
[----:B------:R-:W3:Y:S04]  /*144500*/  LDL.LU R199, [R1+0x75a4] ;  /* 0x0075a40001c77983 */ /* 0x000ee80000300800 */
[----:B------:R1:W-:Y:S02]  /*144510*/  LDGSTS.E [R108+0x1180], desc[UR28][R110.64], P2 ;  /* 0x011800006e6c7fae */ /* 0x0003e400091a101c */
[----:B-1----:R-:W-:Y:S02]  /*144520*/  IMAD.MOV.U32 R110, RZ, RZ, R113 ;  /* 0x000000ffff6e7224 */ /* 0x002fe400078e0071 */
[----:B------:R-:W-:-:S05]  /*144530*/  IMAD.MOV.U32 R111, RZ, RZ, R208 ;  /* 0x000000ffff6f7224 */ /* 0x000fca00078e00d0 */
[----:B------:R1:W-:Y:S01]  /*144540*/  LDGSTS.E [R108+0x1200], desc[UR28][R110.64], P2 ;  /* 0x012000006e6c7fae */ /* 0x0003e200091a101c */
[----:B------:R-:W-:Y:S01]  /*144550*/  IMAD.X R204, R204, 0x1, R2, P3 ;  /* 0x00000001cccc7824 */ /* 0x000fe200018e0602 */
[----:B------:R-:W-:-:S03]  /*144560*/  IADD3 R109, P1, PT, R109, R224, RZ ;  /* 0x000000e06d6d7210 */ /* 0x000fc60007f3e0ff */
[----:B-1----:R-:W-:Y:S01]  /*144570*/  IMAD.MOV.U32 R111, RZ, RZ, R204 ;  /* 0x000000ffff6f7224 */ /* 0x002fe200078e00cc */
[----:B------:R-:W-:Y:S01]  /*144580*/  MOV R110, R198 ;  /* 0x000000c6006e7202 */ /* 0x000fe20000000f00 */
[----:B------:R-:W-:Y:S04]  /*144590*/  STL [R1+0x767c], R109 ;  /* 0x00767c6d01007387 */ /* 0x000fe80000100800 */
[----:B------:R1:W-:Y:S04]  /*1445a0*/  STL [R1+0x7678], R204 ;  /* 0x007678cc01007387 */ /* 0x0003e80000100800 */
[----:B------:R-:W3:Y:S04]  /*1445b0*/  LDL.LU R208, [R1+0x75a0] ;  /* 0x0075a00001d07983 */ /* 0x000ee80000300800 */
[----:B------:R-:W3:Y:S04]  /*1445c0*/  LDL.LU R113, [R1+0x759c] ;  /* 0x00759c0001717983 */ /* 0x000ee80000300800 */
[----:B-1----:R-:W3:Y:S04]  /*1445d0*/  LDL.LU R204, [R1+0x7598] ;  /* 0x0075980001cc7983 */ /* 0x002ee80000300800 */
[----:B------:R1:W-:Y:S02]  /*1445e0*/  LDGSTS.E [R108+0x1280], desc[UR28][R110.64], P2 ;  /* 0x012800006e6c7fae */ /* 0x0003e400091a101c */
[----:B-1----:R-:W-:-:S02]  /*1445f0*/  IMAD.MOV.U32 R110, RZ, RZ, R109 ;  /* 0x000000ffff6e7224 */ /* 0x002fc400078e006d */
[----:B----4-:R-:W-:Y:S01]  /*144600*/  IMAD.X R200, R200, 0x1, R2, P1 ;  /* 0x00000001c8c87824 */ /* 0x010fe200008e0602 */
[----:B--2---:R-:W-:-:S03]  /*144610*/  IADD3 R112, P3, PT, R112, R224, RZ ;  /* 0x000000e070707210 */ /* 0x004fc60007f7e0ff */
[----:B------:R-:W-:Y:S02]  /*144620*/  IMAD.MOV.U32 R111, RZ, RZ, R200 ;  /* 0x000000ffff6f7224 */ /* 0x000fe400078e00c8 */
[----:B------:R-:W-:Y:S04]  /*144630*/  STL [R1+0x7674], R112 ;  /* 0x0076747001007387 */ /* 0x000fe80000100800 */
[----:B------:R1:W-:Y:S04]  /*144640*/  STL [R1+0x7670], R200 ;  /* 0x007670c801007387 */ /* 0x0003e80000100800 */
[----:B------:R-:W2:Y:S01]  /*144650*/  LDL.LU R198, [R1+0x7594] ;  /* 0x0075940001c67983 */ /* 0x000ea20000300800 */
[----:B---3--:R-:W-:-:S03]  /*144660*/  IMAD.X R201, R201, 0x1, R2, P3 ;  /* 0x00000001c9c97824 */ /* 0x008fc600018e0602 */
[----:B------:R3:W-:Y:S01]  /*144670*/  LDGSTS.E [R108+0x1300], desc[UR28][R110.64], P2 ;  /* 0x013000006e6c7fae */ /* 0x0007e200091a101c */
[----:B------:R-:W-:-:S03]  /*144680*/  IADD3 R205, P5, PT, R205, R224, RZ ;  /* 0x000000e0cdcd7210 */ /* 0x000fc60007fbe0ff */
[----:B-1----:R-:W4:Y:S04]  /*144690*/  LDL.LU R200, [R1+0x7590] ;  /* 0x0075900001c87983 */ /* 0x002f280000300800 */
[----:B------:R-:W-:Y:S04]  /*1446a0*/  STL [R1+0x75ac], R205 ;  /* 0x0075accd01007387 */ /* 0x000fe80000100800 */
[----:B------:R1:W-:Y:S01]  /*1446b0*/  STL [R1+0x7668], R201 ;  /* 0x007668c901007387 */ /* 0x0003e20000100800 */
[----:B---3--:R-:W-:-:S03]  /*1446c0*/  IMAD.MOV.U32 R111, RZ, RZ, R201 ;  /* 0x000000ffff6f7224 */ /* 0x008fc600078e00c9 */
[----:B------:R-:W3:Y:S04]  /*1446d0*/  LDL.LU R109, [R1+0x758c] ;  /* 0x00758c00016d7983 */ /* 0x000ee80000300800 */
[----:B-1----:R-:W3:Y:S01]  /*1446e0*/  LDL.LU R201, [R1+0x7588] ;  /* 0x0075880001c97983 */ /* 0x002ee20000300800 */
[----:B------:R-:W-:-:S04]  /*1446f0*/  UISETP.GT.AND UP1, UPT, UR11, 0x8, UPT ;  /* 0x000000080b00788c */ /* 0x000fc8000bf24270 */
[----:B------:R-:W-:-:S04]  /*144700*/  USEL UR10, URZ, 0x4, !UP1 ;  /* 0x00000004ff0a7887 */ /* 0x000fc8000c800000 */
[----:B------:R-:W-:Y:S01]  /*144710*/  USEL UR10, UR10, URZ, !UP0 ;  /* 0x000000ff0a0a7287 */ /* 0x000fe2000c000000 */
[----:B------:R-:W-:Y:S01]  /*144720*/  IMAD.MOV.U32 R110, RZ, RZ, R112 ;  /* 0x000000ffff6e7224 */ /* 0x000fe200078e0070 */
[----:B------:R-:W-:-:S04]  /*144730*/  IADD3 R199, P3, PT, R199, R224, RZ ;  /* 0x000000e0c7c77210 */ /* 0x000fc80007f7e0ff */
[----:B------:R-:W-:Y:S01]  /*144740*/  ISETP.NE.U32.AND P1, PT, RZ, UR10, PT ;  /* 0x0000000aff007c0c */ /* 0x000fe2000bf25070 */
[----:B------:R1:W-:Y:S04]  /*144750*/  LDGSTS.E [R108+0x1380], desc[UR28][R110.64], P2 ;  /* 0x013800006e6c7fae */ /* 0x0003e800091a101c */
[----:B------:R-:W-:Y:S01]  /*144760*/  STL [R1+0x75a4], R199 ;  /* 0x0075a4c701007387 */ /* 0x000fe20000100800 */
[----:B-1----:R-:W-:Y:S01]  /*144770*/  IMAD.MOV.U32 R110, RZ, RZ, R205 ;  /* 0x000000ffff6e7224 */ /* 0x002fe200078e00cd */
[----:B------:R-:W-:Y:S02]  /*144780*/  IADD3.X R208, PT, PT, R208, R2, RZ, P5, !PT ;  /* 0x00000002d0d07210 */ /* 0x000fe40002ffe4ff */
[----:B------:R-:W-:-:S03]  /*144790*/  IADD3 R113, P2, PT, R113, R224, RZ ;  /* 0x000000e071717210 */ /* 0x000fc60007f5e0ff */
[----:B------:R1:W-:Y:S01]  /*1447a0*/  STL [R1+0x75a0], R208 ;  /* 0x0075a0d001007387 */ /* 0x0003e20000100800 */
[----:B------:R-:W-:Y:S01]  /*1447b0*/  MOV R111, R208 ;  /* 0x000000d0006f7202 */ /* 0x000fe20000000f00 */
[----:B------:R-:W-:Y:S02]  /*1447c0*/  IMAD.X R204, R204, 0x1, R2, P3 ;  /* 0x00000001cccc7824 */ /* 0x000fe400018e0602 */
[----:B------:R-:W3:Y:S04]  /*1447d0*/  LDL.LU R112, [R1+0x7584] ;  /* 0x0075840001707983 */ /* 0x000ee80000300800 */
[----:B------:R1:W-:Y:S04]  /*1447e0*/  LDGSTS.E [R108+0x2000], desc[UR28][R110.64], P1 ;  /* 0x020000006e6c7fae */ /* 0x0003e800089a101c */
[----:B-1----:R-:W3:Y:S04]  /*1447f0*/  LDL.LU R208, [R1+0x7580] ;  /* 0x0075800001d07983 */ /* 0x002ee80000300800 */
[----:B------:R-:W-:Y:S04]  /*144800*/  STL [R1+0x759c], R113 ;  /* 0x00759c7101007387 */ /* 0x000fe80000100800 */
[----:B------:R1:W-:Y:S01]  /*144810*/  STL [R1+0x7598], R204 ;  /* 0x007598cc01007387 */ /* 0x0003e20000100800 */
[----:B------:R-:W-:-:S02]  /*144820*/  IMAD.MOV.U32 R111, RZ, RZ, R204 ;  /* 0x000000ffff6f7224 */ /* 0x000fc400078e00cc */
[----:B------:R-:W-:-:S05]  /*144830*/  IMAD.MOV.U32 R110, RZ, RZ, R199 ;  /* 0x000000ffff6e7224 */ /* 0x000fca00078e00c7 */
[----:B------:R1:W-:Y:S04]  /*144840*/  LDGSTS.E [R108+0x2080], desc[UR28][R110.64], P1 ;  /* 0x020800006e6c7fae */ /* 0x0003e800089a101c */
[----:B-1----:R-:W3:Y:S01]  /*144850*/  LDL.LU R204, [R1+0x7578] ;  /* 0x0075780001cc7983 */ /* 0x002ee20000300800 */
[----:B------:R-:W-:Y:S02]  /*144860*/  MOV R110, R113 ;  /* 0x00000071006e7202 */ /* 0x000fe40000000f00 */
[----:B--2---:R-:W-:Y:S01]  /*144870*/  IADD3 R198, P3, PT, R198, R224, RZ ;  /* 0x000000e0c6c67210 */ /* 0x004fe20007f7e0ff */
[----:B----4-:R-:W-:-:S04]  /*144880*/  IMAD.X R200, R200, 0x1, R2, P2 ;  /* 0x00000001c8c87824 */ /* 0x010fc800010e0602 */
[----:B------:R-:W-:Y:S04]  /*144890*/  STL [R1+0x7594], R198 ;  /* 0x007594c601007387 */ /* 0x000fe80000100800 */
[----:B------:R1:W-:Y:S04]  /*1448a0*/  STL [R1+0x7590], R200 ;  /* 0x007590c801007387 */ /* 0x0003e80000100800 */
[----:B------:R-:W2:Y:S01]  /*1448b0*/  LDL.LU R199, [R1+0x757c] ;  /* 0x00757c0001c77983 */ /* 0x000ea20000300800 */
[----:B---3--:R-:W-:Y:S01]  /*1448c0*/  IADD3 R109, P2, PT, R109, R224, RZ ;  /* 0x000000e06d6d7210 */ /* 0x008fe20007f5e0ff */
[----:B------:R-:W-:-:S02]  /*1448d0*/  IMAD.MOV.U32 R111, RZ, RZ, R200 ;  /* 0x000000ffff6f7224 */ /* 0x000fc400078e00c8 */
[----:B------:R-:W-:Y:S02]  /*1448e0*/  IMAD.X R201, R201, 0x1, R2, P3 ;  /* 0x00000001c9c97824 */ /* 0x000fe400018e0602 */
[----:B------:R-:W-:Y:S04]  /*1448f0*/  STL [R1+0x758c], R109 ;  /* 0x00758c6d01007387 */ /* 0x000fe80000100800 */
[----:B------:R3:W-:Y:S04]  /*144900*/  STL [R1+0x7588], R201 ;  /* 0x007588c901007387 */ /* 0x0007e80000100800 */
[----:B-1----:R-:W4:Y:S04]  /*144910*/  LDL.LU R200, [R1+0x7570] ;  /* 0x0075700001c87983 */ /* 0x002f280000300800 */
[----:B------:R-:W4:Y:S04]  /*144920*/  LDL.LU R113, [R1+0x7574] ;  /* 0x0075740001717983 */ /* 0x000f280000300800 */
[----:B------:R1:W-:Y:S02]  /*144930*/  LDGSTS.E [R108+0x2100], desc[UR28][R110.64], P1 ;  /* 0x021000006e6c7fae */ /* 0x0003e400089a101c */
[----:B-1----:R-:W-:-:S02]  /*144940*/  IMAD.MOV.U32 R110, RZ, RZ, R198 ;  /* 0x000000ffff6e7224 */ /* 0x002fc400078e00c6 */
[----:B------:R-:W-:-:S05]  /*144950*/  IMAD.MOV.U32 R111, RZ, RZ, R201 ;  /* 0x000000ffff6f7224 */ /* 0x000fca00078e00c9 */
[----:B------:R1:W-:Y:S01]  /*144960*/  LDGSTS.E [R108+0x2180], desc[UR28][R110.64], P1 ;  /* 0x021800006e6c7fae */ /* 0x0003e200089a101c */
[----:B------:R-:W-:Y:S01]  /*144970*/  IADD3 R112, P3, PT, R112, R224, RZ ;  /* 0x000000e070707210 */ /* 0x000fe20007f7e0ff */
[----:B------:R-:W-:-:S04]  /*144980*/  IMAD.X R208, R208, 0x1, R2, P2 ;  /* 0x00000001d0d07824 */ /* 0x000fc800010e0602 */
[----:B------:R-:W-:Y:S04]  /*144990*/  STL [R1+0x7584], R112 ;  /* 0x0075847001007387 */ /* 0x000fe80000100800 */
[----:B------:R2:W-:Y:S01]  /*1449a0*/  STL [R1+0x7580], R208 ;  /* 0x007580d001007387 */ /* 0x0005e20000100800 */
[----:B-1----:R-:W-:-:S03]  /*1449b0*/  IMAD.MOV.U32 R110, RZ, RZ, R109 ;  /* 0x000000ffff6e7224 */ /* 0x002fc600078e006d */
[----:B---3--:R-:W3:Y:S01]  /*1449c0*/  LDL.LU R201, [R1+0x7568] ;  /* 0x0075680001c97983 */ /* 0x008ee20000300800 */
[----:B------:R-:W-:-:S03]  /*1449d0*/  IMAD.MOV.U32 R111, RZ, RZ, R208 ;  /* 0x000000ffff6f7224 */ /* 0x000fc600078e00d0 */
[----:B------:R-:W3:Y:S04]  /*1449e0*/  LDL.LU R205, [R1+0x74ac] ;  /* 0x0074ac0001cd7983 */ /* 0x000ee80000300800 */
[----:B------:R-:W3:Y:S01]  /*1449f0*/  LDL.LU R198, [R1+0x74a4] ;  /* 0x0074a40001c67983 */ /* 0x000ee20000300800 */
[----:B------:R-:W-:-:S03]  /*144a00*/  IADD3.X R204, PT, PT, R204, R2, RZ, P3, !PT ;  /* 0x00000002cccc7210 */ /* 0x000fc60001ffe4ff */
[----:B------:R1:W-:Y:S02]  /*144a10*/  LDGSTS.E [R108+0x2200], desc[UR28][R110.64], P1 ;  /* 0x022000006e6c7fae */ /* 0x0003e400089a101c */
[----:B-1----:R-:W-:Y:S01]  /*144a20*/  IMAD.MOV.U32 R110, RZ, RZ, R112 ;  /* 0x000000ffff6e7224 */ /* 0x002fe200078e0070 */
[----:B------:R-:W-:-:S05]  /*144a30*/  MOV R111, R204 ;  /* 0x000000cc006f7202 */ /* 0x000fca0000000f00 */
[----:B------:R1:W-:Y:S01]  /*144a40*/  LDGSTS.E [R108+0x2280], desc[UR28][R110.64], P1 ;  /* 0x022800006e6c7fae */ /* 0x0003e200089a101c */
[----:B--2---:R-:W-:-:S05]  /*144a50*/  IADD3 R199, P2, PT, R199, R224, RZ ;  /* 0x000000e0c7c77210 */ /* 0x004fca0007f5e0ff */
[----:B------:R-:W-:Y:S04]  /*144a60*/  STL [R1+0x757c], R199 ;  /* 0x00757cc701007387 */ /* 0x000fe80000100800 */
[----:B------:R2:W-:Y:S04]  /*144a70*/  STL [R1+0x7578], R204 ;  /* 0x007578cc01007387 */ /* 0x0005e80000100800 */
[----:B------:R-:W3:Y:S04]  /*144a80*/  LDL.LU R208, [R1+0x74a0] ;  /* 0x0074a00001d07983 */ /* 0x000ee80000300800 */
[----:B------:R-:W3:Y:S01]  /*144a90*/  LDL.LU R109, [R1+0x749c] ;  /* 0x00749c00016d7983 */ /* 0x000ee20000300800 */
[----:B----4-:R-:W-:-:S03]  /*144aa0*/  IMAD.X R200, R200, 0x1, R2, P2 ;  /* 0x00000001c8c87824 */ /* 0x010fc600010e0602 */
[----:B--2---:R-:W2:Y:S01]  /*144ab0*/  LDL.LU R204, [R1+0x7498] ;  /* 0x0074980001cc7983 */ /* 0x004ea20000300800 */
[----:B------:R-:W-:Y:S01]  /*144ac0*/  IADD3 R113, P3, PT, R113, R224, RZ ;  /* 0x000000e071717210 */ /* 0x000fe20007f7e0ff */
[----:B-1----:R-:W-:-:S04]  /*144ad0*/  IMAD.MOV.U32 R111, RZ, RZ, R200 ;  /* 0x000000ffff6f7224 */ /* 0x002fc800078e00c8 */
[----:B------:R-:W-:Y:S04]  /*144ae0*/  STL [R1+0x7574], R113 ;  /* 0x0075747101007387 */ /* 0x000fe80000100800 */
[----:B------:R1:W-:Y:S04]  /*144af0*/  STL [R1+0x7570], R200 ;  /* 0x007570c801007387 */ /* 0x0003e80000100800 */
[----:B------:R-:W4:Y:S04]  /*144b00*/  LDL.LU R112, [R1+0x7494] ;  /* 0x0074940001707983 */ /* 0x000f280000300800 */
[----:B-1----:R-:W4:Y:S01]  /*144b10*/  LDL.LU R200, [R1+0x7490] ;  /* 0x0074900001c87983 */ /* 0x002f220000300800 */
[----:B------:R-:W-:-:S04]  /*144b20*/  UISETP.GT.AND UP1, UPT, UR11, 0xc, UPT ;  /* 0x0000000c0b00788c */ /* 0x000fc8000bf24270 */
[----:B------:R-:W-:Y:S01]  /*144b30*/  USEL UR10, URZ, 0x4, !UP1 ;  /* 0x00000004ff0a7887 */ /* 0x000fe2000c800000 */
[----:B------:R-:W-:-:S03]  /*144b40*/  IMAD.MOV.U32 R110, RZ, RZ, R199 ;  /* 0x000000ffff6e7224 */ /* 0x000fc600078e00c7 */
[----:B------:R-:W-:Y:S02]  /*144b50*/  USEL UR10, UR10, URZ, !UP0 ;  /* 0x000000ff0a0a7287 */ /* 0x000fe4000c000000 */
[----:B------:R1:W-:Y:S04]  /*144b60*/  LDGSTS.E [R108+0x2300], desc[UR28][R110.64], P1 ;  /* 0x023000006e6c7fae */ /* 0x0003e800089a101c */
[----:B------:R-:W-:Y:S02]  /*144b70*/  ISETP.NE.U32.AND P2, PT, RZ, UR10, PT ;  /* 0x0000000aff007c0c */ /* 0x000fe4000bf45070 */
[----:B-1----:R-:W-:Y:S01]  /*144b80*/  MOV R110, R113 ;  /* 0x00000071006e7202 */ /* 0x002fe20000000f00 */
[----:B---3--:R-:W-:Y:S01]  /*144b90*/  IMAD.X R201, R201, 0x1, R2, P3 ;  /* 0x00000001c9c97824 */ /* 0x008fe200018e0602 */
[----:B------:R-:W-:-:S03]  /*144ba0*/  IADD3 R205, P5, PT, R205, R224, RZ ;  /* 0x000000e0cdcd7210 */ /* 0x000fc60007fbe0ff */
[----:B------:R-:W-:Y:S01]  /*144bb0*/  IMAD.MOV.U32 R111, RZ, RZ, R201 ;  /* 0x000000ffff6f7224 */ /* 0x000fe200078e00c9 */
[----:B------:R-:W-:Y:S01]  /*144bc0*/  IADD3 R198, P3, PT, R198, R224, RZ ;  /* 0x000000e0c6c67210 */ /* 0x000fe20007f7e0ff */
[----:B------:R-:W-:Y:S04]  /*144bd0*/  STL [R1+0x74ac], R205 ;  /* 0x0074accd01007387 */ /* 0x000fe80000100800 */
[----:B------:R1:W-:Y:S04]  /*144be0*/  STL [R1+0x7568], R201 ;  /* 0x007568c901007387 */ /* 0x0003e80000100800 */
[----:B------:R-:W3:Y:S04]  /*144bf0*/  LDL.LU R199, [R1+0x748c] ;  /* 0x00748c0001c77983 */ /* 0x000ee80000300800 */
[----:B------:R1:W-:Y:S04]  /*144c00*/  LDGSTS.E [R108+0x2380], desc[UR28][R110.64], P1 ;  /* 0x023800006e6c7fae */ /* 0x0003e800089a101c */
[----:B-1----:R-:W3:Y:S04]  /*144c10*/  LDL.LU R201, [R1+0x7488] ;  /* 0x0074880001c97983 */ /* 0x002ee80000300800 */
[----:B------:R-:W-:Y:S01]  /*144c20*/  STL [R1+0x74a4], R198 ;  /* 0x0074a4c601007387 */ /* 0x000fe20000100800 */
[----:B------:R-:W-:-:S02]  /*144c30*/  IMAD.MOV.U32 R110, RZ, RZ, R205 ;  /* 0x000000ffff6e7224 */ /* 0x000fc400078e00cd */
[----:B------:R-:W-:Y:S01]  /*144c40*/  IMAD.X R208, R208, 0x1, R2, P5 ;  /* 0x00000001d0d07824 */ /* 0x000fe200028e0602 */
[----:B------:R-:W-:-:S03]  /*144c50*/  IADD3 R109, P1, PT, R109, R224, RZ ;  /* 0x000000e06d6d7210 */ /* 0x000fc60007f3e0ff */
[----:B------:R-:W-:Y:S01]  /*144c60*/  IMAD.MOV.U32 R111, RZ, RZ, R208 ;  /* 0x000000ffff6f7224 */ /* 0x000fe200078e00d0 */
[----:B------:R1:W-:Y:S01]  /*144c70*/  STL [R1+0x74a0], R208 ;  /* 0x0074a0d001007387 */ /* 0x0003e20000100800 */
[----:B--2---:R-:W-:-:S03]  /*144c80*/  IMAD.X R204, R204, 0x1, R2, P3 ;  /* 0x00000001cccc7824 */ /* 0x004fc600018e0602 */
[----:B------:R-:W2:Y:S04]  /*144c90*/  LDL.LU R113, [R1+0x7484] ;  /* 0x0074840001717983 */ /* 0x000ea80000300800 */
[----:B------:R4:W-:Y:S04]  /*144ca0*/  LDGSTS.E [R108+0x3000], desc[UR28][R110.64], P2 ;  /* 0x030000006e6c7fae */ /* 0x0009e800091a101c */
[----:B-1----:R-:W2:Y:S01]  /*144cb0*/  LDL.LU R208, [R1+0x7480] ;  /* 0x0074800001d07983 */ /* 0x002ea20000300800 */
[----:B----4-:R-:W-:-:S03]  /*144cc0*/  IADD3 R112, P3, PT, R112, R224, RZ ;  /* 0x000000e070707210 */ /* 0x010fc60007f7e0ff */
[----:B------:R-:W-:Y:S01]  /*144cd0*/  STL [R1+0x749c], R109 ;  /* 0x00749c6d01007387 */ /* 0x000fe20000100800 */
[----:B------:R-:W-:Y:S01]  /*144ce0*/  IMAD.MOV.U32 R111, RZ, RZ, R204 ;  /* 0x000000ffff6f7224 */ /* 0x000fe200078e00cc */
[----:B------:R-:W-:Y:S02]  /*144cf0*/  IADD3.X R200, PT, PT, R200, R2, RZ, P1, !PT ;  /* 0x00000002c8c87210 */ /* 0x000fe40000ffe4ff */
[----:B------:R1:W-:Y:S01]  /*144d00*/  STL [R1+0x7498], R204 ;  /* 0x007498cc01007387 */ /* 0x0003e20000100800 */
[----:B------:R-:W-:-:S05]  /*144d10*/  IMAD.MOV.U32 R110, RZ, RZ, R198 ;  /* 0x000000ffff6e7224 */ /* 0x000fca00078e00c6 */
[----:B------:R4:W-:Y:S04]  /*144d20*/  LDGSTS.E [R108+0x3080], desc[UR28][R110.64], P2 ;  /* 0x030800006e6c7fae */ /* 0x0009e800091a101c */
[----:B-1----:R-:W2:Y:S04]  /*144d30*/  LDL.LU R204, [R1+0x7478] ;  /* 0x0074780001cc7983 */ /* 0x002ea80000300800 */
[----:B------:R-:W-:Y:S04]  /*144d40*/  STL [R1+0x7494], R112 ;  /* 0x0074947001007387 */ /* 0x000fe80000100800 */
[----:B------:R1:W-:Y:S04]  /*144d50*/  STL [R1+0x7490], R200 ;  /* 0x007490c801007387 */ /* 0x0003e80000100800 */
[----:B------:R-:W2:Y:S01]  /*144d60*/  LDL.LU R198, [R1+0x747c] ;  /* 0x00747c0001c67983 */ /* 0x000ea20000300800 */
[----:B----4-:R-:W-:Y:S01]  /*144d70*/  IMAD.MOV.U32 R110, RZ, RZ, R109 ;  /* 0x000000ffff6e7224 */ /* 0x010fe200078e006d */
[----:B------:R-:W-:-:S05]  /*144d80*/  MOV R111, R200 ;  /* 0x000000c8006f7202 */ /* 0x000fca0000000f00 */
[----:B------:R4:W-:Y:S01]  /*144d90*/  LDGSTS.E [R108+0x3100], desc[UR28][R110.64], P2 ;  /* 0x031000006e6c7fae */ /* 0x0009e200091a101c */
[----:B---3--:R-:W-:Y:S01]  /*144da0*/  IADD3 R199, P1, PT, R199, R224, RZ ;  /* 0x000000e0c7c77210 */ /* 0x008fe20007f3e0ff */
[----:B------:R-:W-:-:S04]  /*144db0*/  IMAD.X R201, R201, 0x1, R2, P3 ;  /* 0x00000001c9c97824 */ /* 0x000fc800018e0602 */
[----:B------:R-:W-:Y:S04]  /*144dc0*/  STL [R1+0x748c], R199 ;  /* 0x00748cc701007387 */ /* 0x000fe80000100800 */
[----:B------:R3:W-:Y:S04]  /*144dd0*/  STL [R1+0x7488], R201 ;  /* 0x007488c901007387 */ /* 0x0007e80000100800 */
[----:B-1----:R-:W2:Y:S04]  /*144de0*/  LDL.LU R200, [R1+0x7470] ;  /* 0x0074700001c87983 */ /* 0x002ea80000300800 */
[----:B------:R-:W2:Y:S01]  /*144df0*/  LDL.LU R109, [R1+0x7474] ;  /* 0x00747400016d7983 */ /* 0x000ea20000300800 */
[----:B----4-:R-:W-:-:S02]  /*144e00*/  IMAD.MOV.U32 R111, RZ, RZ, R201 ;  /* 0x000000ffff6f7224 */ /* 0x010fc400078e00c9 */
[----:B------:R-:W-:-:S05]  /*144e10*/  IMAD.MOV.U32 R110, RZ, RZ, R112 ;  /* 0x000000ffff6e7224 */ /* 0x000fca00078e0070 */
[----:B------:R1:W-:Y:S01]  /*144e20*/  LDGSTS.E [R108+0x3180], desc[UR28][R110.64], P2 ;  /* 0x031800006e6c7fae */ /* 0x0003e200091a101c */
[----:B--2---:R-:W-:Y:S01]  /*144e30*/  IADD3 R113, P3, PT, R113, R224, RZ ;  /* 0x000000e071717210 */ /* 0x004fe20007f7e0ff */
[----:B------:R-:W-:-:S04]  /*144e40*/  IMAD.X R208, R208, 0x1, R2, P1 ;  /* 0x00000001d0d07824 */ /* 0x000fc800008e0602 */
[----:B------:R-:W-:Y:S04]  /*144e50*/  STL [R1+0x7484], R113 ;  /* 0x0074847101007387 */ /* 0x000fe80000100800 */
[----:B------:R2:W-:Y:S04]  /*144e60*/  STL [R1+0x7480], R208 ;  /* 0x007480d001007387 */ /* 0x0005e80000100800 */
[----:B---3--:R-:W3:Y:S04]  /*144e70*/  LDL.LU R201, [R1+0x7468] ;  /* 0x0074680001c97983 */ /* 0x008ee80000300800 */
[----:B------:R-:W4:Y:S01]  /*144e80*/  LDL.LU R205, [R1+0x73ac] ;  /* 0x0073ac0001cd7983 */ /* 0x000f220000300800 */
[----:B-1----:R-:W-:-:S03]  /*144e90*/  IMAD.MOV.U32 R111, RZ, RZ, R208 ;  /* 0x000000ffff6f7224 */ /* 0x002fc600078e00d0 */
[----:B------:R-:W4:Y:S01]  /*144ea0*/  LDL.LU R112, [R1+0x73a4] ;  /* 0x0073a40001707983 */ /* 0x000f220000300800 */
[----:B------:R-:W-:Y:S01]  /*144eb0*/  IMAD.X R204, R204, 0x1, R2, P3 ;  /* 0x00000001cccc7824 */ /* 0x000fe200018e0602 */
[----:B------:R-:W-:-:S05]  /*144ec0*/  IADD3 R198, P1, PT, R198, R224, RZ ;  /* 0x000000e0c6c67210 */ /* 0x000fca0007f3e0ff */
[----:B------:R-:W-:Y:S04]  /*144ed0*/  STL [R1+0x747c], R198 ;  /* 0x00747cc601007387 */ /* 0x000fe80000100800 */
[----:B------:R1:W-:Y:S04]  /*144ee0*/  STL [R1+0x7478], R204 ;  /* 0x007478cc01007387 */ /* 0x0003e80000100800 */
[----:B--2---:R-:W2:Y:S01]  /*144ef0*/  LDL.LU R208, [R1+0x73a0] ;  /* 0x0073a00001d07983 */ /* 0x004ea20000300800 */
[----:B------:R-:W-:-:S03]  /*144f00*/  MOV R110, R199 ;  /* 0x000000c7006e7202 */ /* 0x000fc60000000f00 */
[----:B------:R-:W2:Y:S04]  /*144f10*/  LDL.LU R199, [R1+0x739c] ;  /* 0x00739c0001c77983 */ /* 0x000ea80000300800 */
[----:B------:R1:W-:Y:S02]  /*144f20*/  LDGSTS.E [R108+0x3200], desc[UR28][R110.64], P2 ;  /* 0x032000006e6c7fae */ /* 0x0003e400091a101c */
[----:B-1----:R-:W-:Y:S02]  /*144f30*/  IMAD.MOV.U32 R110, RZ, RZ, R113 ;  /* 0x000000ffff6e7224 */ /* 0x002fe400078e0071 */
[----:B------:R-:W-:Y:S02]  /*144f40*/  IMAD.MOV.U32 R111, RZ, RZ, R204 ;  /* 0x000000ffff6f7224 */ /* 0x000fe400078e00cc */
[----:B------:R-:W2:Y:S01]  /*144f50*/  LDL.LU R204, [R1+0x7398] ;  /* 0x0073980001cc7983 */ /* 0x000ea20000300800 */
[----:B------:R-:W-:-:S03]  /*144f60*/  IMAD.X R200, R200, 0x1, R2, P1 ;  /* 0x00000001c8c87824 */ /* 0x000fc600008e0602 */
[----:B------:R1:W-:Y:S01]  /*144f70*/  LDGSTS.E [R108+0x3280], desc[UR28][R110.64], P2 ;  /* 0x032800006e6c7fae */ /* 0x0003e200091a101c */
[----:B------:R-:W-:-:S05]  /*144f80*/  IADD3 R109, P3, PT, R109, R224, RZ ;  /* 0x000000e06d6d7210 */ /* 0x000fca0007f7e0ff */
[----:B------:R-:W-:Y:S04]  /*144f90*/  STL [R1+0x7474], R109 ;  /* 0x0074746d01007387 */ /* 0x000fe80000100800 */
[----:B------:R1:W-:Y:S02]  /*144fa0*/  STL [R1+0x7470], R200 ;  /* 0x007470c801007387 */ /* 0x0003e40000100800 */
[----:B-1----:R-:W-:Y:S02]  /*144fb0*/  IMAD.MOV.U32 R110, RZ, RZ, R198 ;  /* 0x000000ffff6e7224 */ /* 0x002fe400078e00c6 */
[----:B------:R-:W-:Y:S01]  /*144fc0*/  IMAD.MOV.U32 R111, RZ, RZ, R200 ;  /* 0x000000ffff6f7224 */ /* 0x000fe200078e00c8 */
[----:B------:R-:W2:Y:S04]  /*144fd0*/  LDL.LU R113, [R1+0x7394] ;  /* 0x0073940001717983 */ /* 0x000ea80000300800 */
[----:B------:R1:W-:Y:S04]  /*144fe0*/  LDGSTS.E [R108+0x3300], desc[UR28][R110.64], P2 ;  /* 0x033000006e6c7fae */ /* 0x0003e800091a101c */
[----:B------:R-:W2:Y:S01]  /*144ff0*/  LDL.LU R200, [R1+0x7390] ;  /* 0x0073900001c87983 */ /* 0x000ea20000300800 */
[----:B-1----:R-:W-:Y:S01]  /*145000*/  IMAD.MOV.U32 R110, RZ, RZ, R109 ;  /* 0x000000ffff6e7224 */ /* 0x002fe200078e006d */
[----:B---3--:R-:W-:-:S02]  /*145010*/  IADD3.X R201, PT, PT, R201, R2, RZ, P3, !PT ;  /* 0x00000002c9c97210 */ /* 0x008fc40001ffe4ff */
[-C--:B----4-:R-:W-:Y:S02]  /*145020*/  IADD3 R205, P5, PT, R205, R224.reuse, RZ ;  /* 0x000000e0cdcd7210 */ /* 0x090fe40007fbe0ff */
[----:B------:R-:W-:Y:S02]  /*145030*/  MOV R111, R201 ;  /* 0x000000c9006f7202 */ /* 0x000fe40000000f00 */
[----:B------:R-:W-:Y:S01]  /*145040*/  IADD3 R112, P3, PT, R112, R224, RZ ;  /* 0x000000e070707210 */ /* 0x000fe20007f7e0ff */
[----:B------:R-:W-:Y:S04]  /*145050*/  STL [R1+0x73ac], R205 ;  /* 0x0073accd01007387 */ /* 0x000fe80000100800 */
[----:B------:R1:W-:Y:S04]  /*145060*/  STL [R1+0x7468], R201 ;  /* 0x007468c901007387 */ /* 0x0003e80000100800 */
[----:B------:R-:W3:Y:S04]  /*145070*/  LDL.LU R198, [R1+0x738c] ;  /* 0x00738c0001c67983 */ /* 0x000ee80000300800 */
[----:B------:R4:W-:Y:S04]  /*145080*/  LDGSTS.E [R108+0x3380], desc[UR28][R110.64], P2 ;  /* 0x033800006e6c7fae */ /* 0x0009e800091a101c */
[----:B-1----:R-:W3:Y:S04]  /*145090*/  LDL.LU R201, [R1+0x7388] ;  /* 0x0073880001c97983 */ /* 0x002ee80000300800 */
[----:B------:R-:W-:Y:S01]  /*1450a0*/  STL [R1+0x73a4], R112 ;  /* 0x0073a47001007387 */ /* 0x000fe20000100800 */
[----:B--2---:R-:W-:-:S04]  /*1450b0*/  IMAD.X R208, R208, 0x1, R2, P5 ;  /* 0x00000001d0d07824 */ /* 0x004fc800028e0602 */
[----:B----4-:R-:W-:Y:S01]  /*1450c0*/  IMAD.MOV.U32 R111, RZ, RZ, R208 ;  /* 0x000000ffff6f7224 */ /* 0x010fe200078e00d0 */
[----:B------:R1:W-:Y:S04]  /*1450d0*/  STL [R1+0x73a0], R208 ;  /* 0x0073a0d001007387 */ /* 0x0003e80000100800 */
[----:B------:R-:W2:Y:S04]  /*1450e0*/  LDL.LU R109, [R1+0x7384] ;  /* 0x00738400016d7983 */ /* 0x000ea80000300800 */
[----:B-1----:R-:W4:Y:S01]  /*1450f0*/  LDL.LU R208, [R1+0x7380] ;  /* 0x0073800001d07983 */ /* 0x002f220000300800 */
[----:B------:R-:W-:-:S04]  /*145100*/  UISETP.GT.AND UP1, UPT, UR11, 0x10, UPT ;  /* 0x000000100b00788c */ /* 0x000fc8000bf24270 */
[----:B------:R-:W-:-:S04]  /*145110*/  USEL UR10, URZ, 0x4, !UP1 ;  /* 0x00000004ff0a7887 */ /* 0x000fc8000c800000 */
[----:B------:R-:W-:-:S06]  /*145120*/  USEL UR10, UR10, URZ, !UP0 ;  /* 0x000000ff0a0a7287 */ /* 0x000fcc000c000000 */
[----:B------:R-:W-:Y:S01]  /*145130*/  ISETP.NE.U32.AND P1, PT, RZ, UR10, PT ;  /* 0x0000000aff007c0c */ /* 0x000fe2000bf25070 */
[----:B------:R-:W-:Y:S01]  /*145140*/  IMAD.MOV.U32 R110, RZ, RZ, R205 ;  /* 0x000000ffff6e7224 */ /* 0x000fe200078e00cd */
[----:B------:R-:W-:Y:S01]  /*145150*/  IADD3 R199, P2, PT, R199, R224, RZ ;  /* 0x000000e0c7c77210 */ /* 0x000fe20007f5e0ff */
[----:B------:R-:W-:-:S04]  /*145160*/  IMAD.X R204, R204, 0x1, R2, P3 ;  /* 0x00000001cccc7824 */ /* 0x000fc800018e0602 */
[----:B------:R-:W-:Y:S04]  /*145170*/  STL [R1+0x739c], R199 ;  /* 0x00739cc701007387 */ /* 0x000fe80000100800 */
[----:B------:R1:W-:Y:S01]  /*145180*/  STL [R1+0x7398], R204 ;  /* 0x007398cc01007387 */ /* 0x0003e20000100800 */
[----:B------:R-:W-:-:S03]  /*145190*/  IADD3 R113, P3, PT, R113, R224, RZ ;  /* 0x000000e071717210 */ /* 0x000fc60007f7e0ff */
[----:B------:R1:W-:Y:S01]  /*1451a0*/  LDGSTS.E [R108+0x4000], desc[UR28][R110.64], P1 ;  /* 0x040000006e6c7fae */ /* 0x0003e200089a101c */
[----:B------:R-:W-:Y:S02]  /*1451b0*/  IMAD.X R200, R200, 0x1, R2, P2 ;  /* 0x00000001c8c87824 */ /* 0x000fe400010e0602 */
[----:B-1----:R-:W-:Y:S02]  /*1451c0*/  IMAD.MOV.U32 R111, RZ, RZ, R204 ;  /* 0x000000ffff6f7224 */ /* 0x002fe400078e00cc */
[----:B------:R-:W4:Y:S01]  /*1451d0*/  LDL.LU R204, [R1+0x7378] ;  /* 0x0073780001cc7983 */ /* 0x000f220000300800 */
[----:B------:R-:W-:-:S03]  /*1451e0*/  MOV R110, R112 ;  /* 0x00000070006e7202 */ /* 0x000fc60000000f00 */
[----:B------:R-:W-:Y:S04]  /*1451f0*/  STL [R1+0x7394], R113 ;  /* 0x0073947101007387 */ /* 0x000fe80000100800 */
[----:B------:R1:W-:Y:S04]  /*145200*/  STL [R1+0x7390], R200 ;  /* 0x007390c801007387 */ /* 0x0003e80000100800 */
[----:B------:R-:W4:Y:S04]  /*145210*/  LDL.LU R112, [R1+0x737c] ;  /* 0x00737c0001707983 */ /* 0x000f280000300800 */
[----:B------:R1:W-:Y:S02]  /*145220*/  LDGSTS.E [R108+0x4080], desc[UR28][R110.64], P1 ;  /* 0x040800006e6c7fae */ /* 0x0003e400089a101c */
[----:B-1----:R-:W-:-:S02]  /*145230*/  IMAD.MOV.U32 R110, RZ, RZ, R199 ;  /* 0x000000ffff6e7224 */ /* 0x002fc400078e00c7 */
[----:B------:R-:W-:-:S05]  /*145240*/  IMAD.MOV.U32 R111, RZ, RZ, R200 ;  /* 0x000000ffff6f7224 */ /* 0x000fca00078e00c8 */
[----:B------:R1:W-:Y:S01]  /*145250*/  LDGSTS.E [R108+0x4100], desc[UR28][R110.64], P1 ;  /* 0x041000006e6c7fae */ /* 0x0003e200089a101c */
[----:B---3--:R-:W-:Y:S01]  /*145260*/  IADD3 R198, P2, PT, R198, R224, RZ ;  /* 0x000000e0c6c67210 */ /* 0x008fe20007f5e0ff */
[----:B------:R-:W-:-:S04]  /*145270*/  IMAD.X R201, R201, 0x1, R2, P3 ;  /* 0x00000001c9c97824 */ /* 0x000fc800018e0602 */
[----:B------:R-:W-:Y:S04]  /*145280*/  STL [R1+0x738c], R198 ;  /* 0x00738cc601007387 */ /* 0x000fe80000100800 */
[----:B------:R3:W-:Y:S04]  /*145290*/  STL [R1+0x7388], R201 ;  /* 0x007388c901007387 */ /* 0x0007e80000100800 */
[----:B------:R-:W4:Y:S04]  /*1452a0*/  LDL.LU R200, [R1+0x7370] ;  /* 0x0073700001c87983 */ /* 0x000f280000300800 */
[----:B------:R-:W4:Y:S01]  /*1452b0*/  LDL.LU R199, [R1+0x7374] ;  /* 0x0073740001c77983 */ /* 0x000f220000300800 */
[----:B-1----:R-:W-:Y:S01]  /*1452c0*/  IMAD.MOV.U32 R111, RZ, RZ, R201 ;  /* 0x000000ffff6f7224 */ /* 0x002fe200078e00c9 */
[----:B--2---:R-:W-:-:S02]  /*1452d0*/  IADD3 R109, P3, PT, R109, R224, RZ ;  /* 0x000000e06d6d7210 */ /* 0x004fc40007f7e0ff */
[----:B----4-:R-:W-:-:S03]  /*1452e0*/  IADD3.X R208, PT, PT, R208, R2, RZ, P2, !PT ;  /* 0x00000002d0d07210 */ /* 0x010fc600017fe4ff */
[----:B------:R-:W-:Y:S04]  /*1452f0*/  STL [R1+0x7384], R109 ;  /* 0x0073846d01007387 */ /* 0x000fe80000100800 */
[----:B------:R1:W-:Y:S04]  /*145300*/  STL [R1+0x7380], R208 ;  /* 0x007380d001007387 */ /* 0x0003e80000100800 */
[----:B---3--:R-:W2:Y:S04]  /*145310*/  LDL.LU R201, [R1+0x7368] ;  /* 0x0073680001c97983 */ /* 0x008ea80000300800 */
[----:B------:R-:W3:Y:S01]  /*145320*/  LDL.LU R205, [R1+0x72ac] ;  /* 0x0072ac0001cd7983 */ /* 0x000ee20000300800 */
[----:B------:R-:W-:-:S03]  /*145330*/  IMAD.MOV.U32 R110, RZ, RZ, R113 ;  /* 0x000000ffff6e7224 */ /* 0x000fc600078e0071 */
[----:B------:R-:W4:Y:S04]  /*145340*/  LDL.LU R113, [R1+0x72a4] ;  /* 0x0072a40001717983 */ /* 0x000f280000300800 */
[----:B------:R1:W-:Y:S02]  /*145350*/  LDGSTS.E [R108+0x4180], desc[UR28][R110.64], P1 ;  /* 0x041800006e6c7fae */ /* 0x0003e400089a101c */
[----:B-1----:R-:W-:Y:S01]  /*145360*/  IMAD.MOV.U32 R110, RZ, RZ, R198 ;  /* 0x000000ffff6e7224 */ /* 0x002fe200078e00c6 */
[----:B------:R-:W-:-:S05]  /*145370*/  MOV R111, R208 ;  /* 0x000000d0006f7202 */ /* 0x000fca0000000f00 */
[----:B------:R1:W-:Y:S01]  /*145380*/  LDGSTS.E [R108+0x4200], desc[UR28][R110.64], P1 ;  /* 0x042000006e6c7fae */ /* 0x0003e200089a101c */
[----:B------:R-:W-:Y:S01]  /*145390*/  IMAD.X R204, R204, 0x1, R2, P3 ;  /* 0x00000001cccc7824 */ /* 0x000fe200018e0602 */
[----:B------:R-:W-:Y:S01]  /*1453a0*/  IADD3 R112, P2, PT, R112, R224, RZ ;  /* 0x000000e070707210 */ /* 0x000fe20007f5e0ff */
[----:B-1----:R-:W-:-:S04]  /*1453b0*/  IMAD.MOV.U32 R110, RZ, RZ, R109 ;  /* 0x000000ffff6e7224 */ /* 0x002fc800078e006d */
[----:B------:R-:W-:Y:S01]  /*1453c0*/  STL [R1+0x737c], R112 ;  /* 0x00737c7001007387 */ /* 0x000fe20000100800 */
[----:B------:R-:W-:-:S03]  /*1453d0*/  IMAD.MOV.U32 R111, RZ, RZ, R204 ;  /* 0x000000ffff6f7224 */ /* 0x000fc600078e00cc */
[----:B------:R1:W-:Y:S04]  /*1453e0*/  STL [R1+0x7378], R204 ;  /* 0x007378cc01007387 */ /* 0x0003e80000100800 */
[----:B------:R-:W4:Y:S04]  /*1453f0*/  LDL.LU R208, [R1+0x72a0] ;  /* 0x0072a00001d07983 */ /* 0x000f280000300800 */
[----:B------:R-:W4:Y:S04]  /*145400*/  LDL.LU R198, [R1+0x729c] ;  /* 0x00729c0001c67983 */ /* 0x000f280000300800 */
[----:B-1----:R-:W4:Y:S04]  /*145410*/  LDL.LU R204, [R1+0x7298] ;  /* 0x0072980001cc7983 */ /* 0x002f280000300800 */
[----:B------:R1:W-:Y:S02]  /*145420*/  LDGSTS.E [R108+0x4280], desc[UR28][R110.64], P1 ;  /* 0x042800006e6c7fae */ /* 0x0003e400089a101c */
[----:B-1----:R-:W-:Y:S01]  /*145430*/  MOV R110, R112 ;  /* 0x00000070006e7202 */ /* 0x002fe20000000f00 */
[----:B------:R-:W-:Y:S01]  /*145440*/  IMAD.X R200, R200, 0x1, R2, P2 ;  /* 0x00000001c8c87824 */ /* 0x000fe200010e0602 */
[----:B------:R-:W-:-:S03]  /*145450*/  IADD3 R199, P3, PT, R199, R224, RZ ;  /* 0x000000e0c7c77210 */ /* 0x000fc60007f7e0ff */
[----:B------:R-:W-:Y:S02]  /*145460*/  IMAD.MOV.U32 R111, RZ, RZ, R200 ;  /* 0x000000ffff6f7224 */ /* 0x000fe400078e00c8 */
[----:B------:R-:W-:Y:S04]  /*145470*/  STL [R1+0x7374], R199 ;  /* 0x007374c701007387 */ /* 0x000fe80000100800 */
[----:B------:R1:W-:Y:S04]  /*145480*/  STL [R1+0x7370], R200 ;  /* 0x007370c801007387 */ /* 0x0003e80000100800 */
[----:B------:R-:W4:Y:S04]  /*145490*/  LDL.LU R109, [R1+0x7294] ;  /* 0x00729400016d7983 */ /* 0x000f280000300800 */
[----:B------:R3:W-:Y:S04]  /*1454a0*/  LDGSTS.E [R108+0x4300], desc[UR28][R110.64], P1 ;  /* 0x043000006e6c7fae */ /* 0x0007e800089a101c */
[----:B-1----:R-:W4:Y:S01]  /*1454b0*/  LDL.LU R200, [R1+0x7290] ;  /* 0x0072900001c87983 */ /* 0x002f220000300800 */
[----:B--2---:R-:W-:Y:S01]  /*1454c0*/  IMAD.X R201, R201, 0x1, R2, P3 ;  /* 0x00000001c9c97824 */ /* 0x004fe200018e0602 */
[----:B---3--:R-:W-:-:S03]  /*1454d0*/  IADD3 R205, P5, PT, R205, R224, RZ ;  /* 0x000000e0cdcd7210 */ /* 0x008fc60007fbe0ff */
[----:B------:R-:W-:Y:S02]  /*1454e0*/  IMAD.MOV.U32 R111, RZ, RZ, R201 ;  /* 0x000000ffff6f7224 */ /* 0x000fe400078e00c9 */
[----:B------:R-:W-:Y:S04]  /*1454f0*/  STL [R1+0x72ac], R205 ;  /* 0x0072accd01007387 */ /* 0x000fe80000100800 */
[----:B------:R1:W-:Y:S04]  /*145500*/  STL [R1+0x7368], R201 ;  /* 0x007368c901007387 */ /* 0x0003e80000100800 */
[----:B------:R-:W2:Y:S04]  /*145510*/  LDL.LU R112, [R1+0x728c] ;  /* 0x00728c0001707983 */ /* 0x000ea80000300800 */
[----:B-1----:R-:W3:Y:S01]  /*145520*/  LDL.LU R201, [R1+0x7288] ;  /* 0x0072880001c97983 */ /* 0x002ee20000300800 */
[----:B------:R-:W-:-:S04]  /*145530*/  UISETP.GT.AND UP1, UPT, UR11, 0x14, UPT ;  /* 0x000000140b00788c */ /* 0x000fc8000bf24270 */
[----:B------:R-:W-:-:S04]  /*145540*/  USEL UR10, URZ, 0x4, !UP1 ;  /* 0x00000004ff0a7887 */ /* 0x000fc8000c800000 */
[----:B------:R-:W-:Y:S01]  /*145550*/  USEL UR10, UR10, URZ, !UP0 ;  /* 0x000000ff0a0a7287 */ /* 0x000fe2000c000000 */
[----:B------:R-:W-:Y:S01]  /*145560*/  IMAD.MOV.U32 R110, RZ, RZ, R199 ;  /* 0x000000ffff6e7224 */ /* 0x000fe200078e00c7 */
[----:B----4-:R-:W-:-:S04]  /*145570*/  IADD3 R113, P3, PT, R113, R224, RZ ;  /* 0x000000e071717210 */ /* 0x010fc80007f7e0ff */
[----:B------:R-:W-:Y:S01]  /*145580*/  ISETP.NE.U32.AND P2, PT, RZ, UR10, PT ;  /* 0x0000000aff007c0c */ /* 0x000fe2000bf45070 */
[----:B------:R1:W-:Y:S04]  /*145590*/  LDGSTS.E [R108+0x4380], desc[UR28][R110.64], P1 ;  /* 0x043800006e6c7fae */ /* 0x0003e800089a101c */
[----:B------:R-:W-:Y:S01]  /*1455a0*/  STL [R1+0x72a4], R113 ;  /* 0x0072a47101007387 */ /* 0x000fe20000100800 */
[----:B-1----:R-:W-:Y:S02]  /*1455b0*/  IMAD.MOV.U32 R110, RZ, RZ, R205 ;  /* 0x000000ffff6e7224 */ /* 0x002fe400078e00cd */
[----:B------:R-:W-:Y:S01]  /*1455c0*/  IMAD.X R208, R208, 0x1, R2, P5 ;  /* 0x00000001d0d07824 */ /* 0x000fe200028e0602 */
[----:B------:R-:W-:-:S03]  /*1455d0*/  IADD3 R198, P1, PT, R198, R224, RZ ;  /* 0x000000e0c6c67210 */ /* 0x000fc60007f3e0ff */
[----:B------:R-:W-:Y:S01]  /*1455e0*/  IMAD.MOV.U32 R111, RZ, RZ, R208 ;  /* 0x000000ffff6f7224 */ /* 0x000fe200078e00d0 */
[----:B------:R1:W-:Y:S01]  /*1455f0*/  STL [R1+0x72a0], R208 ;  /* 0x0072a0d001007387 */ /* 0x0003e20000100800 */
[----:B------:R-:W-:-:S03]  /*145600*/  IADD3.X R204, PT, PT, R204, R2, RZ, P3, !PT ;  /* 0x00000002cccc7210 */ /* 0x000fc60001ffe4ff */
[----:B------:R-:W4:Y:S04]  /*145610*/  LDL.LU R199, [R1+0x7284] ;  /* 0x0072840001c77983 */ /* 0x000f280000300800 */
[----:B------:R1:W-:Y:S04]  /*145620*/  LDGSTS.E [R108+0x5000], desc[UR28][R110.64], P2 ;  /* 0x050000006e6c7fae */ /* 0x0003e800091a101c */
[----:B-1----:R-:W4:Y:S04]  /*145630*/  LDL.LU R208, [R1+0x7280] ;  /* 0x0072800001d07983 */ /* 0x002f280000300800 */
[----:B------:R-:W-:Y:S04]  /*145640*/  STL [R1+0x729c], R198 ;  /* 0x00729cc601007387 */ /* 0x000fe80000100800 */
[----:B------:R1:W-:Y:S01]  /*145650*/  STL [R1+0x7298], R204 ;  /* 0x007298cc01007387 */ /* 0x0003e20000100800 */
[----:B------:R-:W-:Y:S01]  /*145660*/  MOV R111, R204 ;  /* 0x000000cc006f7202 */ /* 0x000fe20000000f00 */
[----:B------:R-:W-:-:S05]  /*145670*/  IMAD.MOV.U32 R110, RZ, RZ, R113 ;  /* 0x000000ffff6e7224 */ /* 0x000fca00078e0071 */
[----:B------:R1:W-:Y:S04]  /*145680*/  LDGSTS.E [R108+0x5080], desc[UR28][R110.64], P2 ;  /* 0x050800006e6c7fae */ /* 0x0003e800091a101c */
[----:B-1----:R-:W4:Y:S01]  /*145690*/  LDL.LU R204, [R1+0x7278] ;  /* 0x0072780001cc7983 */ /* 0x002f220000300800 */
[----:B------:R-:W-:Y:S01]  /*1456a0*/  IMAD.MOV.U32 R110, RZ, RZ, R198 ;  /* 0x000000ffff6e7224 */ /* 0x000fe200078e00c6 */
[----:B------:R-:W-:Y:S01]  /*1456b0*/  IADD3 R109, P3, PT, R109, R224, RZ ;  /* 0x000000e06d6d7210 */ /* 0x000fe20007f7e0ff */
[----:B------:R-:W-:-:S04]  /*1456c0*/  IMAD.X R200, R200, 0x1, R2, P1 ;  /* 0x00000001c8c87824 */ /* 0x000fc800008e0602 */
[----:B------:R-:W-:Y:S04]  /*1456d0*/  STL [R1+0x7294], R109 ;  /* 0x0072946d01007387 */ /* 0x000fe80000100800 */
[----:B------:R1:W-:Y:S04]  /*1456e0*/  STL [R1+0x7290], R200 ;  /* 0x007290c801007387 */ /* 0x0003e80000100800 */
[----:B------:R-:W4:Y:S01]  /*1456f0*/  LDL.LU R113, [R1+0x727c] ;  /* 0x00727c0001717983 */ /* 0x000f220000300800 */
[----:B------:R-:W-:-:S05]  /*145700*/  IMAD.MOV.U32 R111, RZ, RZ, R200 ;  /* 0x000000ffff6f7224 */ /* 0x000fca00078e00c8 */
[----:B------:R1:W-:Y:S01]  /*145710*/  LDGSTS.E [R108+0x5100], desc[UR28][R110.64], P2 ;  /* 0x051000006e6c7fae */ /* 0x0003e200091a101c */
[----:B--2---:R-:W-:Y:S01]  /*145720*/  IADD3 R112, P1, PT, R112, R224, RZ ;  /* 0x000000e070707210 */ /* 0x004fe20007f3e0ff */
[----:B---3--:R-:W-:-:S04]  /*145730*/  IMAD.X R201, R201, 0x1, R2, P3 ;  /* 0x00000001c9c97824 */ /* 0x008fc800018e0602 */
[----:B------:R-:W-:Y:S04]  /*145740*/  STL [R1+0x728c], R112 ;  /* 0x00728c7001007387 */ /* 0x000fe80000100800 */
[----:B------:R2:W-:Y:S04]  /*145750*/  STL [R1+0x7288], R201 ;  /* 0x007288c901007387 */ /* 0x0005e80000100800 */
[----:B-1----:R-:W3:Y:S04]  /*145760*/  LDL.LU R200, [R1+0x7270] ;  /* 0x0072700001c87983 */ /* 0x002ee80000300800 */
[----:B------:R-:W3:Y:S01]  /*145770*/  LDL.LU R198, [R1+0x7274] ;  /* 0x0072740001c67983 */ /* 0x000ee20000300800 */
[----:B------:R-:W-:Y:S01]  /*145780*/  MOV R110, R109 ;  /* 0x0000006d006e7202 */ /* 0x000fe20000000f00 */
[----:B------:R-:W-:-:S05]  /*145790*/  IMAD.MOV.U32 R111, RZ, RZ, R201 ;  /* 0x000000ffff6f7224 */ /* 0x000fca00078e00c9 */
[----:B------:R1:W-:Y:S02]  /*1457a0*/  LDGSTS.E [R108+0x5180], desc[UR28][R110.64], P2 ;  /* 0x051800006e6c7fae */ /* 0x0003e400091a101c */
[----:B-1----:R-:W-:Y:S01]  /*1457b0*/  IMAD.MOV.U32 R110, RZ, RZ, R112 ;  /* 0x000000ffff6e7224 */ /* 0x002fe200078e0070 */
[----:B----4-:R-:W-:Y:S01]  /*1457c0*/  IADD3 R199, P3, PT, R199, R224, RZ ;  /* 0x000000e0c7c77210 */ /* 0x010fe20007f7e0ff */
[----:B------:R-:W-:-:S04]  /*1457d0*/  IMAD.X R208, R208, 0x1, R2, P1 ;  /* 0x00000001d0d07824 */ /* 0x000fc800008e0602 */
[----:B------:R-:W-:Y:S04]  /*1457e0*/  STL [R1+0x7284], R199 ;  /* 0x007284c701007387 */ /* 0x000fe80000100800 */
[----:B------:R1:W-:Y:S01]  /*1457f0*/  STL [R1+0x7280], R208 ;  /* 0x007280d001007387 */ /* 0x0003e20000100800 */
[----:B------:R-:W-:-:S03]  /*145800*/  IMAD.MOV.U32 R111, RZ, RZ, R208 ;  /* 0x000000ffff6f7224 */ /* 0x000fc600078e00d0 */
[----:B--2---:R-:W2:Y:S04]  /*145810*/  LDL.LU R201, [R1+0x7268] ;  /* 0x0072680001c97983 */ /* 0x004ea80000300800 */
[----:B------:R-:W4:Y:S04]  /*145820*/  LDL.LU R205, [R1+0x71ac] ;  /* 0x0071ac0001cd7983 */ /* 0x000f280000300800 */
[----:B------:R-:W4:Y:S01]  /*145830*/  LDL.LU R109, [R1+0x71a4] ;  /* 0x0071a400016d7983 */ /* 0x000f220000300800 */
[----:B------:R-:W-:-:S03]  /*145840*/  IMAD.X R204, R204, 0x1, R2, P3 ;  /* 0x00000001cccc7824 */ /* 0x000fc600018e0602 */
[----:B------:R1:W-:Y:S02]  /*145850*/  LDGSTS.E [R108+0x5200], desc[UR28][R110.64], P2 ;  /* 0x052000006e6c7fae */ /* 0x0003e400091a101c */
[----:B-1----:R-:W-:Y:S02]  /*145860*/  IMAD.MOV.U32 R110, RZ, RZ, R199 ;  /* 0x000000ffff6e7224 */ /* 0x002fe400078e00c7 */
[----:B------:R-:W-:-:S05]  /*145870*/  IMAD.MOV.U32 R111, RZ, RZ, R204 ;  /* 0x000000ffff6f7224 */ /* 0x000fca00078e00cc */
[----:B------:R1:W-:Y:S01]  /*145880*/  LDGSTS.E [R108+0x5280], desc[UR28][R110.64], P2 ;  /* 0x052800006e6c7fae */ /* 0x0003e200091a101c */
[----:B------:R-:W-:-:S05]  /*145890*/  IADD3 R113, P1, PT, R113, R224, RZ ;  /* 0x000000e071717210 */ /* 0x000fca0007f3e0ff */
[----:B------:R-:W-:Y:S04]  /*1458a0*/  STL [R1+0x727c], R113 ;  /* 0x00727c7101007387 */ /* 0x000fe80000100800 */
[----:B------:R1:W-:Y:S04]  /*1458b0*/  STL [R1+0x7278], R204 ;  /* 0x007278cc01007387 */ /* 0x0003e80000100800 */
[----:B------:R-:W4:Y:S04]  /*1458c0*/  LDL.LU R208, [R1+0x71a0] ;  /* 0x0071a00001d07983 */ /* 0x000f280000300800 */
[----:B------:R-:W4:Y:S04]  /*1458d0*/  LDL.LU R112, [R1+0x719c] ;  /* 0x00719c0001707983 */ /* 0x000f280000300800 */
[----:B-1----:R-:W4:Y:S01]  /*1458e0*/  LDL.LU R204, [R1+0x7198] ;  /* 0x0071980001cc7983 */ /* 0x002f220000300800 */
[----:B---3--:R-:W-:-:S02]  /*1458f0*/  IADD3.X R200, PT, PT, R200, R2, RZ, P1, !PT ;  /* 0x00000002c8c87210 */ /* 0x008fc40000ffe4ff */
[----:B------:R-:W-:Y:S02]  /*145900*/  IADD3 R198, P3, PT, R198, R224, RZ ;  /* 0x000000e0c6c67210 */ /* 0x000fe40007f7e0ff */
[----:B------:R-:W-:-:S03]  /*145910*/  MOV R111, R200 ;  /* 0x000000c8006f7202 */ /* 0x000fc60000000f00 */
[----:B------:R-:W-:Y:S04]  /*145920*/  STL [R1+0x7274], R198 ;  /* 0x007274c601007387 */ /* 0x000fe80000100800 */
[----:B------:R1:W-:Y:S04]  /*145930*/  STL [R1+0x7270], R200 ;  /* 0x007270c801007387 */ /* 0x0003e80000100800 */
[----:B------:R-:W3:Y:S04]  /*145940*/  LDL.LU R199, [R1+0x7194] ;  /* 0x0071940001c77983 */ /* 0x000ee80000300800 */
[----:B-1----:R-:W3:Y:S01]  /*145950*/  LDL.LU R200, [R1+0x7190] ;  /* 0x0071900001c87983 */ /* 0x002ee20000300800 */
[----:B------:R-:W-:-:S04]  /*145960*/  UISETP.GT.AND UP1, UPT, UR11, 0x18, UPT ;  /* 0x000000180b00788c */ /* 0x000fc8000bf24270 */
[----:B------:R-:W-:Y:S01]  /*145970*/  USEL UR10, URZ, 0x4, !UP1 ;  /* 0x00000004ff0a7887 */ /* 0x000fe2000c800000 */
[----:B------:R-:W-:-:S03]  /*145980*/  IMAD.MOV.U32 R110, RZ, RZ, R113 ;  /* 0x000000ffff6e7224 */ /* 0x000fc600078e0071 */
[----:B------:R-:W-:Y:S02]  /*145990*/  USEL UR10, UR10, URZ, !UP0 ;  /* 0x000000ff0a0a7287 */ /* 0x000fe4000c000000 */
[----:B------:R1:W-:Y:S04]  /*1459a0*/  LDGSTS.E [R108+0x5300], desc[UR28][R110.64], P2 ;  /* 0x053000006e6c7fae */ /* 0x0003e800091a101c */
[----:B------:R-:W-:Y:S01]  /*1459b0*/  ISETP.NE.U32.AND P1, PT, RZ, UR10, PT ;  /* 0x0000000aff007c0c */ /* 0x000fe2000bf25070 */
[----:B-1----:R-:W-:Y:S02]  /*1459c0*/  IMAD.MOV.U32 R110, RZ, RZ, R198 ;  /* 0x000000ffff6e7224 */ /* 0x002fe400078e00c6 */
[----:B--2---:R-:W-:Y:S01]  /*1459d0*/  IMAD.X R201, R201, 0x1, R2, P3 ;  /* 0x00000001c9c97824 */ /* 0x004fe200018e0602 */
[----:B----4-:R-:W-:-:S03]  /*1459e0*/  IADD3 R205, P5, PT, R205, R224, RZ ;  /* 0x000000e0cdcd7210 */ /* 0x010fc60007fbe0ff */
[----:B------:R-:W-:Y:S01]  /*1459f0*/  IMAD.MOV.U32 R111, RZ, RZ, R201 ;  /* 0x000000ffff6f7224 */ /* 0x000fe200078e00c9 */
[-C--:B------:R-:W-:Y:S01]  /*145a00*/  IADD3 R109, P3, PT, R109, R224.reuse, RZ ;  /* 0x000000e06d6d7210 */ /* 0x080fe20007f7e0ff */
[----:B------:R-:W-:Y:S04]  /*145a10*/  STL [R1+0x71ac], R205 ;  /* 0x0071accd01007387 */ /* 0x000fe80000100800 */
[----:B------:R1:W-:Y:S04]  /*145a20*/  STL [R1+0x7268], R201 ;  /* 0x007268c901007387 */ /* 0x0003e80000100800 */
[----:B------:R-:W2:Y:S04]  /*145a30*/  LDL.LU R113, [R1+0x718c] ;  /* 0x00718c0001717983 */ /* 0x000ea80000300800 */
[----:B------:R4:W-:Y:S04]  /*145a40*/  LDGSTS.E [R108+0x5380], desc[UR28][R110.64], P2 ;  /* 0x053800006e6c7fae */ /* 0x0009e800091a101c */
[----:B-1----:R-:W2:Y:S04]  /*145a50*/  LDL.LU R201, [R1+0x7188] ;  /* 0x0071880001c97983 */ /* 0x002ea80000300800 */
[----:B------:R-:W-:Y:S01]  /*145a60*/  STL [R1+0x71a4], R109 ;  /* 0x0071a46d01007387 */ /* 0x000fe20000100800 */
[----:B----4-:R-:W-:Y:S01]  /*145a70*/  MOV R110, R205 ;  /* 0x000000cd006e7202 */ /* 0x010fe20000000f00 */
[----:B------:R-:W-:Y:S01]  /*145a80*/  IMAD.X R208, R208, 0x1, R2, P5 ;  /* 0x00000001d0d07824 */ /* 0x000fe200028e0602 */
[----:B------:R-:W-:-:S03]  /*145a90*/  IADD3 R112, P2, PT, R112, R224, RZ ;  /* 0x000000e070707210 */ /* 0x000fc60007f5e0ff */
[----:B------:R-:W-:Y:S01]  /*145aa0*/  IMAD.MOV.U32 R111, RZ, RZ, R208 ;  /* 0x000000ffff6f7224 */ /* 0x000fe200078e00d0 */
[----:B------:R1:W-:Y:S01]  /*145ab0*/  STL [R1+0x71a0], R208 ;  /* 0x0071a0d001007387 */ /* 0x0003e20000100800 */
[----:B------:R-:W-:-:S03]  /*145ac0*/  IMAD.X R204, R204, 0x1, R2, P3 ;  /* 0x00000001cccc7824 */ /* 0x000fc600018e0602 */
[----:B------:R-:W4:Y:S04]  /*145ad0*/  LDL.LU R198, [R1+0x7184] ;  /* 0x0071840001c67983 */ /* 0x000f280000300800 */
[----:B------:R3:W-:Y:S04]  /*145ae0*/  LDGSTS.E [R108+0x6000], desc[UR28][R110.64], P1 ;  /* 0x060000006e6c7fae */ /* 0x0007e800089a101c */
[----:B-1----:R-:W4:Y:S04]  /*145af0*/  LDL.LU R208, [R1+0x7180] ;  /* 0x0071800001d07983 */ /* 0x002f280000300800 */
[----:B------:R-:W-:Y:S04]  /*145b00*/  STL [R1+0x719c], R112 ;  /* 0x00719c7001007387 */ /* 0x000fe80000100800 */
[----:B------:R1:W-:Y:S01]  /*145b10*/  STL [R1+0x7198], R204 ;  /* 0x007198cc01007387 */ /* 0x0003e20000100800 */
[----:B---3--:R-:W-:Y:S01]  /*145b20*/  IADD3 R199, P3, PT, R199, R224, RZ ;  /* 0x000000e0c7c77210 */ /* 0x008fe20007f7e0ff */
[----:B------:R-:W-:-:S02]  /*145b30*/  IMAD.MOV.U32 R111, RZ, RZ, R204 ;  /* 0x000000ffff6f7224 */ /* 0x000fc400078e00cc */
[----:B------:R-:W-:Y:S01]  /*145b40*/  IMAD.X R200, R200, 0x1, R2, P2 ;  /* 0x00000001c8c87824 */ /* 0x000fe200010e0602 */
[----:B-1----:R-:W3:Y:S01]  /*145b50*/  LDL.LU R204, [R1+0x7178] ;  /* 0x0071780001cc7983 */ /* 0x002ee20000300800 */
[----:B------:R-:W-:-:S03]  /*145b60*/  IMAD.MOV.U32 R110, RZ, RZ, R109 ;  /* 0x000000ffff6e7224 */ /* 0x000fc600078e006d */
[----:B------:R-:W-:Y:S04]  /*145b70*/  STL [R1+0x7194], R199 ;  /* 0x007194c701007387 */ /* 0x000fe80000100800 */
[----:B------:R1:W-:Y:S04]  /*145b80*/  STL [R1+0x7190], R200 ;  /* 0x007190c801007387 */ /* 0x0003e80000100800 */
[----:B------:R-:W3:Y:S04]  /*145b90*/  LDL.LU R109, [R1+0x717c] ;  /* 0x00717c00016d7983 */ /* 0x000ee80000300800 */
[----:B------:R1:W-:Y:S02]  /*145ba0*/  LDGSTS.E [R108+0x6080], desc[UR28][R110.64], P1 ;  /* 0x060800006e6c7fae */ /* 0x0003e400089a101c */
[----:B-1----:R-:W-:-:S02]  /*145bb0*/  IMAD.MOV.U32 R110, RZ, RZ, R112 ;  /* 0x000000ffff6e7224 */ /* 0x002fc400078e0070 */
[----:B------:R-:W-:-:S05]  /*145bc0*/  IMAD.MOV.U32 R111, RZ, RZ, R200 ;  /* 0x000000ffff6f7224 */ /* 0x000fca00078e00c8 */
[----:B------:R1:W-:Y:S01]  /*145bd0*/  LDGSTS.E [R108+0x6100], desc[UR28][R110.64], P1 ;  /* 0x061000006e6c7fae */ /* 0x0003e200089a101c */
[----:B--2---:R-:W-:Y:S02]  /*145be0*/  IADD3 R113, P2, PT, R113, R224, RZ ;  /* 0x000000e071717210 */ /* 0x004fe40007f5e0ff */
[----:B------:R-:W-:-:S03]  /*145bf0*/  IADD3.X R201, PT, PT, R201, R2, RZ, P3, !PT ;  /* 0x00000002c9c97210 */ /* 0x000fc60001ffe4ff */
[----:B------:R-:W-:Y:S04]  /*145c00*/  STL [R1+0x718c], R113 ;  /* 0x00718c7101007387 */ /* 0x000fe80000100800 */
[----:B------:R2:W-:Y:S04]  /*145c10*/  STL [R1+0x7188], R201 ;  /* 0x007188c901007387 */ /* 0x0005e80000100800 */
[----:B------:R-:W3:Y:S04]  /*145c20*/  LDL.LU R200, [R1+0x7170] ;  /* 0x0071700001c87983 */ /* 0x000ee80000300800 */
[----:B------:R-:W3:Y:S01]  /*145c30*/  LDL.LU R112, [R1+0x7174] ;  /* 0x0071740001707983 */ /* 0x000ee20000300800 */
[----:B-1----:R-:W-:Y:S01]  /*145c40*/  MOV R111, R201 ;  /* 0x000000c9006f7202 */ /* 0x002fe20000000f00 */
[----:B------:R-:W-:-:S05]  /*145c50*/  IMAD.MOV.U32 R110, RZ, RZ, R199 ;  /* 0x000000ffff6e7224 */ /* 0x000fca00078e00c7 */
[----:B------:R1:W-:Y:S01]  /*145c60*/  LDGSTS.E [R108+0x6180], desc[UR28][R110.64], P1 ;  /* 0x061800006e6c7fae */ /* 0x0003e200089a101c */
[----:B----4-:R-:W-:Y:S01]  /*145c70*/  IADD3 R198, P3, PT, R198, R224, RZ ;  /* 0x000000e0c6c67210 */ /* 0x010fe20007f7e0ff */
[----:B------:R-:W-:-:S04]  /*145c80*/  IMAD.X R208, R208, 0x1, R2, P2 ;  /* 0x00000001d0d07824 */ /* 0x000fc800010e0602 */
[----:B------:R-:W-:Y:S04]  /*145c90*/  STL [R1+0x7184], R198 ;  /* 0x007184c601007387 */ /* 0x000fe80000100800 */
[----:B------:R4:W-:Y:S04]  /*145ca0*/  STL [R1+0x7180], R208 ;  /* 0x007180d001007387 */ /* 0x0009e80000100800 */
[----:B--2---:R-:W2:Y:S04]  /*145cb0*/  LDL.LU R201, [R1+0x7168] ;  /* 0x0071680001c97983 */ /* 0x004ea80000300800 */
[----:B------:R-:W2:Y:S01]  /*145cc0*/  LDL.LU R205, [R1+0x70ac] ;  /* 0x0070ac0001cd7983 */ /* 0x000ea20000300800 */
[----:B---3--:R-:W-:-:S03]  /*145cd0*/  IMAD.X R204, R204, 0x1, R2, P3 ;  /* 0x00000001cccc7824 */ /* 0x008fc600018e0602 */
[----:B------:R-:W3:Y:S01]  /*145ce0*/  LDL.LU R199, [R1+0x70a4] ;  /* 0x0070a40001c77983 */ /* 0x000ee20000300800 */
[----:B-1----:R-:W-:Y:S01]  /*145cf0*/  IMAD.MOV.U32 R111, RZ, RZ, R208 ;  /* 0x000000ffff6f7224 */ /* 0x002fe200078e00d0 */
[----:B------:R-:W-:-:S05]  /*145d00*/  IADD3 R109, P2, PT, R109, R224, RZ ;  /* 0x000000e06d6d7210 */ /* 0x000fca0007f5e0ff */
[----:B------:R-:W-:Y:S04]  /*145d10*/  STL [R1+0x717c], R109 ;  /* 0x00717c6d01007387 */ /* 0x000fe80000100800 */
[----:B------:R1:W-:Y:S04]  /*145d20*/  STL [R1+0x7178], R204 ;  /* 0x007178cc01007387 */ /* 0x0003e80000100800 */
[----:B----4-:R-:W4:Y:S01]  /*145d30*/  LDL.LU R208, [R1+0x70a0] ;  /* 0x0070a00001d07983 */ /* 0x010f220000300800 */
[----:B------:R-:W-:-:S03]  /*145d40*/  IMAD.MOV.U32 R110, RZ, RZ, R113 ;  /* 0x000000ffff6e7224 */ /* 0x000fc600078e0071 */
[----:B------:R-:W4:Y:S04]  /*145d50*/  LDL.LU R113, [R1+0x709c] ;  /* 0x00709c0001717983 */ /* 0x000f280000300800 */
[----:B------:R1:W-:Y:S02]  /*145d60*/  LDGSTS.E [R108+0x6200], desc[UR28][R110.64], P1 ;  /* 0x062000006e6c7fae */ /* 0x0003e400089a101c */
[----:B-1----:R-:W-:Y:S01]  /*145d70*/  MOV R110, R198 ;  /* 0x000000c6006e7202 */ /* 0x002fe20000000f00 */
[----:B------:R-:W-:Y:S02]  /*145d80*/  IMAD.MOV.U32 R111, RZ, RZ, R204 ;  /* 0x000000ffff6f7224 */ /* 0x000fe400078e00cc */
[----:B------:R-:W4:Y:S04]  /*145d90*/  LDL.LU R204, [R1+0x7098] ;  /* 0x0070980001cc7983 */ /* 0x000f280000300800 */
[----:B------:R1:W-:Y:S01]  /*145da0*/  LDGSTS.E [R108+0x6280], desc[UR28][R110.64], P1 ;  /* 0x062800006e6c7fae */ /* 0x0003e200089a101c */
[----:B------:R-:W-:Y:S01]  /*145db0*/  IMAD.X R200, R200, 0x1, R2, P2 ;  /* 0x00000001c8c87824 */ /* 0x000fe200010e0602 */
[----:B------:R-:W-:Y:S01]  /*145dc0*/  IADD3 R112, P3, PT, R112, R224, RZ ;  /* 0x000000e070707210 */ /* 0x000fe20007f7e0ff */
[----:B-1----:R-:W-:-:S02]  /*145dd0*/  IMAD.MOV.U32 R110, RZ, RZ, R109 ;  /* 0x000000ffff6e7224 */ /* 0x002fc400078e006d */
[----:B------:R-:W-:Y:S02]  /*145de0*/  IMAD.MOV.U32 R111, RZ, RZ, R200 ;  /* 0x000000ffff6f7224 */ /* 0x000fe400078e00c8 */
[----:B------:R-:W-:Y:S04]  /*145df0*/  STL [R1+0x7174], R112 ;  /* 0x0071747001007387 */ /* 0x000fe80000100800 */
[----:B------:R1:W-:Y:S04]  /*145e00*/  STL [R1+0x7170], R200 ;  /* 0x007170c801007387 */ /* 0x0003e80000100800 */
[----:B------:R-:W4:Y:S04]  /*145e10*/  LDL.LU R198, [R1+0x7094] ;  /* 0x0070940001c67983 */ /* 0x000f280000300800 */
[----:B------:R1:W-:Y:S04]  /*145e20*/  LDGSTS.E [R108+0x6300], desc[UR28][R110.64], P1 ;  /* 0x063000006e6c7fae */ /* 0x0003e800089a101c */
[----:B-1----:R-:W4:Y:S01]  /*145e30*/  LDL.LU R200, [R1+0x7090] ;  /* 0x0070900001c87983 */ /* 0x002f220000300800 */
[----:B------:R-:W-:-:S02]  /*145e40*/  IMAD.MOV.U32 R110, RZ, RZ, R112 ;  /* 0x000000ffff6e7224 */ /* 0x000fc400078e0070 */
[----:B--2---:R-:W-:Y:S01]  /*145e50*/  IMAD.X R201, R201, 0x1, R2, P3 ;  /* 0x00000001c9c97824 */ /* 0x004fe200018e0602 */
[----:B------:R-:W-:-:S03]  /*145e60*/  IADD3 R205, P5, PT, R205, R224, RZ ;  /* 0x000000e0cdcd7210 */ /* 0x000fc60007fbe0ff */
[----:B------:R-:W-:Y:S02]  /*145e70*/  IMAD.MOV.U32 R111, RZ, RZ, R201 ;  /* 0x000000ffff6f7224 */ /* 0x000fe400078e00c9 */
[----:B------:R-:W-:Y:S01]  /*145e80*/  STL [R1+0x70ac], R205 ;  /* 0x0070accd01007387 */ /* 0x000fe20000100800 */
[----:B---3--:R-:W-:-:S03]  /*145e90*/  IADD3 R199, P3, PT, R199, R224, RZ ;  /* 0x000000e0c7c77210 */ /* 0x008fc60007f7e0ff */
[----:B------:R1:W-:Y:S04]  /*145ea0*/  STL [R1+0x7168], R201 ;  /* 0x007168c901007387 */ /* 0x0003e80000100800 */
[----:B------:R-:W2:Y:S04]  /*145eb0*/  LDL.LU R109, [R1+0x708c] ;  /* 0x00708c00016d7983 */ /* 0x000ea80000300800 */
[----:B------:R3:W-:Y:S04]  /*145ec0*/  LDGSTS.E [R108+0x6380], desc[UR28][R110.64], P1 ;  /* 0x063800006e6c7fae */ /* 0x0007e800089a101c */
[----:B-1----:R-:W2:Y:S04]  /*145ed0*/  LDL.LU R201, [R1+0x7088] ;  /* 0x0070880001c97983 */ /* 0x002ea80000300800 */
[----:B------:R-:W-:Y:S01]  /*145ee0*/  STL [R1+0x70a4], R199 ;  /* 0x0070a4c701007387 */ /* 0x000fe20000100800 */
[----:B----4-:R-:W-:-:S04]  /*145ef0*/  IADD3.X R208, PT, PT, R208, R2, RZ, P5, !PT ;  /* 0x00000002d0d07210 */ /* 0x010fc80002ffe4ff */
[----:B---3--:R-:W-:Y:S01]  /*145f00*/  MOV R111, R208 ;  /* 0x000000d0006f7202 */ /* 0x008fe20000000f00 */
[----:B------:R1:W-:Y:S04]  /*145f10*/  STL [R1+0x70a0], R208 ;  /* 0x0070a0d001007387 */ /* 0x0003e80000100800 */
[----:B------:R-:W3:Y:S04]  /*145f20*/  LDL.LU R112, [R1+0x7084] ;  /* 0x0070840001707983 */ /* 0x000ee80000300800 */
        /* <DEDUP_REMOVED lines=9> */
[----:B------:R1:W-:Y:S04]  /*145fc0*/  STL [R1+0x7098], R204 ;  /* 0x007098cc01007387 */ /* 0x0003e80000100800 */
[----:B------:R1:W-:Y:S01]  /*145fd0*/  LDGSTS.E [R108+0x7000], desc[UR28][R110.64], P2 ;  /* 0x070000006e6c7fae */ /* 0x0003e200091a101c */
[----:B------:R-:W-:Y:S01]  /*145fe0*/  IADD3 R198, P3, PT, R198, R224, RZ ;  /* 0x000000e0c6c67210 */ /* 0x000fe20007f7e0ff */
[----:B-1----:R-:W-:-:S02]  /*145ff0*/  IMAD.MOV.U32 R111, RZ, RZ, R204 ;  /* 0x000000ffff6f7224 */ /* 0x002fc400078e00cc */
[----:B------:R-:W4:Y:S01]  /*146000*/  LDL.LU R204, [R1+0x7078] ;  /* 0x0070780001cc7983 */ /* 0x000f220000300800 */
[----:B------:R-:W-:-:S03]  /*146010*/  IMAD.X R200, R200, 0x1, R2, P1 ;  /* 0x00000001c8c87824 */ /* 0x000fc600008e0602 */
[----:B------:R-:W-:Y:S01]  /*146020*/  STL [R1+0x7094], R198 ;  /* 0x007094c601007387 */ /* 0x000fe20000100800 */
[----:B------:R-:W-:-:S03]  /*146030*/  IMAD.MOV.U32 R110, RZ, RZ, R199 ;  /* 0x000000ffff6e7224 */ /* 0x000fc600078e00c7 */
[----:B------:R1:W-:Y:S04]  /*146040*/  STL [R1+0x7090], R200 ;  /* 0x007090c801007387 */ /* 0x0003e80000100800 */
[----:B------:R-:W4:Y:S04]  /*146050*/  LDL.LU R199, [R1+0x707c] ;  /* 0x00707c0001c77983 */ /* 0x000f280000300800 */
[----:B------:R1:W-:Y:S02]  /*146060*/  LDGSTS.E [R108+0x7080], desc[UR28][R110.64], P2 ;  /* 0x070800006e6c7fae */ /* 0x0003e400091a101c */
[----:B-1----:R-:W-:Y:S01]  /*146070*/  MOV R110, R113 ;  /* 0x00000071006e7202 */ /* 0x002fe20000000f00 */
[----:B------:R-:W-:-:S05]  /*146080*/  IMAD.MOV.U32 R111, RZ, RZ, R200 ;  /* 0x000000ffff6f7224 */ /* 0x000fca00078e00c8 */
[----:B------:R1:W-:Y:S01]  /*146090*/  LDGSTS.E [R108+0x7100], desc[UR28][R110.64], P2 ;  /* 0x071000006e6c7fae */ /* 0x0003e200091a101c */
[----:B--2---:R-:W-:Y:S01]  /*1460a0*/  IADD3 R109, P1, PT, R109, R224, RZ ;  /* 0x000000e06d6d7210 */ /* 0x004fe20007f3e0ff */
[----:B------:R-:W-:-:S04]  /*1460b0*/  IMAD.X R201, R201, 0x1, R2, P3 ;  /* 0x00000001c9c97824 */ /* 0x000fc800018e0602 */
[----:B------:R-:W-:Y:S04]  /*1460c0*/  STL [R1+0x708c], R109 ;  /* 0x00708c6d01007387 */ /* 0x000fe80000100800 */
[----:B------:R2:W-:Y:S04]  /*1460d0*/  STL [R1+0x7088], R201 ;  /* 0x007088c901007387 */ /* 0x0005e80000100800 */
[----:B------:R-:W4:Y:S04]  /*1460e0*/  LDL.LU R200, [R1+0x7070] ;  /* 0x0070700001c87983 */ /* 0x000f280000300800 */
[----:B------:R-:W4:Y:S01]  /*1460f0*/  LDL.LU R113, [R1+0x7074] ;  /* 0x0070740001717983 */ /* 0x000f220000300800 */
[----:B---3--:R-:W-:Y:S01]  /*146100*/  IADD3 R112, P3, PT, R112, R224, RZ ;  /* 0x000000e070707210 */ /* 0x008fe20007f7e0ff */
[----:B-1----:R-:W-:-:S02]  /*146110*/  IMAD.MOV.U32 R111, RZ, RZ, R201 ;  /* 0x000000ffff6f7224 */ /* 0x002fc400078e00c9 */
[----:B----4-:R-:W-:Y:S02]  /*146120*/  IMAD.X R208, R208, 0x1, R2, P1 ;  /* 0x00000001d0d07824 */ /* 0x010fe400008e0602 */
[----:B------:R-:W-:Y:S04]  /*146130*/  STL [R1+0x7084], R112 ;  /* 0x0070847001007387 */ /* 0x000fe80000100800 */
[----:B------:R1:W-:Y:S04]  /*146140*/  STL [R1+0x7080], R208 ;  /* 0x007080d001007387 */ /* 0x0003e80000100800 */
[----:B--2---:R-:W2:Y:S04]  /*146150*/  LDL.LU R201, [R1+0x7068] ;  /* 0x0070680001c97983 */ /* 0x004ea80000300800 */
[----:B------:R-:W3:Y:S01]  /*146160*/  LDL.LU R205, [R1+0x6fac] ;  /* 0x006fac0001cd7983 */ /* 0x000ee20000300800 */
[----:B------:R-:W-:-:S03]  /*146170*/  IMAD.MOV.U32 R110, RZ, RZ, R198 ;  /* 0x000000ffff6e7224 */ /* 0x000fc600078e00c6 */
[----:B------:R-:W4:Y:S04]  /*146180*/  LDL.LU R198, [R1+0x6fa4] ;  /* 0x006fa40001c67983 */ /* 0x000f280000300800 */
[----:B------:R1:W-:Y:S02]  /*146190*/  LDGSTS.E [R108+0x7180], desc[UR28][R110.64], P2 ;  /* 0x071800006e6c7fae */ /* 0x0003e400091a101c */
[----:B-1----:R-:W-:Y:S02]  /*1461a0*/  IMAD.MOV.U32 R110, RZ, RZ, R109 ;  /* 0x000000ffff6e7224 */ /* 0x002fe400078e006d */
[----:B------:R-:W-:-:S05]  /*1461b0*/  IMAD.MOV.U32 R111, RZ, RZ, R208 ;  /* 0x000000ffff6f7224 */ /* 0x000fca00078e00d0 */
[----:B------:R1:W-:Y:S01]  /*1461c0*/  LDGSTS.E [R108+0x7200], desc[UR28][R110.64], P2 ;  /* 0x072000006e6c7fae */ /* 0x0003e200091a101c */
[----:B------:R-:W-:Y:S02]  /*1461d0*/  IADD3.X R204, PT, PT, R204, R2, RZ, P3, !PT ;  /* 0x00000002cccc7210 */ /* 0x000fe40001ffe4ff */
[----:B------:R-:W-:Y:S01]  /*1461e0*/  IADD3 R199, P1, PT, R199, R224, RZ ;  /* 0x000000e0c7c77210 */ /* 0x000fe20007f3e0ff */
[----:B-1----:R-:W-:Y:S01]  /*1461f0*/  IMAD.MOV.U32 R110, RZ, RZ, R112 ;  /* 0x000000ffff6e7224 */ /* 0x002fe200078e0070 */
[----:B------:R-:W-:-:S03]  /*146200*/  MOV R111, R204 ;  /* 0x000000cc006f7202 */ /* 0x000fc60000000f00 */
[----:B------:R-:W-:Y:S04]  /*146210*/  STL [R1+0x707c], R199 ;  /* 0x00707cc701007387 */ /* 0x000fe80000100800 */
[----:B------:R1:W-:Y:S04]  /*146220*/  STL [R1+0x7078], R204 ;  /* 0x007078cc01007387 */ /* 0x0003e80000100800 */
[----:B------:R-:W4:Y:S04]  /*146230*/  LDL.LU R208, [R1+0x6fa0] ;  /* 0x006fa00001d07983 */ /* 0x000f280000300800 */
[----:B------:R-:W4:Y:S04]  /*146240*/  LDL.LU R109, [R1+0x6f9c] ;  /* 0x006f9c00016d7983 */ /* 0x000f280000300800 */
[----:B-1----:R-:W4:Y:S04]  /*146250*/  LDL.LU R204, [R1+0x6f98] ;  /* 0x006f980001cc7983 */ /* 0x002f280000300800 */
[----:B------:R1:W-:Y:S02]  /*146260*/  LDGSTS.E [R108+0x7280], desc[UR28][R110.64], P2 ;  /* 0x072800006e6c7fae */ /* 0x0003e400091a101c */
[----:B-1----:R-:W-:-:S02]  /*146270*/  IMAD.MOV.U32 R110, RZ, RZ, R199 ;  /* 0x000000ffff6e7224 */ /* 0x002fc400078e00c7 */
[----:B------:R-:W-:Y:S01]  /*146280*/  IMAD.X R200, R200, 0x1, R2, P1 ;  /* 0x00000001c8c87824 */ /* 0x000fe200008e0602 */
[----:B------:R-:W-:-:S03]  /*146290*/  IADD3 R113, P3, PT, R113, R224, RZ ;  /* 0x000000e071717210 */ /* 0x000fc60007f7e0ff */
[----:B------:R-:W-:Y:S02]  /*1462a0*/  IMAD.MOV.U32 R111, RZ, RZ, R200 ;  /* 0x000000ffff6f7224 */ /* 0x000fe400078e00c8 */
[----:B------:R-:W-:Y:S04]  /*1462b0*/  STL [R1+0x7074], R113 ;  /* 0x0070747101007387 */ /* 0x000fe80000100800 */
[----:B------:R1:W-:Y:S04]  /*1462c0*/  STL [R1+0x7070], R200 ;  /* 0x007070c801007387 */ /* 0x0003e80000100800 */
[----:B------:R-:W4:Y:S04]  /*1462d0*/  LDL.LU R112, [R1+0x6f94] ;  /* 0x006f940001707983 */ /* 0x000f280000300800 */
[----:B------:R3:W-:Y:S01]  /*1462e0*/  LDGSTS.E [R108+0x7300], desc[UR28][R110.64], P2 ;  /* 0x073000006e6c7fae */ /* 0x0007e200091a101c */
[----:B--2---:R-:W-:-:S03]  /*1462f0*/  IMAD.X R201, R201, 0x1, R2, P3 ;  /* 0x00000001c9c97824 */ /* 0x004fc600018e0602 */
[----:B-1----:R-:W2:Y:S01]  /*146300*/  LDL.LU R200, [R1+0x6f90] ;  /* 0x006f900001c87983 */ /* 0x002ea20000300800 */
[----:B---3--:R-:W-:-:S05]  /*146310*/  IADD3 R205, P5, PT, R205, R224, RZ ;  /* 0x000000e0cdcd7210 */ /* 0x008fca0007fbe0ff */
[----:B------:R-:W-:Y:S01]  /*146320*/  STL [R1+0x6fac], R205 ;  /* 0x006faccd01007387 */ /* 0x000fe20000100800 */
[----:B------:R-:W-:-:S03]  /*146330*/  IMAD.MOV.U32 R111, RZ, RZ, R201 ;  /* 0x000000ffff6f7224 */ /* 0x000fc600078e00c9 */
[----:B------:R1:W-:Y:S04]  /*146340*/  STL [R1+0x7068], R201 ;  /* 0x007068c901007387 */ /* 0x0003e80000100800 */
[----:B------:R-:W3:Y:S04]  /*146350*/  LDL.LU R199, [R1+0x6f8c] ;  /* 0x006f8c0001c77983 */ /* 0x000ee80000300800 */
[----:B-1----:R-:W3:Y:S01]  /*146360*/  LDL.LU R201, [R1+0x6f88] ;  /* 0x006f880001c97983 */ /* 0x002ee20000300800 */
[----:B------:R-:W-:-:S04]  /*146370*/  UISETP.GT.AND UP1, UPT, UR11, 0x20, UPT ;  /* 0x000000200b00788c */ /* 0x000fc8000bf24270 */
[----:B------:R-:W-:-:S04]  /*146380*/  USEL UR10, URZ, 0x4, !UP1 ;  /* 0x00000004ff0a7887 */ /* 0x000fc8000c800000 */
[----:B------:R-:W-:Y:S01]  /*146390*/  USEL UR10, UR10, URZ, !UP0 ;  /* 0x000000ff0a0a7287 */ /* 0x000fe2000c000000 */
[----:B------:R-:W-:Y:S02]  /*1463a0*/  MOV R110, R113 ;  /* 0x00000071006e7202 */ /* 0x000fe40000000f00 */
[----:B----4-:R-:W-:-:S03]  /*1463b0*/  IADD3 R198, P3, PT, R198, R224, RZ ;  /* 0x000000e0c6c67210 */ /* 0x010fc60007f7e0ff */
        /* <DEDUP_REMOVED lines=14> */
[----:B------:R-:W-:-:S02]  /*1464a0*/  IMAD.MOV.U32 R111, RZ, RZ, R204 ;  /* 0x000000ffff6f7224 */ /* 0x000fc400078e00cc */
[----:B------:R-:W-:-:S05]  /*1464b0*/  IMAD.MOV.U32 R110, RZ, RZ, R198 ;  /* 0x000000ffff6e7224 */ /* 0x000fca00078e00c6 */
[----:B------:R1:W-:Y:S04]  /*1464c0*/  LDGSTS.E [R108+0x8080], desc[UR28][R110.64], P1 ;  /* 0x080800006e6c7fae */ /* 0x0003e800089a101c */
[----:B-1----:R-:W4:Y:S01]  /*1464d0*/  LDL.LU R204, [R1+0x6f78] ;  /* 0x006f780001cc7983 */ /* 0x002f220000300800 */
[----:B------:R-:W-:Y:S01]  /*1464e0*/  IMAD.MOV.U32 R110, RZ, RZ, R109 ;  /* 0x000000ffff6e7224 */ /* 0x000fe200078e006d */
[----:B------:R-:W-:Y:S02]  /*1464f0*/  IADD3 R112, P3, PT, R112, R224, RZ ;  /* 0x000000e070707210 */ /* 0x000fe40007f7e0ff */
[----:B--2---:R-:W-:-:S03]  /*146500*/  IADD3.X R200, PT, PT, R200, R2, RZ, P2, !PT ;  /* 0x00000002c8c87210 */ /* 0x004fc600017fe4ff */
[----:B------:R-:W-:Y:S04]  /*146510*/  STL [R1+0x6f94], R112 ;  /* 0x006f947001007387 */ /* 0x000fe80000100800 */
[----:B------:R1:W-:Y:S04]  /*146520*/  STL [R1+0x6f90], R200 ;  /* 0x006f90c801007387 */ /* 0x0003e80000100800 */
[----:B------:R-:W2:Y:S01]  /*146530*/  LDL.LU R198, [R1+0x6f7c] ;  /* 0x006f7c0001c67983 */ /* 0x000ea20000300800 */
        /* <DEDUP_REMOVED lines=8> */
[----:B------:R-:W-:-:S02]  /*1465c0*/  IMAD.MOV.U32 R110, RZ, RZ, R112 ;  /* 0x000000ffff6e7224 */ /* 0x000fc400078e0070 */
[----:B------:R-:W-:-:S05]  /*1465d0*/  IMAD.MOV.U32 R111, RZ, RZ, R201 ;  /* 0x000000ffff6f7224 */ /* 0x000fca00078e00c9 */
[----:B------:R1:W-:Y:S02]  /*1465e0*/  LDGSTS.E [R108+0x8180], desc[UR28][R110.64], P1 ;  /* 0x081800006e6c7fae */ /* 0x0003e400089a101c */
[----:B-1----:R-:W-:Y:S02]  /*1465f0*/  MOV R110, R199 ;  /* 0x000000c7006e7202 */ /* 0x002fe40000000f00 */
[----:B----4-:R-:W-:Y:S01]  /*146600*/  IADD3 R113, P3, PT, R113, R224, RZ ;  /* 0x000000e071717210 */ /* 0x010fe20007f7e0ff */
[----:B------:R-:W-:-:S04]  /*146610*/  IMAD.X R208, R208, 0x1, R2, P2 ;  /* 0x00000001d0d07824 */ /* 0x000fc800010e0602 */
[----:B------:R-:W-:Y:S04]  /*146620*/  STL [R1+0x6f84], R113 ;  /* 0x006f847101007387 */ /* 0x000fe80000100800 */
[----:B------:R1:W-:Y:S01]  /*146630*/  STL [R1+0x6f80], R208 ;  /* 0x006f80d001007387 */ /* 0x0003e20000100800 */
[----:B------:R-:W-:-:S03]  /*146640*/  IMAD.MOV.U32 R111, RZ, RZ, R208 ;  /* 0x000000ffff6f7224 */ /* 0x000fc600078e00d0 */
[----:B---3--:R-:W3:Y:S04]  /*146650*/  LDL.LU R201, [R1+0x6f68] ;  /* 0x006f680001c97983 */ /* 0x008ee80000300800 */
[----:B------:R-:W4:Y:S04]  /*146660*/  LDL.LU R205, [R1+0x6eac] ;  /* 0x006eac0001cd7983 */ /* 0x000f280000300800 */
[----:B------:R-:W4:Y:S01]  /*146670*/  LDL.LU R112, [R1+0x6ea4] ;  /* 0x006ea40001707983 */ /* 0x000f220000300800 */
[----:B------:R-:W-:-:S03]  /*146680*/  IMAD.X R204, R204, 0x1, R2, P3 ;  /* 0x00000001cccc7824 */ /* 0x000fc600018e0602 */
[----:B------:R1:W-:Y:S02]  /*146690*/  LDGSTS.E [R108+0x8200], desc[UR28][R110.64], P1 ;  /* 0x082000006e6c7fae */ /* 0x0003e400089a101c */
[----:B-1----:R-:W-:Y:S02]  /*1466a0*/  IMAD.MOV.U32 R110, RZ, RZ, R113 ;  /* 0x000000ffff6e7224 */ /* 0x002fe400078e0071 */
[----:B------:R-:W-:-:S05]  /*1466b0*/  IMAD.MOV.U32 R111, RZ, RZ, R204 ;  /* 0x000000ffff6f7224 */ /* 0x000fca00078e00cc */
[----:B------:R1:W-:Y:S01]  /*1466c0*/  LDGSTS.E [R108+0x8280], desc[UR28][R110.64], P1 ;  /* 0x082800006e6c7fae */ /* 0x0003e200089a101c */
[----:B--2---:R-:W-:-:S05]  /*1466d0*/  IADD3 R198, P2, PT, R198, R224, RZ ;  /* 0x000000e0c6c67210 */ /* 0x004fca0007f5e0ff */
[----:B------:R-:W-:Y:S04]  /*1466e0*/  STL [R1+0x6f7c], R198 ;  /* 0x006f7cc601007387 */ /* 0x000fe80000100800 */
[----:B------:R2:W-:Y:S04]  /*1466f0*/  STL [R1+0x6f78], R204 ;  /* 0x006f78cc01007387 */ /* 0x0005e80000100800 */
[----:B------:R-:W4:Y:S04]  /*146700*/  LDL.LU R208, [R1+0x6ea0] ;  /* 0x006ea00001d07983 */ /* 0x000f280000300800 */
[----:B------:R-:W4:Y:S04]  /*146710*/  LDL.LU R199, [R1+0x6e9c] ;  /* 0x006e9c0001c77983 */ /* 0x000f280000300800 */
[----:B--2---:R-:W2:Y:S01]  /*146720*/  LDL.LU R204, [R1+0x6e98] ;  /* 0x006e980001cc7983 */ /* 0x004ea20000300800 */
[----:B------:R-:W-:Y:S01]  /*146730*/  IMAD.X R200, R200, 0x1, R2, P2 ;  /* 0x00000001c8c87824 */ /* 0x000fe200010e0602 */
[----:B------:R-:W-:-:S03]  /*146740*/  IADD3 R109, P3, PT, R109, R224, RZ ;  /* 0x000000e06d6d7210 */ /* 0x000fc60007f7e0ff */
[----:B-1----:R-:W-:Y:S02]  /*146750*/  IMAD.MOV.U32 R111, RZ, RZ, R200 ;  /* 0x000000ffff6f7224 */ /* 0x002fe400078e00c8 */
[----:B------:R-:W-:Y:S04]  /*146760*/  STL [R1+0x6f74], R109 ;  /* 0x006f746d01007387 */ /* 0x000fe80000100800 */
[----:B------:R1:W-:Y:S04]  /*146770*/  STL [R1+0x6f70], R200 ;  /* 0x006f70c801007387 */ /* 0x0003e80000100800 */
[----:B------:R-:W2:Y:S04]  /*146780*/  LDL.LU R113, [R1+0x6e94] ;  /* 0x006e940001717983 */ /* 0x000ea80000300800 */
[----:B-1----:R-:W2:Y:S01]  /*146790*/  LDL.LU R200, [R1+0x6e90] ;  /* 0x006e900001c87983 */ /* 0x002ea20000300800 */
[----:B------:R-:W-:-:S04]  /*1467a0*/  UISETP.GT.AND UP1, UPT, UR11, 0x24, UPT ;  /* 0x000000240b00788c */ /* 0x000fc8000bf24270 */
[----:B------:R-:W-:Y:S01]  /*1467b0*/  USEL UR10, URZ, 0x4, !UP1 ;  /* 0x00000004ff0a7887 */ /* 0x000fe2000c800000 */
[----:B------:R-:W-:-:S03]  /*1467c0*/  IMAD.MOV.U32 R110, RZ, RZ, R198 ;  /* 0x000000ffff6e7224 */ /* 0x000fc600078e00c6 */
[----:B------:R-:W-:Y:S02]  /*1467d0*/  USEL UR10, UR10, URZ, !UP0 ;  /* 0x000000ff0a0a7287 */ /* 0x000fe4000c000000 */
[----:B------:R1:W-:Y:S04]  /*1467e0*/  LDGSTS.E [R108+0x8300], desc[UR28][R110.64], P1 ;  /* 0x083000006e6c7fae */ /* 0x0003e800089a101c */
[----:B------:R-:W-:Y:S01]  /*1467f0*/  ISETP.NE.U32.AND P2, PT, RZ, UR10, PT ;  /* 0x0000000aff007c0c */ /* 0x000fe2000bf45070 */
[----:B-1----:R-:W-:Y:S01]  /*146800*/  IMAD.MOV.U32 R110, RZ, RZ, R109 ;  /* 0x000000ffff6e7224 */ /* 0x002fe200078e006d */
[----:B---3--:R-:W-:Y:S02]  /*146810*/  IADD3.X R201, PT, PT, R201, R2, RZ, P3, !PT ;  /* 0x00000002c9c97210 */ /* 0x008fe40001ffe4ff */
[----:B----4-:R-:W-:-:S02]  /*146820*/  IADD3 R205, P5, PT, R205, R224, RZ ;  /* 0x000000e0cdcd7210 */ /* 0x010fc40007fbe0ff */
        /* <DEDUP_REMOVED lines=8> */
[----:B----4-:R-:W-:-:S02]  /*1468b0*/  IMAD.MOV.U32 R110, RZ, RZ, R205 ;  /* 0x000000ffff6e7224 */ /* 0x010fc400078e00cd */
[----:B------:R-:W-:Y:S01]  /*1468c0*/  IMAD.X R208, R208, 0x1, R2, P5 ;  /* 0x00000001d0d07824 */ /* 0x000fe200028e0602 */
[----:B------:R-:W-:-:S03]  /*1468d0*/  IADD3 R199, P1, PT, R199, R224, RZ ;  /* 0x000000e0c7c77210 */ /* 0x000fc60007f3e0ff */
[----:B------:R-:W-:Y:S01]  /*1468e0*/  IMAD.MOV.U32 R111, RZ, RZ, R208 ;  /* 0x000000ffff6f7224 */ /* 0x000fe200078e00d0 */
[----:B------:R1:W-:Y:S01]  /*1468f0*/  STL [R1+0x6ea0], R208 ;  /* 0x006ea0d001007387 */ /* 0x0003e20000100800 */
[----:B--2---:R-:W-:-:S03]  /*146900*/  IMAD.X R204, R204, 0x1, R2, P3 ;  /* 0x00000001cccc7824 */ /* 0x004fc600018e0602 */
[----:B------:R-:W2:Y:S04]  /*146910*/  LDL.LU R109, [R1+0x6e84] ;  /* 0x006e8400016d7983 */ /* 0x000ea80000300800 */
[----:B------:R4:W-:Y:S04]  /*146920*/  LDGSTS.E [R108+0x9000], desc[UR28][R110.64], P2 ;  /* 0x090000006e6c7fae */ /* 0x0009e800091a101c */
[----:B-1----:R-:W2:Y:S04]  /*146930*/  LDL.LU R208, [R1+0x6e80] ;  /* 0x006e800001d07983 */ /* 0x002ea80000300800 */
[----:B------:R-:W-:Y:S01]  /*146940*/  STL [R1+0x6e9c], R199 ;  /* 0x006e9cc701007387 */ /* 0x000fe20000100800 */
[----:B------:R-:W-:-:S03]  /*146950*/  IADD3 R113, P3, PT, R113, R224, RZ ;  /* 0x000000e071717210 */ /* 0x000fc60007f7e0ff */
[----:B------:R1:W-:Y:S01]  /*146960*/  STL [R1+0x6e98], R204 ;  /* 0x006e98cc01007387 */ /* 0x0003e20000100800 */
[----:B----4-:R-:W-:Y:S02]  /*146970*/  IMAD.MOV.U32 R111, RZ, RZ, R204 ;  /* 0x000000ffff6f7224 */ /* 0x010fe400078e00cc */
[----:B------:R-:W-:Y:S01]  /*146980*/  IMAD.X R200, R200, 0x1, R2, P1 ;  /* 0x00000001c8c87824 */ /* 0x000fe200008e0602 */
[----:B------:R-:W-:Y:S01]  /*146990*/  MOV R110, R112 ;  /* 0x00000070006e7202 */ /* 0x000fe20000000f00 */
[----:B-1----:R-:W4:Y:S04]  /*1469a0*/  LDL.LU R204, [R1+0x6e78] ;  /* 0x006e780001cc7983 */ /* 0x002f280000300800 */
        /* <DEDUP_REMOVED lines=13> */
[----:B-1----:R-:W-:-:S02]  /*146a80*/  IMAD.MOV.U32 R111, RZ, RZ, R201 ;  /* 0x000000ffff6f7224 */ /* 0x002fc400078e00c9 */
[----:B------:R-:W-:-:S05]  /*146a90*/  IMAD.MOV.U32 R110, RZ, RZ, R113 ;  /* 0x000000ffff6e7224 */ /* 0x000fca00078e0071 */
[----:B------:R1:W-:Y:S01]  /*146aa0*/  LDGSTS.E [R108+0x9180], desc[UR28][R110.64], P2 ;  /* 0x091800006e6c7fae */ /* 0x0003e200091a101c */
[----:B--2---:R-:W-:Y:S02]  /*146ab0*/  IADD3 R109, P3, PT, R109, R224, RZ ;  /* 0x000000e06d6d7210 */ /* 0x004fe40007f7e0ff */
[----:B------:R-:W-:-:S03]  /*146ac0*/  IADD3.X R208, PT, PT, R208, R2, RZ, P1, !PT ;  /* 0x00000002d0d07210 */ /* 0x000fc60000ffe4ff */
[----:B------:R-:W-:Y:S04]  /*146ad0*/  STL [R1+0x6e84], R109 ;  /* 0x006e846d01007387 */ /* 0x000fe80000100800 */
[----:B------:R2:W-:Y:S04]  /*146ae0*/  STL [R1+0x6e80], R208 ;  /* 0x006e80d001007387 */ /* 0x0005e80000100800 */
[----:B---3--:R-:W3:Y:S04]  /*146af0*/  LDL.LU R201, [R1+0x6e68] ;  /* 0x006e680001c97983 */ /* 0x008ee80000300800 */
[----:B------:R-:W3:Y:S01]  /*146b00*/  LDL.LU R205, [R1+0x6dac] ;  /* 0x006dac0001cd7983 */ /* 0x000ee20000300800 */
[----:B-1----:R-:W-:-:S03]  /*146b10*/  MOV R111, R208 ;  /* 0x000000d0006f7202 */ /* 0x002fc60000000f00 */
[----:B------:R-:W3:Y:S01]  /*146b20*/  LDL.LU R113, [R1+0x6da4] ;  /* 0x006da40001717983 */ /* 0x000ee20000300800 */
[----:B----4-:R-:W-:Y:S01]  /*146b30*/  IMAD.X R204, R204, 0x1, R2, P3 ;  /* 0x00000001cccc7824 */ /* 0x010fe200018e0602 */
[----:B------:R-:W-:-:S05]  /*146b40*/  IADD3 R112, P1, PT, R112, R224, RZ ;  /* 0x000000e070707210 */ /* 0x000fca0007f3e0ff */
[----:B------:R-:W-:Y:S04]  /*146b50*/  STL [R1+0x6e7c], R112 ;  /* 0x006e7c7001007387 */ /* 0x000fe80000100800 */
[----:B------:R1:W-:Y:S04]  /*146b60*/  STL [R1+0x6e78], R204 ;  /* 0x006e78cc01007387 */ /* 0x0003e80000100800 */
[----:B--2---:R-:W2:Y:S01]  /*146b70*/  LDL.LU R208, [R1+0x6da0] ;  /* 0x006da00001d07983 */ /* 0x004ea20000300800 */
[----:B------:R-:W-:-:S03]  /*146b80*/  IMAD.MOV.U32 R110, RZ, RZ, R198 ;  /* 0x000000ffff6e7224 */ /* 0x000fc600078e00c6 */
[----:B------:R-:W4:Y:S04]  /*146b90*/  LDL.LU R198, [R1+0x6d9c] ;  /* 0x006d9c0001c67983 */ /* 0x000f280000300800 */
[----:B------:R1:W-:Y:S02]  /*146ba0*/  LDGSTS.E [R108+0x9200], desc[UR28][R110.64], P2 ;  /* 0x092000006e6c7fae */ /* 0x0003e400091a101c */
[----:B-1----:R-:W-:Y:S02]  /*146bb0*/  IMAD.MOV.U32 R110, RZ, RZ, R109 ;  /* 0x000000ffff6e7224 */ /* 0x002fe400078e006d */
[----:B------:R-:W-:Y:S02]  /*146bc0*/  IMAD.MOV.U32 R111, RZ, RZ, R204 ;  /* 0x000000ffff6f7224 */ /* 0x000fe400078e00cc */
[----:B------:R-:W4:Y:S04]  /*146bd0*/  LDL.LU R204, [R1+0x6d98] ;  /* 0x006d980001cc7983 */ /* 0x000f280000300800 */
[----:B------:R1:W-:Y:S01]  /*146be0*/  LDGSTS.E [R108+0x9280], desc[UR28][R110.64], P2 ;  /* 0x092800006e6c7fae */ /* 0x0003e200091a101c */
[----:B------:R-:W-:Y:S01]  /*146bf0*/  IMAD.X R200, R200, 0x1, R2, P1 ;  /* 0x00000001c8c87824 */ /* 0x000fe200008e0602 */
[----:B------:R-:W-:-:S03]  /*146c00*/  IADD3 R199, P3, PT, R199, R224, RZ ;  /* 0x000000e0c7c77210 */ /* 0x000fc60007f7e0ff */
[----:B-1----:R-:W-:Y:S01]  /*146c10*/  IMAD.MOV.U32 R111, RZ, RZ, R200 ;  /* 0x000000ffff6f7224 */ /* 0x002fe200078e00c8 */
[----:B------:R-:W-:Y:S01]  /*146c20*/  MOV R110, R112 ;  /* 0x00000070006e7202 */ /* 0x000fe20000000f00 */
[----:B------:R-:W-:Y:S04]  /*146c30*/  STL [R1+0x6e74], R199 ;  /* 0x006e74c701007387 */ /* 0x000fe80000100800 */
[----:B------:R1:W-:Y:S04]  /*146c40*/  STL [R1+0x6e70], R200 ;  /* 0x006e70c801007387 */ /* 0x0003e80000100800 */
[----:B------:R-:W4:Y:S04]  /*146c50*/  LDL.LU R109, [R1+0x6d94] ;  /* 0x006d9400016d7983 */ /* 0x000f280000300800 */
[----:B------:R1:W-:Y:S04]  /*146c60*/  LDGSTS.E [R108+0x9300], desc[UR28][R110.64], P2 ;  /* 0x093000006e6c7fae */ /* 0x0003e800091a101c */
[----:B-1----:R-:W4:Y:S01]  /*146c70*/  LDL.LU R200, [R1+0x6d90] ;  /* 0x006d900001c87983 */ /* 0x002f220000300800 */
[----:B------:R-:W-:-:S02]  /*146c80*/  IMAD.MOV.U32 R110, RZ, RZ, R199 ;  /* 0x000000ffff6e7224 */ /* 0x000fc400078e00c7 */
        /* <DEDUP_REMOVED lines=11> */
[----:B------:R-:W-:Y:S01]  /*146d40*/  IMAD.MOV.U32 R111, RZ, RZ, R208 ;  /* 0x000000ffff6f7224 */ /* 0x000fe200078e00d0 */
[----:B------:R1:W-:Y:S04]  /*146d50*/  STL [R1+0x6da0], R208 ;  /* 0x006da0d001007387 */ /* 0x0003e80000100800 */
[----:B------:R-:W2:Y:S04]  /*146d60*/  LDL.LU R199, [R1+0x6d84] ;  /* 0x006d840001c77983 */ /* 0x000ea80000300800 */
[----:B-1----:R-:W2:Y:S01]  /*146d70*/  LDL.LU R208, [R1+0x6d80] ;  /* 0x006d800001d07983 */ /* 0x002ea20000300800 */
[----:B------:R-:W-:-:S04]  /*146d80*/  UISETP.GT.AND UP1, UPT, UR11, 0x28, UPT ;  /* 0x000000280b00788c */ /* 0x000fc8000bf24270 */
[----:B------:R-:W-:-:S04]  /*146d90*/  USEL UR10, URZ, 0x4, !UP1 ;  /* 0x00000004ff0a7887 */ /* 0x000fc8000c800000 */
[----:B------:R-:W-:-:S06]  /*146da0*/  USEL UR10, UR10, URZ, !UP0 ;  /* 0x000000ff0a0a7287 */ /* 0x000fcc000c000000 */
[----:B------:R-:W-:Y:S01]  /*146db0*/  ISETP.NE.U32.AND P1, PT, RZ, UR10, PT ;  /* 0x0000000aff007c0c */ /* 0x000fe2000bf25070 */
[----:B------:R-:W-:Y:S01]  /*146dc0*/  IMAD.MOV.U32 R110, RZ, RZ, R205 ;  /* 0x000000ffff6e7224 */ /* 0x000fe200078e00cd */
[----:B----4-:R-:W-:Y:S02]  /*146dd0*/  IADD3 R198, P2, PT, R198, R224, RZ ;  /* 0x000000e0c6c67210 */ /* 0x010fe40007f5e0ff */
[----:B------:R-:W-:-:S03]  /*146de0*/  IADD3.X R204, PT, PT, R204, R2, RZ, P3, !PT ;  /* 0x00000002cccc7210 */ /* 0x000fc60001ffe4ff */
[----:B------:R-:W-:Y:S04]  /*146df0*/  STL [R1+0x6d9c], R198 ;  /* 0x006d9cc601007387 */ /* 0x000fe80000100800 */
[----:B------:R1:W-:Y:S04]  /*146e00*/  STL [R1+0x6d98], R204 ;  /* 0x006d98cc01007387 */ /* 0x0003e80000100800 */
[----:B------:R4:W-:Y:S01]  /*146e10*/  LDGSTS.E [R108+0xa000], desc[UR28][R110.64], P1 ;  /* 0x0a0000006e6c7fae */ /* 0x0009e200089a101c */
[----:B------:R-:W-:Y:S02]  /*146e20*/  IADD3 R109, P3, PT, R109, R224, RZ ;  /* 0x000000e06d6d7210 */ /* 0x000fe40007f7e0ff */
[----:B----4-:R-:W-:-:S02]  /*146e30*/  MOV R111, R204 ;  /* 0x000000cc006f7202 */ /* 0x010fc40000000f00 */
[----:B-1----:R-:W4:Y:S01]  /*146e40*/  LDL.LU R204, [R1+0x6d78] ;  /* 0x006d780001cc7983 */ /* 0x002f220000300800 */
[----:B------:R-:W-:-:S03]  /*146e50*/  IMAD.X R200, R200, 0x1, R2, P2 ;  /* 0x00000001c8c87824 */ /* 0x000fc600010e0602 */
[----:B------:R-:W-:Y:S01]  /*146e60*/  STL [R1+0x6d94], R109 ;  /* 0x006d946d01007387 */ /* 0x000fe20000100800 */
[----:B------:R-:W-:-:S03]  /*146e70*/  IMAD.MOV.U32 R110, RZ, RZ, R113 ;  /* 0x000000ffff6e7224 */ /* 0x000fc600078e0071 */
        /* <DEDUP_REMOVED lines=12> */
[----:B--2---:R-:W-:Y:S01]  /*146f40*/  IADD3 R199, P3, PT, R199, R224, RZ ;  /* 0x000000e0c7c77210 */ /* 0x004fe20007f7e0ff */
[----:B-1----:R-:W-:-:S02]  /*146f50*/  IMAD.MOV.U32 R111, RZ, RZ, R201 ;  /* 0x000000ffff6f7224 */ /* 0x002fc400078e00c9 */
[----:B------:R-:W-:Y:S02]  /*146f60*/  IMAD.X R208, R208, 0x1, R2, P2 ;  /* 0x00000001d0d07824 */ /* 0x000fe400010e0602 */
[----:B------:R-:W-:Y:S04]  /*146f70*/  STL [R1+0x6d84], R199 ;  /* 0x006d84c701007387 */ /* 0x000fe80000100800 */
[----:B------:R1:W-:Y:S04]  /*146f80*/  STL [R1+0x6d80], R208 ;  /* 0x006d80d001007387 */ /* 0x0003e80000100800 */
[----:B---3--:R-:W2:Y:S04]  /*146f90*/  LDL.LU R201, [R1+0x6d68] ;  /* 0x006d680001c97983 */ /* 0x008ea80000300800 */
[----:B------:R-:W3:Y:S01]  /*146fa0*/  LDL.LU R205, [R1+0x6cac] ;  /* 0x006cac0001cd7983 */ /* 0x000ee20000300800 */
[----:B------:R-:W-:-:S03]  /*146fb0*/  MOV R110, R109 ;  /* 0x0000006d006e7202 */ /* 0x000fc60000000f00 */
[----:B------:R-:W3:Y:S04]  /*146fc0*/  LDL.LU R109, [R1+0x6ca4] ;  /* 0x006ca400016d7983 */ /* 0x000ee80000300800 */
[----:B------:R1:W-:Y:S02]  /*146fd0*/  LDGSTS.E [R108+0xa180], desc[UR28][R110.64], P1 ;  /* 0x0a1800006e6c7fae */ /* 0x0003e400089a101c */
[----:B-1----:R-:W-:Y:S02]  /*146fe0*/  IMAD.MOV.U32 R110, RZ, RZ, R112 ;  /* 0x000000ffff6e7224 */ /* 0x002fe400078e0070 */
[----:B------:R-:W-:-:S05]  /*146ff0*/  IMAD.MOV.U32 R111, RZ, RZ, R208 ;  /* 0x000000ffff6f7224 */ /* 0x000fca00078e00d0 */
[----:B------:R1:W-:Y:S01]  /*147000*/  LDGSTS.E [R108+0xa200], desc[UR28][R110.64], P1 ;  /* 0x0a2000006e6c7fae */ /* 0x0003e200089a101c */
[----:B----4-:R-:W-:Y:S01]  /*147010*/  IMAD.X R204, R204, 0x1, R2, P3 ;  /* 0x00000001cccc7824 */ /* 0x010fe200018e0602 */
        /* <DEDUP_REMOVED lines=9> */
[----:B-1----:R-:W-:Y:S01]  /*1470b0*/  IMAD.MOV.U32 R110, RZ, RZ, R113 ;  /* 0x000000ffff6e7224 */ /* 0x002fe200078e0071 */
[----:B------:R-:W-:-:S02]  /*1470c0*/  IADD3.X R200, PT, PT, R200, R2, RZ, P2, !PT ;  /* 0x00000002c8c87210 */ /* 0x000fc400017fe4ff */
[----:B------:R-:W-:Y:S02]  /*1470d0*/  IADD3 R198, P3, PT, R198, R224, RZ ;  /* 0x000000e0c6c67210 */ /* 0x000fe40007f7e0ff */
[----:B------:R-:W-:-:S03]  /*1470e0*/  MOV R111, R200 ;  /* 0x000000c8006f7202 */ /* 0x000fc60000000f00 */
        /* <DEDUP_REMOVED lines=20> */
[----:B-1----:R-:W-:Y:S01]  /*147230*/  MOV R110, R205 ;  /* 0x000000cd006e7202 */ /* 0x002fe20000000f00 */
[----:B----4-:R-:W-:Y:S01]  /*147240*/  IMAD.X R208, R208, 0x1, R2, P5 ;  /* 0x00000001d0d07824 */ /* 0x010fe200028e0602 */
        /* <DEDUP_REMOVED lines=14> */
[----:B------:R-:W-:-:S05]  /*147330*/  IADD3 R199, P3, PT, R199, R224, RZ ;  /* 0x000000e0c7c77210 */ /* 0x000fca0007f7e0ff */
[----:B------:R-:W-:Y:S01]  /*147340*/  STL [R1+0x6c94], R199 ;  /* 0x006c94c701007387 */ /* 0x000fe20000100800 */
[----:B--2---:R-:W-:-:S05]  /*147350*/  IMAD.X R200, R200, 0x1, R2, P1 ;  /* 0x00000001c8c87824 */ /* 0x004fca00008e0602 */
[----:B------:R1:W-:Y:S04]  /*147360*/  STL [R1+0x6c90], R200 ;  /* 0x006c90c801007387 */ /* 0x0003e80000100800 */
[----:B------:R-:W2:Y:S01]  /*147370*/  LDL.LU R109, [R1+0x6c7c] ;  /* 0x006c7c00016d7983 */ /* 0x000ea20000300800 */
[----:B------:R-:W-:-:S05]  /*147380*/  IMAD.MOV.U32 R111, RZ, RZ, R200 ;  /* 0x000000ffff6f7224 */ /* 0x000fca00078e00c8 */
[----:B------:R1:W-:Y:S01]  /*147390*/  LDGSTS.E [R108+0xb100], desc[UR28][R110.64], P2 ;  /* 0x0b1000006e6c7fae */ /* 0x0003e200091a101c */
[----:B---3--:R-:W-:Y:S02]  /*1473a0*/  IADD3 R113, P1, PT, R113, R224, RZ ;  /* 0x000000e071717210 */ /* 0x008fe40007f3e0ff */
[----:B------:R-:W-:-:S03]  /*1473b0*/  IADD3.X R201, PT, PT, R201, R2, RZ, P3, !PT ;  /* 0x00000002c9c97210 */ /* 0x000fc60001ffe4ff */
[----:B------:R-:W-:Y:S04]  /*1473c0*/  STL [R1+0x6c8c], R113 ;  /* 0x006c8c7101007387 */ /* 0x000fe80000100800 */
[----:B------:R3:W-:Y:S04]  /*1473d0*/  STL [R1+0x6c88], R201 ;  /* 0x006c88c901007387 */ /* 0x0007e80000100800 */
[----:B-1----:R-:W2:Y:S04]  /*1473e0*/  LDL.LU R200, [R1+0x6c70] ;  /* 0x006c700001c87983 */ /* 0x002ea80000300800 */
[----:B------:R-:W2:Y:S01]  /*1473f0*/  LDL.LU R112, [R1+0x6c74] ;  /* 0x006c740001707983 */ /* 0x000ea20000300800 */
[----:B------:R-:W-:Y:S01]  /*147400*/  IMAD.MOV.U32 R110, RZ, RZ, R199 ;  /* 0x000000ffff6e7224 */ /* 0x000fe200078e00c7 */
[----:B------:R-:W-:-:S05]  /*147410*/  MOV R111, R201 ;  /* 0x000000c9006f7202 */ /* 0x000fca0000000f00 */
[----:B------:R1:W-:Y:S02]  /*147420*/  LDGSTS.E [R108+0xb180], desc[UR28][R110.64], P2 ;  /* 0x0b1800006e6c7fae */ /* 0x0003e400091a101c */
[----:B-1----:R-:W-:Y:S01]  /*147430*/  IMAD.MOV.U32 R110, RZ, RZ, R113 ;  /* 0x000000ffff6e7224 */ /* 0x002fe200078e0071 */
        /* <DEDUP_REMOVED lines=10> */
[----:B-1----:R-:W-:Y:S01]  /*1474e0*/  MOV R110, R198 ;  /* 0x000000c6006e7202 */ /* 0x002fe20000000f00 */
        /* <DEDUP_REMOVED lines=21> */
[----:B-1----:R-:W-:Y:S02]  /*147640*/  IMAD.MOV.U32 R110, RZ, RZ, R112 ;  /* 0x000000ffff6e7224 */ /* 0x002fe400078e0070 */
[----:B---3--:R-:W-:Y:S01]  /*147650*/  IMAD.X R201, R201, 0x1, R2, P3 ;  /* 0x00000001c9c97824 */ /* 0x008fe200018e0602 */
[----:B----4-:R-:W-:-:S03]  /*147660*/  IADD3 R205, P5, PT, R205, R224, RZ ;  /* 0x000000e0cdcd7210 */ /* 0x010fc60007fbe0ff */
        /* <DEDUP_REMOVED lines=8> */
[----:B----4-:R-:W-:Y:S01]  /*1476f0*/  IMAD.MOV.U32 R110, RZ, RZ, R205 ;  /* 0x000000ffff6e7224 */ /* 0x010fe200078e00cd */
[----:B------:R-:W-:-:S02]  /*147700*/  IADD3.X R208, PT, PT, R208, R2, RZ, P5, !PT ;  /* 0x00000002d0d07210 */ /* 0x000fc40002ffe4ff */
[----:B------:R-:W-:-:S03]  /*147710*/  IADD3 R113, P2, PT, R113, R224, RZ ;  /* 0x000000e071717210 */ /* 0x000fc60007f5e0ff */
[----:B------:R1:W-:Y:S01]  /*147720*/  STL [R1+0x6ba0], R208 ;  /* 0x006ba0d001007387 */ /* 0x0003e20000100800 */
[----:B------:R-:W-:Y:S01]  /*147730*/  MOV R111, R208 ;  /* 0x000000d0006f7202 */ /* 0x000fe20000000f00 */
[----:B--2---:R-:W-:Y:S02]  /*147740*/  IMAD.X R204, R204, 0x1, R2, P3 ;  /* 0x00000001cccc7824 */ /* 0x004fe400018e0602 */
[----:B------:R-:W2:Y:S04]  /*147750*/  LDL.LU R112, [R1+0x6b84] ;  /* 0x006b840001707983 */ /* 0x000ea80000300800 */
[----:B------:R4:W-:Y:S04]  /*147760*/  LDGSTS.E [R108+0xc000], desc[UR28][R110.64], P1 ;  /* 0x0c0000006e6c7fae */ /* 0x0009e800089a101c */
[----:B-1----:R-:W2:Y:S04]  /*147770*/  LDL.LU R208, [R1+0x6b80] ;  /* 0x006b800001d07983 */ /* 0x002ea80000300800 */
[----:B------:R-:W-:Y:S01]  /*147780*/  STL [R1+0x6b9c], R113 ;  /* 0x006b9c7101007387 */ /* 0x000fe20000100800 */
[----:B------:R-:W-:-:S03]  /*147790*/  IADD3 R198, P3, PT, R198, R224, RZ ;  /* 0x000000e0c6c67210 */ /* 0x000fc60007f7e0ff */
[----:B------:R1:W-:Y:S01]  /*1477a0*/  STL [R1+0x6b98], R204 ;  /* 0x006b98cc01007387 */ /* 0x0003e20000100800 */
[----:B----4-:R-:W-:Y:S02]  /*1477b0*/  IMAD.MOV.U32 R111, RZ, RZ, R204 ;  /* 0x000000ffff6f7224 */ /* 0x010fe400078e00cc */
[----:B------:R-:W-:Y:S02]  /*1477c0*/  IMAD.X R200, R200, 0x1, R2, P2 ;  /* 0x00000001c8c87824 */ /* 0x000fe400010e0602 */
[----:B------:R-:W-:Y:S01]  /*1477d0*/  IMAD.MOV.U32 R110, RZ, RZ, R199 ;  /* 0x000000ffff6e7224 */ /* 0x000fe200078e00c7 */
[----:B-1----:R-:W4:Y:S04]  /*1477e0*/  LDL.LU R204, [R1+0x6b78] ;  /* 0x006b780001cc7983 */ /* 0x002f280000300800 */
[----:B------:R-:W-:Y:S04]  /*1477f0*/  STL [R1+0x6b94], R198 ;  /* 0x006b94c601007387 */ /* 0x000fe80000100800 */
[----:B------:R1:W-:Y:S04]  /*147800*/  STL [R1+0x6b90], R200 ;  /* 0x006b90c801007387 */ /* 0x0003e80000100800 */
[----:B------:R-:W4:Y:S04]  /*147810*/  LDL.LU R199, [R1+0x6b7c] ;  /* 0x006b7c0001c77983 */ /* 0x000f280000300800 */
[----:B------:R1:W-:Y:S02]  /*147820*/  LDGSTS.E [R108+0xc080], desc[UR28][R110.64], P1 ;  /* 0x0c0800006e6c7fae */ /* 0x0003e400089a101c */
[----:B-1----:R-:W-:Y:S01]  /*147830*/  MOV R110, R113 ;  /* 0x00000071006e7202 */ /* 0x002fe20000000f00 */
        /* <DEDUP_REMOVED lines=11> */
[----:B--2---:R-:W-:Y:S01]  /*1478f0*/  IADD3 R112, P3, PT, R112, R224, RZ ;  /* 0x000000e070707210 */ /* 0x004fe20007f7e0ff */
[----:B------:R-:W-:-:S04]  /*147900*/  IMAD.X R208, R208, 0x1, R2, P2 ;  /* 0x00000001d0d07824 */ /* 0x000fc800010e0602 */
[----:B------:R-:W-:Y:S04]  /*147910*/  STL [R1+0x6b84], R112 ;  /* 0x006b847001007387 */ /* 0x000fe80000100800 */
[----:B------:R2:W-:Y:S04]  /*147920*/  STL [R1+0x6b80], R208 ;  /* 0x006b80d001007387 */ /* 0x0005e80000100800 */
[----:B---3--:R-:W3:Y:S04]  /*147930*/  LDL.LU R201, [R1+0x6b68] ;  /* 0x006b680001c97983 */ /* 0x008ee80000300800 */
[----:B------:R-:W3:Y:S01]  /*147940*/  LDL.LU R205, [R1+0x6a70] ;  /* 0x006a700001cd7983 */ /* 0x000ee20000300800 */
[----:B-1----:R-:W-:-:S03]  /*147950*/  IMAD.MOV.U32 R111, RZ, RZ, R208 ;  /* 0x000000ffff6f7224 */ /* 0x002fc600078e00d0 */
[----:B------:R-:W3:Y:S01]  /*147960*/  LDL.LU R198, [R1+0x6a78] ;  /* 0x006a780001c67983 */ /* 0x000ee20000300800 */
[----:B----4-:R-:W-:Y:S02]  /*147970*/  IADD3.X R204, PT, PT, R204, R2, RZ, P3, !PT ;  /* 0x00000002cccc7210 */ /* 0x010fe40001ffe4ff */
[----:B------:R-:W-:-:S05]  /*147980*/  IADD3 R199, P2, PT, R199, R224, RZ ;  /* 0x000000e0c7c77210 */ /* 0x000fca0007f5e0ff */
[----:B------:R-:W-:Y:S04]  /*147990*/  STL [R1+0x6b7c], R199 ;  /* 0x006b7cc701007387 */ /* 0x000fe80000100800 */
[----:B------:R1:W-:Y:S04]  /*1479a0*/  STL [R1+0x6b78], R204 ;  /* 0x006b78cc01007387 */ /* 0x0003e80000100800 */
[----:B--2---:R-:W2:Y:S01]  /*1479b0*/  LDL.LU R208, [R1+0x6a6c] ;  /* 0x006a6c0001d07983 */ /* 0x004ea20000300800 */
[----:B------:R-:W-:-:S03]  /*1479c0*/  IMAD.MOV.U32 R110, RZ, RZ, R109 ;  /* 0x000000ffff6e7224 */ /* 0x000fc600078e006d */
[----:B------:R-:W4:Y:S04]  /*1479d0*/  LDL.LU R109, [R1+0x6a80] ;  /* 0x006a8000016d7983 */ /* 0x000f280000300800 */
[----:B------:R1:W-:Y:S02]  /*1479e0*/  LDGSTS.E [R108+0xc200], desc[UR28][R110.64], P1 ;  /* 0x0c2000006e6c7fae */ /* 0x0003e400089a101c */
[----:B-1----:R-:W-:Y:S01]  /*1479f0*/  IMAD.MOV.U32 R110, RZ, RZ, R112 ;  /* 0x000000ffff6e7224 */ /* 0x002fe200078e0070 */
[----:B------:R-:W-:Y:S02]  /*147a00*/  MOV R111, R204 ;  /* 0x000000cc006f7202 */ /* 0x000fe40000000f00 */
        /* <DEDUP_REMOVED lines=11> */
[----:B------:R-:W-:Y:S01]  /*147ac0*/  MOV R110, R113 ;  /* 0x00000071006e7202 */ /* 0x000fe20000000f00 */
        /* <DEDUP_REMOVED lines=20> */
[----:B----4-:R-:W-:Y:S01]  /*147c10*/  IADD3 R109, P1, PT, R109, R224, RZ ;  /* 0x000000e06d6d7210 */ /* 0x010fe20007f3e0ff */
[----:B------:R-:W-:-:S04]  /*147c20*/  IMAD.X R204, R204, 0x1, R2, P3 ;  /* 0x00000001cccc7824 */ /* 0x000fc800018e0602 */
[----:B------:R-:W-:Y:S04]  /*147c30*/  STL [R1+0x6a80], R109 ;  /* 0x006a806d01007387 */ /* 0x000fe80000100800 */
[----:B------:R1:W-:Y:S04]  /*147c40*/  STL [R1+0x6a74], R204 ;  /* 0x006a74cc01007387 */ /* 0x0003e80000100800 */
[----:B------:R4:W-:Y:S01]  /*147c50*/  LDGSTS.E [R108+0xd000], desc[UR28][R110.64], P2 ;  /* 0x0d0000006e6c7fae */ /* 0x0009e200091a101c */
[----:B------:R-:W-:Y:S01]  /*147c60*/  IADD3 R112, P3, PT, R112, R224, RZ ;  /* 0x000000e070707210 */ /* 0x000fe20007f7e0ff */
[----:B----4-:R-:W-:-:S02]  /*147c70*/  IMAD.MOV.U32 R111, RZ, RZ, R204 ;  /* 0x000000ffff6f7224 */ /* 0x010fc400078e00cc */
[----:B-1----:R-:W4:Y:S01]  /*147c80*/  LDL.LU R204, [R1+0x6a94] ;  /* 0x006a940001cc7983 */ /* 0x002f220000300800 */
[----:B------:R-:W-:-:S03]  /*147c90*/  IADD3.X R200, PT, PT, R200, R2, RZ, P1, !PT ;  /* 0x00000002c8c87210 */ /* 0x000fc60000ffe4ff */
[----:B------:R-:W-:Y:S01]  /*147ca0*/  STL [R1+0x6a88], R112 ;  /* 0x006a887001007387 */ /* 0x000fe20000100800 */
[----:B------:R-:W-:-:S03]  /*147cb0*/  IMAD.MOV.U32 R110, RZ, RZ, R198 ;  /* 0x000000ffff6e7224 */ /* 0x000fc600078e00c6 */
[----:B------:R1:W-:Y:S04]  /*147cc0*/  STL [R1+0x6a7c], R200 ;  /* 0x006a7cc801007387 */ /* 0x0003e80000100800 */
[----:B------:R-:W4:Y:S04]  /*147cd0*/  LDL.LU R198, [R1+0x6aa0] ;  /* 0x006aa00001c67983 */ /* 0x000f280000300800 */
[----:B------:R1:W-:Y:S02]  /*147ce0*/  LDGSTS.E [R108+0xd080], desc[UR28][R110.64], P2 ;  /* 0x0d0800006e6c7fae */ /* 0x0003e400091a101c */
[----:B-1----:R-:W-:Y:S01]  /*147cf0*/  IMAD.MOV.U32 R110, RZ, RZ, R109 ;  /* 0x000000ffff6e7224 */ /* 0x002fe200078e006d */
[----:B------:R-:W-:-:S05]  /*147d00*/  MOV R111, R200 ;  /* 0x000000c8006f7202 */ /* 0x000fca0000000f00 */
        /* <DEDUP_REMOVED lines=8> */
[----:B--2---:R-:W-:Y:S01]  /*147d90*/  IADD3 R113, P3, PT, R113, R224, RZ ;  /* 0x000000e071717210 */ /* 0x004fe20007f7e0ff */
[----:B------:R-:W-:-:S04]  /*147da0*/  IMAD.X R208, R208, 0x1, R2, P1 ;  /* 0x00000001d0d07824 */ /* 0x000fc800008e0602 */
[----:B------:R-:W-:Y:S04]  /*147db0*/  STL [R1+0x6a98], R113 ;  /* 0x006a987101007387 */ /* 0x000fe80000100800 */
[----:B------:R1:W-:Y:S04]  /*147dc0*/  STL [R1+0x6a8c], R208 ;  /* 0x006a8cd001007387 */ /* 0x0003e80000100800 */
[----:B---3--:R-:W2:Y:S04]  /*147dd0*/  LDL.LU R201, [R1+0x6aa4] ;  /* 0x006aa40001c97983 */ /* 0x008ea80000300800 */
[----:B------:R-:W3:Y:S01]  /*147de0*/  LDL.LU R205, [R1+0x6970] ;  /* 0x0069700001cd7983 */ /* 0x000ee20000300800 */
[----:B------:R-:W-:-:S03]  /*147df0*/  IMAD.MOV.U32 R110, RZ, RZ, R112 ;  /* 0x000000ffff6e7224 */ /* 0x000fc600078e0070 */
[----:B------:R-:W3:Y:S04]  /*147e00*/  LDL.LU R112, [R1+0x6978] ;  /* 0x0069780001707983 */ /* 0x000ee80000300800 */
[----:B------:R1:W-:Y:S02]  /*147e10*/  LDGSTS.E [R108+0xd180], desc[UR28][R110.64], P2 ;  /* 0x0d1800006e6c7fae */ /* 0x0003e400091a101c */
[----:B-1----:R-:W-:Y:S01]  /*147e20*/  MOV R110, R199 ;  /* 0x000000c7006e7202 */ /* 0x002fe20000000f00 */
        /* <DEDUP_REMOVED lines=21> */
[----:B--2---:R-:W-:-:S02]  /*147f80*/  IADD3.X R201, PT, PT, R201, R2, RZ, P3, !PT ;  /* 0x00000002c9c97210 */ /* 0x004fc40001ffe4ff */
[----:B---3--:R-:W-:Y:S02]  /*147f90*/  IADD3 R205, P5, PT, R205, R224, RZ ;  /* 0x000000e0cdcd7210 */ /* 0x008fe40007fbe0ff */
[----:B------:R-:W-:-:S03]  /*147fa0*/  MOV R111, R201 ;  /* 0x000000c9006f7202 */ /* 0x000fc60000000f00 */
        /* <DEDUP_REMOVED lines=12> */
[----:B-1----:R-:W-:Y:S02]  /*148070*/  IMAD.MOV.U32 R110, RZ, RZ, R205 ;  /* 0x000000ffff6e7224 */ /* 0x002fe400078e00cd */
        /* <DEDUP_REMOVED lines=10> */
[----:B------:R-:W-:Y:S01]  /*148120*/  IMAD.MOV.U32 R111, RZ, RZ, R204 ;  /* 0x000000ffff6f7224 */ /* 0x000fe200078e00cc */
[----:B------:R-:W-:-:S05]  /*148130*/  MOV R110, R112 ;  /* 0x00000070006e7202 */ /* 0x000fca0000000f00 */
        /* <DEDUP_REMOVED lines=16> */
[----:B------:R-:W-:-:S02]  /*148240*/  IMAD.MOV.U32 R110, RZ, RZ, R113 ;  /* 0x000000ffff6e7224 */ /* 0x000fc400078e0071 */
[----:B------:R-:W-:-:S05]  /*148250*/  IMAD.MOV.U32 R111, RZ, RZ, R201 ;  /* 0x000000ffff6f7224 */ /* 0x000fca00078e00c9 */
[----:B------:R1:W-:Y:S02]  /*148260*/  LDGSTS.E [R108+0xe180], desc[UR28][R110.64], P1 ;  /* 0x0e1800006e6c7fae */ /* 0x0003e400089a101c */
[----:B-1----:R-:W-:Y:S01]  /*148270*/  IMAD.MOV.U32 R110, RZ, RZ, R198 ;  /* 0x000000ffff6e7224 */ /* 0x002fe200078e00c6 */
[----:B----4-:R-:W-:Y:S02]  /*148280*/  IADD3 R109, P3, PT, R109, R224, RZ ;  /* 0x000000e06d6d7210 */ /* 0x010fe40007f7e0ff */
[----:B------:R-:W-:-:S03]  /*148290*/  IADD3.X R208, PT, PT, R208, R2, RZ, P2, !PT ;  /* 0x00000002d0d07210 */ /* 0x000fc600017fe4ff */
[----:B------:R-:W-:Y:S04]  /*1482a0*/  STL [R1+0x6998], R109 ;  /* 0x0069986d01007387 */ /* 0x000fe80000100800 */
[----:B------:R1:W-:Y:S01]  /*1482b0*/  STL [R1+0x698c], R208 ;  /* 0x00698cd001007387 */ /* 0x0003e20000100800 */
[----:B------:R-:W-:-:S03]  /*1482c0*/  MOV R111, R208 ;  /* 0x000000d0006f7202 */ /* 0x000fc60000000f00 */
        /* <DEDUP_REMOVED lines=14> */
[----:B---3--:R-:W-:Y:S01]  /*1483b0*/  IMAD.X R200, R200, 0x1, R2, P2 ;  /* 0x00000001c8c87824 */ /* 0x008fe200010e0602 */
[----:B------:R-:W-:-:S03]  /*1483c0*/  IADD3 R199, P3, PT, R199, R224, RZ ;  /* 0x000000e0c7c77210 */ /* 0x000fc60007f7e0ff */
[----:B------:R-:W-:Y:S02]  /*1483d0*/  IMAD.MOV.U32 R111, RZ, RZ, R200 ;  /* 0x000000ffff6f7224 */ /* 0x000fe400078e00c8 */
[----:B------:R-:W-:Y:S04]  /*1483e0*/  STL [R1+0x69a8], R199 ;  /* 0x0069a8c701007387 */ /* 0x000fe80000100800 */
[----:B------:R1:W-:Y:S04]  /*1483f0*/  STL [R1+0x699c], R200 ;  /* 0x00699cc801007387 */ /* 0x0003e80000100800 */
[----:B------:R-:W3:Y:S04]  /*148400*/  LDL.LU R109, [R1+0x6888] ;  /* 0x00688800016d7983 */ /* 0x000ee80000300800 */
[----:B-1----:R-:W3:Y:S01]  /*148410*/  LDL.LU R200, [R1+0x687c] ;  /* 0x00687c0001c87983 */ /* 0x002ee20000300800 */
[----:B------:R-:W-:-:S04]  /*148420*/  UISETP.GT.AND UP1, UPT, UR11, 0x3c, UPT ;  /* 0x0000003c0b00788c */ /* 0x000fc8000bf24270 */
[----:B------:R-:W-:Y:S01]  /*148430*/  USEL UR10, URZ, 0x4, !UP1 ;  /* 0x00000004ff0a7887 */ /* 0x000fe2000c800000 */
[----:B------:R-:W-:-:S03]  /*148440*/  MOV R110, R112 ;  /* 0x00000070006e7202 */ /* 0x000fc60000000f00 */
[----:B------:R-:W-:Y:S02]  /*148450*/  USEL UR10, UR10, URZ, !UP0 ;  /* 0x000000ff0a0a7287 */ /* 0x000fe4000c000000 */
[----:B------:R1:W-:Y:S04]  /*148460*/  LDGSTS.E [R108+0xe300], desc[UR28][R110.64], P1 ;  /* 0x0e3000006e6c7fae */ /* 0x0003e800089a101c */
[----:B------:R-:W-:Y:S01]  /*148470*/  ISETP.NE.U32.AND P2, PT, RZ, UR10, PT ;  /* 0x0000000aff007c0c */ /* 0x000fe2000bf45070 */
[----:B-1----:R-:W-:Y:S02]  /*148480*/  IMAD.MOV.U32 R110, RZ, RZ, R199 ;  /* 0x000000ffff6e7224 */ /* 0x002fe400078e00c7 */
[----:B--2---:R-:W-:Y:S01]  /*148490*/  IMAD.X R201, R201, 0x1, R2, P3 ;  /* 0x00000001c9c97824 */ /* 0x004fe200018e0602 */
[----:B----4-:R-:W-:-:S03]  /*1484a0*/  IADD3 R205, P5, PT, R205, R224, RZ ;  /* 0x000000e0cdcd7210 */ /* 0x010fc60007fbe0ff */
[----:B------:R-:W-:Y:S01]  /*1484b0*/  IMAD.MOV.U32 R111, RZ, RZ, R201 ;  /* 0x000000ffff6f7224 */ /* 0x000fe200078e00c9 */
[----:B------:R-:W-:Y:S01]  /*1484c0*/  IADD3 R113, P3, PT, R113, R224, RZ ;  /* 0x000000e071717210 */ /* 0x000fe20007f7e0ff */
[----:B------:R-:W-:Y:S04]  /*1484d0*/  STL [R1+0x6870], R205 ;  /* 0x006870cd01007387 */ /* 0x000fe80000100800 */
[----:B------:R1:W-:Y:S04]  /*1484e0*/  STL [R1+0x69a4], R201 ;  /* 0x0069a4c901007387 */ /* 0x0003e80000100800 */
[----:B------:R-:W2:Y:S04]  /*1484f0*/  LDL.LU R112, [R1+0x6890] ;  /* 0x0068900001707983 */ /* 0x000ea80000300800 */
[----:B------:R4:W-:Y:S04]  /*148500*/  LDGSTS.E [R108+0xe380], desc[UR28][R110.64], P1 ;  /* 0x0e3800006e6c7fae */ /* 0x0009e800089a101c */
[----:B-1----:R-:W2:Y:S04]  /*148510*/  LDL.LU R201, [R1+0x6884] ;  /* 0x0068840001c97983 */ /* 0x002ea80000300800 */
[----:B------:R-:W-:Y:S01]  /*148520*/  STL [R1+0x6878], R113 ;  /* 0x0068787101007387 */ /* 0x000fe20000100800 */
[----:B----4-:R-:W-:-:S02]  /*148530*/  IMAD.MOV.U32 R110, RZ, RZ, R205 ;  /* 0x000000ffff6e7224 */ /* 0x010fc400078e00cd */
        /* <DEDUP_REMOVED lines=8> */
[----:B------:R-:W-:Y:S01]  /*1485c0*/  STL [R1+0x6880], R198 ;  /* 0x006880c601007387 */ /* 0x000fe20000100800 */
[----:B---3--:R-:W-:-:S03]  /*1485d0*/  IADD3 R109, P3, PT, R109, R224, RZ ;  /* 0x000000e06d6d7210 */ /* 0x008fc60007f7e0ff */
[----:B------:R1:W-:Y:S01]  /*1485e0*/  STL [R1+0x6874], R204 ;  /* 0x006874cc01007387 */ /* 0x0003e20000100800 */
[----:B------:R-:W-:Y:S01]  /*1485f0*/  MOV R111, R204 ;  /* 0x000000cc006f7202 */ /* 0x000fe20000000f00 */
[----:B------:R-:W-:Y:S02]  /*148600*/  IMAD.X R200, R200, 0x1, R2, P1 ;  /* 0x00000001c8c87824 */ /* 0x000fe400008e0602 */
[----:B------:R-:W-:Y:S01]  /*148610*/  IMAD.MOV.U32 R110, RZ, RZ, R113 ;  /* 0x000000ffff6e7224 */ /* 0x000fe200078e0071 */
[----:B-1----:R-:W3:Y:S04]  /*148620*/  LDL.LU R204, [R1+0x6894] ;  /* 0x0068940001cc7983 */ /* 0x002ee80000300800 */
[----:B------:R-:W-:Y:S04]  /*148630*/  STL [R1+0x6888], R109 ;  /* 0x0068886d01007387 */ /* 0x000fe80000100800 */
[----:B------:R1:W-:Y:S04]  /*148640*/  STL [R1+0x687c], R200 ;  /* 0x00687cc801007387 */ /* 0x0003e80000100800 */
[----:B------:R-:W3:Y:S04]  /*148650*/  LDL.LU R113, [R1+0x68a0] ;  /* 0x0068a00001717983 */ /* 0x000ee80000300800 */
[----:B------:R1:W-:Y:S02]  /*148660*/  LDGSTS.E [R108+0xf080], desc[UR28][R110.64], P2 ;  /* 0x0f0800006e6c7fae */ /* 0x0003e400091a101c */
[----:B-1----:R-:W-:-:S02]  /*148670*/  IMAD.MOV.U32 R110, RZ, RZ, R198 ;  /* 0x000000ffff6e7224 */ /* 0x002fc400078e00c6 */
[----:B------:R-:W-:-:S05]  /*148680*/  IMAD.MOV.U32 R111, RZ, RZ, R200 ;  /* 0x000000ffff6f7224 */ /* 0x000fca00078e00c8 */
[----:B------:R1:W-:Y:S01]  /*148690*/  LDGSTS.E [R108+0xf100], desc[UR28][R110.64], P2 ;  /* 0x0f1000006e6c7fae */ /* 0x0003e200091a101c */
[----:B--2---:R-:W-:Y:S01]  /*1486a0*/  IADD3 R112, P1, PT, R112, R224, RZ ;  /* 0x000000e070707210 */ /* 0x004fe20007f3e0ff */
[----:B------:R-:W-:-:S04]  /*1486b0*/  IMAD.X R201, R201, 0x1, R2, P3 ;  /* 0x00000001c9c97824 */ /* 0x000fc800018e0602 */
[----:B------:R-:W-:Y:S04]  /*1486c0*/  STL [R1+0x6890], R112 ;  /* 0x0068907001007387 */ /* 0x000fe80000100800 */
[----:B------:R2:W-:Y:S04]  /*1486d0*/  STL [R1+0x6884], R201 ;  /* 0x006884c901007387 */ /* 0x0005e80000100800 */
[----:B------:R-:W3:Y:S04]  /*1486e0*/  LDL.LU R200, [R1+0x689c] ;  /* 0x00689c0001c87983 */ /* 0x000ee80000300800 */
[----:B------:R-:W3:Y:S01]  /*1486f0*/  LDL.LU R198, [R1+0x68a8] ;  /* 0x0068a80001c67983 */ /* 0x000ee20000300800 */
[----:B-1----:R-:W-:Y:S01]  /*148700*/  IMAD.MOV.U32 R111, RZ, RZ, R201 ;  /* 0x000000ffff6f7224 */ /* 0x002fe200078e00c9 */
[----:B------:R-:W-:-:S05]  /*148710*/  MOV R110, R109 ;  /* 0x0000006d006e7202 */ /* 0x000fca0000000f00 */
[----:B------:R1:W-:Y:S01]  /*148720*/  LDGSTS.E [R108+0xf180], desc[UR28][R110.64], P2 ;  /* 0x0f1800006e6c7fae */ /* 0x0003e200091a101c */
[----:B----4-:R-:W-:Y:S01]  /*148730*/  IADD3 R199, P3, PT, R199, R224, RZ ;  /* 0x000000e0c7c77210 */ /* 0x010fe20007f7e0ff */
[----:B------:R-:W-:-:S04]  /*148740*/  IMAD.X R208, R208, 0x1, R2, P1 ;  /* 0x00000001d0d07824 */ /* 0x000fc800008e0602 */
[----:B------:R-:W-:Y:S04]  /*148750*/  STL [R1+0x6898], R199 ;  /* 0x006898c701007387 */ /* 0x000fe80000100800 */
[----:B------:R4:W-:Y:S04]  /*148760*/  STL [R1+0x688c], R208 ;  /* 0x00688cd001007387 */ /* 0x0009e80000100800 */
[----:B--2---:R-:W2:Y:S04]  /*148770*/  LDL.LU R201, [R1+0x68a4] ;  /* 0x0068a40001c97983 */ /* 0x004ea80000300800 */
[----:B------:R-:W2:Y:S01]  /*148780*/  LDL.LU R205, [R1+0x6770] ;  /* 0x0067700001cd7983 */ /* 0x000ea20000300800 */
[----:B-1----:R-:W-:-:S03]  /*148790*/  IMAD.MOV.U32 R111, RZ, RZ, R208 ;  /* 0x000000ffff6f7224 */ /* 0x002fc600078e00d0 */
[----:B------:R-:W2:Y:S01]  /*1487a0*/  LDL.LU R109, [R1+0x6778] ;  /* 0x00677800016d7983 */ /* 0x000ea20000300800 */
[----:B---3--:R-:W-:Y:S01]  /*1487b0*/  IMAD.X R204, R204, 0x1, R2, P3 ;  /* 0x00000001cccc7824 */ /* 0x008fe200018e0602 */
[----:B------:R-:W-:-:S05]  /*1487c0*/  IADD3 R113, P1, PT, R113, R224, RZ ;  /* 0x000000e071717210 */ /* 0x000fca0007f3e0ff */
[----:B------:R-:W-:Y:S04]  /*1487d0*/  STL [R1+0x68a0], R113 ;  /* 0x0068a07101007387 */ /* 0x000fe80000100800 */
[----:B------:R1:W-:Y:S04]  /*1487e0*/  STL [R1+0x6894], R204 ;  /* 0x006894cc01007387 */ /* 0x0003e80000100800 */
[----:B----4-:R-:W3:Y:S01]  /*1487f0*/  LDL.LU R208, [R1+0x676c] ;  /* 0x00676c0001d07983 */ /* 0x010ee20000300800 */
[----:B------:R-:W-:-:S03]  /*148800*/  IMAD.MOV.U32 R110, RZ, RZ, R112 ;  /* 0x000000ffff6e7224 */ /* 0x000fc600078e0070 */
[----:B------:R-:W4:Y:S04]  /*148810*/  LDL.LU R112, [R1+0x6780] ;  /* 0x0067800001707983 */ /* 0x000f280000300800 */
[----:B------:R1:W-:Y:S02]  /*148820*/  LDGSTS.E [R108+0xf200], desc[UR28][R110.64], P2 ;  /* 0x0f2000006e6c7fae */ /* 0x0003e400091a101c */
[----:B-1----:R-:W-:Y:S02]  /*148830*/  IMAD.MOV.U32 R110, RZ, RZ, R199 ;  /* 0x000000ffff6e7224 */ /* 0x002fe400078e00c7 */
[----:B------:R-:W-:Y:S02]  /*148840*/  IMAD.MOV.U32 R111, RZ, RZ, R204 ;  /* 0x000000ffff6f7224 */ /* 0x000fe400078e00cc */
[----:B------:R-:W4:Y:S04]  /*148850*/  LDL.LU R204, [R1+0x6774] ;  /* 0x0067740001cc7983 */ /* 0x000f280000300800 */
[----:B------:R1:W-:Y:S01]  /*148860*/  LDGSTS.E [R108+0xf280], desc[UR28][R110.64], P2 ;  /* 0x0f2800006e6c7fae */ /* 0x0003e200091a101c */
[----:B------:R-:W-:-:S02]  /*148870*/  IADD3.X R200, PT, PT, R200, R2, RZ, P1, !PT ;  /* 0x00000002c8c87210 */ /* 0x000fc40000ffe4ff */
[----:B------:R-:W-:Y:S01]  /*148880*/  IADD3 R198, P3, PT, R198, R224, RZ ;  /* 0x000000e0c6c67210 */ /* 0x000fe20007f7e0ff */
[----:B-1----:R-:W-:Y:S01]  /*148890*/  IMAD.MOV.U32 R110, RZ, RZ, R113 ;  /* 0x000000ffff6e7224 */ /* 0x002fe200078e0071 */
[----:B------:R-:W-:-:S03]  /*1488a0*/  MOV R111, R200 ;  /* 0x000000c8006f7202 */ /* 0x000fc60000000f00 */
        /* <DEDUP_REMOVED lines=16> */
[----:B---3--:R-:W-:-:S04]  /*1489b0*/  IMAD.X R208, R208, 0x1, R2, P5 ;  /* 0x00000001d0d07824 */ /* 0x008fc800028e0602 */
[----:B------:R-:W-:Y:S01]  /*1489c0*/  IMAD.MOV.U32 R111, RZ, RZ, R208 ;  /* 0x000000ffff6f7224 */ /* 0x000fe200078e00d0 */
[----:B------:R1:W-:Y:S04]  /*1489d0*/  STL [R1+0x676c], R208 ;  /* 0x00676cd001007387 */ /* 0x0003e80000100800 */
[----:B------:R-:W3:Y:S04]  /*1489e0*/  LDL.LU R198, [R1+0x6798] ;  /* 0x0067980001c67983 */ /* 0x000ee80000300800 */
[----:B-1----:R-:W3:Y:S01]  /*1489f0*/  LDL.LU R208, [R1+0x678c] ;  /* 0x00678c0001d07983 */ /* 0x002ee20000300800 */
[----:B------:R-:W-:-:S04]  /*148a00*/  UISETP.GT.AND UP1, UPT, UR11, 0x40, UPT ;  /* 0x000000400b00788c */ /* 0x000fc8000bf24270 */
[----:B------:R-:W-:-:S04]  /*148a10*/  USEL UR10, URZ, 0x4, !UP1 ;  /* 0x00000004ff0a7887 */ /* 0x000fc8000c800000 */
[----:B------:R-:W-:-:S06]  /*148a20*/  USEL UR10, UR10, URZ, !UP0 ;  /* 0x000000ff0a0a7287 */ /* 0x000fcc000c000000 */
[----:B------:R-:W-:Y:S02]  /*148a30*/  ISETP.NE.U32.AND P1, PT, RZ, UR10, PT ;  /* 0x0000000aff007c0c */ /* 0x000fe4000bf25070 */
[----:B----4-:R-:W-:Y:S01]  /*148a40*/  IADD3 R112, P2, PT, R112, R224, RZ ;  /* 0x000000e070707210 */ /* 0x010fe20007f5e0ff */
[----:B------:R-:W-:Y:S01]  /*148a50*/  IMAD.X R204, R204, 0x1, R2, P3 ;  /* 0x00000001cccc7824 */ /* 0x000fe200018e0602 */
[----:B------:R-:W-:-:S03]  /*148a60*/  MOV R110, R205 ;  /* 0x000000cd006e7202 */ /* 0x000fc60000000f00 */
[----:B------:R-:W-:Y:S04]  /*148a70*/  STL [R1+0x6780], R112 ;  /* 0x0067807001007387 */ /* 0x000fe80000100800 */
[----:B------:R1:W-:Y:S04]  /*148a80*/  STL [R1+0x6774], R204 ;  /* 0x006774cc01007387 */ /* 0x0003e80000100800 */
[----:B------:R4:W-:Y:S01]  /*148a90*/  LDGSTS.E [R108+0x10000], desc[UR28][R110.64], P1 ;  /* 0x100000006e6c7fae */ /* 0x0009e200089a101c */
[----:B------:R-:W-:Y:S01]  /*148aa0*/  IADD3 R199, P3, PT, R199, R224, RZ ;  /* 0x000000e0c7c77210 */ /* 0x000fe20007f7e0ff */
[----:B----4-:R-:W-:-:S02]  /*148ab0*/  IMAD.MOV.U32 R111, RZ, RZ, R204 ;  /* 0x000000ffff6f7224 */ /* 0x010fc400078e00cc */
        /* <DEDUP_REMOVED lines=14> */
[----:B------:R-:W4:Y:S04]  /*148ba0*/  LDL.LU R200, [R1+0x679c] ;  /* 0x00679c0001c87983 */ /* 0x000f280000300800 */
[----:B------:R-:W4:Y:S01]  /*148bb0*/  LDL.LU R112, [R1+0x67a8] ;  /* 0x0067a80001707983 */ /* 0x000f220000300800 */
[----:B-1----:R-:W-:-:S02]  /*148bc0*/  MOV R111, R201 ;  /* 0x000000c9006f7202 */ /* 0x002fc40000000f00 */
[----:B---3--:R-:W-:Y:S01]  /*148bd0*/  IADD3 R198, P3, PT, R198, R224, RZ ;  /* 0x000000e0c6c67210 */ /* 0x008fe20007f7e0ff */
[----:B------:R-:W-:-:S04]  /*148be0*/  IMAD.X R208, R208, 0x1, R2, P2 ;  /* 0x00000001d0d07824 */ /* 0x000fc800010e0602 */
[----:B------:R-:W-:Y:S04]  /*148bf0*/  STL [R1+0x6798], R198 ;  /* 0x006798c601007387 */ /* 0x000fe80000100800 */
[----:B------:R1:W-:Y:S04]  /*148c00*/  STL [R1+0x678c], R208 ;  /* 0x00678cd001007387 */ /* 0x0003e80000100800 */
[----:B--2---:R-:W2:Y:S04]  /*148c10*/  LDL.LU R201, [R1+0x67a4] ;  /* 0x0067a40001c97983 */ /* 0x004ea80000300800 */
[----:B------:R-:W3:Y:S01]  /*148c20*/  LDL.LU R205, [R1+0x6630] ;  /* 0x0066300001cd7983 */ /* 0x000ee20000300800 */
[----:B------:R-:W-:-:S03]  /*148c30*/  IMAD.MOV.U32 R110, RZ, RZ, R199 ;  /* 0x000000ffff6e7224 */ /* 0x000fc600078e00c7 */
[----:B------:R-:W3:Y:S04]  /*148c40*/  LDL.LU R199, [R1+0x6638] ;  /* 0x0066380001c77983 */ /* 0x000ee80000300800 */
[----:B------:R1:W-:Y:S02]  /*148c50*/  LDGSTS.E [R108+0x10180], desc[UR28][R110.64], P1 ;  /* 0x101800006e6c7fae */ /* 0x0003e400089a101c */
[----:B-1----:R-:W-:Y:S02]  /*148c60*/  IMAD.MOV.U32 R110, RZ, RZ, R113 ;  /* 0x000000ffff6e7224 */ /* 0x002fe400078e0071 */
[----:B------:R-:W-:-:S05]  /*148c70*/  IMAD.MOV.U32 R111, RZ, RZ, R208 ;  /* 0x000000ffff6f7224 */ /* 0x000fca00078e00d0 */
[----:B------:R1:W-:Y:S01]  /*148c80*/  LDGSTS.E [R108+0x10200], desc[UR28][R110.64], P1 ;  /* 0x102000006e6c7fae */ /* 0x0003e200089a101c */
[----:B----4-:R-:W-:Y:S01]  /*148c90*/  IMAD.X R204, R204, 0x1, R2, P3 ;  /* 0x00000001cccc7824 */ /* 0x010fe200018e0602 */
[----:B------:R-:W-:-:S03]  /*148ca0*/  IADD3 R109, P2, PT, R109, R224, RZ ;  /* 0x000000e06d6d7210 */ /* 0x000fc60007f5e0ff */
[----:B-1----:R-:W-:Y:S01]  /*148cb0*/  IMAD.MOV.U32 R111, RZ, RZ, R204 ;  /* 0x000000ffff6f7224 */ /* 0x002fe200078e00cc */
[----:B------:R-:W-:Y:S01]  /*148cc0*/  MOV R110, R198 ;  /* 0x000000c6006e7202 */ /* 0x000fe20000000f00 */
        /* <DEDUP_REMOVED lines=31> */
[----:B----4-:R-:W-:Y:S02]  /*148ec0*/  IADD3.X R208, PT, PT, R208, R2, RZ, P5, !PT ;  /* 0x00000002d0d07210 */ /* 0x010fe40002ffe4ff */
[----:B------:R-:W-:-:S03]  /*148ed0*/  IADD3 R113, P1, PT, R113, R224, RZ ;  /* 0x000000e071717210 */ /* 0x000fc60007f3e0ff */
[----:B------:R1:W-:Y:S01]  /*148ee0*/  STL [R1+0x662c], R208 ;  /* 0x00662cd001007387 */ /* 0x0003e20000100800 */
[----:B------:R-:W-:Y:S01]  /*148ef0*/  MOV R111, R208 ;  /* 0x000000d0006f7202 */ /* 0x000fe20000000f00 */
[----:B------:R-:W-:Y:S02]  /*148f00*/  IMAD.X R204, R204, 0x1, R2, P3 ;  /* 0x00000001cccc7824 */ /* 0x000fe400018e0602 */
        /* <DEDUP_REMOVED lines=9> */
[----:B------:R-:W-:Y:S02]  /*148fa0*/  MOV R110, R113 ;  /* 0x00000071006e7202 */ /* 0x000fe40000000f00 */
        /* <DEDUP_REMOVED lines=25> */
[----:B------:R-:W-:-:S03]  /*149140*/  IADD3.X R204, PT, PT, R204, R2, RZ, P3, !PT ;  /* 0x00000002cccc7210 */ /* 0x000fc60001ffe4ff */
[----:B------:R1:W-:Y:S02]  /*149150*/  LDGSTS.E [R108+0x11200], desc[UR28][R110.64], P2 ;  /* 0x112000006e6c7fae */ /* 0x0003e400091a101c */
[----:B-1----:R-:W-:Y:S01]  /*149160*/  IMAD.MOV.U32 R110, RZ, RZ, R112 ;  /* 0x000000ffff6e7224 */ /* 0x002fe200078e0070 */
[----:B------:R-:W-:-:S05]  /*149170*/  MOV R111, R204 ;  /* 0x000000cc006f7202 */ /* 0x000fca0000000f00 */
        /* <DEDUP_REMOVED lines=19> */
[----:B------:R-:W-:Y:S02]  /*1492b0*/  ISETP.NE.U32.AND P1, PT, RZ, UR10, PT ;  /* 0x0000000aff007c0c */ /* 0x000fe4000bf25070 */
[----:B-1----:R-:W-:Y:S01]  /*1492c0*/  MOV R110, R113 ;  /* 0x00000071006e7202 */ /* 0x002fe20000000f00 */
        /* <DEDUP_REMOVED lines=14> */
[----:B------:R1:W-:Y:S04]  /*1493b0*/  STL [R1+0x652c], R208 ;  /* 0x00652cd001007387 */ /* 0x0003e80000100800 */
[----:B------:R-:W4:Y:S01]  /*1493c0*/  LDL.LU R113, [R1+0x6558] ;  /* 0x0065580001717983 */ /* 0x000f220000300800 */
[----:B------:R-:W-:-:S03]  /*1493d0*/  IMAD.X R204, R204, 0x1, R2, P3 ;  /* 0x00000001cccc7824 */ /* 0x000fc600018e0602 */
[----:B------:R3:W-:Y:S04]  /*1493e0*/  LDGSTS.E [R108+0x12000], desc[UR28][R110.64], P1 ;  /* 0x120000006e6c7fae */ /* 0x0007e800089a101c */
[----:B-1----:R-:W4:Y:S04]  /*1493f0*/  LDL.LU R208, [R1+0x654c] ;  /* 0x00654c0001d07983 */ /* 0x002f280000300800 */
[----:B------:R-:W-:Y:S04]  /*149400*/  STL [R1+0x6540], R109 ;  /* 0x0065406d01007387 */ /* 0x000fe80000100800 */
[----:B------:R1:W-:Y:S01]  /*149410*/  STL [R1+0x6534], R204 ;  /* 0x006534cc01007387 */ /* 0x0003e20000100800 */
[----:B---3--:R-:W-:-:S02]  /*149420*/  IMAD.MOV.U32 R111, RZ, RZ, R204 ;  /* 0x000000ffff6f7224 */ /* 0x008fc400078e00cc */
[----:B------:R-:W-:Y:S01]  /*149430*/  IMAD.MOV.U32 R110, RZ, RZ, R198 ;  /* 0x000000ffff6e7224 */ /* 0x000fe200078e00c6 */
[----:B-1----:R-:W3:Y:S04]  /*149440*/  LDL.LU R204, [R1+0x6554] ;  /* 0x0065540001cc7983 */ /* 0x002ee80000300800 */
[----:B------:R1:W-:Y:S01]  /*149450*/  LDGSTS.E [R108+0x12080], desc[UR28][R110.64], P1 ;  /* 0x120800006e6c7fae */ /* 0x0003e200089a101c */
[----:B------:R-:W-:-:S05]  /*149460*/  IADD3 R112, P3, PT, R112, R224, RZ ;  /* 0x000000e070707210 */ /* 0x000fca0007f7e0ff */
[----:B------:R-:W-:Y:S01]  /*149470*/  STL [R1+0x6548], R112 ;  /* 0x0065487001007387 */ /* 0x000fe20000100800 */
[----:B------:R-:W-:-:S05]  /*149480*/  IADD3.X R200, PT, PT, R200, R2, RZ, P2, !PT ;  /* 0x00000002c8c87210 */ /* 0x000fca00017fe4ff */
[----:B------:R2:W-:Y:S04]  /*149490*/  STL [R1+0x653c], R200 ;  /* 0x00653cc801007387 */ /* 0x0005e80000100800 */
[----:B------:R-:W3:Y:S01]  /*1494a0*/  LDL.LU R198, [R1+0x6560] ;  /* 0x0065600001c67983 */ /* 0x000ee20000300800 */
[----:B-1----:R-:W-:Y:S01]  /*1494b0*/  IMAD.MOV.U32 R110, RZ, RZ, R109 ;  /* 0x000000ffff6e7224 */ /* 0x002fe200078e006d */
[----:B------:R-:W-:-:S05]  /*1494c0*/  MOV R111, R200 ;  /* 0x000000c8006f7202 */ /* 0x000fca0000000f00 */
[----:B------:R1:W-:Y:S02]  /*1494d0*/  LDGSTS.E [R108+0x12100], desc[UR28][R110.64], P1 ;  /* 0x121000006e6c7fae */ /* 0x0003e400089a101c */
[----:B-1----:R-:W-:Y:S01]  /*1494e0*/  IMAD.MOV.U32 R110, RZ, RZ, R112 ;  /* 0x000000ffff6e7224 */ /* 0x002fe200078e0070 */
[----:B--2---:R-:W-:-:S05]  /*1494f0*/  IADD3 R199, P2, PT, R199, R224, RZ ;  /* 0x000000e0c7c77210 */ /* 0x004fca0007f5e0ff */
[----:B------:R-:W-:Y:S01]  /*149500*/  STL [R1+0x6550], R199 ;  /* 0x006550c701007387 */ /* 0x000fe20000100800 */
[----:B------:R-:W-:-:S05]  /*149510*/  IMAD.X R201, R201, 0x1, R2, P3 ;  /* 0x00000001c9c97824 */ /* 0x000fca00018e0602 */
[----:B------:R1:W-:Y:S04]  /*149520*/  STL [R1+0x6544], R201 ;  /* 0x006544c901007387 */ /* 0x0003e80000100800 */
[----:B------:R-:W2:Y:S04]  /*149530*/  LDL.LU R200, [R1+0x655c] ;  /* 0x00655c0001c87983 */ /* 0x000ea80000300800 */
[----:B------:R-:W2:Y:S01]  /*149540*/  LDL.LU R109, [R1+0x6568] ;  /* 0x00656800016d7983 */ /* 0x000ea20000300800 */
[----:B------:R-:W-:-:S05]  /*149550*/  IMAD.MOV.U32 R111, RZ, RZ, R201 ;  /* 0x000000ffff6f7224 */ /* 0x000fca00078e00c9 */
[----:B------:R1:W-:Y:S01]  /*149560*/  LDGSTS.E [R108+0x12180], desc[UR28][R110.64], P1 ;  /* 0x121800006e6c7fae */ /* 0x0003e200089a101c */
[----:B----4-:R-:W-:-:S05]  /*149570*/  IADD3 R113, P3, PT, R113, R224, RZ ;  /* 0x000000e071717210 */ /* 0x010fca0007f7e0ff */
[----:B------:R-:W-:Y:S01]  /*149580*/  STL [R1+0x6558], R113 ;  /* 0x0065587101007387 */ /* 0x000fe20000100800 */
[----:B------:R-:W-:-:S05]  /*149590*/  IMAD.X R208, R208, 0x1, R2, P2 ;  /* 0x00000001d0d07824 */ /* 0x000fca00010e0602 */
[----:B------:R4:W-:Y:S04]  /*1495a0*/  STL [R1+0x654c], R208 ;  /* 0x00654cd001007387 */ /* 0x0009e80000100800 */
[----:B-1----:R-:W2:Y:S04]  /*1495b0*/  LDL.LU R201, [R1+0x6564] ;  /* 0x0065640001c97983 */ /* 0x002ea80000300800 */
[----:B------:R-:W2:Y:S04]  /*1495c0*/  LDL.LU R205, [R1+0x6430] ;  /* 0x0064300001cd7983 */ /* 0x000ea80000300800 */
[----:B------:R-:W2:Y:S01]  /*1495d0*/  LDL.LU R112, [R1+0x6438] ;  /* 0x0064380001707983 */ /* 0x000ea20000300800 */
[----:B---3--:R-:W-:-:S02]  /*1495e0*/  IMAD.X R204, R204, 0x1, R2, P3 ;  /* 0x00000001cccc7824 */ /* 0x008fc400018e0602 */
[----:B------:R-:W-:Y:S01]  /*1495f0*/  IMAD.MOV.U32 R111, RZ, RZ, R208 ;  /* 0x000000ffff6f7224 */ /* 0x000fe200078e00d0 */
[----:B------:R-:W-:-:S05]  /*149600*/  IADD3 R198, P2, PT, R198, R224, RZ ;  /* 0x000000e0c6c67210 */ /* 0x000fca0007f5e0ff */
[----:B------:R-:W-:Y:S04]  /*149610*/  STL [R1+0x6560], R198 ;  /* 0x006560c601007387 */ /* 0x000fe80000100800 */
[----:B------:R1:W-:Y:S04]  /*149620*/  STL [R1+0x6554], R204 ;  /* 0x006554cc01007387 */ /* 0x0003e80000100800 */
[----:B----4-:R-:W3:Y:S01]  /*149630*/  LDL.LU R208, [R1+0x642c] ;  /* 0x00642c0001d07983 */ /* 0x010ee20000300800 */
[----:B------:R-:W-:-:S03]  /*149640*/  MOV R110, R199 ;  /* 0x000000c7006e7202 */ /* 0x000fc60000000f00 */
[----:B------:R-:W4:Y:S04]  /*149650*/  LDL.LU R199, [R1+0x6440] ;  /* 0x0064400001c77983 */ /* 0x000f280000300800 */
[----:B------:R1:W-:Y:S02]  /*149660*/  LDGSTS.E [R108+0x12200], desc[UR28][R110.64], P1 ;  /* 0x122000006e6c7fae */ /* 0x0003e400089a101c */
[----:B-1----:R-:W-:Y:S02]  /*149670*/  IMAD.MOV.U32 R110, RZ, RZ, R113 ;  /* 0x000000ffff6e7224 */ /* 0x002fe400078e0071 */
[----:B------:R-:W-:Y:S02]  /*149680*/  IMAD.MOV.U32 R111, RZ, RZ, R204 ;  /* 0x000000ffff6f7224 */ /* 0x000fe400078e00cc */
[----:B------:R-:W4:Y:S04]  /*149690*/  LDL.LU R204, [R1+0x6434] ;  /* 0x0064340001cc7983 */ /* 0x000f280000300800 */
[----:B------:R1:W-:Y:S02]  /*1496a0*/  LDGSTS.E [R108+0x12280], desc[UR28][R110.64], P1 ;  /* 0x122800006e6c7fae */ /* 0x0003e400089a101c */
[----:B-1----:R-:W-:-:S02]  /*1496b0*/  IMAD.MOV.U32 R110, RZ, RZ, R198 ;  /* 0x000000ffff6e7224 */ /* 0x002fc400078e00c6 */
[----:B--2---:R-:W-:Y:S01]  /*1496c0*/  IMAD.X R200, R200, 0x1, R2, P2 ;  /* 0x00000001c8c87824 */ /* 0x004fe200010e0602 */
[----:B------:R-:W-:-:S03]  /*1496d0*/  IADD3 R109, P3, PT, R109, R224, RZ ;  /* 0x000000e06d6d7210 */ /* 0x000fc60007f7e0ff */
[----:B------:R-:W-:Y:S02]  /*1496e0*/  IMAD.MOV.U32 R111, RZ, RZ, R200 ;  /* 0x000000ffff6f7224 */ /* 0x000fe400078e00c8 */
[----:B------:R-:W-:Y:S04]  /*1496f0*/  STL [R1+0x6568], R109 ;  /* 0x0065686d01007387 */ /* 0x000fe80000100800 */
[----:B------:R1:W-:Y:S04]  /*149700*/  STL [R1+0x655c], R200 ;  /* 0x00655cc801007387 */ /* 0x0003e80000100800 */
[----:B------:R-:W2:Y:S04]  /*149710*/  LDL.LU R113, [R1+0x6448] ;  /* 0x0064480001717983 */ /* 0x000ea80000300800 */
[----:B------:R1:W-:Y:S04]  /*149720*/  LDGSTS.E [R108+0x12300], desc[UR28][R110.64], P1 ;  /* 0x123000006e6c7fae */ /* 0x0003e800089a101c */
[----:B-1----:R-:W2:Y:S01]  /*149730*/  LDL.LU R200, [R1+0x643c] ;  /* 0x00643c0001c87983 */ /* 0x002ea20000300800 */
[----:B------:R-:W-:Y:S01]  /*149740*/  IMAD.MOV.U32 R110, RZ, RZ, R109 ;  /* 0x000000ffff6e7224 */ /* 0x000fe200078e006d */
[----:B------:R-:W-:-:S02]  /*149750*/  IADD3.X R201, PT, PT, R201, R2, RZ, P3, !PT ;  /* 0x00000002c9c97210 */ /* 0x000fc40001ffe4ff */
[-C--:B------:R-:W-:Y:S02]  /*149760*/  IADD3 R205, P5, PT, R205, R224.reuse, RZ ;  /* 0x000000e0cdcd7210 */ /* 0x080fe40007fbe0ff */
[----:B------:R-:W-:Y:S02]  /*149770*/  IADD3 R112, P3, PT, R112, R224, RZ ;  /* 0x000000e070707210 */ /* 0x000fe40007f7e0ff */
[----:B------:R-:W-:Y:S01]  /*149780*/  MOV R111, R201 ;  /* 0x000000c9006f7202 */ /* 0x000fe20000000f00 */
        /* <DEDUP_REMOVED lines=15> */
[-C--:B----4-:R-:W-:Y:S01]  /*149880*/  IADD3 R199, P1, PT, R199, R224.reuse, RZ ;  /* 0x000000e0c7c77210 */ /* 0x090fe20007f3e0ff */
[----:B------:R-:W-:Y:S02]  /*149890*/  IMAD.MOV.U32 R110, RZ, RZ, R205 ;  /* 0x000000ffff6e7224 */ /* 0x000fe400078e00cd */
[----:B------:R-:W-:Y:S02]  /*1498a0*/  IMAD.X R204, R204, 0x1, R2, P3 ;  /* 0x00000001cccc7824 */ /* 0x000fe400018e0602 */
[----:B------:R-:W-:Y:S04]  /*1498b0*/  STL [R1+0x6440], R199 ;  /* 0x006440c701007387 */ /* 0x000fe80000100800 */
[----:B------:R1:W-:Y:S04]  /*1498c0*/  STL [R1+0x6434], R204 ;  /* 0x006434cc01007387 */ /* 0x0003e80000100800 */
[----:B------:R4:W-:Y:S01]  /*1498d0*/  LDGSTS.E [R108+0x13000], desc[UR28][R110.64], P2 ;  /* 0x130000006e6c7fae */ /* 0x0009e200091a101c */
[----:B--2---:R-:W-:Y:S01]  /*1498e0*/  IADD3 R113, P3, PT, R113, R224, RZ ;  /* 0x000000e071717210 */ /* 0x004fe20007f7e0ff */
[----:B----4-:R-:W-:-:S02]  /*1498f0*/  IMAD.MOV.U32 R111, RZ, RZ, R204 ;  /* 0x000000ffff6f7224 */ /* 0x010fc400078e00cc */
[----:B-1----:R-:W2:Y:S04]  /*149900*/  LDL.LU R204, [R1+0x6454] ;  /* 0x0064540001cc7983 */ /* 0x002ea80000300800 */
[----:B------:R-:W-:Y:S01]  /*149910*/  STL [R1+0x6448], R113 ;  /* 0x0064487101007387 */ /* 0x000fe20000100800 */
[----:B------:R-:W-:Y:S01]  /*149920*/  IMAD.X R200, R200, 0x1, R2, P1 ;  /* 0x00000001c8c87824 */ /* 0x000fe200008e0602 */
[----:B------:R-:W-:-:S04]  /*149930*/  MOV R110, R112 ;  /* 0x00000070006e7202 */ /* 0x000fc80000000f00 */
[----:B------:R1:W-:Y:S04]  /*149940*/  STL [R1+0x643c], R200 ;  /* 0x00643cc801007387 */ /* 0x0003e80000100800 */
[----:B------:R-:W4:Y:S04]  /*149950*/  LDL.LU R112, [R1+0x6460] ;  /* 0x0064600001707983 */ /* 0x000f280000300800 */
[----:B------:R1:W-:Y:S02]  /*149960*/  LDGSTS.E [R108+0x13080], desc[UR28][R110.64], P2 ;  /* 0x130800006e6c7fae */ /* 0x0003e400091a101c */
[----:B-1----:R-:W-:-:S02]  /*149970*/  IMAD.MOV.U32 R110, RZ, RZ, R199 ;  /* 0x000000ffff6e7224 */ /* 0x002fc400078e00c7 */
[----:B------:R-:W-:-:S05]  /*149980*/  IMAD.MOV.U32 R111, RZ, RZ, R200 ;  /* 0x000000ffff6f7224 */ /* 0x000fca00078e00c8 */
[----:B------:R1:W-:Y:S01]  /*149990*/  LDGSTS.E [R108+0x13100], desc[UR28][R110.64], P2 ;  /* 0x131000006e6c7fae */ /* 0x0003e200091a101c */
[----:B------:R-:W-:-:S05]  /*1499a0*/  IADD3 R198, P1, PT, R198, R224, RZ ;  /* 0x000000e0c6c67210 */ /* 0x000fca0007f3e0ff */
[----:B------:R-:W-:Y:S01]  /*1499b0*/  STL [R1+0x6450], R198 ;  /* 0x006450c601007387 */ /* 0x000fe20000100800 */
[----:B------:R-:W-:-:S05]  /*1499c0*/  IMAD.X R201, R201, 0x1, R2, P3 ;  /* 0x00000001c9c97824 */ /* 0x000fca00018e0602 */
[----:B------:R3:W-:Y:S04]  /*1499d0*/  STL [R1+0x6444], R201 ;  /* 0x006444c901007387 */ /* 0x0007e80000100800 */
[----:B------:R-:W4:Y:S04]  /*1499e0*/  LDL.LU R200, [R1+0x645c] ;  /* 0x00645c0001c87983 */ /* 0x000f280000300800 */
[----:B------:R-:W4:Y:S01]  /*1499f0*/  LDL.LU R199, [R1+0x6468] ;  /* 0x0064680001c77983 */ /* 0x000f220000300800 */
[----:B-1----:R-:W-:Y:S01]  /*149a00*/  IMAD.MOV.U32 R111, RZ, RZ, R201 ;  /* 0x000000ffff6f7224 */ /* 0x002fe200078e00c9 */
[----:B---3--:R-:W-:-:S05]  /*149a10*/  IADD3 R109, P3, PT, R109, R224, RZ ;  /* 0x000000e06d6d7210 */ /* 0x008fca0007f7e0ff */
[----:B------:R-:W-:Y:S01]  /*149a20*/  STL [R1+0x6458], R109 ;  /* 0x0064586d01007387 */ /* 0x000fe20000100800 */
[----:B------:R-:W-:-:S05]  /*149a30*/  IADD3.X R208, PT, PT, R208, R2, RZ, P1, !PT ;  /* 0x00000002d0d07210 */ /* 0x000fca0000ffe4ff */
[----:B------:R1:W-:Y:S04]  /*149a40*/  STL [R1+0x644c], R208 ;  /* 0x00644cd001007387 */ /* 0x0003e80000100800 */
[----:B------:R-:W3:Y:S04]  /*149a50*/  LDL.LU R201, [R1+0x6464] ;  /* 0x0064640001c97983 */ /* 0x000ee80000300800 */
[----:B------:R-:W3:Y:S01]  /*149a60*/  LDL.LU R205, [R1+0x6330] ;  /* 0x0063300001cd7983 */ /* 0x000ee20000300800 */
[----:B------:R-:W-:-:S03]  /*149a70*/  IMAD.MOV.U32 R110, RZ, RZ, R113 ;  /* 0x000000ffff6e7224 */ /* 0x000fc600078e0071 */
[----:B------:R-:W3:Y:S04]  /*149a80*/  LDL.LU R113, [R1+0x6338] ;  /* 0x0063380001717983 */ /* 0x000ee80000300800 */
[----:B------:R1:W-:Y:S02]  /*149a90*/  LDGSTS.E [R108+0x13180], desc[UR28][R110.64], P2 ;  /* 0x131800006e6c7fae */ /* 0x0003e400091a101c */
[----:B-1----:R-:W-:Y:S01]  /*149aa0*/  IMAD.MOV.U32 R110, RZ, RZ, R198 ;  /* 0x000000ffff6e7224 */ /* 0x002fe200078e00c6 */
[----:B------:R-:W-:-:S05]  /*149ab0*/  MOV R111, R208 ;  /* 0x000000d0006f7202 */ /* 0x000fca0000000f00 */
[----:B------:R1:W-:Y:S01]  /*149ac0*/  LDGSTS.E [R108+0x13200], desc[UR28][R110.64], P2 ;  /* 0x132000006e6c7fae */ /* 0x0003e200091a101c */
[----:B--2---:R-:W-:Y:S02]  /*149ad0*/  IMAD.X R204, R204, 0x1, R2, P3 ;  /* 0x00000001cccc7824 */ /* 0x004fe400018e0602 */
[----:B-1----:R-:W-:Y:S02]  /*149ae0*/  IMAD.MOV.U32 R110, RZ, RZ, R109 ;  /* 0x000000ffff6e7224 */ /* 0x002fe400078e006d */
[----:B------:R-:W-:-:S05]  /*149af0*/  IMAD.MOV.U32 R111, RZ, RZ, R204 ;  /* 0x000000ffff6f7224 */ /* 0x000fca00078e00cc */
[----:B------:R1:W-:Y:S01]  /*149b00*/  LDGSTS.E [R108+0x13280], desc[UR28][R110.64], P2 ;  /* 0x132800006e6c7fae */ /* 0x0003e200091a101c */
[----:B----4-:R-:W-:-:S05]  /*149b10*/  IADD3 R112, P1, PT, R112, R224, RZ ;  /* 0x000000e070707210 */ /* 0x010fca0007f3e0ff */
[----:B------:R-:W-:Y:S04]  /*149b20*/  STL [R1+0x6460], R112 ;  /* 0x0064607001007387 */ /* 0x000fe80000100800 */
[----:B------:R2:W-:Y:S04]  /*149b30*/  STL [R1+0x6454], R204 ;  /* 0x006454cc01007387 */ /* 0x0005e80000100800 */
[----:B------:R-:W4:Y:S04]  /*149b40*/  LDL.LU R208, [R1+0x632c] ;  /* 0x00632c0001d07983 */ /* 0x000f280000300800 */
[----:B------:R-:W4:Y:S01]  /*149b50*/  LDL.LU R198, [R1+0x6340] ;  /* 0x0063400001c67983 */ /* 0x000f220000300800 */
[----:B-1----:R-:W-:-:S03]  /*149b60*/  MOV R110, R112 ;  /* 0x00000070006e7202 */ /* 0x002fc60000000f00 */
[----:B--2---:R-:W2:Y:S01]  /*149b70*/  LDL.LU R204, [R1+0x6334] ;  /* 0x0063340001cc7983 */ /* 0x004ea20000300800 */
[----:B------:R-:W-:Y:S01]  /*149b80*/  IMAD.X R200, R200, 0x1, R2, P1 ;  /* 0x00000001c8c87824 */ /* 0x000fe200008e0602 */
[----:B------:R-:W-:-:S03]  /*149b90*/  IADD3 R199, P3, PT, R199, R224, RZ ;  /* 0x000000e0c7c77210 */ /* 0x000fc60007f7e0ff */
[----:B------:R-:W-:Y:S02]  /*149ba0*/  IMAD.MOV.U32 R111, RZ, RZ, R200 ;  /* 0x000000ffff6f7224 */ /* 0x000fe400078e00c8 */
[----:B------:R-:W-:Y:S04]  /*149bb0*/  STL [R1+0x6468], R199 ;  /* 0x006468c701007387 */ /* 0x000fe80000100800 */
[----:B------:R1:W-:Y:S04]  /*149bc0*/  STL [R1+0x645c], R200 ;  /* 0x00645cc801007387 */ /* 0x0003e80000100800 */
[----:B------:R-:W2:Y:S04]  /*149bd0*/  LDL.LU R109, [R1+0x6348] ;  /* 0x00634800016d7983 */ /* 0x000ea80000300800 */
[----:B------:R3:W-:Y:S04]  /*149be0*/  LDGSTS.E [R108+0x13300], desc[UR28][R110.64], P2 ;  /* 0x133000006e6c7fae */ /* 0x0007e800091a101c */
[----:B-1----:R-:W2:Y:S01]  /*149bf0*/  LDL.LU R200, [R1+0x633c] ;  /* 0x00633c0001c87983 */ /* 0x002ea20000300800 */
        /* <DEDUP_REMOVED lines=19> */
[----:B------:R1:W-:Y:S04]  /*149d30*/  STL [R1+0x632c], R208 ;  /* 0x00632cd001007387 */ /* 0x0003e80000100800 */
[----:B------:R-:W4:Y:S01]  /*149d40*/  LDL.LU R199, [R1+0x6358] ;  /* 0x0063580001c77983 */ /* 0x000f220000300800 */
[----:B--2---:R-:W-:-:S03]  /*149d50*/  IADD3.X R204, PT, PT, R204, R2, RZ, P3, !PT ;  /* 0x00000002cccc7210 */ /* 0x004fc60001ffe4ff */
[----:B------:R2:W-:Y:S04]  /*149d60*/  LDGSTS.E [R108+0x14000], desc[UR28][R110.64], P1 ;  /* 0x140000006e6c7fae */ /* 0x0005e800089a101c */
[----:B-1----:R-:W4:Y:S04]  /*149d70*/  LDL.LU R208, [R1+0x634c] ;  /* 0x00634c0001d07983 */ /* 0x002f280000300800 */
[----:B------:R-:W-:Y:S04]  /*149d80*/  STL [R1+0x6340], R198 ;  /* 0x006340c601007387 */ /* 0x000fe80000100800 */
[----:B------:R1:W-:Y:S01]  /*149d90*/  STL [R1+0x6334], R204 ;  /* 0x006334cc01007387 */ /* 0x0003e20000100800 */
[----:B--2---:R-:W-:Y:S01]  /*149da0*/  MOV R111, R204 ;  /* 0x000000cc006f7202 */ /* 0x004fe20000000f00 */
[----:B------:R-:W-:-:S02]  /*149db0*/  IMAD.MOV.U32 R110, RZ, RZ, R113 ;  /* 0x000000ffff6e7224 */ /* 0x000fc400078e0071 */
[----:B-1----:R-:W2:Y:S04]  /*149dc0*/  LDL.LU R204, [R1+0x6354] ;  /* 0x0063540001cc7983 */ /* 0x002ea80000300800 */
[----:B------:R1:W-:Y:S02]  /*149dd0*/  LDGSTS.E [R108+0x14080], desc[UR28][R110.64], P1 ;  /* 0x140800006e6c7fae */ /* 0x0003e400089a101c */
[----:B-1----:R-:W-:Y:S01]  /*149de0*/  IMAD.MOV.U32 R110, RZ, RZ, R198 ;  /* 0x000000ffff6e7224 */ /* 0x002fe200078e00c6 */
[----:B------:R-:W-:-:S05]  /*149df0*/  IADD3 R109, P3, PT, R109, R224, RZ ;  /* 0x000000e06d6d7210 */ /* 0x000fca0007f7e0ff */
[----:B------:R-:W-:Y:S01]  /*149e00*/  STL [R1+0x6348], R109 ;  /* 0x0063486d01007387 */ /* 0x000fe20000100800 */
[----:B------:R-:W-:-:S05]  /*149e10*/  IMAD.X R200, R200, 0x1, R2, P2 ;  /* 0x00000001c8c87824 */ /* 0x000fca00010e0602 */
[----:B------:R1:W-:Y:S04]  /*149e20*/  STL [R1+0x633c], R200 ;  /* 0x00633cc801007387 */ /* 0x0003e80000100800 */
[----:B------:R-:W2:Y:S01]  /*149e30*/  LDL.LU R113, [R1+0x6360] ;  /* 0x0063600001717983 */ /* 0x000ea20000300800 */
[----:B------:R-:W-:-:S05]  /*149e40*/  IMAD.MOV.U32 R111, RZ, RZ, R200 ;  /* 0x000000ffff6f7224 */ /* 0x000fca00078e00c8 */
[----:B------:R1:W-:Y:S01]  /*149e50*/  LDGSTS.E [R108+0x14100], desc[UR28][R110.64], P1 ;  /* 0x141000006e6c7fae */ /* 0x0003e200089a101c */
[----:B---3--:R-:W-:-:S05]  /*149e60*/  IADD3 R112, P2, PT, R112, R224, RZ ;  /* 0x000000e070707210 */ /* 0x008fca0007f5e0ff */
[----:B------:R-:W-:Y:S01]  /*149e70*/  STL [R1+0x6350], R112 ;  /* 0x0063507001007387 */ /* 0x000fe20000100800 */
[----:B------:R-:W-:-:S05]  /*149e80*/  IMAD.X R201, R201, 0x1, R2, P3 ;  /* 0x00000001c9c97824 */ /* 0x000fca00018e0602 */
[----:B------:R3:W-:Y:S04]  /*149e90*/  STL [R1+0x6344], R201 ;  /* 0x006344c901007387 */ /* 0x0007e80000100800 */
[----:B-1----:R-:W2:Y:S04]  /*149ea0*/  LDL.LU R200, [R1+0x635c] ;  /* 0x00635c0001c87983 */ /* 0x002ea80000300800 */
[----:B------:R-:W2:Y:S01]  /*149eb0*/  LDL.LU R198, [R1+0x6368] ;  /* 0x0063680001c67983 */ /* 0x000ea20000300800 */
[----:B------:R-:W-:Y:S01]  /*149ec0*/  MOV R110, R109 ;  /* 0x0000006d006e7202 */ /* 0x000fe20000000f00 */
[----:B------:R-:W-:-:S05]  /*149ed0*/  IMAD.MOV.U32 R111, RZ, RZ, R201 ;  /* 0x000000ffff6f7224 */ /* 0x000fca00078e00c9 */
[----:B------:R1:W-:Y:S02]  /*149ee0*/  LDGSTS.E [R108+0x14180], desc[UR28][R110.64], P1 ;  /* 0x141800006e6c7fae */ /* 0x0003e400089a101c */
[----:B-1----:R-:W-:Y:S01]  /*149ef0*/  IMAD.MOV.U32 R110, RZ, RZ, R112 ;  /* 0x000000ffff6e7224 */ /* 0x002fe200078e0070 */
[----:B----4-:R-:W-:-:S05]  /*149f00*/  IADD3 R199, P3, PT, R199, R224, RZ ;  /* 0x000000e0c7c77210 */ /* 0x010fca0007f7e0ff */
[----:B------:R-:W-:Y:S01]  /*149f10*/  STL [R1+0x6358], R199 ;  /* 0x006358c701007387 */ /* 0x000fe20000100800 */
[----:B------:R-:W-:-:S05]  /*149f20*/  IMAD.X R208, R208, 0x1, R2, P2 ;  /* 0x00000001d0d07824 */ /* 0x000fca00010e0602 */
[----:B------:R1:W-:Y:S04]  /*149f30*/  STL [R1+0x634c], R208 ;  /* 0x00634cd001007387 */ /* 0x0003e80000100800 */
[----:B---3--:R-:W3:Y:S04]  /*149f40*/  LDL.LU R201, [R1+0x6364] ;  /* 0x0063640001c97983 */ /* 0x008ee80000300800 */
[----:B------:R-:W4:Y:S01]  /*149f50*/  LDL.LU R205, [R1+0x61f0] ;  /* 0x0061f00001cd7983 */ /* 0x000f220000300800 */
[----:B------:R-:W-:-:S03]  /*149f60*/  IMAD.MOV.U32 R111, RZ, RZ, R208 ;  /* 0x000000ffff6f7224 */ /* 0x000fc600078e00d0 */
[----:B------:R-:W4:Y:S01]  /*149f70*/  LDL.LU R109, [R1+0x61f8] ;  /* 0x0061f800016d7983 */ /* 0x000f220000300800 */
[----:B--2---:R-:W-:-:S03]  /*149f80*/  IMAD.X R204, R204, 0x1, R2, P3 ;  /* 0x00000001cccc7824 */ /* 0x004fc600018e0602 */
[----:B------:R2:W-:Y:S02]  /*149f90*/  LDGSTS.E [R108+0x14200], desc[UR28][R110.64], P1 ;  /* 0x142000006e6c7fae */ /* 0x0005e400089a101c */
[----:B--2---:R-:W-:Y:S02]  /*149fa0*/  IMAD.MOV.U32 R110, RZ, RZ, R199 ;  /* 0x000000ffff6e7224 */ /* 0x004fe400078e00c7 */
[----:B------:R-:W-:-:S05]  /*149fb0*/  IMAD.MOV.U32 R111, RZ, RZ, R204 ;  /* 0x000000ffff6f7224 */ /* 0x000fca00078e00cc */
[----:B------:R2:W-:Y:S01]  /*149fc0*/  LDGSTS.E [R108+0x14280], desc[UR28][R110.64], P1 ;  /* 0x142800006e6c7fae */ /* 0x0005e200089a101c */
[----:B------:R-:W-:-:S05]  /*149fd0*/  IADD3 R113, P2, PT, R113, R224, RZ ;  /* 0x000000e071717210 */ /* 0x000fca0007f5e0ff */
[----:B------:R-:W-:Y:S04]  /*149fe0*/  STL [R1+0x6360], R113 ;  /* 0x0063607101007387 */ /* 0x000fe80000100800 */
[----:B------:R1:W-:Y:S04]  /*149ff0*/  STL [R1+0x6354], R204 ;  /* 0x006354cc01007387 */ /* 0x0003e80000100800 */
[----:B-1----:R-:W4:Y:S04]  /*14a000*/  LDL.LU R208, [R1+0x61ec] ;  /* 0x0061ec0001d07983 */ /* 0x002f280000300800 */
[----:B------:R-:W4:Y:S04]  /*14a010*/  LDL.LU R112, [R1+0x6200] ;  /* 0x0062000001707983 */ /* 0x000f280000300800 */
[----:B------:R-:W4:Y:S01]  /*14a020*/  LDL.LU R204, [R1+0x61f4] ;  /* 0x0061f40001cc7983 */ /* 0x000f220000300800 */
[----:B------:R-:W-:-:S02]  /*14a030*/  IADD3.X R200, PT, PT, R200, R2, RZ, P2, !PT ;  /* 0x00000002c8c87210 */ /* 0x000fc400017fe4ff */
[----:B------:R-:W-:Y:S02]  /*14a040*/  IADD3 R198, P3, PT, R198, R224, RZ ;  /* 0x000000e0c6c67210 */ /* 0x000fe40007f7e0ff */
[----:B--2---:R-:W-:-:S03]  /*14a050*/  MOV R111, R200 ;  /* 0x000000c8006f7202 */ /* 0x004fc60000000f00 */
        /* <DEDUP_REMOVED lines=14> */
[-C--:B------:R-:W-:Y:S01]  /*14a140*/  IADD3 R109, P3, PT, R109, R224.reuse, RZ ;  /* 0x000000e06d6d7210 */ /* 0x080fe20007f7e0ff */
[----:B------:R-:W-:Y:S04]  /*14a150*/  STL [R1+0x61f0], R205 ;  /* 0x0061f0cd01007387 */ /* 0x000fe80000100800 */
[----:B------:R1:W-:Y:S04]  /*14a160*/  STL [R1+0x6364], R201 ;  /* 0x006364c901007387 */ /* 0x0003e80000100800 */
[----:B------:R-:W3:Y:S04]  /*14a170*/  LDL.LU R113, [R1+0x6210] ;  /* 0x0062100001717983 */ /* 0x000ee80000300800 */
[----:B------:R4:W-:Y:S04]  /*14a180*/  LDGSTS.E [R108+0x14380], desc[UR28][R110.64], P1 ;  /* 0x143800006e6c7fae */ /* 0x0009e800089a101c */
[----:B-1----:R-:W3:Y:S04]  /*14a190*/  LDL.LU R201, [R1+0x6204] ;  /* 0x0062040001c97983 */ /* 0x002ee80000300800 */
[----:B------:R-:W-:Y:S01]  /*14a1a0*/  STL [R1+0x61f8], R109 ;  /* 0x0061f86d01007387 */ /* 0x000fe20000100800 */
[----:B----4-:R-:W-:Y:S01]  /*14a1b0*/  MOV R110, R205 ;  /* 0x000000cd006e7202 */ /* 0x010fe20000000f00 */
        /* <DEDUP_REMOVED lines=10> */
[----:B--2---:R-:W-:-:S02]  /*14a260*/  IMAD.MOV.U32 R111, RZ, RZ, R204 ;  /* 0x000000ffff6f7224 */ /* 0x004fc400078e00cc */
[----:B------:R-:W-:Y:S01]  /*14a270*/  IMAD.MOV.U32 R110, RZ, RZ, R109 ;  /* 0x000000ffff6e7224 */ /* 0x000fe200078e006d */
[----:B-1----:R-:W2:Y:S04]  /*14a280*/  LDL.LU R204, [R1+0x6214] ;  /* 0x0062140001cc7983 */ /* 0x002ea80000300800 */
[----:B------:R1:W-:Y:S01]  /*14a290*/  LDGSTS.E [R108+0x15080], desc[UR28][R110.64], P2 ;  /* 0x150800006e6c7fae */ /* 0x0003e200091a101c */
[----:B------:R-:W-:-:S05]  /*14a2a0*/  IADD3 R199, P3, PT, R199, R224, RZ ;  /* 0x000000e0c7c77210 */ /* 0x000fca0007f7e0ff */
[----:B------:R-:W-:Y:S01]  /*14a2b0*/  STL [R1+0x6208], R199 ;  /* 0x006208c701007387 */ /* 0x000fe20000100800 */
[----:B------:R-:W-:-:S05]  /*14a2c0*/  IMAD.X R200, R200, 0x1, R2, P1 ;  /* 0x00000001c8c87824 */ /* 0x000fca00008e0602 */
[----:B------:R3:W-:Y:S04]  /*14a2d0*/  STL [R1+0x61fc], R200 ;  /* 0x0061fcc801007387 */ /* 0x0007e80000100800 */
[----:B------:R-:W2:Y:S01]  /*14a2e0*/  LDL.LU R109, [R1+0x6220] ;  /* 0x00622000016d7983 */ /* 0x000ea20000300800 */
[----:B-1----:R-:W-:Y:S02]  /*14a2f0*/  IMAD.MOV.U32 R110, RZ, RZ, R112 ;  /* 0x000000ffff6e7224 */ /* 0x002fe400078e0070 */
[----:B------:R-:W-:-:S05]  /*14a300*/  IMAD.MOV.U32 R111, RZ, RZ, R200 ;  /* 0x000000ffff6f7224 */ /* 0x000fca00078e00c8 */
[----:B------:R1:W-:Y:S02]  /*14a310*/  LDGSTS.E [R108+0x15100], desc[UR28][R110.64], P2 ;  /* 0x151000006e6c7fae */ /* 0x0003e400091a101c */
[----:B-1----:R-:W-:Y:S01]  /*14a320*/  IMAD.MOV.U32 R110, RZ, RZ, R199 ;  /* 0x000000ffff6e7224 */ /* 0x002fe200078e00c7 */
[----:B---3--:R-:W-:-:S05]  /*14a330*/  IADD3 R113, P1, PT, R113, R224, RZ ;  /* 0x000000e071717210 */ /* 0x008fca0007f3e0ff */
[----:B------:R-:W-:Y:S01]  /*14a340*/  STL [R1+0x6210], R113 ;  /* 0x0062107101007387 */ /* 0x000fe20000100800 */
[----:B------:R-:W-:-:S05]  /*14a350*/  IADD3.X R201, PT, PT, R201, R2, RZ, P3, !PT ;  /* 0x00000002c9c97210 */ /* 0x000fca0001ffe4ff */
[----:B------:R1:W-:Y:S04]  /*14a360*/  STL [R1+0x6204], R201 ;  /* 0x006204c901007387 */ /* 0x0003e80000100800 */
[----:B------:R-:W3:Y:S04]  /*14a370*/  LDL.LU R200, [R1+0x621c] ;  /* 0x00621c0001c87983 */ /* 0x000ee80000300800 */
[----:B------:R-:W3:Y:S01]  /*14a380*/  LDL.LU R112, [R1+0x6228] ;  /* 0x0062280001707983 */ /* 0x000ee20000300800 */
[----:B------:R-:W-:-:S05]  /*14a390*/  MOV R111, R201 ;  /* 0x000000c9006f7202 */ /* 0x000fca0000000f00 */
[----:B------:R1:W-:Y:S01]  /*14a3a0*/  LDGSTS.E [R108+0x15180], desc[UR28][R110.64], P2 ;  /* 0x151800006e6c7fae */ /* 0x0003e200091a101c */
[----:B----4-:R-:W-:-:S05]  /*14a3b0*/  IADD3 R198, P3, PT, R198, R224, RZ ;  /* 0x000000e0c6c67210 */ /* 0x010fca0007f7e0ff */
[----:B------:R-:W-:Y:S01]  /*14a3c0*/  STL [R1+0x6218], R198 ;  /* 0x006218c601007387 */ /* 0x000fe20000100800 */
[----:B------:R-:W-:-:S05]  /*14a3d0*/  IMAD.X R208, R208, 0x1, R2, P1 ;  /* 0x00000001d0d07824 */ /* 0x000fca00008e0602 */
[----:B------:R4:W-:Y:S04]  /*14a3e0*/  STL [R1+0x620c], R208 ;  /* 0x00620cd001007387 */ /* 0x0009e80000100800 */
[----:B-1----:R-:W3:Y:S04]  /*14a3f0*/  LDL.LU R201, [R1+0x6224] ;  /* 0x0062240001c97983 */ /* 0x002ee80000300800 */
[----:B------:R-:W3:Y:S04]  /*14a400*/  LDL.LU R205, [R1+0x6108] ;  /* 0x0061080001cd7983 */ /* 0x000ee80000300800 */
[----:B------:R-:W3:Y:S01]  /*14a410*/  LDL.LU R199, [R1+0x6110] ;  /* 0x0061100001c77983 */ /* 0x000ee20000300800 */
[----:B--2---:R-:W-:-:S02]  /*14a420*/  IMAD.X R204, R204, 0x1, R2, P3 ;  /* 0x00000001cccc7824 */ /* 0x004fc400018e0602 */
[----:B------:R-:W-:Y:S01]  /*14a430*/  IMAD.MOV.U32 R111, RZ, RZ, R208 ;  /* 0x000000ffff6f7224 */ /* 0x000fe200078e00d0 */
[----:B------:R-:W-:-:S05]  /*14a440*/  IADD3 R109, P1, PT, R109, R224, RZ ;  /* 0x000000e06d6d7210 */ /* 0x000fca0007f3e0ff */
[----:B------:R-:W-:Y:S04]  /*14a450*/  STL [R1+0x6220], R109 ;  /* 0x0062206d01007387 */ /* 0x000fe80000100800 */
[----:B------:R1:W-:Y:S04]  /*14a460*/  STL [R1+0x6214], R204 ;  /* 0x006214cc01007387 */ /* 0x0003e80000100800 */
[----:B----4-:R-:W2:Y:S01]  /*14a470*/  LDL.LU R208, [R1+0x6104] ;  /* 0x0061040001d07983 */ /* 0x010ea20000300800 */
[----:B------:R-:W-:-:S03]  /*14a480*/  IMAD.MOV.U32 R110, RZ, RZ, R113 ;  /* 0x000000ffff6e7224 */ /* 0x000fc600078e0071 */
[----:B------:R-:W4:Y:S04]  /*14a490*/  LDL.LU R113, [R1+0x6118] ;  /* 0x0061180001717983 */ /* 0x000f280000300800 */
[----:B------:R1:W-:Y:S02]  /*14a4a0*/  LDGSTS.E [R108+0x15200], desc[UR28][R110.64], P2 ;  /* 0x152000006e6c7fae */ /* 0x0003e400091a101c */
[----:B-1----:R-:W-:Y:S01]  /*14a4b0*/  MOV R110, R198 ;  /* 0x000000c6006e7202 */ /* 0x002fe20000000f00 */
[----:B------:R-:W-:Y:S02]  /*14a4c0*/  IMAD.MOV.U32 R111, RZ, RZ, R204 ;  /* 0x000000ffff6f7224 */ /* 0x000fe400078e00cc */
[----:B------:R-:W4:Y:S04]  /*14a4d0*/  LDL.LU R204, [R1+0x610c] ;  /* 0x00610c0001cc7983 */ /* 0x000f280000300800 */
[----:B------:R1:W-:Y:S02]  /*14a4e0*/  LDGSTS.E [R108+0x15280], desc[UR28][R110.64], P2 ;  /* 0x152800006e6c7fae */ /* 0x0003e400091a101c */
[----:B-1----:R-:W-:-:S02]  /*14a4f0*/  IMAD.MOV.U32 R110, RZ, RZ, R109 ;  /* 0x000000ffff6e7224 */ /* 0x002fc400078e006d */
[----:B---3--:R-:W-:Y:S01]  /*14a500*/  IMAD.X R200, R200, 0x1, R2, P1 ;  /* 0x00000001c8c87824 */ /* 0x008fe200008e0602 */
[----:B------:R-:W-:-:S03]  /*14a510*/  IADD3 R112, P3, PT, R112, R224, RZ ;  /* 0x000000e070707210 */ /* 0x000fc60007f7e0ff */
[----:B------:R-:W-:Y:S02]  /*14a520*/  IMAD.MOV.U32 R111, RZ, RZ, R200 ;  /* 0x000000ffff6f7224 */ /* 0x000fe400078e00c8 */
[----:B------:R-:W-:Y:S04]  /*14a530*/  STL [R1+0x6228], R112 ;  /* 0x0062287001007387 */ /* 0x000fe80000100800 */
[----:B------:R1:W-:Y:S04]  /*14a540*/  STL [R1+0x621c], R200 ;  /* 0x00621cc801007387 */ /* 0x0003e80000100800 */
[----:B------:R-:W3:Y:S04]  /*14a550*/  LDL.LU R198, [R1+0x6120] ;  /* 0x0061200001c67983 */ /* 0x000ee80000300800 */
[----:B------:R1:W-:Y:S04]  /*14a560*/  LDGSTS.E [R108+0x15300], desc[UR28][R110.64], P2 ;  /* 0x153000006e6c7fae */ /* 0x0003e800091a101c */
[----:B-1----:R-:W3:Y:S01]  /*14a570*/  LDL.LU R200, [R1+0x6114] ;  /* 0x0061140001c87983 */ /* 0x002ee20000300800 */
[----:B------:R-:W-:-:S02]  /*14a580*/  IMAD.MOV.U32 R110, RZ, RZ, R112 ;  /* 0x000000ffff6e7224 */ /* 0x000fc400078e0070 */
[----:B------:R-:W-:Y:S01]  /*14a590*/  IMAD.X R201, R201, 0x1, R2, P3 ;  /* 0x00000001c9c97824 */ /* 0x000fe200018e0602 */
[-C--:B------:R-:W-:Y:S02]  /*14a5a0*/  IADD3 R205, P5, PT, R205, R224.reuse, RZ ;  /* 0x000000e0cdcd7210 */ /* 0x080fe40007fbe0ff */
[----:B------:R-:W-:Y:S01]  /*14a5b0*/  IADD3 R199, P3, PT, R199, R224, RZ ;  /* 0x000000e0c7c77210 */ /* 0x000fe20007f7e0ff */
[----:B------:R-:W-:Y:S02]  /*14a5c0*/  IMAD.MOV.U32 R111, RZ, RZ, R201 ;  /* 0x000000ffff6f7224 */ /* 0x000fe400078e00c9 */
[----:B------:R-:W-:Y:S04]  /*14a5d0*/  STL [R1+0x6108], R205 ;  /* 0x006108cd01007387 */ /* 0x000fe80000100800 */
[----:B------:R1:W-:Y:S04]  /*14a5e0*/  STL [R1+0x6224], R201 ;  /* 0x006224c901007387 */ /* 0x0003e80000100800 */
[----:B------:R-:W3:Y:S04]  /*14a5f0*/  LDL.LU R109, [R1+0x6128] ;  /* 0x00612800016d7983 */ /* 0x000ee80000300800 */
[----:B------:R2:W-:Y:S04]  /*14a600*/  LDGSTS.E [R108+0x15380], desc[UR28][R110.64], P2 ;  /* 0x153800006e6c7fae */ /* 0x0005e800091a101c */
[----:B-1----:R-:W3:Y:S04]  /*14a610*/  LDL.LU R201, [R1+0x611c] ;  /* 0x00611c0001c97983 */ /* 0x002ee80000300800 */
[----:B------:R-:W-:Y:S01]  /*14a620*/  STL [R1+0x6110], R199 ;  /* 0x006110c701007387 */ /* 0x000fe20000100800 */
[----:B--2---:R-:W-:-:S04]  /*14a630*/  IADD3.X R208, PT, PT, R208, R2, RZ, P5, !PT ;  /* 0x00000002d0d07210 */ /* 0x004fc80002ffe4ff */
[----:B------:R-:W-:Y:S01]  /*14a640*/  MOV R111, R208 ;  /* 0x000000d0006f7202 */ /* 0x000fe20000000f00 */
[----:B------:R1:W-:Y:S04]  /*14a650*/  STL [R1+0x6104], R208 ;  /* 0x006104d001007387 */ /* 0x0003e80000100800 */
[----:B------:R-:W2:Y:S04]  /*14a660*/  LDL.LU R112, [R1+0x6130] ;  /* 0x0061300001707983 */ /* 0x000ea80000300800 */
[----:B-1----:R-:W2:Y:S01]  /*14a670*/  LDL.LU R208, [R1+0x6124] ;  /* 0x0061240001d07983 */ /* 0x002ea20000300800 */
        /* <DEDUP_REMOVED lines=10> */
[----:B---3--:R-:W-:Y:S01]  /*14a720*/  IADD3 R198, P3, PT, R198, R224, RZ ;  /* 0x000000e0c6c67210 */ /* 0x008fe20007f7e0ff */
[----:B----4-:R-:W-:-:S02]  /*14a730*/  IMAD.MOV.U32 R111, RZ, RZ, R204 ;  /* 0x000000ffff6f7224 */ /* 0x010fc400078e00cc */
[----:B-1----:R-:W3:Y:S04]  /*14a740*/  LDL.LU R204, [R1+0x612c] ;  /* 0x00612c0001cc7983 */ /* 0x002ee80000300800 */
[----:B------:R-:W-:Y:S01]  /*14a750*/  STL [R1+0x6120], R198 ;  /* 0x006120c601007387 */ /* 0x000fe20000100800 */
[----:B------:R-:W-:Y:S02]  /*14a760*/  IMAD.X R200, R200, 0x1, R2, P2 ;  /* 0x00000001c8c87824 */ /* 0x000fe400010e0602 */
[----:B------:R-:W-:-:S03]  /*14a770*/  IMAD.MOV.U32 R110, RZ, RZ, R199 ;  /* 0x000000ffff6e7224 */ /* 0x000fc600078e00c7 */
[----:B------:R1:W-:Y:S04]  /*14a780*/  STL [R1+0x6114], R200 ;  /* 0x006114c801007387 */ /* 0x0003e80000100800 */
[----:B------:R-:W4:Y:S04]  /*14a790*/  LDL.LU R199, [R1+0x6138] ;  /* 0x0061380001c77983 */ /* 0x000f280000300800 */
[----:B------:R1:W-:Y:S02]  /*14a7a0*/  LDGSTS.E [R108+0x16080], desc[UR28][R110.64], P1 ;  /* 0x160800006e6c7fae */ /* 0x0003e400089a101c */
[----:B-1----:R-:W-:Y:S01]  /*14a7b0*/  MOV R110, R113 ;  /* 0x00000071006e7202 */ /* 0x002fe20000000f00 */
        /* <DEDUP_REMOVED lines=9> */
[----:B--2---:R-:W-:-:S05]  /*14a850*/  IADD3 R112, P3, PT, R112, R224, RZ ;  /* 0x000000e070707210 */ /* 0x004fca0007f7e0ff */
[----:B------:R-:W-:Y:S01]  /*14a860*/  STL [R1+0x6130], R112 ;  /* 0x0061307001007387 */ /* 0x000fe20000100800 */
[----:B------:R-:W-:-:S05]  /*14a870*/  IMAD.X R208, R208, 0x1, R2, P2 ;  /* 0x00000001d0d07824 */ /* 0x000fca00010e0602 */
[----:B------:R1:W-:Y:S04]  /*14a880*/  STL [R1+0x6124], R208 ;  /* 0x006124d001007387 */ /* 0x0003e80000100800 */
[----:B------:R-:W2:Y:S04]  /*14a890*/  LDL.LU R201, [R1+0x613c] ;  /* 0x00613c0001c97983 */ /* 0x000ea80000300800 */
[----:B------:R-:W2:Y:S01]  /*14a8a0*/  LDL.LU R205, [R1+0x6008] ;  /* 0x0060080001cd7983 */ /* 0x000ea20000300800 */
[----:B------:R-:W-:-:S03]  /*14a8b0*/  IMAD.MOV.U32 R110, RZ, RZ, R198 ;  /* 0x000000ffff6e7224 */ /* 0x000fc600078e00c6 */
[----:B------:R-:W2:Y:S04]  /*14a8c0*/  LDL.LU R198, [R1+0x6010] ;  /* 0x0060100001c67983 */ /* 0x000ea80000300800 */
[----:B------:R1:W-:Y:S02]  /*14a8d0*/  LDGSTS.E [R108+0x16180], desc[UR28][R110.64], P1 ;  /* 0x161800006e6c7fae */ /* 0x0003e400089a101c */
[----:B-1----:R-:W-:Y:S02]  /*14a8e0*/  IMAD.MOV.U32 R110, RZ, RZ, R109 ;  /* 0x000000ffff6e7224 */ /* 0x002fe400078e006d */
[----:B------:R-:W-:-:S05]  /*14a8f0*/  IMAD.MOV.U32 R111, RZ, RZ, R208 ;  /* 0x000000ffff6f7224 */ /* 0x000fca00078e00d0 */
[----:B------:R1:W-:Y:S01]  /*14a900*/  LDGSTS.E [R108+0x16200], desc[UR28][R110.64], P1 ;  /* 0x162000006e6c7fae */ /* 0x0003e200089a101c */
[----:B---3--:R-:W-:Y:S01]  /*14a910*/  IADD3.X R204, PT, PT, R204, R2, RZ, P3, !PT ;  /* 0x00000002cccc7210 */ /* 0x008fe20001ffe4ff */
[----:B-1----:R-:W-:-:S03]  /*14a920*/  IMAD.MOV.U32 R110, RZ, RZ, R112 ;  /* 0x000000ffff6e7224 */ /* 0x002fc600078e0070 */
[----:B------:R-:W-:-:S05]  /*14a930*/  MOV R111, R204 ;  /* 0x000000cc006f7202 */ /* 0x000fca0000000f00 */
[----:B------:R1:W-:Y:S01]  /*14a940*/  LDGSTS.E [R108+0x16280], desc[UR28][R110.64], P1 ;  /* 0x162800006e6c7fae */ /* 0x0003e200089a101c */
[----:B----4-:R-:W-:-:S05]  /*14a950*/  IADD3 R199, P2, PT, R199, R224, RZ ;  /* 0x000000e0c7c77210 */ /* 0x010fca0007f5e0ff */
[----:B------:R-:W-:Y:S04]  /*14a960*/  STL [R1+0x6138], R199 ;  /* 0x006138c701007387 */ /* 0x000fe80000100800 */
[----:B------:R3:W-:Y:S04]  /*14a970*/  STL [R1+0x612c], R204 ;  /* 0x00612ccc01007387 */ /* 0x0007e80000100800 */
[----:B------:R-:W4:Y:S04]  /*14a980*/  LDL.LU R208, [R1+0x6004] ;  /* 0x0060040001d07983 */ /* 0x000f280000300800 */
[----:B------:R-:W4:Y:S01]  /*14a990*/  LDL.LU R109, [R1+0x6018] ;  /* 0x00601800016d7983 */ /* 0x000f220000300800 */
[----:B-1----:R-:W-:-:S03]  /*14a9a0*/  IMAD.MOV.U32 R110, RZ, RZ, R199 ;  /* 0x000000ffff6e7224 */ /* 0x002fc600078e00c7 */
[----:B---3--:R-:W3:Y:S01]  /*14a9b0*/  LDL.LU R204, [R1+0x600c] ;  /* 0x00600c0001cc7983 */ /* 0x008ee20000300800 */
[----:B------:R-:W-:Y:S01]  /*14a9c0*/  IMAD.X R200, R200, 0x1, R2, P2 ;  /* 0x00000001c8c87824 */ /* 0x000fe200010e0602 */
[----:B------:R-:W-:-:S03]  /*14a9d0*/  IADD3 R113, P3, PT, R113, R224, RZ ;  /* 0x000000e071717210 */ /* 0x000fc60007f7e0ff */
[----:B------:R-:W-:Y:S02]  /*14a9e0*/  IMAD.MOV.U32 R111, RZ, RZ, R200 ;  /* 0x000000ffff6f7224 */ /* 0x000fe400078e00c8 */
[----:B------:R-:W-:Y:S04]  /*14a9f0*/  STL [R1+0x6140], R113 ;  /* 0x0061407101007387 */ /* 0x000fe80000100800 */
[----:B------:R1:W-:Y:S04]  /*14aa00*/  STL [R1+0x6134], R200 ;  /* 0x006134c801007387 */ /* 0x0003e80000100800 */
[----:B------:R-:W3:Y:S04]  /*14aa10*/  LDL.LU R112, [R1+0x6020] ;  /* 0x0060200001707983 */ /* 0x000ee80000300800 */
[----:B------:R2:W-:Y:S04]  /*14aa20*/  LDGSTS.E [R108+0x16300], desc[UR28][R110.64], P1 ;  /* 0x163000006e6c7fae */ /* 0x0005e800089a101c */
[----:B-1----:R-:W3:Y:S01]  /*14aa30*/  LDL.LU R200, [R1+0x6014] ;  /* 0x0060140001c87983 */ /* 0x002ee20000300800 */
[----:B--2---:R-:W-:Y:S01]  /*14aa40*/  IMAD.X R201, R201, 0x1, R2, P3 ;  /* 0x00000001c9c97824 */ /* 0x004fe200018e0602 */
[----:B------:R-:W-:-:S03]  /*14aa50*/  IADD3 R205, P5, PT, R205, R224, RZ ;  /* 0x000000e0cdcd7210 */ /* 0x000fc60007fbe0ff */
[----:B------:R-:W-:Y:S02]  /*14aa60*/  IMAD.MOV.U32 R111, RZ, RZ, R201 ;  /* 0x000000ffff6f7224 */ /* 0x000fe400078e00c9 */
[----:B------:R-:W-:Y:S04]  /*14aa70*/  STL [R1+0x6008], R205 ;  /* 0x006008cd01007387 */ /* 0x000fe80000100800 */
[----:B------:R1:W-:Y:S04]  /*14aa80*/  STL [R1+0x613c], R201 ;  /* 0x00613cc901007387 */ /* 0x0003e80000100800 */
[----:B------:R-:W2:Y:S04]  /*14aa90*/  LDL.LU R199, [R1+0x6028] ;  /* 0x0060280001c77983 */ /* 0x000ea80000300800 */
[----:B-1----:R-:W2:Y:S01]  /*14aaa0*/  LDL.LU R201, [R1+0x601c] ;  /* 0x00601c0001c97983 */ /* 0x002ea20000300800 */
[----:B------:R-:W-:-:S04]  /*14aab0*/  UISETP.GT.AND UP1, UPT, UR11, 0x5c, UPT ;  /* 0x0000005c0b00788c */ /* 0x000fc8000bf24270 */
[----:B------:R-:W-:-:S04]  /*14aac0*/  USEL UR10, URZ, 0x4, !UP1 ;  /* 0x00000004ff0a7887 */ /* 0x000fc8000c800000 */
[----:B------:R-:W-:Y:S01]  /*14aad0*/  USEL UR10, UR10, URZ, !UP0 ;  /* 0x000000ff0a0a7287 */ /* 0x000fe2000c000000 */
[----:B------:R-:W-:Y:S02]  /*14aae0*/  MOV R110, R113 ;  /* 0x00000071006e7202 */ /* 0x000fe40000000f00 */
[----:B------:R-:W-:-:S03]  /*14aaf0*/  IADD3 R198, P3, PT, R198, R224, RZ ;  /* 0x000000e0c6c67210 */ /* 0x000fc60007f7e0ff */
        /* <DEDUP_REMOVED lines=9> */
[----:B---3--:R-:W-:-:S03]  /*14ab90*/  IMAD.X R204, R204, 0x1, R2, P3 ;  /* 0x00000001cccc7824 */ /* 0x008fc600018e0602 */
[----:B------:R3:W-:Y:S04]  /*14aba0*/  LDGSTS.E [R108+0x17000], desc[UR28][R110.64], P2 ;  /* 0x170000006e6c7fae */ /* 0x0007e800091a101c */
[----:B-1----:R-:W4:Y:S04]  /*14abb0*/  LDL.LU R208, [R1+0x6024] ;  /* 0x0060240001d07983 */ /* 0x002f280000300800 */
[----:B------:R-:W-:Y:S04]  /*14abc0*/  STL [R1+0x6018], R109 ;  /* 0x0060186d01007387 */ /* 0x000fe80000100800 */
[----:B------:R1:W-:Y:S01]  /*14abd0*/  STL [R1+0x600c], R204 ;  /* 0x00600ccc01007387 */ /* 0x0003e20000100800 */
[----:B---3--:R-:W-:-:S02]  /*14abe0*/  IMAD.MOV.U32 R111, RZ, RZ, R204 ;  /* 0x000000ffff6f7224 */ /* 0x008fc400078e00cc */
[----:B------:R-:W-:Y:S01]  /*14abf0*/  IMAD.MOV.U32 R110, RZ, RZ, R198 ;  /* 0x000000ffff6e7224 */ /* 0x000fe200078e00c6 */
[----:B-1----:R-:W3:Y:S04]  /*14ac00*/  LDL.LU R204, [R1+0x602c] ;  /* 0x00602c0001cc7983 */ /* 0x002ee80000300800 */
[----:B------:R1:W-:Y:S02]  /*14ac10*/  LDGSTS.E [R108+0x17080], desc[UR28][R110.64], P2 ;  /* 0x170800006e6c7fae */ /* 0x0003e400091a101c */
[----:B-1----:R-:W-:Y:S01]  /*14ac20*/  IMAD.MOV.U32 R110, RZ, RZ, R109 ;  /* 0x000000ffff6e7224 */ /* 0x002fe200078e006d */
[----:B------:R-:W-:-:S05]  /*14ac30*/  IADD3 R112, P3, PT, R112, R224, RZ ;  /* 0x000000e070707210 */ /* 0x000fca0007f7e0ff */
[----:B------:R-:W-:Y:S01]  /*14ac40*/  STL [R1+0x6020], R112 ;  /* 0x0060207001007387 */ /* 0x000fe20000100800 */
[----:B------:R-:W-:-:S05]  /*14ac50*/  IADD3.X R200, PT, PT, R200, R2, RZ, P1, !PT ;  /* 0x00000002c8c87210 */ /* 0x000fca0000ffe4ff */
[----:B------:R1:W-:Y:S04]  /*14ac60*/  STL [R1+0x6014], R200 ;  /* 0x006014c801007387 */ /* 0x0003e80000100800 */
[----:B------:R-:W3:Y:S01]  /*14ac70*/  LDL.LU R198, [R1+0x6038] ;  /* 0x0060380001c67983 */ /* 0x000ee20000300800 */
[----:B------:R-:W-:-:S05]  /*14ac80*/  MOV R111, R200 ;  /* 0x000000c8006f7202 */ /* 0x000fca0000000f00 */
[----:B------:R1:W-:Y:S01]  /*14ac90*/  LDGSTS.E [R108+0x17100], desc[UR28][R110.64], P2 ;  /* 0x171000006e6c7fae */ /* 0x0003e200091a101c */
[----:B--2---:R-:W-:-:S05]  /*14aca0*/  IADD3 R199, P1, PT, R199, R224, RZ ;  /* 0x000000e0c7c77210 */ /* 0x004fca0007f3e0ff */
[----:B------:R-:W-:Y:S01]  /*14acb0*/  STL [R1+0x6028], R199 ;  /* 0x006028c701007387 */ /* 0x000fe20000100800 */
[----:B------:R-:W-:-:S05]  /*14acc0*/  IMAD.X R201, R201, 0x1, R2, P3 ;  /* 0x00000001c9c97824 */ /* 0x000fca00018e0602 */
[----:B------:R2:W-:Y:S04]  /*14acd0*/  STL [R1+0x601c], R201 ;  /* 0x00601cc901007387 */ /* 0x0005e80000100800 */
[----:B-1----:R-:W3:Y:S04]  /*14ace0*/  LDL.LU R200, [R1+0x6034] ;  /* 0x0060340001c87983 */ /* 0x002ee80000300800 */
[----:B------:R-:W3:Y:S01]  /*14acf0*/  LDL.LU R109, [R1+0x6040] ;  /* 0x00604000016d7983 */ /* 0x000ee20000300800 */
[----:B------:R-:W-:Y:S02]  /*14ad00*/  IMAD.MOV.U32 R110, RZ, RZ, R112 ;  /* 0x000000ffff6e7224 */ /* 0x000fe400078e0070 */
[----:B------:R-:W-:-:S05]  /*14ad10*/  IMAD.MOV.U32 R111, RZ, RZ, R201 ;  /* 0x000000ffff6f7224 */ /* 0x000fca00078e00c9 */
[----:B------:R1:W-:Y:S02]  /*14ad20*/  LDGSTS.E [R108+0x17180], desc[UR28][R110.64], P2 ;  /* 0x171800006e6c7fae */ /* 0x0003e400091a101c */
[----:B-1----:R-:W-:Y:S02]  /*14ad30*/  MOV R110, R199 ;  /* 0x000000c7006e7202 */ /* 0x002fe40000000f00 */
[----:B----4-:R-:W-:-:S05]  /*14ad40*/  IADD3 R113, P3, PT, R113, R224, RZ ;  /* 0x000000e071717210 */ /* 0x010fca0007f7e0ff */
[----:B------:R-:W-:Y:S01]  /*14ad50*/  STL [R1+0x6030], R113 ;  /* 0x0060307101007387 */ /* 0x000fe20000100800 */
[----:B------:R-:W-:-:S05]  /*14ad60*/  IMAD.X R208, R208, 0x1, R2, P1 ;  /* 0x00000001d0d07824 */ /* 0x000fca00008e0602 */
[----:B------:R1:W-:Y:S04]  /*14ad70*/  STL [R1+0x6024], R208 ;  /* 0x006024d001007387 */ /* 0x0003e80000100800 */
[----:B--2---:R-:W2:Y:S04]  /*14ad80*/  LDL.LU R201, [R1+0x603c] ;  /* 0x00603c0001c97983 */ /* 0x004ea80000300800 */
[----:B------:R-:W4:Y:S01]  /*14ad90*/  LDL.LU R205, [R1+0x5f08] ;  /* 0x005f080001cd7983 */ /* 0x000f220000300800 */
[----:B------:R-:W-:-:S03]  /*14ada0*/  IMAD.MOV.U32 R111, RZ, RZ, R208 ;  /* 0x000000ffff6f7224 */ /* 0x000fc600078e00d0 */
[----:B------:R-:W4:Y:S01]  /*14adb0*/  LDL.LU R112, [R1+0x5f10] ;  /* 0x005f100001707983 */ /* 0x000f220000300800 */
[----:B---3--:R-:W-:-:S03]  /*14adc0*/  IMAD.X R204, R204, 0x1, R2, P3 ;  /* 0x00000001cccc7824 */ /* 0x008fc600018e0602 */
[----:B------:R3:W-:Y:S02]  /*14add0*/  LDGSTS.E [R108+0x17200], desc[UR28][R110.64], P2 ;  /* 0x172000006e6c7fae */ /* 0x0007e400091a101c */
[----:B---3--:R-:W-:Y:S02]  /*14ade0*/  IMAD.MOV.U32 R110, RZ, RZ, R113 ;  /* 0x000000ffff6e7224 */ /* 0x008fe400078e0071 */
        /* <DEDUP_REMOVED lines=8> */
[----:B------:R-:W-:Y:S01]  /*14ae70*/  IMAD.X R200, R200, 0x1, R2, P1 ;  /* 0x00000001c8c87824 */ /* 0x000fe200008e0602 */
[----:B------:R-:W-:-:S03]  /*14ae80*/  IADD3 R109, P3, PT, R109, R224, RZ ;  /* 0x000000e06d6d7210 */ /* 0x000fc60007f7e0ff */
[----:B---3--:R-:W-:Y:S02]  /*14ae90*/  IMAD.MOV.U32 R111, RZ, RZ, R200 ;  /* 0x000000ffff6f7224 */ /* 0x008fe400078e00c8 */
        /* <DEDUP_REMOVED lines=10> */
[----:B-1----:R-:W-:Y:S01]  /*14af40*/  IMAD.MOV.U32 R110, RZ, RZ, R109 ;  /* 0x000000ffff6e7224 */ /* 0x002fe200078e006d */
[----:B--2---:R-:W-:Y:S02]  /*14af50*/  IADD3.X R201, PT, PT, R201, R2, RZ, P3, !PT ;  /* 0x00000002c9c97210 */ /* 0x004fe40001ffe4ff */
[----:B----4-:R-:W-:-:S02]  /*14af60*/  IADD3 R205, P5, PT, R205, R224, RZ ;  /* 0x000000e0cdcd7210 */ /* 0x010fc40007fbe0ff */
[----:B------:R-:W-:Y:S02]  /*14af70*/  MOV R111, R201 ;  /* 0x000000c9006f7202 */ /* 0x000fe40000000f00 */
        /* <DEDUP_REMOVED lines=18> */
[----:B---3--:R-:W-:Y:S01]  /*14b0a0*/  IMAD.MOV.U32 R111, RZ, RZ, R204 ;  /* 0x000000ffff6f7224 */ /* 0x008fe200078e00cc */
[----:B------:R-:W-:-:S02]  /*14b0b0*/  MOV R110, R112 ;  /* 0x00000070006e7202 */ /* 0x000fc40000000f00 */
[----:B-1----:R-:W3:Y:S04]  /*14b0c0*/  LDL.LU R204, [R1+0x5f2c] ;  /* 0x005f2c0001cc7983 */ /* 0x002ee80000300800 */
[----:B------:R1:W-:Y:S01]  /*14b0d0*/  LDGSTS.E [R108+0x18080], desc[UR28][R110.64], P1 ;  /* 0x180800006e6c7fae */ /* 0x0003e200089a101c */
[----:B------:R-:W-:-:S05]  /*14b0e0*/  IADD3 R113, P3, PT, R113, R224, RZ ;  /* 0x000000e071717210 */ /* 0x000fca0007f7e0ff */
[----:B------:R-:W-:Y:S01]  /*14b0f0*/  STL [R1+0x5f20], R113 ;  /* 0x005f207101007387 */ /* 0x000fe20000100800 */
[----:B------:R-:W-:-:S05]  /*14b100*/  IMAD.X R200, R200, 0x1, R2, P2 ;  /* 0x00000001c8c87824 */ /* 0x000fca00010e0602 */
[----:B------:R2:W-:Y:S04]  /*14b110*/  STL [R1+0x5f14], R200 ;  /* 0x005f14c801007387 */ /* 0x0005e80000100800 */
[----:B------:R-:W3:Y:S01]  /*14b120*/  LDL.LU R112, [R1+0x5f38] ;  /* 0x005f380001707983 */ /* 0x000ee20000300800 */
[----:B-1----:R-:W-:Y:S02]  /*14b130*/  IMAD.MOV.U32 R110, RZ, RZ, R199 ;  /* 0x000000ffff6e7224 */ /* 0x002fe400078e00c7 */
[----:B------:R-:W-:-:S05]  /*14b140*/  IMAD.MOV.U32 R111, RZ, RZ, R200 ;  /* 0x000000ffff6f7224 */ /* 0x000fca00078e00c8 */
        /* <DEDUP_REMOVED lines=12> */
[----:B------:R-:W-:-:S05]  /*14b210*/  IADD3.X R208, PT, PT, R208, R2, RZ, P2, !PT ;  /* 0x00000002d0d07210 */ /* 0x000fca00017fe4ff */
[----:B------:R4:W-:Y:S04]  /*14b220*/  STL [R1+0x5f24], R208 ;  /* 0x005f24d001007387 */ /* 0x0009e80000100800 */
[----:B-1----:R-:W2:Y:S04]  /*14b230*/  LDL.LU R201, [R1+0x5f3c] ;  /* 0x005f3c0001c97983 */ /* 0x002ea80000300800 */
[----:B------:R-:W2:Y:S04]  /*14b240*/  LDL.LU R205, [R1+0x538c] ;  /* 0x00538c0001cd7983 */ /* 0x000ea80000300800 */
[----:B------:R-:W2:Y:S01]  /*14b250*/  LDL.LU R113, [R1+0x5394] ;  /* 0x0053940001717983 */ /* 0x000ea20000300800 */
[----:B---3--:R-:W-:Y:S01]  /*14b260*/  IMAD.X R204, R204, 0x1, R2, P3 ;  /* 0x00000001cccc7824 */ /* 0x008fe200018e0602 */
[----:B------:R-:W-:-:S02]  /*14b270*/  MOV R111, R208 ;  /* 0x000000d0006f7202 */ /* 0x000fc40000000f00 */
        /* <DEDUP_REMOVED lines=10> */
[----:B------:R1:W-:Y:S02]  /*14b320*/  LDGSTS.E [R108+0x18280], desc[UR28][R110.64], P1 ;  /* 0x182800006e6c7fae */ /* 0x0003e400089a101c */
[----:B-1----:R-:W-:Y:S01]  /*14b330*/  MOV R110, R112 ;  /* 0x00000070006e7202 */ /* 0x002fe20000000f00 */
        /* <DEDUP_REMOVED lines=8> */
[----:B------:R-:W-:-:S02]  /*14b3c0*/  IMAD.MOV.U32 R110, RZ, RZ, R199 ;  /* 0x000000ffff6e7224 */ /* 0x000fc400078e00c7 */
[--C-:B------:R-:W-:Y:S01]  /*14b3d0*/  IMAD.X R201, R201, 0x1, R2.reuse, P3 ;  /* 0x00000001c9c97824 */ /* 0x100fe200018e0602 */
[-C--:B------:R-:W-:Y:S02]  /*14b3e0*/  IADD3 R205, P5, PT, R205, R224.reuse, RZ ;  /* 0x000000e0cdcd7210 */ /* 0x080fe40007fbe0ff */
[----:B------:R-:W-:Y:S01]  /*14b3f0*/  IADD3 R113, P3, PT, R113, R224, RZ ;  /* 0x000000e071717210 */ /* 0x000fe20007f7e0ff */
[----:B------:R-:W-:Y:S02]  /*14b400*/  IMAD.MOV.U32 R111, RZ, RZ, R201 ;  /* 0x000000ffff6f7224 */ /* 0x000fe400078e00c9 */
        /* <DEDUP_REMOVED lines=16> */
[----:B------:R-:W-:Y:S01]  /*14b510*/  IMAD.MOV.U32 R110, RZ, RZ, R205 ;  /* 0x000000ffff6e7224 */ /* 0x000fe200078e00cd */
[----:B------:R-:W-:-:S03]  /*14b520*/  IADD3.X R204, PT, PT, R204, R2, RZ, P3, !PT ;  /* 0x00000002cccc7210 */ /* 0x000fc60001ffe4ff */
[----:B------:R-:W-:Y:S04]  /*14b530*/  STL [R1+0x539c], R198 ;  /* 0x00539cc601007387 */ /* 0x000fe80000100800 */
[----:B------:R1:W-:Y:S04]  /*14b540*/  STL [R1+0x5390], R204 ;  /* 0x005390cc01007387 */ /* 0x0003e80000100800 */
[----:B------:R4:W-:Y:S01]  /*14b550*/  LDGSTS.E [R108+0x19000], desc[UR28][R110.64], P2 ;  /* 0x190000006e6c7fae */ /* 0x0009e200091a101c */
[----:B--2---:R-:W-:Y:S02]  /*14b560*/  IADD3 R109, P3, PT, R109, R224, RZ ;  /* 0x000000e06d6d7210 */ /* 0x004fe40007f7e0ff */
[----:B----4-:R-:W-:-:S02]  /*14b570*/  MOV R111, R204 ;  /* 0x000000cc006f7202 */ /* 0x010fc40000000f00 */
[----:B-1----:R-:W2:Y:S04]  /*14b580*/  LDL.LU R204, [R1+0x53b0] ;  /* 0x0053b00001cc7983 */ /* 0x002ea80000300800 */
[----:B------:R-:W-:Y:S01]  /*14b590*/  STL [R1+0x53a4], R109 ;  /* 0x0053a46d01007387 */ /* 0x000fe20000100800 */
[----:B------:R-:W-:Y:S02]  /*14b5a0*/  IMAD.X R200, R200, 0x1, R2, P1 ;  /* 0x00000001c8c87824 */ /* 0x000fe400008e0602 */
[----:B------:R-:W-:-:S03]  /*14b5b0*/  IMAD.MOV.U32 R110, RZ, RZ, R113 ;  /* 0x000000ffff6e7224 */ /* 0x000fc600078e0071 */
        /* <DEDUP_REMOVED lines=15> */
[----:B------:R-:W-:-:S05]  /*14b6b0*/  IMAD.X R208, R208, 0x1, R2, P1 ;  /* 0x00000001d0d07824 */ /* 0x000fca00008e0602 */
[----:B------:R1:W-:Y:S04]  /*14b6c0*/  STL [R1+0x53a8], R208 ;  /* 0x0053a8d001007387 */ /* 0x0003e80000100800 */
[----:B------:R-:W3:Y:S04]  /*14b6d0*/  LDL.LU R201, [R1+0x53c0] ;  /* 0x0053c00001c97983 */ /* 0x000ee80000300800 */
[----:B------:R-:W3:Y:S01]  /*14b6e0*/  LDL.LU R205, [R1+0x5414] ;  /* 0x0054140001cd7983 */ /* 0x000ee20000300800 */
[----:B------:R-:W-:-:S03]  /*14b6f0*/  MOV R110, R109 ;  /* 0x0000006d006e7202 */ /* 0x000fc60000000f00 */
[----:B------:R-:W3:Y:S04]  /*14b700*/  LDL.LU R109, [R1+0x541c] ;  /* 0x00541c00016d7983 */ /* 0x000ee80000300800 */
[----:B------:R1:W-:Y:S02]  /*14b710*/  LDGSTS.E [R108+0x19180], desc[UR28][R110.64], P2 ;  /* 0x191800006e6c7fae */ /* 0x0003e400091a101c */
[----:B-1----:R-:W-:Y:S02]  /*14b720*/  IMAD.MOV.U32 R110, RZ, RZ, R112 ;  /* 0x000000ffff6e7224 */ /* 0x002fe400078e0070 */
[----:B------:R-:W-:-:S05]  /*14b730*/  IMAD.MOV.U32 R111, RZ, RZ, R208 ;  /* 0x000000ffff6f7224 */ /* 0x000fca00078e00d0 */
        /* <DEDUP_REMOVED lines=10> */
[----:B-1----:R-:W-:-:S03]  /*14b7e0*/  IMAD.MOV.U32 R110, RZ, RZ, R113 ;  /* 0x000000ffff6e7224 */ /* 0x002fc600078e0071 */
[----:B--2---:R-:W2:Y:S01]  /*14b7f0*/  LDL.LU R204, [R1+0x5418] ;  /* 0x0054180001cc7983 */ /* 0x004ea20000300800 */
[----:B------:R-:W-:Y:S02]  /*14b800*/  IADD3.X R200, PT, PT, R200, R2, RZ, P1, !PT ;  /* 0x00000002c8c87210 */ /* 0x000fe40000ffe4ff */
[----:B------:R-:W-:Y:S02]  /*14b810*/  IADD3 R198, P3, PT, R198, R224, RZ ;  /* 0x000000e0c6c67210 */ /* 0x000fe40007f7e0ff */
[----:B------:R-:W-:-:S03]  /*14b820*/  MOV R111, R200 ;  /* 0x000000c8006f7202 */ /* 0x000fc60000000f00 */
        /* <DEDUP_REMOVED lines=24> */
[----:B------:R1:W-:Y:S04]  /*14b9b0*/  STL [R1+0x5410], R208 ;  /* 0x005410d001007387 */ /* 0x0003e80000100800 */
[----:B------:R-:W4:Y:S01]  /*14b9c0*/  LDL.LU R198, [R1+0x543c] ;  /* 0x00543c0001c67983 */ /* 0x000f220000300800 */
[----:B--2---:R-:W-:-:S03]  /*14b9d0*/  IMAD.X R204, R204, 0x1, R2, P3 ;  /* 0x00000001cccc7824 */ /* 0x004fc600018e0602 */
[----:B------:R2:W-:Y:S04]  /*14b9e0*/  LDGSTS.E [R108+0x1a000], desc[UR28][R110.64], P1 ;  /* 0x1a0000006e6c7fae */ /* 0x0005e800089a101c */
[----:B-1----:R-:W4:Y:S04]  /*14b9f0*/  LDL.LU R208, [R1+0x5430] ;  /* 0x0054300001d07983 */ /* 0x002f280000300800 */
[----:B------:R-:W-:Y:S04]  /*14ba00*/  STL [R1+0x5424], R112 ;  /* 0x0054247001007387 */ /* 0x000fe80000100800 */
[----:B------:R1:W-:Y:S01]  /*14ba10*/  STL [R1+0x5418], R204 ;  /* 0x005418cc01007387 */ /* 0x0003e20000100800 */
[----:B--2---:R-:W-:-:S02]  /*14ba20*/  IMAD.MOV.U32 R111, RZ, RZ, R204 ;  /* 0x000000ffff6f7224 */ /* 0x004fc400078e00cc */
[----:B------:R-:W-:Y:S01]  /*14ba30*/  IMAD.MOV.U32 R110, RZ, RZ, R109 ;  /* 0x000000ffff6e7224 */ /* 0x000fe200078e006d */
        /* <DEDUP_REMOVED lines=12> */
[----:B------:R-:W-:-:S05]  /*14bb00*/  IADD3.X R201, PT, PT, R201, R2, RZ, P3, !PT ;  /* 0x00000002c9c97210 */ /* 0x000fca0001ffe4ff */
[----:B------:R3:W-:Y:S04]  /*14bb10*/  STL [R1+0x5428], R201 ;  /* 0x005428c901007387 */ /* 0x0007e80000100800 */
[----:B-1----:R-:W2:Y:S04]  /*14bb20*/  LDL.LU R200, [R1+0x5440] ;  /* 0x0054400001c87983 */ /* 0x002ea80000300800 */
[----:B------:R-:W2:Y:S01]  /*14bb30*/  LDL.LU R112, [R1+0x544c] ;  /* 0x00544c0001707983 */ /* 0x000ea20000300800 */
[----:B------:R-:W-:Y:S01]  /*14bb40*/  IMAD.MOV.U32 R110, RZ, RZ, R199 ;  /* 0x000000ffff6e7224 */ /* 0x000fe200078e00c7 */
[----:B------:R-:W-:-:S05]  /*14bb50*/  MOV R111, R201 ;  /* 0x000000c9006f7202 */ /* 0x000fca0000000f00 */
        /* <DEDUP_REMOVED lines=12> */
[----:B--2---:R-:W-:Y:S01]  /*14bc20*/  MOV R110, R198 ;  /* 0x000000c6006e7202 */ /* 0x004fe20000000f00 */
        /* <DEDUP_REMOVED lines=10> */
[----:B--2---:R-:W-:Y:S02]  /*14bcd0*/  IMAD.MOV.U32 R111, RZ, RZ, R200 ;  /* 0x000000ffff6f7224 */ /* 0x004fe400078e00c8 */
        /* <DEDUP_REMOVED lines=23> */
[----:B------:R-:W-:Y:S02]  /*14be50*/  IADD3 R113, P1, PT, R113, R224, RZ ;  /* 0x000000e071717210 */ /* 0x000fe40007f3e0ff */
[----:B------:R-:W-:Y:S01]  /*14be60*/  MOV R111, R208 ;  /* 0x000000d0006f7202 */ /* 0x000fe20000000f00 */
        /* <DEDUP_REMOVED lines=16> */
[----:B-1----:R-:W-:Y:S01]  /*14bf70*/  MOV R110, R113 ;  /* 0x00000071006e7202 */ /* 0x002fe20000000f00 */
[----:B------:R-:W-:-:S05]  /*14bf80*/  IMAD.MOV.U32 R111, RZ, RZ, R200 ;  /* 0x000000ffff6f7224 */ /* 0x000fca00078e00c8 */
[----:B------:R1:W-:Y:S02]  /*14bf90*/  LDGSTS.E [R108+0x1b100], desc[UR28][R110.64], P2 ;  /* 0x1b1000006e6c7fae */ /* 0x0003e400091a101c */
[----:B-1----:R-:W-:Y:S01]  /*14bfa0*/  IMAD.MOV.U32 R110, RZ, RZ, R198 ;  /* 0x000000ffff6e7224 */ /* 0x002fe200078e00c6 */
[----:B---3--:R-:W-:-:S05]  /*14bfb0*/  IADD3 R109, P1, PT, R109, R224, RZ ;  /* 0x000000e06d6d7210 */ /* 0x008fca0007f3e0ff */
[----:B------:R-:W-:Y:S01]  /*14bfc0*/  STL [R1+0x5474], R109 ;  /* 0x0054746d01007387 */ /* 0x000fe20000100800 */
[----:B------:R-:W-:-:S05]  /*14bfd0*/  IMAD.X R201, R201, 0x1, R2, P3 ;  /* 0x00000001c9c97824 */ /* 0x000fca00018e0602 */
[----:B------:R1:W-:Y:S04]  /*14bfe0*/  STL [R1+0x5468], R201 ;  /* 0x005468c901007387 */ /* 0x0003e80000100800 */
[----:B------:R-:W3:Y:S04]  /*14bff0*/  LDL.LU R200, [R1+0x5480] ;  /* 0x0054800001c87983 */ /* 0x000ee80000300800 */
[----:B------:R-:W3:Y:S01]  /*14c000*/  LDL.LU R113, [R1+0x548c] ;  /* 0x00548c0001717983 */ /* 0x000ee20000300800 */
[----:B------:R-:W-:-:S05]  /*14c010*/  IMAD.MOV.U32 R111, RZ, RZ, R201 ;  /* 0x000000ffff6f7224 */ /* 0x000fca00078e00c9 */
        /* <DEDUP_REMOVED lines=8> */
[----:B--2---:R-:W-:Y:S01]  /*14c0a0*/  IADD3.X R204, PT, PT, R204, R2, RZ, P3, !PT ;  /* 0x00000002cccc7210 */ /* 0x004fe20001ffe4ff */
        /* <DEDUP_REMOVED lines=8> */
[----:B-1----:R-:W-:Y:S01]  /*14c130*/  IMAD.MOV.U32 R110, RZ, RZ, R112 ;  /* 0x000000ffff6e7224 */ /* 0x002fe200078e0070 */
[----:B------:R-:W-:Y:S02]  /*14c140*/  MOV R111, R204 ;  /* 0x000000cc006f7202 */ /* 0x000fe40000000f00 */
        /* <DEDUP_REMOVED lines=11> */
[----:B------:R-:W-:Y:S01]  /*14c200*/  MOV R110, R113 ;  /* 0x00000071006e7202 */ /* 0x000fe20000000f00 */
[----:B------:R-:W-:Y:S01]  /*14c210*/  IMAD.X R201, R201, 0x1, R2, P3 ;  /* 0x00000001c9c97824 */ /* 0x000fe200018e0602 */
[----:B------:R-:W-:-:S02]  /*14c220*/  IADD3 R205, P5, PT, R205, R224, RZ ;  /* 0x000000e0cdcd7210 */ /* 0x000fc40007fbe0ff */
        /* <DEDUP_REMOVED lines=25> */
[----:B------:R-:W-:Y:S01]  /*14c3c0*/  IMAD.MOV.U32 R110, RZ, RZ, R198 ;  /* 0x000000ffff6e7224 */ /* 0x000fe200078e00c6 */
[----:B-1----:R-:W3:Y:S04]  /*14c3d0*/  LDL.LU R204, [R1+0x54b8] ;  /* 0x0054b80001cc7983 */ /* 0x002ee80000300800 */
[----:B------:R-:W-:Y:S04]  /*14c3e0*/  STL [R1+0x54ac], R112 ;  /* 0x0054ac7001007387 */ /* 0x000fe80000100800 */
[----:B------:R1:W-:Y:S01]  /*14c3f0*/  LDGSTS.E [R108+0x1c080], desc[UR28][R110.64], P1 ;  /* 0x1c0800006e6c7fae */ /* 0x0003e200089a101c */
[----:B------:R-:W-:-:S05]  /*14c400*/  IADD3.X R200, PT, PT, R200, R2, RZ, P2, !PT ;  /* 0x00000002c8c87210 */ /* 0x000fca00017fe4ff */
[----:B------:R4:W-:Y:S04]  /*14c410*/  STL [R1+0x54a0], R200 ;  /* 0x0054a0c801007387 */ /* 0x0009e80000100800 */
[----:B------:R-:W3:Y:S01]  /*14c420*/  LDL.LU R198, [R1+0x54c4] ;  /* 0x0054c40001c67983 */ /* 0x000ee20000300800 */
[----:B-1----:R-:W-:Y:S01]  /*14c430*/  IMAD.MOV.U32 R110, RZ, RZ, R109 ;  /* 0x000000ffff6e7224 */ /* 0x002fe200078e006d */
[----:B------:R-:W-:-:S05]  /*14c440*/  MOV R111, R200 ;  /* 0x000000c8006f7202 */ /* 0x000fca0000000f00 */
[----:B------:R1:W-:Y:S01]  /*14c450*/  LDGSTS.E [R108+0x1c100], desc[UR28][R110.64], P1 ;  /* 0x1c1000006e6c7fae */ /* 0x0003e200089a101c */
[----:B------:R-:W-:-:S05]  /*14c460*/  IADD3 R199, P2, PT, R199, R224, RZ ;  /* 0x000000e0c7c77210 */ /* 0x000fca0007f5e0ff */
[----:B------:R-:W-:Y:S01]  /*14c470*/  STL [R1+0x54b4], R199 ;  /* 0x0054b4c701007387 */ /* 0x000fe20000100800 */
[----:B------:R-:W-:-:S05]  /*14c480*/  IMAD.X R201, R201, 0x1, R2, P3 ;  /* 0x00000001c9c97824 */ /* 0x000fca00018e0602 */
[----:B------:R2:W-:Y:S04]  /*14c490*/  STL [R1+0x54a8], R201 ;  /* 0x0054a8c901007387 */ /* 0x0005e80000100800 */
[----:B----4-:R-:W4:Y:S04]  /*14c4a0*/  LDL.LU R200, [R1+0x54c0] ;  /* 0x0054c00001c87983 */ /* 0x010f280000300800 */
        /* <DEDUP_REMOVED lines=11> */
[----:B-1----:R-:W-:Y:S01]  /*14c560*/  MOV R110, R199 ;  /* 0x000000c7006e7202 */ /* 0x002fe20000000f00 */
[----:B------:R-:W-:-:S05]  /*14c570*/  IMAD.MOV.U32 R111, RZ, RZ, R208 ;  /* 0x000000ffff6f7224 */ /* 0x000fca00078e00d0 */
[----:B------:R1:W-:Y:S01]  /*14c580*/  LDGSTS.E [R108+0x1c200], desc[UR28][R110.64], P1 ;  /* 0x1c2000006e6c7fae */ /* 0x0003e200089a101c */
[----:B---3--:R-:W-:Y:S02]  /*14c590*/  IMAD.X R204, R204, 0x1, R2, P3 ;  /* 0x00000001cccc7824 */ /* 0x008fe400018e0602 */
[----:B-1----:R-:W-:Y:S02]  /*14c5a0*/  IMAD.MOV.U32 R110, RZ, RZ, R113 ;  /* 0x000000ffff6e7224 */ /* 0x002fe400078e0071 */
[----:B------:R-:W-:-:S05]  /*14c5b0*/  IMAD.MOV.U32 R111, RZ, RZ, R204 ;  /* 0x000000ffff6f7224 */ /* 0x000fca00078e00cc */
[----:B------:R1:W-:Y:S01]  /*14c5c0*/  LDGSTS.E [R108+0x1c280], desc[UR28][R110.64], P1 ;  /* 0x1c2800006e6c7fae */ /* 0x0003e200089a101c */
[----:B------:R-:W-:-:S05]  /*14c5d0*/  IADD3 R198, P2, PT, R198, R224, RZ ;  /* 0x000000e0c6c67210 */ /* 0x000fca0007f5e0ff */
[----:B------:R-:W-:Y:S04]  /*14c5e0*/  STL [R1+0x54c4], R198 ;  /* 0x0054c4c601007387 */ /* 0x000fe80000100800 */
[----:B------:R3:W-:Y:S04]  /*14c5f0*/  STL [R1+0x54b8], R204 ;  /* 0x0054b8cc01007387 */ /* 0x0007e80000100800 */
[----:B------:R-:W2:Y:S04]  /*14c600*/  LDL.LU R208, [R1+0x54d0] ;  /* 0x0054d00001d07983 */ /* 0x000ea80000300800 */
[----:B------:R-:W2:Y:S01]  /*14c610*/  LDL.LU R199, [R1+0x54e4] ;  /* 0x0054e40001c77983 */ /* 0x000ea20000300800 */
[----:B-1----:R-:W-:-:S03]  /*14c620*/  IMAD.MOV.U32 R110, RZ, RZ, R198 ;  /* 0x000000ffff6e7224 */ /* 0x002fc600078e00c6 */
[----:B---3--:R-:W3:Y:S01]  /*14c630*/  LDL.LU R204, [R1+0x54d8] ;  /* 0x0054d80001cc7983 */ /* 0x008ee20000300800 */
[----:B----4-:R-:W-:Y:S01]  /*14c640*/  IMAD.X R200, R200, 0x1, R2, P2 ;  /* 0x00000001c8c87824 */ /* 0x010fe200010e0602 */
        /* <DEDUP_REMOVED lines=8> */
[----:B------:R-:W-:Y:S02]  /*14c6d0*/  IADD3 R205, P5, PT, R205, R224, RZ ;  /* 0x000000e0cdcd7210 */ /* 0x000fe40007fbe0ff */
[----:B------:R-:W-:-:S03]  /*14c6e0*/  MOV R111, R201 ;  /* 0x000000c9006f7202 */ /* 0x000fc60000000f00 */
[----:B------:R-:W-:Y:S04]  /*14c6f0*/  STL [R1+0x54d4], R205 ;  /* 0x0054d4cd01007387 */ /* 0x000fe80000100800 */
[----:B------:R1:W-:Y:S04]  /*14c700*/  STL [R1+0x54c8], R201 ;  /* 0x0054c8c901007387 */ /* 0x0003e80000100800 */
[----:B------:R-:W2:Y:S04]  /*14c710*/  LDL.LU R198, [R1+0x54f4] ;  /* 0x0054f40001c67983 */ /* 0x000ea80000300800 */
[----:B-1----:R-:W2:Y:S01]  /*14c720*/  LDL.LU R201, [R1+0x54e8] ;  /* 0x0054e80001c97983 */ /* 0x002ea20000300800 */
        /* <DEDUP_REMOVED lines=9> */
[----:B------:R-:W-:Y:S01]  /*14c7c0*/  IMAD.X R208, R208, 0x1, R2, P5 ;  /* 0x00000001d0d07824 */ /* 0x000fe200028e0602 */
[----:B------:R-:W-:-:S03]  /*14c7d0*/  IADD3 R199, P1, PT, R199, R224, RZ ;  /* 0x000000e0c7c77210 */ /* 0x000fc60007f3e0ff */
[----:B------:R-:W-:Y:S01]  /*14c7e0*/  IMAD.MOV.U32 R111, RZ, RZ, R208 ;  /* 0x000000ffff6f7224 */ /* 0x000fe200078e00d0 */
[----:B------:R1:W-:Y:S04]  /*14c7f0*/  STL [R1+0x54d0], R208 ;  /* 0x0054d0d001007387 */ /* 0x0003e80000100800 */
[----:B------:R-:W2:Y:S01]  /*14c800*/  LDL.LU R109, [R1+0x54fc] ;  /* 0x0054fc00016d7983 */ /* 0x000ea20000300800 */
[----:B---3--:R-:W-:-:S03]  /*14c810*/  IMAD.X R204, R204, 0x1, R2, P3 ;  /* 0x00000001cccc7824 */ /* 0x008fc600018e0602 */
[----:B------:R3:W-:Y:S04]  /*14c820*/  LDGSTS.E [R108+0x1d000], desc[UR28][R110.64], P2 ;  /* 0x1d0000006e6c7fae */ /* 0x0007e800091a101c */
[----:B-1----:R-:W2:Y:S04]  /*14c830*/  LDL.LU R208, [R1+0x54f0] ;  /* 0x0054f00001d07983 */ /* 0x002ea80000300800 */
[----:B------:R1:W-:Y:S04]  /*14c840*/  STL [R1+0x54e4], R199 ;  /* 0x0054e4c701007387 */ /* 0x0003e80000100800 */
[----:B------:R-:W-:Y:S04]  /*14c850*/  STL [R1+0x54d8], R204 ;  /* 0x0054d8cc01007387 */ /* 0x000fe80000100800 */
[----:B------:R-:W2:Y:S01]  /*14c860*/  LDL.LU R205, [R1+0x54f8] ;  /* 0x0054f80001cd7983 */ /* 0x000ea20000300800 */
[----:B---3--:R-:W-:Y:S01]  /*14c870*/  IMAD.MOV.U32 R111, RZ, RZ, R204 ;  /* 0x000000ffff6f7224 */ /* 0x008fe200078e00cc */
[----:B------:R-:W-:-:S05]  /*14c880*/  MOV R110, R112 ;  /* 0x00000070006e7202 */ /* 0x000fca0000000f00 */
[----:B------:R3:W-:Y:S02]  /*14c890*/  LDGSTS.E [R108+0x1d080], desc[UR28][R110.64], P2 ;  /* 0x1d0800006e6c7fae */ /* 0x0007e400091a101c */
[----:B---3--:R-:W-:Y:S01]  /*14c8a0*/  IMAD.MOV.U32 R110, RZ, RZ, R199 ;  /* 0x000000ffff6e7224 */ /* 0x008fe200078e00c7 */
[----:B----4-:R-:W-:-:S05]  /*14c8b0*/  IADD3 R113, P3, PT, R113, R224, RZ ;  /* 0x000000e071717210 */ /* 0x010fca0007f7e0ff */
[----:B------:R-:W-:Y:S01]  /*14c8c0*/  STL [R1+0x54ec], R113 ;  /* 0x0054ec7101007387 */ /* 0x000fe20000100800 */
[----:B------:R-:W-:-:S05]  /*14c8d0*/  IMAD.X R200, R200, 0x1, R2, P1 ;  /* 0x00000001c8c87824 */ /* 0x000fca00008e0602 */
[----:B------:R3:W-:Y:S04]  /*14c8e0*/  STL [R1+0x54e0], R200 ;  /* 0x0054e0c801007387 */ /* 0x0007e80000100800 */
[----:B------:R-:W4:Y:S01]  /*14c8f0*/  LDL.LU R112, [R1+0x5504] ;  /* 0x0055040001707983 */ /* 0x000f220000300800 */
[----:B------:R-:W-:-:S05]  /*14c900*/  IMAD.MOV.U32 R111, RZ, RZ, R200 ;  /* 0x000000ffff6f7224 */ /* 0x000fca00078e00c8 */
[----:B------:R1:W-:Y:S01]  /*14c910*/  LDGSTS.E [R108+0x1d100], desc[UR28][R110.64], P2 ;  /* 0x1d1000006e6c7fae */ /* 0x0003e200091a101c */
[----:B--2---:R-:W-:-:S05]  /*14c920*/  IADD3 R198, P1, PT, R198, R224, RZ ;  /* 0x000000e0c6c67210 */ /* 0x004fca0007f3e0ff */
[----:B------:R-:W-:Y:S01]  /*14c930*/  STL [R1+0x54f4], R198 ;  /* 0x0054f4c601007387 */ /* 0x000fe20000100800 */
[----:B------:R-:W-:-:S05]  /*14c940*/  IMAD.X R201, R201, 0x1, R2, P3 ;  /* 0x00000001c9c97824 */ /* 0x000fca00018e0602 */
[----:B------:R2:W-:Y:S04]  /*14c950*/  STL [R1+0x54e8], R201 ;  /* 0x0054e8c901007387 */ /* 0x0005e80000100800 */
[----:B-1----:R-:W4:Y:S04]  /*14c960*/  LDL.LU R199, [R1+0x5500] ;  /* 0x0055000001c77983 */ /* 0x002f280000300800 */
[----:B---3--:R-:W3:Y:S01]  /*14c970*/  LDL.LU R200, [R1+0x550c] ;  /* 0x00550c0001c87983 */ /* 0x008ee20000300800 */
[----:B------:R-:W-:Y:S02]  /*14c980*/  IMAD.MOV.U32 R110, RZ, RZ, R113 ;  /* 0x000000ffff6e7224 */ /* 0x000fe400078e0071 */
[----:B------:R-:W-:-:S05]  /*14c990*/  IMAD.MOV.U32 R111, RZ, RZ, R201 ;  /* 0x000000ffff6f7224 */ /* 0x000fca00078e00c9 */
[----:B------:R1:W-:Y:S02]  /*14c9a0*/  LDGSTS.E [R108+0x1d180], desc[UR28][R110.64], P2 ;  /* 0x1d1800006e6c7fae */ /* 0x0003e400091a101c */
[----:B-1----:R-:W-:Y:S01]  /*14c9b0*/  IMAD.MOV.U32 R110, RZ, RZ, R198 ;  /* 0x000000ffff6e7224 */ /* 0x002fe200078e00c6 */
[----:B------:R-:W-:-:S05]  /*14c9c0*/  IADD3 R109, P3, PT, R109, R224, RZ ;  /* 0x000000e06d6d7210 */ /* 0x000fca0007f7e0ff */
[----:B------:R-:W-:Y:S01]  /*14c9d0*/  STL [R1+0x54fc], R109 ;  /* 0x0054fc6d01007387 */ /* 0x000fe20000100800 */
[----:B------:R-:W-:-:S05]  /*14c9e0*/  IADD3.X R208, PT, PT, R208, R2, RZ, P1, !PT ;  /* 0x00000002d0d07210 */ /* 0x000fca0000ffe4ff */
[----:B------:R1:W-:Y:S04]  /*14c9f0*/  STL [R1+0x54f0], R208 ;  /* 0x0054f0d001007387 */ /* 0x0003e80000100800 */
[----:B------:R-:W3:Y:S01]  /*14ca00*/  LDL.LU R204, [R1+0x5508] ;  /* 0x0055080001cc7983 */ /* 0x000ee20000300800 */
[----:B------:R-:W-:Y:S01]  /*14ca10*/  IMAD.X R205, R205, 0x1, R2, P3 ;  /* 0x00000001cdcd7824 */ /* 0x000fe200018e0602 */
[----:B------:R-:W-:Y:S02]  /*14ca20*/  MOV R111, R208 ;  /* 0x000000d0006f7202 */ /* 0x000fe40000000f00 */
[----:B--2---:R-:W2:Y:S04]  /*14ca30*/  LDL.LU R201, [R1+0x5514] ;  /* 0x0055140001c97983 */ /* 0x004ea80000300800 */
[----:B------:R-:W2:Y:S04]  /*14ca40*/  LDL.LU R113, [R1+0x551c] ;  /* 0x00551c0001717983 */ /* 0x000ea80000300800 */
[----:B------:R1:W-:Y:S02]  /*14ca50*/  LDGSTS.E [R108+0x1d200], desc[UR28][R110.64], P2 ;  /* 0x1d2000006e6c7fae */ /* 0x0003e400091a101c */
[----:B-1----:R-:W-:-:S02]  /*14ca60*/  IMAD.MOV.U32 R110, RZ, RZ, R109 ;  /* 0x000000ffff6e7224 */ /* 0x002fc400078e006d */
[----:B------:R-:W-:-:S05]  /*14ca70*/  IMAD.MOV.U32 R111, RZ, RZ, R205 ;  /* 0x000000ffff6f7224 */ /* 0x000fca00078e00cd */
[----:B------:R1:W-:Y:S01]  /*14ca80*/  LDGSTS.E [R108+0x1d280], desc[UR28][R110.64], P2 ;  /* 0x1d2800006e6c7fae */ /* 0x0003e200091a101c */
[----:B----4-:R-:W-:-:S05]  /*14ca90*/  IADD3 R112, P1, PT, R112, R224, RZ ;  /* 0x000000e070707210 */ /* 0x010fca0007f3e0ff */
[----:B------:R-:W-:Y:S04]  /*14caa0*/  STL [R1+0x5504], R112 ;  /* 0x0055047001007387 */ /* 0x000fe80000100800 */
[----:B------:R4:W-:Y:S04]  /*14cab0*/  STL [R1+0x54f8], R205 ;  /* 0x0054f8cd01007387 */ /* 0x0009e80000100800 */
[----:B------:R-:W2:Y:S04]  /*14cac0*/  LDL.LU R208, [R1+0x5510] ;  /* 0x0055100001d07983 */ /* 0x000ea80000300800 */
[----:B------:R-:W2:Y:S04]  /*14cad0*/  LDL.LU R198, [R1+0x5524] ;  /* 0x0055240001c67983 */ /* 0x000ea80000300800 */
[----:B----4-:R-:W4:Y:S01]  /*14cae0*/  LDL.LU R205, [R1+0x5518] ;  /* 0x0055180001cd7983 */ /* 0x010f220000300800 */
[----:B------:R-:W-:Y:S01]  /*14caf0*/  IMAD.X R199, R199, 0x1, R2, P1 ;  /* 0x00000001c7c77824 */ /* 0x000fe200008e0602 */
[----:B---3--:R-:W-:-:S03]  /*14cb00*/  IADD3 R200, P3, PT, R200, R224, RZ ;  /* 0x000000e0c8c87210 */ /* 0x008fc60007f7e0ff */
[----:B-1----:R-:W-:Y:S02]  /*14cb10*/  IMAD.MOV.U32 R111, RZ, RZ, R199 ;  /* 0x000000ffff6f7224 */ /* 0x002fe400078e00c7 */
[----:B------:R-:W-:Y:S04]  /*14cb20*/  STL [R1+0x550c], R200 ;  /* 0x00550cc801007387 */ /* 0x000fe80000100800 */
[----:B------:R1:W-:Y:S04]  /*14cb30*/  STL [R1+0x5500], R199 ;  /* 0x005500c701007387 */ /* 0x0003e80000100800 */
[----:B------:R-:W3:Y:S04]  /*14cb40*/  LDL.LU R109, [R1+0x552c] ;  /* 0x00552c00016d7983 */ /* 0x000ee80000300800 */
[----:B-1----:R-:W3:Y:S01]  /*14cb50*/  LDL.LU R199, [R1+0x5520] ;  /* 0x0055200001c77983 */ /* 0x002ee20000300800 */
[----:B------:R-:W-:Y:S01]  /*14cb60*/  UISETP.GT.AND UP1, UPT, UR11, 0x78, UPT ;  /* 0x000000780b00788c */ /* 0x000fe2000bf24270 */
[----:B------:R-:W-:-:S03]  /*14cb70*/  MOV R110, R112 ;  /* 0x00000070006e7202 */ /* 0x000fc60000000f00 */
[----:B------:R-:W-:Y:S02]  /*14cb80*/  USEL UR10, URZ, 0x4, !UP1 ;  /* 0x00000004ff0a7887 */ /* 0x000fe4000c800000 */
[----:B------:R1:W-:Y:S02]  /*14cb90*/  LDGSTS.E [R108+0x1d300], desc[UR28][R110.64], P2 ;  /* 0x1d3000006e6c7fae */ /* 0x0003e400091a101c */
[----:B------:R-:W-:-:S06]  /*14cba0*/  USEL UR10, UR10, URZ, !UP0 ;  /* 0x000000ff0a0a7287 */ /* 0x000fcc000c000000 */
[----:B------:R-:W-:Y:S01]  /*14cbb0*/  ISETP.NE.U32.AND P1, PT, RZ, UR10, PT ;  /* 0x0000000aff007c0c */ /* 0x000fe2000bf25070 */
[----:B-1----:R-:W-:Y:S02]  /*14cbc0*/  IMAD.MOV.U32 R110, RZ, RZ, R200 ;  /* 0x000000ffff6e7224 */ /* 0x002fe400078e00c8 */
[----:B------:R-:W-:Y:S01]  /*14cbd0*/  IMAD.X R204, R204, 0x1, R2, P3 ;  /* 0x00000001cccc7824 */ /* 0x000fe200018e0602 */
[----:B--2---:R-:W-:-:S03]  /*14cbe0*/  IADD3 R201, P5, PT, R201, R224, RZ ;  /* 0x000000e0c9c97210 */ /* 0x004fc60007fbe0ff */
[----:B------:R-:W-:Y:S01]  /*14cbf0*/  IMAD.MOV.U32 R111, RZ, RZ, R204 ;  /* 0x000000ffff6f7224 */ /* 0x000fe200078e00cc */
[----:B------:R-:W-:Y:S01]  /*14cc00*/  IADD3 R113, P3, PT, R113, R224, RZ ;  /* 0x000000e071717210 */ /* 0x000fe20007f7e0ff */
[----:B------:R-:W-:Y:S04]  /*14cc10*/  STL [R1+0x5514], R201 ;  /* 0x005514c901007387 */ /* 0x000fe80000100800 */
[----:B------:R1:W-:Y:S04]  /*14cc20*/  STL [R1+0x5508], R204 ;  /* 0x005508cc01007387 */ /* 0x0003e80000100800 */
[----:B------:R2:W-:Y:S04]  /*14cc30*/  LDGSTS.E [R108+0x1d380], desc[UR28][R110.64], P2 ;  /* 0x1d3800006e6c7fae */ /* 0x0005e800091a101c */
[----:B------:R-:W3:Y:S04]  /*14cc40*/  LDL.LU R112, [R1+0x5534] ;  /* 0x0055340001707983 */ /* 0x000ee80000300800 */
[----:B------:R-:W3:Y:S04]  /*14cc50*/  LDL.LU R200, [R1+0x5528] ;  /* 0x0055280001c87983 */ /* 0x000ee80000300800 */
[----:B------:R-:W-:Y:S01]  /*14cc60*/  STL [R1+0x551c], R113 ;  /* 0x00551c7101007387 */ /* 0x000fe20000100800 */
[----:B--2---:R-:W-:-:S02]  /*14cc70*/  IMAD.MOV.U32 R110, RZ, RZ, R201 ;  /* 0x000000ffff6e7224 */ /* 0x004fc400078e00c9 */
[----:B------:R-:W-:Y:S01]  /*14cc80*/  IMAD.X R208, R208, 0x1, R2, P5 ;  /* 0x00000001d0d07824 */ /* 0x000fe200028e0602 */
[----:B------:R-:W-:-:S03]  /*14cc90*/  IADD3 R198, P2, PT, R198, R224, RZ ;  /* 0x000000e0c6c67210 */ /* 0x000fc60007f5e0ff */
[----:B------:R-:W-:Y:S01]  /*14cca0*/  IMAD.MOV.U32 R111, RZ, RZ, R208 ;  /* 0x000000ffff6f7224 */ /* 0x000fe200078e00d0 */
[----:B------:R2:W-:Y:S04]  /*14ccb0*/  STL [R1+0x5510], R208 ;  /* 0x005510d001007387 */ /* 0x0005e80000100800 */
[----:B-1----:R-:W3:Y:S04]  /*14ccc0*/  LDL.LU R204, [R1+0x553c] ;  /* 0x00553c0001cc7983 */ /* 0x002ee80000300800 */
[----:B------:R-:W3:Y:S01]  /*14ccd0*/  LDL.LU R201, [R1+0x5530] ;  /* 0x0055300001c97983 */ /* 0x000ee20000300800 */
[----:B----4-:R-:W-:-:S03]  /*14cce0*/  IADD3.X R205, PT, PT, R205, R2, RZ, P3, !PT ;  /* 0x00000002cdcd7210 */ /* 0x010fc60001ffe4ff */
[----:B------:R1:W-:Y:S04]  /*14ccf0*/  STL [R1+0x5524], R198 ;  /* 0x005524c601007387 */ /* 0x0003e80000100800 */
[----:B------:R4:W-:Y:S04]  /*14cd00*/  LDGSTS.E [R108+0x1e000], desc[UR28][R110.64], P1 ;  /* 0x1e0000006e6c7fae */ /* 0x0009e800089a101c */
[----:B------:R-:W-:Y:S04]  /*14cd10*/  STL [R1+0x5518], R205 ;  /* 0x005518cd01007387 */ /* 0x000fe80000100800 */
[----:B--2---:R-:W2:Y:S01]  /*14cd20*/  LDL.LU R208, [R1+0x5538] ;  /* 0x0055380001d07983 */ /* 0x004ea20000300800 */
[----:B----4-:R-:W-:Y:S01]  /*14cd30*/  IMAD.MOV.U32 R110, RZ, RZ, R113 ;  /* 0x000000ffff6e7224 */ /* 0x010fe200078e0071 */
[----:B---3--:R-:W-:-:S05]  /*14cd40*/  IADD3 R109, P3, PT, R109, R224, RZ ;  /* 0x000000e06d6d7210 */ /* 0x008fca0007f7e0ff */
[----:B------:R-:W-:Y:S01]  /*14cd50*/  STL [R1+0x552c], R109 ;  /* 0x00552c6d01007387 */ /* 0x000fe20000100800 */
[----:B------:R-:W-:-:S05]  /*14cd60*/  IMAD.X R199, R199, 0x1, R2, P2 ;  /* 0x00000001c7c77824 */ /* 0x000fca00010e0602 */
[----:B------:R3:W-:Y:S04]  /*14cd70*/  STL [R1+0x5520], R199 ;  /* 0x005520c701007387 */ /* 0x0007e80000100800 */
[----:B------:R-:W4:Y:S01]  /*14cd80*/  LDL.LU R113, [R1+0x5544] ;  /* 0x0055440001717983 */ /* 0x000f220000300800 */
[----:B------:R-:W-:-:S05]  /*14cd90*/  MOV R111, R205 ;  /* 0x000000cd006f7202 */ /* 0x000fca0000000f00 */
[----:B------:R1:W-:Y:S02]  /*14cda0*/  LDGSTS.E [R108+0x1e080], desc[UR28][R110.64], P1 ;  /* 0x1e0800006e6c7fae */ /* 0x0003e400089a101c */
[----:B-1----:R-:W-:Y:S02]  /*14cdb0*/  IMAD.MOV.U32 R110, RZ, RZ, R198 ;  /* 0x000000ffff6e7224 */ /* 0x002fe400078e00c6 */
[----:B------:R-:W-:-:S05]  /*14cdc0*/  IMAD.MOV.U32 R111, RZ, RZ, R199 ;  /* 0x000000ffff6f7224 */ /* 0x000fca00078e00c7 */
[----:B------:R1:W-:Y:S01]  /*14cdd0*/  LDGSTS.E [R108+0x1e100], desc[UR28][R110.64], P1 ;  /* 0x1e1000006e6c7fae */ /* 0x0003e200089a101c */
[----:B------:R-:W-:Y:S01]  /*14cde0*/  IADD3 R112, P2, PT, R112, R224, RZ ;  /* 0x000000e070707210 */ /* 0x000fe20007f5e0ff */
[----:B------:R-:W-:-:S04]  /*14cdf0*/  IMAD.X R200, R200, 0x1, R2, P3 ;  /* 0x00000001c8c87824 */ /* 0x000fc800018e0602 */
[----:B------:R-:W-:Y:S04]  /*14ce00*/  STL [R1+0x5534], R112 ;  /* 0x0055347001007387 */ /* 0x000fe80000100800 */
[----:B------:R2:W-:Y:S04]  /*14ce10*/  STL [R1+0x5528], R200 ;  /* 0x005528c801007387 */ /* 0x0005e80000100800 */
[----:B------:R-:W4:Y:S04]  /*14ce20*/  LDL.LU R198, [R1+0x5540] ;  /* 0x0055400001c67983 */ /* 0x000f280000300800 */
[----:B---3--:R-:W3:Y:S01]  /*14ce30*/  LDL.LU R199, [R1+0x554c] ;  /* 0x00554c0001c77983 */ /* 0x008ee20000300800 */
[----:B-1----:R-:W-:Y:S01]  /*14ce40*/  MOV R110, R109 ;  /* 0x0000006d006e7202 */ /* 0x002fe20000000f00 */
[----:B------:R-:W-:-:S05]  /*14ce50*/  IMAD.MOV.U32 R111, RZ, RZ, R200 ;  /* 0x000000ffff6f7224 */ /* 0x000fca00078e00c8 */
[----:B------:R1:W-:Y:S01]  /*14ce60*/  LDGSTS.E [R108+0x1e180], desc[UR28][R110.64], P1 ;  /* 0x1e1800006e6c7fae */ /* 0x0003e200089a101c */
[----:B------:R-:W-:Y:S01]  /*14ce70*/  IADD3 R204, P3, PT, R204, R224, RZ ;  /* 0x000000e0cccc7210 */ /* 0x000fe20007f7e0ff */
[----:B------:R-:W-:-:S04]  /*14ce80*/  IMAD.X R201, R201, 0x1, R2, P2 ;  /* 0x00000001c9c97824 */ /* 0x000fc800010e0602 */
[----:B------:R-:W-:Y:S04]  /*14ce90*/  STL [R1+0x553c], R204 ;  /* 0x00553ccc01007387 */ /* 0x000fe80000100800 */
[----:B------:R1:W-:Y:S04]  /*14cea0*/  STL [R1+0x5530], R201 ;  /* 0x005530c901007387 */ /* 0x0003e80000100800 */
[----:B------:R-:W3:Y:S04]  /*14ceb0*/  LDL.LU R205, [R1+0x5548] ;  /* 0x0055480001cd7983 */ /* 0x000ee80000300800 */
[----:B------:R-:W3:Y:S01]  /*14cec0*/  LDL.LU R109, [R1+0x5554] ;  /* 0x00555400016d7983 */ /* 0x000ee20000300800 */
[----:B--2---:R-:W-:-:S03]  /*14ced0*/  IMAD.X R208, R208, 0x1, R2, P3 ;  /* 0x00000001d0d07824 */ /* 0x004fc600018e0602 */
[----:B------:R-:W2:Y:S01]  /*14cee0*/  LDL.LU R200, [R1+0x555c] ;  /* 0x00555c0001c87983 */ /* 0x000ea20000300800 */
[----:B-1----:R-:W-:Y:S01]  /*14cef0*/  IMAD.MOV.U32 R111, RZ, RZ, R201 ;  /* 0x000000ffff6f7224 */ /* 0x002fe200078e00c9 */
[----:B----4-:R-:W-:-:S05]  /*14cf00*/  IADD3 R113, P2, PT, R113, R224, RZ ;  /* 0x000000e071717210 */ /* 0x010fca0007f5e0ff */
[----:B------:R-:W-:Y:S04]  /*14cf10*/  STL [R1+0x5544], R113 ;  /* 0x0055447101007387 */ /* 0x000fe80000100800 */
[----:B------:R1:W-:Y:S04]  /*14cf20*/  STL [R1+0x5538], R208 ;  /* 0x005538d001007387 */ /* 0x0003e80000100800 */
[----:B------:R-:W4:Y:S01]  /*14cf30*/  LDL.LU R201, [R1+0x5550] ;  /* 0x0055500001c97983 */ /* 0x000f220000300800 */
[----:B------:R-:W-:-:S03]  /*14cf40*/  IMAD.MOV.U32 R110, RZ, RZ, R112 ;  /* 0x000000ffff6e7224 */ /* 0x000fc600078e0070 */
[----:B------:R-:W4:Y:S04]  /*14cf50*/  LDL.LU R112, [R1+0x5564] ;  /* 0x0055640001707983 */ /* 0x000f280000300800 */
[----:B------:R1:W-:Y:S02]  /*14cf60*/  LDGSTS.E [R108+0x1e200], desc[UR28][R110.64], P1 ;  /* 0x1e2000006e6c7fae */ /* 0x0003e400089a101c */
[----:B-1----:R-:W-:Y:S02]  /*14cf70*/  IMAD.MOV.U32 R110, RZ, RZ, R204 ;  /* 0x000000ffff6e7224 */ /* 0x002fe400078e00cc */
[----:B------:R-:W-:Y:S02]  /*14cf80*/  IMAD.MOV.U32 R111, RZ, RZ, R208 ;  /* 0x000000ffff6f7224 */ /* 0x000fe400078e00d0 */
[----:B------:R-:W4:Y:S04]  /*14cf90*/  LDL.LU R208, [R1+0x5558] ;  /* 0x0055580001d07983 */ /* 0x000f280000300800 */
[----:B------:R1:W-:Y:S02]  /*14cfa0*/  LDGSTS.E [R108+0x1e280], desc[UR28][R110.64], P1 ;  /* 0x1e2800006e6c7fae */ /* 0x0003e400089a101c */
[----:B-1----:R-:W-:Y:S01]  /*14cfb0*/  IMAD.MOV.U32 R110, RZ, RZ, R113 ;  /* 0x000000ffff6e7224 */ /* 0x002fe200078e0071 */
[----:B------:R-:W-:-:S02]  /*14cfc0*/  IADD3.X R198, PT, PT, R198, R2, RZ, P2, !PT ;  /* 0x00000002c6c67210 */ /* 0x000fc400017fe4ff */
[----:B---3--:R-:W-:Y:S02]  /*14cfd0*/  IADD3 R199, P3, PT, R199, R224, RZ ;  /* 0x000000e0c7c77210 */ /* 0x008fe40007f7e0ff */
[----:B------:R-:W-:-:S03]  /*14cfe0*/  MOV R111, R198 ;  /* 0x000000c6006f7202 */ /* 0x000fc60000000f00 */
[----:B------:R-:W-:Y:S04]  /*14cff0*/  STL [R1+0x554c], R199 ;  /* 0x00554cc701007387 */ /* 0x000fe80000100800 */
[----:B------:R1:W-:Y:S04]  /*14d000*/  STL [R1+0x5540], R198 ;  /* 0x005540c601007387 */ /* 0x0003e80000100800 */
[----:B------:R-:W3:Y:S04]  /*14d010*/  LDL.LU R204, [R1+0x556c] ;  /* 0x00556c0001cc7983 */ /* 0x000ee80000300800 */
[----:B------:R-:W3:Y:S04]  /*14d020*/  LDL.LU R113, [R1+0x5560] ;  /* 0x0055600001717983 */ /* 0x000ee80000300800 */
[----:B------:R1:W-:Y:S02]  /*14d030*/  LDGSTS.E [R108+0x1e300], desc[UR28][R110.64], P1 ;  /* 0x1e3000006e6c7fae */ /* 0x0003e400089a101c */
[----:B-1----:R-:W-:-:S02]  /*14d040*/  IMAD.MOV.U32 R110, RZ, RZ, R199 ;  /* 0x000000ffff6e7224 */ /* 0x002fc400078e00c7 */
[--C-:B------:R-:W-:Y:S01]  /*14d050*/  IMAD.X R205, R205, 0x1, R2.reuse, P3 ;  /* 0x00000001cdcd7824 */ /* 0x100fe200018e0602 */
[-C--:B------:R-:W-:Y:S02]  /*14d060*/  IADD3 R109, P5, PT, R109, R224.reuse, RZ ;  /* 0x000000e06d6d7210 */ /* 0x080fe40007fbe0ff */
[----:B--2---:R-:W-:Y:S01]  /*14d070*/  IADD3 R200, P3, PT, R200, R224, RZ ;  /* 0x000000e0c8c87210 */ /* 0x004fe20007f7e0ff */
[----:B------:R-:W-:Y:S02]  /*14d080*/  IMAD.MOV.U32 R111, RZ, RZ, R205 ;  /* 0x000000ffff6f7224 */ /* 0x000fe400078e00cd */
[----:B------:R-:W-:Y:S04]  /*14d090*/  STL [R1+0x5554], R109 ;  /* 0x0055546d01007387 */ /* 0x000fe80000100800 */
[----:B------:R1:W-:Y:S04]  /*14d0a0*/  STL [R1+0x5548], R205 ;  /* 0x005548cd01007387 */ /* 0x0003e80000100800 */
[----:B------:R-:W2:Y:S04]  /*14d0b0*/  LDL.LU R198, [R1+0x5574] ;  /* 0x0055740001c67983 */ /* 0x000ea80000300800 */
[----:B------:R4:W-:Y:S04]  /*14d0c0*/  LDGSTS.E [R108+0x1e380], desc[UR28][R110.64], P1 ;  /* 0x1e3800006e6c7fae */ /* 0x0009e800089a101c */
[----:B-1----:R-:W2:Y:S04]  /*14d0d0*/  LDL.LU R205, [R1+0x5568] ;  /* 0x0055680001cd7983 */ /* 0x002ea80000300800 */
[----:B------:R-:W-:Y:S01]  /*14d0e0*/  STL [R1+0x555c], R200 ;  /* 0x00555cc801007387 */ /* 0x000fe20000100800 */
[----:B----4-:R-:W-:-:S04]  /*14d0f0*/  IMAD.X R201, R201, 0x1, R2, P5 ;  /* 0x00000001c9c97824 */ /* 0x010fc800028e0602 */
[----:B------:R-:W-:Y:S01]  /*14d100*/  IMAD.MOV.U32 R111, RZ, RZ, R201 ;  /* 0x000000ffff6f7224 */ /* 0x000fe200078e00c9 */
[----:B------:R1:W-:Y:S04]  /*14d110*/  STL [R1+0x5550], R201 ;  /* 0x005550c901007387 */ /* 0x0003e80000100800 */
[----:B------:R-:W4:Y:S04]  /*14d120*/  LDL.LU R199, [R1+0x557c] ;  /* 0x00557c0001c77983 */ /* 0x000f280000300800 */
[----:B-1----:R-:W4:Y:S01]  /*14d130*/  LDL.LU R201, [R1+0x5570] ;  /* 0x0055700001c97983 */ /* 0x002f220000300800 */
[----:B------:R-:W-:-:S04]  /*14d140*/  UISETP.GT.AND UP1, UPT, UR11, 0x7c, UPT ;  /* 0x0000007c0b00788c */ /* 0x000fc8000bf24270 */
[----:B------:R-:W-:-:S04]  /*14d150*/  USEL UR10, URZ, 0x4, !UP1 ;  /* 0x00000004ff0a7887 */ /* 0x000fc8000c800000 */
[----:B------:R-:W-:-:S06]  /*14d160*/  USEL UR10, UR10, URZ, !UP0 ;  /* 0x000000ff0a0a7287 */ /* 0x000fcc000c000000 */
[----:B------:R-:W-:Y:S02]  /*14d170*/  ISETP.NE.U32.AND P2, PT, RZ, UR10, PT ;  /* 0x0000000aff007c0c */ /* 0x000fe4000bf45070 */
[----:B------:R-:W-:Y:S02]  /*14d180*/  MOV R110, R109 ;  /* 0x0000006d006e7202 */ /* 0x000fe40000000f00 */
[----:B------:R-:W-:Y:S01]  /*14d190*/  IADD3 R112, P1, PT, R112, R224, RZ ;  /* 0x000000e070707210 */ /* 0x000fe20007f3e0ff */
[----:B------:R-:W-:-:S04]  /*14d1a0*/  IMAD.X R208, R208, 0x1, R2, P3 ;  /* 0x00000001d0d07824 */ /* 0x000fc800018e0602 */
[----:B------:R1:W-:Y:S04]  /*14d1b0*/  STL [R1+0x5564], R112 ;  /* 0x0055647001007387 */ /* 0x0003e80000100800 */
[----:B------:R-:W-:Y:S04]  /*14d1c0*/  STL [R1+0x5558], R208 ;  /* 0x005558d001007387 */ /* 0x000fe80000100800 */
[----:B------:R-:W4:Y:S04]  /*14d1d0*/  LDL.LU R109, [R1+0x5584] ;  /* 0x00558400016d7983 */ /* 0x000f280000300800 */
[----:B------:R1:W-:Y:S01]  /*14d1e0*/  LDGSTS.E [R108+0x1f000], desc[UR28][R110.64], P2 ;  /* 0x1f0000006e6c7fae */ /* 0x0003e200091a101c */
[----:B---3--:R-:W-:Y:S01]  /*14d1f0*/  IADD3 R204, P3, PT, R204, R224, RZ ;  /* 0x000000e0cccc7210 */ /* 0x008fe20007f7e0ff */
[----:B------:R-:W-:-:S02]  /*14d200*/  IMAD.X R113, R113, 0x1, R2, P1 ;  /* 0x0000000171717824 */ /* 0x000fc400008e0602 */
[----:B-1----:R-:W-:Y:S02]  /*14d210*/  IMAD.MOV.U32 R110, RZ, RZ, R200 ;  /* 0x000000ffff6e7224 */ /* 0x002fe400078e00c8 */
[----:B------:R-:W-:Y:S01]  /*14d220*/  IMAD.MOV.U32 R111, RZ, RZ, R208 ;  /* 0x000000ffff6f7224 */ /* 0x000fe200078e00d0 */
[----:B------:R-:W3:Y:S04]  /*14d230*/  LDL.LU R200, [R1+0x5578] ;  /* 0x0055780001c87983 */ /* 0x000ee80000300800 */
[----:B------:R-:W-:Y:S04]  /*14d240*/  STL [R1+0x556c], R204 ;  /* 0x00556ccc01007387 */ /* 0x000fe80000100800 */
[----:B------:R1:W-:Y:S04]  /*14d250*/  STL [R1+0x5560], R113 ;  /* 0x0055607101007387 */ /* 0x0003e80000100800 */
[----:B------:R1:W-:Y:S02]  /*14d260*/  LDGSTS.E [R108+0x1f080], desc[UR28][R110.64], P2 ;  /* 0x1f0800006e6c7fae */ /* 0x0003e400091a101c */
[----:B-1----:R-:W-:-:S02]  /*14d270*/  IMAD.MOV.U32 R110, RZ, RZ, R112 ;  /* 0x000000ffff6e7224 */ /* 0x002fc400078e0070 */
[----:B------:R-:W-:Y:S01]  /*14d280*/  IMAD.MOV.U32 R111, RZ, RZ, R113 ;  /* 0x000000ffff6f7224 */ /* 0x000fe200078e0071 */
[----:B------:R-:W3:Y:S04]  /*14d290*/  LDL.LU R112, [R1+0x5580] ;  /* 0x0055800001707983 */ /* 0x000ee80000300800 */
[----:B------:R1:W-:Y:S02]  /*14d2a0*/  LDGSTS.E [R108+0x1f100], desc[UR28][R110.64], P2 ;  /* 0x1f1000006e6c7fae */ /* 0x0003e400091a101c */
[----:B-1----:R-:W-:Y:S01]  /*14d2b0*/  IMAD.MOV.U32 R110, RZ, RZ, R204 ;  /* 0x000000ffff6e7224 */ /* 0x002fe200078e00cc */
[----:B--2---:R-:W-:-:S05]  /*14d2c0*/  IADD3 R198, P1, PT, R198, R224, RZ ;  /* 0x000000e0c6c67210 */ /* 0x004fca0007f3e0ff */
[----:B------:R1:W-:Y:S01]  /*14d2d0*/  STL [R1+0x5574], R198 ;  /* 0x005574c601007387 */ /* 0x0003e20000100800 */
[----:B------:R-:W-:-:S05]  /*14d2e0*/  IADD3.X R205, PT, PT, R205, R2, RZ, P3, !PT ;  /* 0x00000002cdcd7210 */ /* 0x000fca0001ffe4ff */
[----:B------:R2:W-:Y:S04]  /*14d2f0*/  STL [R1+0x5568], R205 ;  /* 0x005568cd01007387 */ /* 0x0005e80000100800 */
[----:B------:R-:W3:Y:S01]  /*14d300*/  LDL.LU R113, [R1+0x540c] ;  /* 0x00540c0001717983 */ /* 0x000ee20000300800 */
[----:B----4-:R-:W-:-:S05]  /*14d310*/  IADD3 R199, P3, PT, R199, R224, RZ ;  /* 0x000000e0c7c77210 */ /* 0x010fca0007f7e0ff */
[----:B------:R4:W-:Y:S01]  /*14d320*/  STL [R1+0x557c], R199 ;  /* 0x00557cc701007387 */ /* 0x0009e20000100800 */
[----:B------:R-:W-:-:S05]  /*14d330*/  IMAD.X R201, R201, 0x1, R2, P1 ;  /* 0x00000001c9c97824 */ /* 0x000fca00008e0602 */
[----:B------:R-:W-:Y:S04]  /*14d340*/  STL [R1+0x5570], R201 ;  /* 0x005570c901007387 */ /* 0x000fe80000100800 */
[----:B------:R-:W4:Y:S04]  /*14d350*/  LDL.LU R204, [R1+0x5408] ;  /* 0x0054080001cc7983 */ /* 0x000f280000300800 */
[----:B------:R-:W4:Y:S01]  /*14d360*/  LDL.LU R208, [R1+0x77a8] ;  /* 0x0077a80001d07983 */ /* 0x000f220000300800 */
[----:B------:R-:W-:-:S05]  /*14d370*/  MOV R111, R205 ;  /* 0x000000cd006f7202 */ /* 0x000fca0000000f00 */
[----:B------:R1:W-:Y:S01]  /*14d380*/  LDGSTS.E [R108+0x1f180], desc[UR28][R110.64], P2 ;  /* 0x1f1800006e6c7fae */ /* 0x0003e200091a101c */
[----:B------:R-:W-:Y:S01]  /*14d390*/  IADD3 R109, P1, PT, R109, R224, RZ ;  /* 0x000000e06d6d7210 */ /* 0x000fe20007f3e0ff */
[----:B-1----:R-:W-:Y:S02]  /*14d3a0*/  IMAD.MOV.U32 R110, RZ, RZ, R198 ;  /* 0x000000ffff6e7224 */ /* 0x002fe400078e00c6 */
[----:B------:R-:W-:Y:S02]  /*14d3b0*/  IMAD.MOV.U32 R111, RZ, RZ, R201 ;  /* 0x000000ffff6f7224 */ /* 0x000fe400078e00c9 */
[----:B------:R-:W-:Y:S04]  /*14d3c0*/  STL [R1+0x5584], R109 ;  /* 0x0055846d01007387 */ /* 0x000fe80000100800 */
[----:B------:R-:W4:Y:S04]  /*14d3d0*/  LDL.LU R209, [R1+0x7760] ;  /* 0x0077600001d17983 */ /* 0x000f280000300800 */
[----:B------:R1:W-:Y:S01]  /*14d3e0*/  LDGSTS.E [R108+0x1f200], desc[UR28][R110.64], P2 ;  /* 0x1f2000006e6c7fae */ /* 0x0003e200091a101c */
[----:B---3--:R-:W-:Y:S01]  /*14d3f0*/  IMAD.X R200, R200, 0x1, R2, P3 ;  /* 0x00000001c8c87824 */ /* 0x008fe200018e0602 */
[----:B-1----:R-:W-:-:S04]  /*14d400*/  MOV R110, R199 ;  /* 0x000000c7006e7202 */ /* 0x002fc80000000f00 */
[----:B------:R1:W-:Y:S04]  /*14d410*/  STL [R1+0x5578], R200 ;  /* 0x005578c801007387 */ /* 0x0003e80000100800 */
[----:B------:R-:W3:Y:S04]  /*14d420*/  LDL.LU R198, [R1+0x7764] ;  /* 0x0077640001c67983 */ /* 0x000ee80000300800 */
[----:B--2---:R-:W2:Y:S01]  /*14d430*/  LDL.LU R205, [R1+0x7758] ;  /* 0x0077580001cd7983 */ /* 0x004ea20000300800 */
[----:B------:R-:W-:Y:S01]  /*14d440*/  IMAD.MOV.U32 R111, RZ, RZ, R200 ;  /* 0x000000ffff6f7224 */ /* 0x000fe200078e00c8 */
[----:B------:R-:W-:Y:S01]  /*14d450*/  UISETP.GT.AND UP1, UPT, UR11, 0x1, UPT ;  /* 0x000000010b00788c */ /* 0x000fe2000bf24270 */
[----:B------:R-:W-:Y:S01]  /*14d460*/  IMAD.X R112, R112, 0x1, R2, P1 ;  /* 0x0000000170707824 */ /* 0x000fe200008e0602 */
[----:B------:R-:W-:-:S02]  /*14d470*/  IADD3 R113, P5, PT, R113, R224, RZ ;  /* 0x000000e071717210 */ /* 0x000fc40007fbe0ff */
[----:B------:R1:W-:Y:S04]  /*14d480*/  LDGSTS.E [R108+0x1f280], desc[UR28][R110.64], P2 ;  /* 0x1f2800006e6c7fae */ /* 0x0003e800091a101c */
[----:B------:R-:W-:Y:S04]  /*14d490*/  STL [R1+0x540c], R113 ;  /* 0x00540c7101007387 */ /* 0x000fe80000100800 */
[----:B------:R4:W-:Y:S04]  /*14d4a0*/  STL [R1+0x5580], R112 ;  /* 0x0055807001007387 */ /* 0x0009e80000100800 */
[----:B----4-:R-:W4:Y:S04]  /*14d4b0*/  LDL.LU R199, [R1+0x775c] ;  /* 0x00775c0001c77983 */ /* 0x010f280000300800 */
[----:B-1----:R-:W4:Y:S01]  /*14d4c0*/  LDL.LU R200, [R1+0x7754] ;  /* 0x0077540001c87983 */ /* 0x002f220000300800 */
[----:B------:R-:W-:-:S05]  /*14d4d0*/  IADD3 R208, P3, PT, R208, R224, RZ ;  /* 0x000000e0d0d07210 */ /* 0x000fca0007f7e0ff */
[----:B------:R-:W-:Y:S04]  /*14d4e0*/  STL [R1+0x77a8], R208 ;  /* 0x0077a8d001007387 */ /* 0x000fe80000100800 */
[----:B------:R-:W4:Y:S01]  /*14d4f0*/  LDL.LU R201, [R1+0x7750] ;  /* 0x0077500001c97983 */ /* 0x000f220000300800 */
[----:B------:R-:W-:Y:S01]  /*14d500*/  USEL UR10, URZ, 0x4, !UP1 ;  /* 0x00000004ff0a7887 */ /* 0x000fe2000c800000 */
[----:B------:R-:W-:Y:S02]  /*14d510*/  IMAD.MOV.U32 R110, RZ, RZ, R109 ;  /* 0x000000ffff6e7224 */ /* 0x000fe400078e006d */
[----:B------:R-:W-:Y:S01]  /*14d520*/  IMAD.MOV.U32 R111, RZ, RZ, R112 ;  /* 0x000000ffff6f7224 */ /* 0x000fe200078e0070 */
[----:B------:R-:W-:Y:S01]  /*14d530*/  USEL UR10, UR10, URZ, !UP0 ;  /* 0x000000ff0a0a7287 */ /* 0x000fe2000c000000 */
[----:B------:R-:W-:-:S03]  /*14d540*/  IMAD.X R204, R204, 0x1, R2, P5 ;  /* 0x00000001cccc7824 */ /* 0x000fc600028e0602 */
[----:B------:R1:W-:Y:S02]  /*14d550*/  LDGSTS.E [R108+0x1f300], desc[UR28][R110.64], P2 ;  /* 0x1f3000006e6c7fae */ /* 0x0003e400091a101c */
[----:B------:R-:W-:Y:S02]  /*14d560*/  ISETP.NE.U32.AND P1, PT, RZ, UR10, PT ;  /* 0x0000000aff007c0c */ /* 0x000fe4000bf25070 */
[----:B------:R1:W-:Y:S01]  /*14d570*/  STL [R1+0x5408], R204 ;  /* 0x005408cc01007387 */ /* 0x0003e20000100800 */
[----:B------:R-:W-:-:S03]  /*14d580*/  LOP3.LUT R109, R197, 0x20, RZ, 0x3c, !PT ;  /* 0x00000020c56d7812 */ /* 0x000fc600078e3cff */
[----:B------:R-:W4:Y:S01]  /*14d590*/  LDL.LU R112, [R1+0x774c] ;  /* 0x00774c0001707983 */ /* 0x000f220000300800 */
[----:B------:R-:W-:Y:S01]  /*14d5a0*/  IADD3.X R209, PT, PT, R209, R2, RZ, P3, !PT ;  /* 0x00000002d1d17210 */ /* 0x000fe20001ffe4ff */
[----:B-1----:R-:W-:Y:S02]  /*14d5b0*/  IMAD.MOV.U32 R110, RZ, RZ, R113 ;  /* 0x000000ffff6e7224 */ /* 0x002fe400078e0071 */
[----:B------:R-:W-:Y:S02]  /*14d5c0*/  IMAD.MOV.U32 R111, RZ, RZ, R204 ;  /* 0x000000ffff6f7224 */ /* 0x000fe400078e00cc */
[----:B------:R-:W4:Y:S04]  /*14d5d0*/  LDL.LU R204, [R1+0x7748] ;  /* 0x0077480001cc7983 */ /* 0x000f280000300800 */
[----:B------:R1:W-:Y:S01]  /*14d5e0*/  LDGSTS.E [R108+0x1f380], desc[UR28][R110.64], P2 ;  /* 0x1f3800006e6c7fae */ /* 0x0003e200091a101c */
[----:B------:R-:W-:Y:S01]  /*14d5f0*/  VIADD R109, R109, UR12 ;  /* 0x0000000c6d6d7c36 */ /* 0x000fe20008000000 */
[----:B---3--:R-:W-:-:S02]  /*14d600*/  IADD3 R198, P5, PT, R198, R224, RZ ;  /* 0x000000e0c6c67210 */ /* 0x008fc40007fbe0ff */
[----:B-1----:R-:W-:Y:S01]  /*14d610*/  MOV R110, R208 ;  /* 0x000000d0006e7202 */ /* 0x002fe20000000f00 */
[----:B------:R-:W-:Y:S02]  /*14d620*/  IMAD.MOV.U32 R111, RZ, RZ, R209 ;  /* 0x000000ffff6f7224 */ /* 0x000fe400078e00d1 */
[----:B------:R-:W-:Y:S04]  /*14d630*/  STL [R1+0x7764], R198 ;  /* 0x007764c601007387 */ /* 0x000fe80000100800 */
[----:B------:R1:W-:Y:S01]  /*14d640*/  STL [R1+0x7760], R209 ;  /* 0x007760d101007387 */ /* 0x0003e20000100800 */
[----:B--2---:R-:W-:-:S03]  /*14d650*/  IMAD.X R205, R205, 0x1, R2, P5 ;  /* 0x00000001cdcd7824 */ /* 0x004fc600028e0602 */
[----:B------:R-:W2:Y:S04]  /*14d660*/  LDL.LU R113, [R1+0x7744] ;  /* 0x0077440001717983 */ /* 0x000ea80000300800 */
[----:B------:R3:W-:Y:S04]  /*14d670*/  LDGSTS.E [R109+0x400], desc[UR28][R110.64], P1 ;  /* 0x004000006e6d7fae */ /* 0x0007e800089a101c */
[----:B-1----:R-:W2:Y:S01]  /*14d680*/  LDL.LU R209, [R1+0x7740] ;  /* 0x0077400001d17983 */ /* 0x002ea20000300800 */
[----:B---3--:R-:W-:Y:S02]  /*14d690*/  IMAD.MOV.U32 R111, RZ, RZ, R205 ;  /* 0x000000ffff6f7224 */ /* 0x008fe400078e00cd */
[----:B------:R-:W-:-:S05]  /*14d6a0*/  IMAD.MOV.U32 R110, RZ, RZ, R198 ;  /* 0x000000ffff6e7224 */ /* 0x000fca00078e00c6 */
[----:B------:R1:W-:Y:S01]  /*14d6b0*/  LDGSTS.E [R109+0x480], desc[UR28][R110.64], P1 ;  /* 0x004800006e6d7fae */ /* 0x0003e200089a101c */
[-C--:B----4-:R-:W-:Y:S02]  /*14d6c0*/  IADD3 R199, P2, PT, R199, R224.reuse, RZ ;  /* 0x000000e0c7c77210 */ /* 0x090fe40007f5e0ff */
[----:B------:R-:W-:-:S03]  /*14d6d0*/  IADD3 R200, P3, PT, R200, R224, RZ ;  /* 0x000000e0c8c87210 */ /* 0x000fc60007f7e0ff */
[----:B------:R-:W-:Y:S04]  /*14d6e0*/  STL [R1+0x775c], R199 ;  /* 0x00775cc701007387 */ /* 0x000fe80000100800 */
[----:B------:R3:W-:Y:S04]  /*14d6f0*/  STL [R1+0x7758], R205 ;  /* 0x007758cd01007387 */ /* 0x0007e80000100800 */
[----:B---3--:R-:W3:Y:S04]  /*14d700*/  LDL.LU R205, [R1+0x7738] ;  /* 0x0077380001cd7983 */ /* 0x008ee80000300800 */
[----:B------:R-:W-:Y:S01]  /*14d710*/  STL [R1+0x7754], R200 ;  /* 0x007754c801007387 */ /* 0x000fe20000100800 */
[----:B------:R-:W-:-:S05]  /*14d720*/  IMAD.X R201, R201, 0x1, R2, P2 ;  /* 0x00000001c9c97824 */ /* 0x000fca00010e0602 */
[----:B------:R4:W-:Y:S04]  /*14d730*/  STL [R1+0x7750], R201 ;  /* 0x007750c901007387 */ /* 0x0009e80000100800 */
[----:B------:R-:W3:Y:S01]  /*14d740*/  LDL.LU R198, [R1+0x773c] ;  /* 0x00773c0001c67983 */ /* 0x000ee20000300800 */
[----:B-1----:R-:W-:Y:S02]  /*14d750*/  IMAD.MOV.U32 R110, RZ, RZ, R199 ;  /* 0x000000ffff6e7224 */ /* 0x002fe400078e00c7 */
[----:B------:R-:W-:-:S05]  /*14d760*/  IMAD.MOV.U32 R111, RZ, RZ, R201 ;  /* 0x000000ffff6f7224 */ /* 0x000fca00078e00c9 */
[----:B------:R1:W-:Y:S01]  /*14d770*/  LDGSTS.E [R109+0x500], desc[UR28][R110.64], P1 ;  /* 0x005000006e6d7fae */ /* 0x0003e200089a101c */
[----:B------:R-:W-:-:S05]  /*14d780*/  IADD3 R112, P2, PT, R112, R224, RZ ;  /* 0x000000e070707210 */ /* 0x000fca0007f5e0ff */
[----:B------:R-:W-:Y:S01]  /*14d790*/  STL [R1+0x774c], R112 ;  /* 0x00774c7001007387 */ /* 0x000fe20000100800 */
[----:B------:R-:W-:-:S05]  /*14d7a0*/  IADD3.X R204, PT, PT, R204, R2, RZ, P3, !PT ;  /* 0x00000002cccc7210 */ /* 0x000fca0001ffe4ff */
[----:B------:R2:W-:Y:S04]  /*14d7b0*/  STL [R1+0x7748], R204 ;  /* 0x007748cc01007387 */ /* 0x0005e80000100800 */
[----:B----4-:R-:W4:Y:S04]  /*14d7c0*/  LDL.LU R201, [R1+0x7730] ;  /* 0x0077300001c97983 */ /* 0x010f280000300800 */
[----:B------:R-:W4:Y:S01]  /*14d7d0*/  LDL.LU R199, [R1+0x7734] ;  /* 0x0077340001c77983 */ /* 0x000f220000300800 */
        /* <DEDUP_REMOVED lines=8> */
[----:B------:R-:W4:Y:S04]  /*14d860*/  LDL.LU R208, [R1+0x766c] ;  /* 0x00766c0001d07983 */ /* 0x000f280000300800 */
[----:B------:R-:W4:Y:S01]  /*14d870*/  LDL.LU R200, [R1+0x7664] ;  /* 0x0076640001c87983 */ /* 0x000f220000300800 */
[----:B-1----:R-:W-:-:S02]  /*14d880*/  IMAD.MOV.U32 R111, RZ, RZ, R209 ;  /* 0x000000ffff6f7224 */ /* 0x002fc400078e00d1 */
[----:B---3--:R-:W-:Y:S01]  /*14d890*/  IMAD.X R205, R205, 0x1, R2, P3 ;  /* 0x00000001cdcd7824 */ /* 0x008fe200018e0602 */
[----:B------:R-:W-:-:S05]  /*14d8a0*/  IADD3 R198, P2, PT, R198, R224, RZ ;  /* 0x000000e0c6c67210 */ /* 0x000fca0007f5e0ff */
[----:B------:R-:W-:Y:S04]  /*14d8b0*/  STL [R1+0x773c], R198 ;  /* 0x00773cc601007387 */ /* 0x000fe80000100800 */
[----:B------:R1:W-:Y:S04]  /*14d8c0*/  STL [R1+0x7738], R205 ;  /* 0x007738cd01007387 */ /* 0x0003e80000100800 */
[----:B--2---:R-:W2:Y:S01]  /*14d8d0*/  LDL.LU R209, [R1+0x7660] ;  /* 0x0076600001d17983 */ /* 0x004ea20000300800 */
[----:B------:R-:W-:-:S03]  /*14d8e0*/  IMAD.MOV.U32 R110, RZ, RZ, R112 ;  /* 0x000000ffff6e7224 */ /* 0x000fc600078e0070 */
[----:B------:R-:W3:Y:S04]  /*14d8f0*/  LDL.LU R112, [R1+0x765c] ;  /* 0x00765c0001707983 */ /* 0x000ee80000300800 */
[----:B------:R1:W-:Y:S01]  /*14d900*/  LDGSTS.E [R109+0x600], desc[UR28][R110.64], P1 ;  /* 0x006000006e6d7fae */ /* 0x0003e200089a101c */
[----:B----4-:R-:W-:Y:S01]  /*14d910*/  IMAD.X R201, R201, 0x1, R2, P2 ;  /* 0x00000001c9c97824 */ /* 0x010fe200010e0602 */
[----:B------:R-:W-:Y:S02]  /*14d920*/  IADD3 R199, P3, PT, R199, R224, RZ ;  /* 0x000000e0c7c77210 */ /* 0x000fe40007f7e0ff */
[----:B-1----:R-:W-:Y:S01]  /*14d930*/  MOV R110, R113 ;  /* 0x00000071006e7202 */ /* 0x002fe20000000f00 */
[----:B------:R-:W-:Y:S02]  /*14d940*/  IMAD.MOV.U32 R111, RZ, RZ, R205 ;  /* 0x000000ffff6f7224 */ /* 0x000fe400078e00cd */
[----:B------:R-:W4:Y:S04]  /*14d950*/  LDL.LU R205, [R1+0x7658] ;  /* 0x0076580001cd7983 */ /* 0x000f280000300800 */
[----:B------:R-:W-:Y:S04]  /*14d960*/  STL [R1+0x7734], R199 ;  /* 0x007734c701007387 */ /* 0x000fe80000100800 */
[----:B------:R1:W-:Y:S04]  /*14d970*/  STL [R1+0x7730], R201 ;  /* 0x007730c901007387 */ /* 0x0003e80000100800 */
[----:B------:R1:W-:Y:S04]  /*14d980*/  LDGSTS.E [R109+0x680], desc[UR28][R110.64], P1 ;  /* 0x006800006e6d7fae */ /* 0x0003e800089a101c */
[----:B------:R-:W4:Y:S01]  /*14d990*/  LDL.LU R113, [R1+0x7654] ;  /* 0x0076540001717983 */ /* 0x000f220000300800 */
[----:B-1----:R-:W-:-:S02]  /*14d9a0*/  IMAD.MOV.U32 R110, RZ, RZ, R198 ;  /* 0x000000ffff6e7224 */ /* 0x002fc400078e00c6 */
[----:B------:R-:W-:Y:S02]  /*14d9b0*/  IMAD.MOV.U32 R111, RZ, RZ, R201 ;  /* 0x000000ffff6f7224 */ /* 0x000fe400078e00c9 */
[----:B------:R-:W4:Y:S04]  /*14d9c0*/  LDL.LU R201, [R1+0x7650] ;  /* 0x0076500001c97983 */ /* 0x000f280000300800 */
[----:B------:R1:W-:Y:S01]  /*14d9d0*/  LDGSTS.E [R109+0x700], desc[UR28][R110.64], P1 ;  /* 0x007000006e6d7fae */ /* 0x0003e200089a101c */
[----:B------:R-:W-:Y:S01]  /*14d9e0*/  IMAD.X R204, R204, 0x1, R2, P3 ;  /* 0x00000001cccc7824 */ /* 0x000fe200018e0602 */
[-C--:B------:R-:W-:Y:S02]  /*14d9f0*/  IADD3 R208, P5, PT, R208, R224.reuse, RZ ;  /* 0x000000e0d0d07210 */ /* 0x080fe40007fbe0ff */
[----:B------:R-:W-:-:S03]  /*14da00*/  IADD3 R200, P3, PT, R200, R224, RZ ;  /* 0x000000e0c8c87210 */ /* 0x000fc60007f7e0ff */
[----:B------:R-:W-:Y:S04]  /*14da10*/  STL [R1+0x766c], R208 ;  /* 0x00766cd001007387 */ /* 0x000fe80000100800 */
[----:B------:R1:W-:Y:S04]  /*14da20*/  STL [R1+0x7728], R204 ;  /* 0x007728cc01007387 */ /* 0x0003e80000100800 */
[----:B------:R-:W4:Y:S01]  /*14da30*/  LDL.LU R198, [R1+0x764c] ;  /* 0x00764c0001c67983 */ /* 0x000f220000300800 */
[----:B-1----:R-:W-:Y:S02]  /*14da40*/  IMAD.MOV.U32 R110, RZ, RZ, R199 ;  /* 0x000000ffff6e7224 */ /* 0x002fe400078e00c7 */
[----:B------:R-:W-:-:S05]  /*14da50*/  IMAD.MOV.U32 R111, RZ, RZ, R204 ;  /* 0x000000ffff6f7224 */ /* 0x000fca00078e00cc */
[----:B------:R1:W-:Y:S04]  /*14da60*/  LDGSTS.E [R109+0x780], desc[UR28][R110.64], P1 ;  /* 0x007800006e6d7fae */ /* 0x0003e800089a101c */
[----:B------:R-:W4:Y:S04]  /*14da70*/  LDL.LU R204, [R1+0x7648] ;  /* 0x0076480001cc7983 */ /* 0x000f280000300800 */
[----:B------:R-:W-:Y:S01]  /*14da80*/  STL [R1+0x7664], R200 ;  /* 0x007664c801007387 */ /* 0x000fe20000100800 */
[----:B--2---:R-:W-:-:S04]  /*14da90*/  IADD3.X R209, PT, PT, R209, R2, RZ, P5, !PT ;  /* 0x00000002d1d17210 */ /* 0x004fc80002ffe4ff */
[----:B-1----:R-:W-:Y:S01]  /*14daa0*/  MOV R111, R209 ;  /* 0x000000d1006f7202 */ /* 0x002fe20000000f00 */
[----:B------:R1:W-:Y:S04]  /*14dab0*/  STL [R1+0x7660], R209 ;  /* 0x007660d101007387 */ /* 0x0003e80000100800 */
[----:B------:R-:W2:Y:S04]  /*14dac0*/  LDL.LU R199, [R1+0x7644] ;  /* 0x0076440001c77983 */ /* 0x000ea80000300800 */
[----:B-1----:R-:W2:Y:S01]  /*14dad0*/  LDL.LU R209, [R1+0x7640] ;  /* 0x0076400001d17983 */ /* 0x002ea20000300800 */
[----:B------:R-:W-:-:S04]  /*14dae0*/  UISETP.GT.AND UP1, UPT, UR11, 0x5, UPT ;  /* 0x000000050b00788c */ /* 0x000fc8000bf24270 */
[----:B------:R-:W-:-:S04]  /*14daf0*/  USEL UR10, URZ, 0x4, !UP1 ;  /* 0x00000004ff0a7887 */ /* 0x000fc8000c800000 */
[----:B------:R-:W-:-:S06]  /*14db00*/  USEL UR10, UR10, URZ, !UP0 ;  /* 0x000000ff0a0a7287 */ /* 0x000fcc000c000000 */
[----:B------:R-:W-:Y:S02]  /*14db10*/  ISETP.NE.U32.AND P2, PT, RZ, UR10, PT ;  /* 0x0000000aff007c0c */ /* 0x000fe4000bf45070 */
[-C--:B---3--:R-:W-:Y:S01]  /*14db20*/  IADD3 R112, P1, PT, R112, R224.reuse, RZ ;  /* 0x000000e070707210 */ /* 0x088fe20007f3e0ff */
[----:B------:R-:W-:Y:S02]  /*14db30*/  IMAD.MOV.U32 R110, RZ, RZ, R208 ;  /* 0x000000ffff6e7224 */ /* 0x000fe400078e00d0 */
[--C-:B----4-:R-:W-:Y:S01]  /*14db40*/  IMAD.X R205, R205, 0x1, R2.reuse, P3 ;  /* 0x00000001cdcd7824 */ /* 0x110fe200018e0602 */
[----:B------:R-:W-:Y:S01]  /*14db50*/  IADD3 R113, P3, PT, R113, R224, RZ ;  /* 0x000000e071717210 */ /* 0x000fe20007f7e0ff */
[----:B------:R-:W-:Y:S04]  /*14db60*/  STL [R1+0x765c], R112 ;  /* 0x00765c7001007387 */ /* 0x000fe80000100800 */
[----:B------:R1:W-:Y:S01]  /*14db70*/  STL [R1+0x7658], R205 ;  /* 0x007658cd01007387 */ /* 0x0003e20000100800 */
[----:B------:R-:W-:-:S03]  /*14db80*/  IMAD.X R201, R201, 0x1, R2, P1 ;  /* 0x00000001c9c97824 */ /* 0x000fc600008e0602 */
[----:B------:R3:W-:Y:S01]  /*14db90*/  LDGSTS.E [R109+0x1400], desc[UR28][R110.64], P2 ;  /* 0x014000006e6d7fae */ /* 0x0007e200091a101c */
[----:B------:R-:W-:Y:S01]  /*14dba0*/  IADD3 R198, P1, PT, R198, R224, RZ ;  /* 0x000000e0c6c67210 */ /* 0x000fe20007f3e0ff */
[----:B---3--:R-:W-:Y:S02]  /*14dbb0*/  IMAD.MOV.U32 R111, RZ, RZ, R205 ;  /* 0x000000ffff6f7224 */ /* 0x008fe400078e00cd */
[----:B-1----:R-:W3:Y:S04]  /*14dbc0*/  LDL.LU R205, [R1+0x7638] ;  /* 0x0076380001cd7983 */ /* 0x002ee80000300800 */
[----:B------:R-:W-:Y:S01]  /*14dbd0*/  STL [R1+0x7654], R113 ;  /* 0x0076547101007387 */ /* 0x000fe20000100800 */
[----:B------:R-:W-:-:S03]  /*14dbe0*/  IMAD.MOV.U32 R110, RZ, RZ, R200 ;  /* 0x000000ffff6e7224 */ /* 0x000fc600078e00c8 */
[----:B------:R1:W-:Y:S04]  /*14dbf0*/  STL [R1+0x7650], R201 ;  /* 0x007650c901007387 */ /* 0x0003e80000100800 */
[----:B------:R-:W4:Y:S01]  /*14dc00*/  LDL.LU R200, [R1+0x763c] ;  /* 0x00763c0001c87983 */ /* 0x000f220000300800 */
[----:B------:R-:W-:-:S03]  /*14dc10*/  IMAD.X R204, R204, 0x1, R2, P3 ;  /* 0x00000001cccc7824 */ /* 0x000fc600018e0602 */
[----:B------:R1:W-:Y:S04]  /*14dc20*/  LDGSTS.E [R109+0x1480], desc[UR28][R110.64], P2 ;  /* 0x014800006e6d7fae */ /* 0x0003e800091a101c */
[----:B------:R-:W-:Y:S04]  /*14dc30*/  STL [R1+0x764c], R198 ;  /* 0x00764cc601007387 */ /* 0x000fe80000100800 */
[----:B------:R2:W-:Y:S01]  /*14dc40*/  STL [R1+0x7648], R204 ;  /* 0x007648cc01007387 */ /* 0x0005e20000100800 */
[----:B-1----:R-:W-:Y:S01]  /*14dc50*/  MOV R110, R112 ;  /* 0x00000070006e7202 */ /* 0x002fe20000000f00 */
[----:B------:R-:W-:-:S02]  /*14dc60*/  IMAD.MOV.U32 R111, RZ, RZ, R201 ;  /* 0x000000ffff6f7224 */ /* 0x000fc400078e00c9 */
[----:B------:R-:W4:Y:S04]  /*14dc70*/  LDL.LU R201, [R1+0x7630] ;  /* 0x0076300001c97983 */ /* 0x000f280000300800 */
[----:B------:R-:W4:Y:S04]  /*14dc80*/  LDL.LU R112, [R1+0x7634] ;  /* 0x0076340001707983 */ /* 0x000f280000300800 */
        /* <DEDUP_REMOVED lines=14> */
[----:B---3--:R-:W-:Y:S02]  /*14dd70*/  IADD3.X R205, PT, PT, R205, R2, RZ, P3, !PT ;  /* 0x00000002cdcd7210 */ /* 0x008fe40001ffe4ff */
[----:B----4-:R-:W-:Y:S01]  /*14dd80*/  IADD3 R200, P1, PT, R200, R224, RZ ;  /* 0x000000e0c8c87210 */ /* 0x010fe20007f3e0ff */
[----:B-1----:R-:W-:Y:S01]  /*14dd90*/  IMAD.MOV.U32 R110, RZ, RZ, R199 ;  /* 0x000000ffff6e7224 */ /* 0x002fe200078e00c7 */
[----:B------:R-:W-:-:S03]  /*14dda0*/  MOV R111, R205 ;  /* 0x000000cd006f7202 */ /* 0x000fc60000000f00 */
[----:B------:R-:W-:Y:S04]  /*14ddb0*/  STL [R1+0x763c], R200 ;  /* 0x00763cc801007387 */ /* 0x000fe80000100800 */
[----:B------:R1:W-:Y:S04]  /*14ddc0*/  STL [R1+0x7638], R205 ;  /* 0x007638cd01007387 */ /* 0x0003e80000100800 */
[----:B------:R-:W3:Y:S04]  /*14ddd0*/  LDL.LU R209, [R1+0x7560] ;  /* 0x0075600001d17983 */ /* 0x000ee80000300800 */
[----:B------:R-:W4:Y:S04]  /*14dde0*/  LDL.LU R198, [R1+0x755c] ;  /* 0x00755c0001c67983 */ /* 0x000f280000300800 */
[----:B------:R1:W-:Y:S04]  /*14ddf0*/  LDGSTS.E [R109+0x1680], desc[UR28][R110.64], P2 ;  /* 0x016800006e6d7fae */ /* 0x0003e800091a101c */
[----:B-1----:R-:W4:Y:S01]  /*14de00*/  LDL.LU R205, [R1+0x7558] ;  /* 0x0075580001cd7983 */ /* 0x002f220000300800 */
[----:B------:R-:W-:Y:S01]  /*14de10*/  IMAD.X R201, R201, 0x1, R2, P1 ;  /* 0x00000001c9c97824 */ /* 0x000fe200008e0602 */
[----:B------:R-:W-:Y:S01]  /*14de20*/  IADD3 R112, P3, PT, R112, R224, RZ ;  /* 0x000000e070707210 */ /* 0x000fe20007f7e0ff */
[----:B------:R-:W-:-:S04]  /*14de30*/  IMAD.MOV.U32 R110, RZ, RZ, R200 ;  /* 0x000000ffff6e7224 */ /* 0x000fc800078e00c8 */
[----:B------:R-:W-:Y:S04]  /*14de40*/  STL [R1+0x7634], R112 ;  /* 0x0076347001007387 */ /* 0x000fe80000100800 */
[----:B------:R1:W-:Y:S04]  /*14de50*/  STL [R1+0x7630], R201 ;  /* 0x007630c901007387 */ /* 0x0003e80000100800 */
[----:B------:R-:W4:Y:S01]  /*14de60*/  LDL.LU R199, [R1+0x7554] ;  /* 0x0075540001c77983 */ /* 0x000f220000300800 */
[----:B------:R-:W-:-:S05]  /*14de70*/  IMAD.MOV.U32 R111, RZ, RZ, R201 ;  /* 0x000000ffff6f7224 */ /* 0x000fca00078e00c9 */
[----:B------:R2:W-:Y:S04]  /*14de80*/  LDGSTS.E [R109+0x1700], desc[UR28][R110.64], P2 ;  /* 0x017000006e6d7fae */ /* 0x0005e800091a101c */
[----:B-1----:R-:W4:Y:S01]  /*14de90*/  LDL.LU R201, [R1+0x7550] ;  /* 0x0075500001c97983 */ /* 0x002f220000300800 */
        /* <DEDUP_REMOVED lines=15> */
[----:B---3--:R-:W-:Y:S01]  /*14df90*/  IMAD.X R209, R209, 0x1, R2, P5 ;  /* 0x00000001d1d17824 */ /* 0x008fe200028e0602 */
[----:B----4-:R-:W-:Y:S01]  /*14dfa0*/  IADD3 R198, P2, PT, R198, R224, RZ ;  /* 0x000000e0c6c67210 */ /* 0x010fe20007f5e0ff */
[----:B-1----:R-:W-:Y:S02]  /*14dfb0*/  IMAD.MOV.U32 R110, RZ, RZ, R208 ;  /* 0x000000ffff6e7224 */ /* 0x002fe400078e00d0 */
[----:B------:R-:W-:Y:S01]  /*14dfc0*/  IMAD.MOV.U32 R111, RZ, RZ, R209 ;  /* 0x000000ffff6f7224 */ /* 0x000fe200078e00d1 */
[----:B------:R1:W-:Y:S04]  /*14dfd0*/  STL [R1+0x7560], R209 ;  /* 0x007560d101007387 */ /* 0x0003e80000100800 */
[----:B------:R-:W3:Y:S01]  /*14dfe0*/  LDL.LU R112, [R1+0x7544] ;  /* 0x0075440001707983 */ /* 0x000ee20000300800 */
[----:B------:R-:W-:-:S03]  /*14dff0*/  IMAD.X R205, R205, 0x1, R2, P3 ;  /* 0x00000001cdcd7824 */ /* 0x000fc600018e0602 */
[----:B------:R4:W-:Y:S04]  /*14e000*/  LDGSTS.E [R109+0x2400], desc[UR28][R110.64], P1 ;  /* 0x024000006e6d7fae */ /* 0x0009e800089a101c */
[----:B-1----:R-:W3:Y:S04]  /*14e010*/  LDL.LU R209, [R1+0x7540] ;  /* 0x0075400001d17983 */ /* 0x002ee80000300800 */
[----:B------:R-:W-:Y:S01]  /*14e020*/  STL [R1+0x755c], R198 ;  /* 0x00755cc601007387 */ /* 0x000fe20000100800 */
[----:B------:R-:W-:-:S03]  /*14e030*/  IADD3 R199, P3, PT, R199, R224, RZ ;  /* 0x000000e0c7c77210 */ /* 0x000fc60007f7e0ff */
[----:B------:R1:W-:Y:S01]  /*14e040*/  STL [R1+0x7558], R205 ;  /* 0x007558cd01007387 */ /* 0x0003e20000100800 */
[----:B----4-:R-:W-:Y:S01]  /*14e050*/  IMAD.MOV.U32 R111, RZ, RZ, R205 ;  /* 0x000000ffff6f7224 */ /* 0x010fe200078e00cd */
[----:B------:R-:W-:Y:S01]  /*14e060*/  IADD3.X R201, PT, PT, R201, R2, RZ, P2, !PT ;  /* 0x00000002c9c97210 */ /* 0x000fe200017fe4ff */
        /* <DEDUP_REMOVED lines=9> */
[----:B--2---:R-:W-:-:S05]  /*14e100*/  IADD3 R200, P2, PT, R200, R224, RZ ;  /* 0x000000e0c8c87210 */ /* 0x004fca0007f5e0ff */
[----:B------:R-:W-:Y:S01]  /*14e110*/  STL [R1+0x754c], R200 ;  /* 0x00754cc801007387 */ /* 0x000fe20000100800 */
[----:B------:R-:W-:-:S05]  /*14e120*/  IMAD.X R204, R204, 0x1, R2, P3 ;  /* 0x00000001cccc7824 */ /* 0x000fca00018e0602 */
[----:B------:R2:W-:Y:S04]  /*14e130*/  STL [R1+0x7548], R204 ;  /* 0x007548cc01007387 */ /* 0x0005e80000100800 */
[----:B------:R-:W4:Y:S04]  /*14e140*/  LDL.LU R201, [R1+0x7530] ;  /* 0x0075300001c97983 */ /* 0x000f280000300800 */
[----:B------:R-:W4:Y:S01]  /*14e150*/  LDL.LU R198, [R1+0x7534] ;  /* 0x0075340001c67983 */ /* 0x000f220000300800 */
[----:B-1----:R-:W-:Y:S02]  /*14e160*/  IMAD.MOV.U32 R110, RZ, RZ, R199 ;  /* 0x000000ffff6e7224 */ /* 0x002fe400078e00c7 */
[----:B------:R-:W-:-:S05]  /*14e170*/  IMAD.MOV.U32 R111, RZ, RZ, R204 ;  /* 0x000000ffff6f7224 */ /* 0x000fca00078e00cc */
[----:B------:R1:W-:Y:S02]  /*14e180*/  LDGSTS.E [R109+0x2580], desc[UR28][R110.64], P1 ;  /* 0x025800006e6d7fae */ /* 0x0003e400089a101c */
[----:B-1----:R-:W-:Y:S02]  /*14e190*/  MOV R110, R200 ;  /* 0x000000c8006e7202 */ /* 0x002fe40000000f00 */
[----:B---3--:R-:W-:-:S05]  /*14e1a0*/  IADD3 R112, P3, PT, R112, R224, RZ ;  /* 0x000000e070707210 */ /* 0x008fca0007f7e0ff */
[----:B------:R-:W-:Y:S01]  /*14e1b0*/  STL [R1+0x7544], R112 ;  /* 0x0075447001007387 */ /* 0x000fe20000100800 */
[----:B------:R-:W-:-:S05]  /*14e1c0*/  IMAD.X R209, R209, 0x1, R2, P2 ;  /* 0x00000001d1d17824 */ /* 0x000fca00010e0602 */
[----:B------:R1:W-:Y:S04]  /*14e1d0*/  STL [R1+0x7540], R209 ;  /* 0x007540d101007387 */ /* 0x0003e80000100800 */
[----:B--2---:R-:W2:Y:S04]  /*14e1e0*/  LDL.LU R204, [R1+0x7528] ;  /* 0x0075280001cc7983 */ /* 0x004ea80000300800 */
[----:B------:R-:W3:Y:S01]  /*14e1f0*/  LDL.LU R208, [R1+0x746c] ;  /* 0x00746c0001d07983 */ /* 0x000ee20000300800 */
[----:B------:R-:W-:-:S03]  /*14e200*/  IMAD.MOV.U32 R111, RZ, RZ, R209 ;  /* 0x000000ffff6f7224 */ /* 0x000fc600078e00d1 */
[----:B------:R-:W3:Y:S04]  /*14e210*/  LDL.LU R199, [R1+0x7464] ;  /* 0x0074640001c77983 */ /* 0x000ee80000300800 */
[----:B------:R1:W-:Y:S01]  /*14e220*/  LDGSTS.E [R109+0x2600], desc[UR28][R110.64], P1 ;  /* 0x026000006e6d7fae */ /* 0x0003e200089a101c */
[----:B----4-:R-:W-:Y:S01]  /*14e230*/  IMAD.X R205, R205, 0x1, R2, P3 ;  /* 0x00000001cdcd7824 */ /* 0x010fe200018e0602 */
[----:B------:R-:W-:-:S05]  /*14e240*/  IADD3 R113, P2, PT, R113, R224, RZ ;  /* 0x000000e071717210 */ /* 0x000fca0007f5e0ff */
[----:B------:R-:W-:Y:S04]  /*14e250*/  STL [R1+0x753c], R113 ;  /* 0x00753c7101007387 */ /* 0x000fe80000100800 */
[----:B------:R4:W-:Y:S04]  /*14e260*/  STL [R1+0x7538], R205 ;  /* 0x007538cd01007387 */ /* 0x0009e80000100800 */
[----:B-1----:R-:W3:Y:S01]  /*14e270*/  LDL.LU R209, [R1+0x7460] ;  /* 0x0074600001d17983 */ /* 0x002ee20000300800 */
[----:B------:R-:W-:Y:S02]  /*14e280*/  IMAD.MOV.U32 R110, RZ, RZ, R112 ;  /* 0x000000ffff6e7224 */ /* 0x000fe400078e0070 */
[----:B------:R-:W-:Y:S01]  /*14e290*/  IMAD.MOV.U32 R111, RZ, RZ, R205 ;  /* 0x000000ffff6f7224 */ /* 0x000fe200078e00cd */
[----:B------:R-:W3:Y:S04]  /*14e2a0*/  LDL.LU R200, [R1+0x745c] ;  /* 0x00745c0001c87983 */ /* 0x000ee80000300800 */
[----:B------:R1:W-:Y:S04]  /*14e2b0*/  LDGSTS.E [R109+0x2680], desc[UR28][R110.64], P1 ;  /* 0x026800006e6d7fae */ /* 0x0003e800089a101c */
[----:B----4-:R-:W4:Y:S01]  /*14e2c0*/  LDL.LU R205, [R1+0x7458] ;  /* 0x0074580001cd7983 */ /* 0x010f220000300800 */
[----:B------:R-:W-:Y:S01]  /*14e2d0*/  IMAD.X R201, R201, 0x1, R2, P2 ;  /* 0x00000001c9c97824 */ /* 0x000fe200010e0602 */
[----:B------:R-:W-:-:S03]  /*14e2e0*/  IADD3 R198, P3, PT, R198, R224, RZ ;  /* 0x000000e0c6c67210 */ /* 0x000fc60007f7e0ff */
[----:B-1----:R-:W-:Y:S02]  /*14e2f0*/  IMAD.MOV.U32 R111, RZ, RZ, R201 ;  /* 0x000000ffff6f7224 */ /* 0x002fe400078e00c9 */
        /* <DEDUP_REMOVED lines=12> */
[----:B---3--:R-:W-:-:S02]  /*14e3c0*/  IADD3 R208, P5, PT, R208, R224, RZ ;  /* 0x000000e0d0d07210 */ /* 0x008fc40007fbe0ff */
[----:B------:R-:W-:Y:S02]  /*14e3d0*/  MOV R111, R204 ;  /* 0x000000cc006f7202 */ /* 0x000fe40000000f00 */
[----:B------:R-:W-:Y:S01]  /*14e3e0*/  IADD3 R199, P3, PT, R199, R224, RZ ;  /* 0x000000e0c7c77210 */ /* 0x000fe20007f7e0ff */
[----:B------:R-:W-:Y:S04]  /*14e3f0*/  STL [R1+0x746c], R208 ;  /* 0x00746cd001007387 */ /* 0x000fe80000100800 */
[----:B------:R1:W-:Y:S04]  /*14e400*/  STL [R1+0x7528], R204 ;  /* 0x007528cc01007387 */ /* 0x0003e80000100800 */
[----:B------:R-:W2:Y:S04]  /*14e410*/  LDL.LU R113, [R1+0x744c] ;  /* 0x00744c0001717983 */ /* 0x000ea80000300800 */
[----:B------:R3:W-:Y:S04]  /*14e420*/  LDGSTS.E [R109+0x2780], desc[UR28][R110.64], P1 ;  /* 0x027800006e6d7fae */ /* 0x0007e800089a101c */
[----:B-1----:R-:W2:Y:S01]  /*14e430*/  LDL.LU R204, [R1+0x7448] ;  /* 0x0074480001cc7983 */ /* 0x002ea20000300800 */
[----:B------:R-:W-:-:S03]  /*14e440*/  IMAD.X R209, R209, 0x1, R2, P5 ;  /* 0x00000001d1d17824 */ /* 0x000fc600028e0602 */
[----:B------:R-:W-:Y:S01]  /*14e450*/  STL [R1+0x7464], R199 ;  /* 0x007464c701007387 */ /* 0x000fe20000100800 */
[----:B---3--:R-:W-:Y:S01]  /*14e460*/  IMAD.MOV.U32 R110, RZ, RZ, R208 ;  /* 0x000000ffff6e7224 */ /* 0x008fe200078e00d0 */
[----:B------:R-:W-:Y:S01]  /*14e470*/  IADD3 R200, P1, PT, R200, R224, RZ ;  /* 0x000000e0c8c87210 */ /* 0x000fe20007f3e0ff */
[----:B------:R-:W-:Y:S01]  /*14e480*/  IMAD.MOV.U32 R111, RZ, RZ, R209 ;  /* 0x000000ffff6f7224 */ /* 0x000fe200078e00d1 */
[----:B------:R1:W-:Y:S04]  /*14e490*/  STL [R1+0x7460], R209 ;  /* 0x007460d101007387 */ /* 0x0003e80000100800 */
[----:B------:R-:W3:Y:S01]  /*14e4a0*/  LDL.LU R198, [R1+0x7444] ;  /* 0x0074440001c67983 */ /* 0x000ee20000300800 */
[----:B----4-:R-:W-:-:S03]  /*14e4b0*/  IMAD.X R205, R205, 0x1, R2, P3 ;  /* 0x00000001cdcd7824 */ /* 0x010fc600018e0602 */
[----:B------:R4:W-:Y:S04]  /*14e4c0*/  LDGSTS.E [R109+0x3400], desc[UR28][R110.64], P2 ;  /* 0x034000006e6d7fae */ /* 0x0009e800091a101c */
[----:B-1----:R-:W3:Y:S04]  /*14e4d0*/  LDL.LU R209, [R1+0x7440] ;  /* 0x0074400001d17983 */ /* 0x002ee80000300800 */
[----:B------:R-:W-:Y:S04]  /*14e4e0*/  STL [R1+0x745c], R200 ;  /* 0x00745cc801007387 */ /* 0x000fe80000100800 */
[----:B------:R1:W-:Y:S01]  /*14e4f0*/  STL [R1+0x7458], R205 ;  /* 0x007458cd01007387 */ /* 0x0003e20000100800 */
[----:B----4-:R-:W-:Y:S01]  /*14e500*/  IMAD.MOV.U32 R111, RZ, RZ, R205 ;  /* 0x000000ffff6f7224 */ /* 0x010fe200078e00cd */
[----:B------:R-:W-:-:S02]  /*14e510*/  MOV R110, R199 ;  /* 0x000000c7006e7202 */ /* 0x000fc40000000f00 */
[----:B-1----:R-:W4:Y:S04]  /*14e520*/  LDL.LU R205, [R1+0x7438] ;  /* 0x0074380001cd7983 */ /* 0x002f280000300800 */
[----:B------:R1:W-:Y:S01]  /*14e530*/  LDGSTS.E [R109+0x3480], desc[UR28][R110.64], P2 ;  /* 0x034800006e6d7fae */ /* 0x0003e200091a101c */
[----:B------:R-:W-:-:S05]  /*14e540*/  IADD3 R112, P3, PT, R112, R224, RZ ;  /* 0x000000e070707210 */ /* 0x000fca0007f7e0ff */
[----:B------:R-:W-:Y:S01]  /*14e550*/  STL [R1+0x7454], R112 ;  /* 0x0074547001007387 */ /* 0x000fe20000100800 */
[----:B------:R-:W-:-:S05]  /*14e560*/  IMAD.X R201, R201, 0x1, R2, P1 ;  /* 0x00000001c9c97824 */ /* 0x000fca00008e0602 */
[----:B------:R2:W-:Y:S04]  /*14e570*/  STL [R1+0x7450], R201 ;  /* 0x007450c901007387 */ /* 0x0005e80000100800 */
[----:B------:R-:W4:Y:S01]  /*14e580*/  LDL.LU R199, [R1+0x743c] ;  /* 0x00743c0001c77983 */ /* 0x000f220000300800 */
[----:B-1----:R-:W-:Y:S02]  /*14e590*/  IMAD.MOV.U32 R110, RZ, RZ, R200 ;  /* 0x000000ffff6e7224 */ /* 0x002fe400078e00c8 */
[----:B------:R-:W-:-:S05]  /*14e5a0*/  IMAD.MOV.U32 R111, RZ, RZ, R201 ;  /* 0x000000ffff6f7224 */ /* 0x000fca00078e00c9 */
[----:B------:R1:W-:Y:S01]  /*14e5b0*/  LDGSTS.E [R109+0x3500], desc[UR28][R110.64], P2 ;  /* 0x035000006e6d7fae */ /* 0x0003e200091a101c */
[----:B--2---:R-:W-:-:S05]  /*14e5c0*/  IADD3 R113, P1, PT, R113, R224, RZ ;  /* 0x000000e071717210 */ /* 0x004fca0007f3e0ff */
[----:B------:R-:W-:Y:S01]  /*14e5d0*/  STL [R1+0x744c], R113 ;  /* 0x00744c7101007387 */ /* 0x000fe20000100800 */
[----:B------:R-:W-:-:S05]  /*14e5e0*/  IMAD.X R204, R204, 0x1, R2, P3 ;  /* 0x00000001cccc7824 */ /* 0x000fca00018e0602 */
[----:B------:R2:W-:Y:S04]  /*14e5f0*/  STL [R1+0x7448], R204 ;  /* 0x007448cc01007387 */ /* 0x0005e80000100800 */
[----:B------:R-:W4:Y:S01]  /*14e600*/  LDL.LU R201, [R1+0x7430] ;  /* 0x0074300001c97983 */ /* 0x000f220000300800 */
[----:B---3--:R-:W-:-:S03]  /*14e610*/  IADD3 R198, P3, PT, R198, R224, RZ ;  /* 0x000000e0c6c67210 */ /* 0x008fc60007f7e0ff */
[----:B------:R-:W3:Y:S01]  /*14e620*/  LDL.LU R200, [R1+0x7434] ;  /* 0x0074340001c87983 */ /* 0x000ee20000300800 */
[----:B-1----:R-:W-:-:S03]  /*14e630*/  IMAD.MOV.U32 R111, RZ, RZ, R204 ;  /* 0x000000ffff6f7224 */ /* 0x002fc600078e00cc */
[----:B------:R-:W-:Y:S01]  /*14e640*/  STL [R1+0x7444], R198 ;  /* 0x007444c601007387 */ /* 0x000fe20000100800 */
[----:B------:R-:W-:Y:S01]  /*14e650*/  IADD3.X R209, PT, PT, R209, R2, RZ, P1, !PT ;  /* 0x00000002d1d17210 */ /* 0x000fe20000ffe4ff */
[----:B------:R-:W-:-:S04]  /*14e660*/  IMAD.MOV.U32 R110, RZ, RZ, R112 ;  /* 0x000000ffff6e7224 */ /* 0x000fc800078e0070 */
[----:B------:R1:W-:Y:S04]  /*14e670*/  STL [R1+0x7440], R209 ;  /* 0x007440d101007387 */ /* 0x0003e80000100800 */
[----:B--2---:R-:W2:Y:S04]  /*14e680*/  LDL.LU R204, [R1+0x7428] ;  /* 0x0074280001cc7983 */ /* 0x004ea80000300800 */
[----:B------:R-:W2:Y:S04]  /*14e690*/  LDL.LU R208, [R1+0x736c] ;  /* 0x00736c0001d07983 */ /* 0x000ea80000300800 */
[----:B------:R-:W2:Y:S04]  /*14e6a0*/  LDL.LU R112, [R1+0x7364] ;  /* 0x0073640001707983 */ /* 0x000ea80000300800 */
[----:B------:R1:W-:Y:S01]  /*14e6b0*/  LDGSTS.E [R109+0x3580], desc[UR28][R110.64], P2 ;  /* 0x035800006e6d7fae */ /* 0x0003e200091a101c */
[----:B----4-:R-:W-:Y:S01]  /*14e6c0*/  IMAD.X R205, R205, 0x1, R2, P3 ;  /* 0x00000001cdcd7824 */ /* 0x010fe200018e0602 */
[----:B-1----:R-:W-:-:S02]  /*14e6d0*/  MOV R111, R209 ;  /* 0x000000d1006f7202 */ /* 0x002fc40000000f00 */
[----:B------:R-:W-:-:S05]  /*14e6e0*/  IADD3 R199, P1, PT, R199, R224, RZ ;  /* 0x000000e0c7c77210 */ /* 0x000fca0007f3e0ff */
        /* <DEDUP_REMOVED lines=11> */
[----:B------:R-:W-:Y:S01]  /*14e7a0*/  IMAD.X R201, R201, 0x1, R2, P1 ;  /* 0x00000001c9c97824 */ /* 0x000fe200008e0602 */
[----:B---3--:R-:W-:-:S03]  /*14e7b0*/  IADD3 R200, P3, PT, R200, R224, RZ ;  /* 0x000000e0c8c87210 */ /* 0x008fc60007f7e0ff */
[----:B------:R-:W-:Y:S02]  /*14e7c0*/  IMAD.MOV.U32 R111, RZ, RZ, R201 ;  /* 0x000000ffff6f7224 */ /* 0x000fe400078e00c9 */
[----:B------:R-:W-:Y:S04]  /*14e7d0*/  STL [R1+0x7434], R200 ;  /* 0x007434c801007387 */ /* 0x000fe80000100800 */
[----:B------:R1:W-:Y:S04]  /*14e7e0*/  STL [R1+0x7430], R201 ;  /* 0x007430c901007387 */ /* 0x0003e80000100800 */
[----:B------:R-:W3:Y:S04]  /*14e7f0*/  LDL.LU R198, [R1+0x7354] ;  /* 0x0073540001c67983 */ /* 0x000ee80000300800 */
[----:B------:R2:W-:Y:S02]  /*14e800*/  LDGSTS.E [R109+0x3700], desc[UR28][R110.64], P2 ;  /* 0x037000006e6d7fae */ /* 0x0005e400091a101c */
[----:B--2---:R-:W-:Y:S01]  /*14e810*/  IMAD.X R204, R204, 0x1, R2, P3 ;  /* 0x00000001cccc7824 */ /* 0x004fe200018e0602 */
[-C--:B------:R-:W-:Y:S01]  /*14e820*/  IADD3 R208, P5, PT, R208, R224.reuse, RZ ;  /* 0x000000e0d0d07210 */ /* 0x080fe20007fbe0ff */
[----:B-1----:R-:W2:Y:S01]  /*14e830*/  LDL.LU R201, [R1+0x7350] ;  /* 0x0073500001c97983 */ /* 0x002ea20000300800 */
[----:B------:R-:W-:-:S03]  /*14e840*/  IADD3 R112, P3, PT, R112, R224, RZ ;  /* 0x000000e070707210 */ /* 0x000fc60007f7e0ff */
[----:B------:R-:W-:Y:S04]  /*14e850*/  STL [R1+0x736c], R208 ;  /* 0x00736cd001007387 */ /* 0x000fe80000100800 */
[----:B------:R1:W-:Y:S04]  /*14e860*/  STL [R1+0x7428], R204 ;  /* 0x007428cc01007387 */ /* 0x0003e80000100800 */
[----:B------:R-:W2:Y:S01]  /*14e870*/  LDL.LU R199, [R1+0x734c] ;  /* 0x00734c0001c77983 */ /* 0x000ea20000300800 */
[----:B------:R-:W-:Y:S02]  /*14e880*/  IMAD.MOV.U32 R110, RZ, RZ, R200 ;  /* 0x000000ffff6e7224 */ /* 0x000fe400078e00c8 */
[----:B------:R-:W-:-:S05]  /*14e890*/  IMAD.MOV.U32 R111, RZ, RZ, R204 ;  /* 0x000000ffff6f7224 */ /* 0x000fca00078e00cc */
        /* <DEDUP_REMOVED lines=12> */
[----:B------:R-:W-:Y:S01]  /*14e960*/  IADD3 R113, P2, PT, R113, R224, RZ ;  /* 0x000000e071717210 */ /* 0x000fe20007f5e0ff */
[----:B------:R-:W-:Y:S01]  /*14e970*/  IMAD.MOV.U32 R110, RZ, RZ, R208 ;  /* 0x000000ffff6e7224 */ /* 0x000fe200078e00d0 */
[----:B------:R-:W-:-:S03]  /*14e980*/  IADD3.X R205, PT, PT, R205, R2, RZ, P3, !PT ;  /* 0x00000002cdcd7210 */ /* 0x000fc60001ffe4ff */
[----:B------:R-:W-:Y:S04]  /*14e990*/  STL [R1+0x735c], R113 ;  /* 0x00735c7101007387 */ /* 0x000fe80000100800 */
[----:B------:R1:W-:Y:S04]  /*14e9a0*/  STL [R1+0x7358], R205 ;  /* 0x007358cd01007387 */ /* 0x0003e80000100800 */
[----:B------:R1:W-:Y:S01]  /*14e9b0*/  LDGSTS.E [R109+0x4400], desc[UR28][R110.64], P1 ;  /* 0x044000006e6d7fae */ /* 0x0003e200089a101c */
[----:B---3--:R-:W-:Y:S01]  /*14e9c0*/  IADD3 R198, P3, PT, R198, R224, RZ ;  /* 0x000000e0c6c67210 */ /* 0x008fe20007f7e0ff */
[----:B--2---:R-:W-:Y:S01]  /*14e9d0*/  IMAD.X R201, R201, 0x1, R2, P2 ;  /* 0x00000001c9c97824 */ /* 0x004fe200010e0602 */
[----:B-1----:R-:W-:-:S02]  /*14e9e0*/  MOV R111, R205 ;  /* 0x000000cd006f7202 */ /* 0x002fc40000000f00 */
[----:B------:R-:W2:Y:S04]  /*14e9f0*/  LDL.LU R205, [R1+0x7338] ;  /* 0x0073380001cd7983 */ /* 0x000ea80000300800 */
[----:B------:R-:W-:Y:S01]  /*14ea00*/  STL [R1+0x7354], R198 ;  /* 0x007354c601007387 */ /* 0x000fe20000100800 */
[----:B------:R-:W-:-:S03]  /*14ea10*/  IMAD.MOV.U32 R110, RZ, RZ, R112 ;  /* 0x000000ffff6e7224 */ /* 0x000fc600078e0070 */
[----:B------:R1:W-:Y:S01]  /*14ea20*/  STL [R1+0x7350], R201 ;  /* 0x007350c901007387 */ /* 0x0003e20000100800 */
[----:B------:R-:W-:-:S03]  /*14ea30*/  IADD3 R199, P2, PT, R199, R224, RZ ;  /* 0x000000e0c7c77210 */ /* 0x000fc60007f5e0ff */
[----:B------:R-:W3:Y:S04]  /*14ea40*/  LDL.LU R112, [R1+0x733c] ;  /* 0x00733c0001707983 */ /* 0x000ee80000300800 */
[----:B------:R1:W-:Y:S04]  /*14ea50*/  LDGSTS.E [R109+0x4480], desc[UR28][R110.64], P1 ;  /* 0x044800006e6d7fae */ /* 0x0003e800089a101c */
[----:B------:R-:W-:Y:S01]  /*14ea60*/  STL [R1+0x734c], R199 ;  /* 0x00734cc701007387 */ /* 0x000fe20000100800 */
[----:B------:R-:W-:-:S05]  /*14ea70*/  IMAD.X R204, R204, 0x1, R2, P3 ;  /* 0x00000001cccc7824 */ /* 0x000fca00018e0602 */
[----:B------:R4:W-:Y:S01]  /*14ea80*/  STL [R1+0x7348], R204 ;  /* 0x007348cc01007387 */ /* 0x0009e20000100800 */
[----:B-1----:R-:W-:Y:S02]  /*14ea90*/  IMAD.MOV.U32 R110, RZ, RZ, R113 ;  /* 0x000000ffff6e7224 */ /* 0x002fe400078e0071 */
[----:B------:R-:W-:Y:S02]  /*14eaa0*/  IMAD.MOV.U32 R111, RZ, RZ, R201 ;  /* 0x000000ffff6f7224 */ /* 0x000fe400078e00c9 */
[----:B------:R-:W3:Y:S04]  /*14eab0*/  LDL.LU R201, [R1+0x7330] ;  /* 0x0073300001c97983 */ /* 0x000ee80000300800 */
[----:B------:R-:W3:Y:S04]  /*14eac0*/  LDL.LU R113, [R1+0x7334] ;  /* 0x0073340001717983 */ /* 0x000ee80000300800 */
[----:B------:R1:W-:Y:S02]  /*14ead0*/  LDGSTS.E [R109+0x4500], desc[UR28][R110.64], P1 ;  /* 0x045000006e6d7fae */ /* 0x0003e400089a101c */
[----:B-1----:R-:W-:Y:S01]  /*14eae0*/  IMAD.MOV.U32 R111, RZ, RZ, R204 ;  /* 0x000000ffff6f7224 */ /* 0x002fe200078e00cc */
[----:B----4-:R-:W-:-:S05]  /*14eaf0*/  IADD3 R200, P3, PT, R200, R224, RZ ;  /* 0x000000e0c8c87210 */ /* 0x010fca0007f7e0ff */
[----:B------:R-:W-:Y:S01]  /*14eb00*/  STL [R1+0x7344], R200 ;  /* 0x007344c801007387 */ /* 0x000fe20000100800 */
[----:B------:R-:W-:-:S05]  /*14eb10*/  IMAD.X R209, R209, 0x1, R2, P2 ;  /* 0x00000001d1d17824 */ /* 0x000fca00010e0602 */
[----:B------:R1:W-:Y:S04]  /*14eb20*/  STL [R1+0x7340], R209 ;  /* 0x007340d101007387 */ /* 0x0003e80000100800 */
[----:B------:R-:W4:Y:S04]  /*14eb30*/  LDL.LU R204, [R1+0x7328] ;  /* 0x0073280001cc7983 */ /* 0x000f280000300800 */
[----:B------:R-:W4:Y:S01]  /*14eb40*/  LDL.LU R208, [R1+0x726c] ;  /* 0x00726c0001d07983 */ /* 0x000f220000300800 */
[----:B------:R-:W-:-:S03]  /*14eb50*/  MOV R110, R198 ;  /* 0x000000c6006e7202 */ /* 0x000fc60000000f00 */
[----:B------:R-:W4:Y:S04]  /*14eb60*/  LDL.LU R198, [R1+0x7264] ;  /* 0x0072640001c67983 */ /* 0x000f280000300800 */
[----:B------:R1:W-:Y:S02]  /*14eb70*/  LDGSTS.E [R109+0x4580], desc[UR28][R110.64], P1 ;  /* 0x045800006e6d7fae */ /* 0x0003e400089a101c */
[----:B-1----:R-:W-:Y:S02]  /*14eb80*/  IMAD.MOV.U32 R110, RZ, RZ, R199 ;  /* 0x000000ffff6e7224 */ /* 0x002fe400078e00c7 */
[----:B------:R-:W-:-:S05]  /*14eb90*/  IMAD.MOV.U32 R111, RZ, RZ, R209 ;  /* 0x000000ffff6f7224 */ /* 0x000fca00078e00d1 */
[----:B------:R1:W-:Y:S01]  /*14eba0*/  LDGSTS.E [R109+0x4600], desc[UR28][R110.64], P1 ;  /* 0x046000006e6d7fae */ /* 0x0003e200089a101c */
[----:B--2---:R-:W-:Y:S01]  /*14ebb0*/  IMAD.X R205, R205, 0x1, R2, P3 ;  /* 0x00000001cdcd7824 */ /* 0x004fe200018e0602 */
[----:B---3--:R-:W-:Y:S01]  /*14ebc0*/  IADD3 R112, P2, PT, R112, R224, RZ ;  /* 0x000000e070707210 */ /* 0x008fe20007f5e0ff */
[----:B-1----:R-:W-:Y:S02]  /*14ebd0*/  IMAD.MOV.U32 R110, RZ, RZ, R200 ;  /* 0x000000ffff6e7224 */ /* 0x002fe400078e00c8 */
[----:B------:R-:W-:Y:S02]  /*14ebe0*/  IMAD.MOV.U32 R111, RZ, RZ, R205 ;  /* 0x000000ffff6f7224 */ /* 0x000fe400078e00cd */
[----:B------:R-:W-:Y:S04]  /*14ebf0*/  STL [R1+0x733c], R112 ;  /* 0x00733c7001007387 */ /* 0x000fe80000100800 */
[----:B------:R1:W-:Y:S04]  /*14ec00*/  STL [R1+0x7338], R205 ;  /* 0x007338cd01007387 */ /* 0x0003e80000100800 */
[----:B------:R-:W2:Y:S04]  /*14ec10*/  LDL.LU R209, [R1+0x7260] ;  /* 0x0072600001d17983 */ /* 0x000ea80000300800 */
[----:B------:R-:W3:Y:S04]  /*14ec20*/  LDL.LU R199, [R1+0x725c] ;  /* 0x00725c0001c77983 */ /* 0x000ee80000300800 */
[----:B------:R1:W-:Y:S01]  /*14ec30*/  LDGSTS.E [R109+0x4680], desc[UR28][R110.64], P1 ;  /* 0x046800006e6d7fae */ /* 0x0003e200089a101c */
[----:B------:R-:W-:-:S02]  /*14ec40*/  IADD3.X R201, PT, PT, R201, R2, RZ, P2, !PT ;  /* 0x00000002c9c97210 */ /* 0x000fc400017fe4ff */
[----:B------:R-:W-:Y:S01]  /*14ec50*/  IADD3 R113, P3, PT, R113, R224, RZ ;  /* 0x000000e071717210 */ /* 0x000fe20007f7e0ff */
[----:B-1----:R-:W3:Y:S04]  /*14ec60*/  LDL.LU R205, [R1+0x7258] ;  /* 0x0072580001cd7983 */ /* 0x002ee80000300800 */
[----:B------:R-:W-:Y:S04]  /*14ec70*/  STL [R1+0x7334], R113 ;  /* 0x0073347101007387 */ /* 0x000fe80000100800 */
[----:B------:R1:W-:Y:S04]  /*14ec80*/  STL [R1+0x7330], R201 ;  /* 0x007330c901007387 */ /* 0x0003e80000100800 */
[----:B------:R-:W3:Y:S01]  /*14ec90*/  LDL.LU R200, [R1+0x7254] ;  /* 0x0072540001c87983 */ /* 0x000ee20000300800 */
[----:B------:R-:W-:Y:S01]  /*14eca0*/  IMAD.MOV.U32 R110, RZ, RZ, R112 ;  /* 0x000000ffff6e7224 */ /* 0x000fe200078e0070 */
[----:B------:R-:W-:-:S05]  /*14ecb0*/  MOV R111, R201 ;  /* 0x000000c9006f7202 */ /* 0x000fca0000000f00 */
[----:B------:R4:W-:Y:S04]  /*14ecc0*/  LDGSTS.E [R109+0x4700], desc[UR28][R110.64], P1 ;  /* 0x047000006e6d7fae */ /* 0x0009e800089a101c */
[----:B-1----:R-:W3:Y:S01]  /*14ecd0*/  LDL.LU R201, [R1+0x7250] ;  /* 0x0072500001c97983 */ /* 0x002ee20000300800 */
[----:B----4-:R-:W-:Y:S01]  /*14ece0*/  IMAD.X R204, R204, 0x1, R2, P3 ;  /* 0x00000001cccc7824 */ /* 0x010fe200018e0602 */
[----:B------:R-:W-:-:S03]  /*14ecf0*/  IADD3 R208, P5, PT, R208, R224, RZ ;  /* 0x000000e0d0d07210 */ /* 0x000fc60007fbe0ff */
[----:B------:R-:W-:Y:S02]  /*14ed00*/  IMAD.MOV.U32 R111, RZ, RZ, R204 ;  /* 0x000000ffff6f7224 */ /* 0x000fe400078e00cc */
[----:B------:R-:W-:Y:S04]  /*14ed10*/  STL [R1+0x726c], R208 ;  /* 0x00726cd001007387 */ /* 0x000fe80000100800 */
[----:B------:R1:W-:Y:S04]  /*14ed20*/  STL [R1+0x7328], R204 ;  /* 0x007328cc01007387 */ /* 0x0003e80000100800 */
[----:B------:R-:W4:Y:S04]  /*14ed30*/  LDL.LU R112, [R1+0x724c] ;  /* 0x00724c0001707983 */ /* 0x000f280000300800 */
[----:B-1----:R-:W4:Y:S01]  /*14ed40*/  LDL.LU R204, [R1+0x7248] ;  /* 0x0072480001cc7983 */ /* 0x002f220000300800 */
        /* <DEDUP_REMOVED lines=9> */
[----:B--2---:R-:W-:Y:S01]  /*14ede0*/  IMAD.X R209, R209, 0x1, R2, P5 ;  /* 0x00000001d1d17824 */ /* 0x004fe200028e0602 */
[----:B---3--:R-:W-:-:S03]  /*14edf0*/  IADD3 R199, P1, PT, R199, R224, RZ ;  /* 0x000000e0c7c77210 */ /* 0x008fc60007f3e0ff */
[----:B------:R-:W-:Y:S01]  /*14ee00*/  IMAD.MOV.U32 R111, RZ, RZ, R209 ;  /* 0x000000ffff6f7224 */ /* 0x000fe200078e00d1 */
[----:B------:R1:W-:Y:S04]  /*14ee10*/  STL [R1+0x7260], R209 ;  /* 0x007260d101007387 */ /* 0x0003e80000100800 */
[----:B------:R-:W2:Y:S04]  /*14ee20*/  LDL.LU R113, [R1+0x7244] ;  /* 0x0072440001717983 */ /* 0x000ea80000300800 */
[----:B------:R3:W-:Y:S01]  /*14ee30*/  LDGSTS.E [R109+0x5400], desc[UR28][R110.64], P2 ;  /* 0x054000006e6d7fae */ /* 0x0007e200091a101c */
[----:B------:R-:W-:-:S03]  /*14ee40*/  IMAD.X R205, R205, 0x1, R2, P3 ;  /* 0x00000001cdcd7824 */ /* 0x000fc600018e0602 */
[----:B-1----:R-:W2:Y:S01]  /*14ee50*/  LDL.LU R209, [R1+0x7240] ;  /* 0x0072400001d17983 */ /* 0x002ea20000300800 */
[----:B------:R-:W-:-:S03]  /*14ee60*/  IADD3 R200, P3, PT, R200, R224, RZ ;  /* 0x000000e0c8c87210 */ /* 0x000fc60007f7e0ff */
[----:B------:R-:W-:Y:S04]  /*14ee70*/  STL [R1+0x725c], R199 ;  /* 0x00725cc701007387 */ /* 0x000fe80000100800 */
[----:B------:R1:W-:Y:S01]  /*14ee80*/  STL [R1+0x7258], R205 ;  /* 0x007258cd01007387 */ /* 0x0003e20000100800 */
[----:B---3--:R-:W-:Y:S02]  /*14ee90*/  IMAD.MOV.U32 R111, RZ, RZ, R205 ;  /* 0x000000ffff6f7224 */ /* 0x008fe400078e00cd */
        /* <DEDUP_REMOVED lines=10> */
[----:B----4-:R-:W-:-:S05]  /*14ef40*/  IADD3 R112, P1, PT, R112, R224, RZ ;  /* 0x000000e070707210 */ /* 0x010fca0007f3e0ff */
[----:B------:R-:W-:Y:S01]  /*14ef50*/  STL [R1+0x724c], R112 ;  /* 0x00724c7001007387 */ /* 0x000fe20000100800 */
[----:B------:R-:W-:-:S05]  /*14ef60*/  IADD3.X R204, PT, PT, R204, R2, RZ, P3, !PT ;  /* 0x00000002cccc7210 */ /* 0x000fca0001ffe4ff */
[----:B------:R4:W-:Y:S04]  /*14ef70*/  STL [R1+0x7248], R204 ;  /* 0x007248cc01007387 */ /* 0x0009e80000100800 */
[----:B------:R-:W3:Y:S04]  /*14ef80*/  LDL.LU R201, [R1+0x7230] ;  /* 0x0072300001c97983 */ /* 0x000ee80000300800 */
        /* <DEDUP_REMOVED lines=9> */
[----:B----4-:R-:W2:Y:S04]  /*14f020*/  LDL.LU R204, [R1+0x7228] ;  /* 0x0072280001cc7983 */ /* 0x010ea80000300800 */
[----:B------:R-:W4:Y:S01]  /*14f030*/  LDL.LU R208, [R1+0x716c] ;  /* 0x00716c0001d07983 */ /* 0x000f220000300800 */
[----:B------:R-:W-:-:S03]  /*14f040*/  IMAD.MOV.U32 R111, RZ, RZ, R209 ;  /* 0x000000ffff6f7224 */ /* 0x000fc600078e00d1 */
[----:B------:R-:W4:Y:S04]  /*14f050*/  LDL.LU R200, [R1+0x7164] ;  /* 0x0071640001c87983 */ /* 0x000f280000300800 */
[----:B------:R1:W-:Y:S01]  /*14f060*/  LDGSTS.E [R109+0x5600], desc[UR28][R110.64], P2 ;  /* 0x056000006e6d7fae */ /* 0x0003e200091a101c */
[----:B---3--:R-:W-:Y:S01]  /*14f070*/  IMAD.X R205, R205, 0x1, R2, P3 ;  /* 0x00000001cdcd7824 */ /* 0x008fe200018e0602 */
[----:B------:R-:W-:-:S05]  /*14f080*/  IADD3 R198, P1, PT, R198, R224, RZ ;  /* 0x000000e0c6c67210 */ /* 0x000fca0007f3e0ff */
[----:B------:R-:W-:Y:S04]  /*14f090*/  STL [R1+0x723c], R198 ;  /* 0x00723cc601007387 */ /* 0x000fe80000100800 */
[----:B------:R3:W-:Y:S04]  /*14f0a0*/  STL [R1+0x7238], R205 ;  /* 0x007238cd01007387 */ /* 0x0007e80000100800 */
[----:B-1----:R-:W4:Y:S01]  /*14f0b0*/  LDL.LU R209, [R1+0x7160] ;  /* 0x0071600001d17983 */ /* 0x002f220000300800 */
[----:B------:R-:W-:Y:S01]  /*14f0c0*/  MOV R110, R113 ;  /* 0x00000071006e7202 */ /* 0x000fe20000000f00 */
[----:B------:R-:W-:-:S02]  /*14f0d0*/  IMAD.MOV.U32 R111, RZ, RZ, R205 ;  /* 0x000000ffff6f7224 */ /* 0x000fc400078e00cd */
[----:B------:R-:W4:Y:S04]  /*14f0e0*/  LDL.LU R112, [R1+0x715c] ;  /* 0x00715c0001707983 */ /* 0x000f280000300800 */
[----:B------:R1:W-:Y:S04]  /*14f0f0*/  LDGSTS.E [R109+0x5680], desc[UR28][R110.64], P2 ;  /* 0x056800006e6d7fae */ /* 0x0003e800091a101c */
[----:B---3--:R-:W3:Y:S01]  /*14f100*/  LDL.LU R205, [R1+0x7158] ;  /* 0x0071580001cd7983 */ /* 0x008ee20000300800 */
[----:B------:R-:W-:Y:S01]  /*14f110*/  IMAD.X R201, R201, 0x1, R2, P1 ;  /* 0x00000001c9c97824 */ /* 0x000fe200008e0602 */
[----:B------:R-:W-:-:S03]  /*14f120*/  IADD3 R199, P3, PT, R199, R224, RZ ;  /* 0x000000e0c7c77210 */ /* 0x000fc60007f7e0ff */
[----:B-1----:R-:W-:Y:S02]  /*14f130*/  IMAD.MOV.U32 R111, RZ, RZ, R201 ;  /* 0x000000ffff6f7224 */ /* 0x002fe400078e00c9 */
        /* <DEDUP_REMOVED lines=19> */
[----:B-1----:R-:W2:Y:S01]  /*14f270*/  LDL.LU R204, [R1+0x7148] ;  /* 0x0071480001cc7983 */ /* 0x002ea20000300800 */
[----:B------:R-:W-:-:S03]  /*14f280*/  IADD3.X R209, PT, PT, R209, R2, RZ, P5, !PT ;  /* 0x00000002d1d17210 */ /* 0x000fc60002ffe4ff */
[----:B------:R-:W-:Y:S01]  /*14f290*/  STL [R1+0x7164], R200 ;  /* 0x007164c801007387 */ /* 0x000fe20000100800 */
[----:B----4-:R-:W-:Y:S01]  /*14f2a0*/  IMAD.MOV.U32 R110, RZ, RZ, R208 ;  /* 0x000000ffff6e7224 */ /* 0x010fe200078e00d0 */
[----:B------:R-:W-:Y:S02]  /*14f2b0*/  IADD3 R112, P2, PT, R112, R224, RZ ;  /* 0x000000e070707210 */ /* 0x000fe40007f5e0ff */
[----:B------:R-:W-:Y:S01]  /*14f2c0*/  MOV R111, R209 ;  /* 0x000000d1006f7202 */ /* 0x000fe20000000f00 */
        /* <DEDUP_REMOVED lines=13> */
[----:B------:R-:W-:-:S05]  /*14f3a0*/  IMAD.X R201, R201, 0x1, R2, P2 ;  /* 0x00000001c9c97824 */ /* 0x000fca00010e0602 */
[----:B------:R2:W-:Y:S04]  /*14f3b0*/  STL [R1+0x7150], R201 ;  /* 0x007150c901007387 */ /* 0x0005e80000100800 */
[----:B------:R-:W3:Y:S01]  /*14f3c0*/  LDL.LU R200, [R1+0x713c] ;  /* 0x00713c0001c87983 */ /* 0x000ee20000300800 */
[----:B-1----:R-:W-:Y:S01]  /*14f3d0*/  MOV R110, R112 ;  /* 0x00000070006e7202 */ /* 0x002fe20000000f00 */
[----:B------:R-:W-:-:S05]  /*14f3e0*/  IMAD.MOV.U32 R111, RZ, RZ, R201 ;  /* 0x000000ffff6f7224 */ /* 0x000fca00078e00c9 */
[----:B------:R1:W-:Y:S02]  /*14f3f0*/  LDGSTS.E [R109+0x6500], desc[UR28][R110.64], P1 ;  /* 0x065000006e6d7fae */ /* 0x0003e400089a101c */
[----:B-1----:R-:W-:Y:S01]  /*14f400*/  IMAD.MOV.U32 R110, RZ, RZ, R113 ;  /* 0x000000ffff6e7224 */ /* 0x002fe200078e0071 */
[----:B--2---:R-:W-:-:S05]  /*14f410*/  IADD3 R198, P2, PT, R198, R224, RZ ;  /* 0x000000e0c6c67210 */ /* 0x004fca0007f5e0ff */
[----:B------:R-:W-:Y:S01]  /*14f420*/  STL [R1+0x714c], R198 ;  /* 0x00714cc601007387 */ /* 0x000fe20000100800 */
[----:B------:R-:W-:-:S05]  /*14f430*/  IMAD.X R204, R204, 0x1, R2, P3 ;  /* 0x00000001cccc7824 */ /* 0x000fca00018e0602 */
[----:B------:R1:W-:Y:S04]  /*14f440*/  STL [R1+0x7148], R204 ;  /* 0x007148cc01007387 */ /* 0x0003e80000100800 */
[----:B------:R-:W2:Y:S01]  /*14f450*/  LDL.LU R201, [R1+0x7130] ;  /* 0x0071300001c97983 */ /* 0x000ea20000300800 */
[----:B----4-:R-:W-:-:S03]  /*14f460*/  IADD3 R199, P3, PT, R199, R224, RZ ;  /* 0x000000e0c7c77210 */ /* 0x010fc60007f7e0ff */
[----:B------:R-:W4:Y:S01]  /*14f470*/  LDL.LU R112, [R1+0x7134] ;  /* 0x0071340001707983 */ /* 0x000f220000300800 */
[----:B------:R-:W-:-:S03]  /*14f480*/  IMAD.MOV.U32 R111, RZ, RZ, R204 ;  /* 0x000000ffff6f7224 */ /* 0x000fc600078e00cc */
[----:B------:R-:W-:Y:S04]  /*14f490*/  STL [R1+0x7144], R199 ;  /* 0x007144c701007387 */ /* 0x000fe80000100800 */
[----:B------:R3:W-:Y:S01]  /*14f4a0*/  LDGSTS.E [R109+0x6580], desc[UR28][R110.64], P1 ;  /* 0x065800006e6d7fae */ /* 0x0007e200089a101c */
[----:B------:R-:W-:-:S05]  /*14f4b0*/  IMAD.X R209, R209, 0x1, R2, P2 ;  /* 0x00000001d1d17824 */ /* 0x000fca00010e0602 */
[----:B------:R3:W-:Y:S04]  /*14f4c0*/  STL [R1+0x7140], R209 ;  /* 0x007140d101007387 */ /* 0x0007e80000100800 */
[----:B-1----:R-:W4:Y:S04]  /*14f4d0*/  LDL.LU R204, [R1+0x7128] ;  /* 0x0071280001cc7983 */ /* 0x002f280000300800 */
[----:B------:R-:W4:Y:S04]  /*14f4e0*/  LDL.LU R208, [R1+0x706c] ;  /* 0x00706c0001d07983 */ /* 0x000f280000300800 */
[----:B------:R-:W4:Y:S01]  /*14f4f0*/  LDL.LU R113, [R1+0x7064] ;  /* 0x0070640001717983 */ /* 0x000f220000300800 */
[----:B---3--:R-:W-:Y:S01]  /*14f500*/  IADD3.X R205, PT, PT, R205, R2, RZ, P3, !PT ;  /* 0x00000002cdcd7210 */ /* 0x008fe20001ffe4ff */
[----:B------:R-:W-:Y:S01]  /*14f510*/  IMAD.MOV.U32 R111, RZ, RZ, R209 ;  /* 0x000000ffff6f7224 */ /* 0x000fe200078e00d1 */
[----:B------:R-:W-:-:S05]  /*14f520*/  IADD3 R200, P2, PT, R200, R224, RZ ;  /* 0x000000e0c8c87210 */ /* 0x000fca0007f5e0ff */
[----:B------:R-:W-:Y:S04]  /*14f530*/  STL [R1+0x713c], R200 ;  /* 0x00713cc801007387 */ /* 0x000fe80000100800 */
[----:B------:R1:W-:Y:S04]  /*14f540*/  STL [R1+0x7138], R205 ;  /* 0x007138cd01007387 */ /* 0x0003e80000100800 */
[----:B------:R-:W3:Y:S01]  /*14f550*/  LDL.LU R209, [R1+0x7060] ;  /* 0x0070600001d17983 */ /* 0x000ee20000300800 */
[----:B------:R-:W-:-:S03]  /*14f560*/  IMAD.MOV.U32 R110, RZ, RZ, R198 ;  /* 0x000000ffff6e7224 */ /* 0x000fc600078e00c6 */
[----:B------:R-:W3:Y:S04]  /*14f570*/  LDL.LU R198, [R1+0x705c] ;  /* 0x00705c0001c67983 */ /* 0x000ee80000300800 */
[----:B------:R1:W-:Y:S02]  /*14f580*/  LDGSTS.E [R109+0x6600], desc[UR28][R110.64], P1 ;  /* 0x066000006e6d7fae */ /* 0x0003e400089a101c */
[----:B-1----:R-:W-:Y:S01]  /*14f590*/  IMAD.MOV.U32 R110, RZ, RZ, R199 ;  /* 0x000000ffff6e7224 */ /* 0x002fe200078e00c7 */
[----:B------:R-:W-:Y:S02]  /*14f5a0*/  MOV R111, R205 ;  /* 0x000000cd006f7202 */ /* 0x000fe40000000f00 */
[----:B------:R-:W3:Y:S04]  /*14f5b0*/  LDL.LU R205, [R1+0x7058] ;  /* 0x0070580001cd7983 */ /* 0x000ee80000300800 */
[----:B------:R1:W-:Y:S02]  /*14f5c0*/  LDGSTS.E [R109+0x6680], desc[UR28][R110.64], P1 ;  /* 0x066800006e6d7fae */ /* 0x0003e400089a101c */
[----:B-1----:R-:W-:-:S02]  /*14f5d0*/  IMAD.MOV.U32 R110, RZ, RZ, R200 ;  /* 0x000000ffff6e7224 */ /* 0x002fc400078e00c8 */
[----:B--2---:R-:W-:Y:S01]  /*14f5e0*/  IMAD.X R201, R201, 0x1, R2, P2 ;  /* 0x00000001c9c97824 */ /* 0x004fe200010e0602 */
[----:B----4-:R-:W-:-:S03]  /*14f5f0*/  IADD3 R112, P3, PT, R112, R224, RZ ;  /* 0x000000e070707210 */ /* 0x010fc60007f7e0ff */
[----:B------:R-:W-:Y:S02]  /*14f600*/  IMAD.MOV.U32 R111, RZ, RZ, R201 ;  /* 0x000000ffff6f7224 */ /* 0x000fe400078e00c9 */
[----:B------:R-:W-:Y:S04]  /*14f610*/  STL [R1+0x7134], R112 ;  /* 0x0071347001007387 */ /* 0x000fe80000100800 */
[----:B------:R1:W-:Y:S04]  /*14f620*/  STL [R1+0x7130], R201 ;  /* 0x007130c901007387 */ /* 0x0003e80000100800 */
[----:B------:R-:W2:Y:S04]  /*14f630*/  LDL.LU R199, [R1+0x7054] ;  /* 0x0070540001c77983 */ /* 0x000ea80000300800 */
[----:B------:R4:W-:Y:S01]  /*14f640*/  LDGSTS.E [R109+0x6700], desc[UR28][R110.64], P1 ;  /* 0x067000006e6d7fae */ /* 0x0009e200089a101c */
[----:B------:R-:W-:Y:S01]  /*14f650*/  IMAD.X R204, R204, 0x1, R2, P3 ;  /* 0x00000001cccc7824 */ /* 0x000fe200018e0602 */
[----:B------:R-:W-:-:S02]  /*14f660*/  IADD3 R208, P5, PT, R208, R224, RZ ;  /* 0x000000e0d0d07210 */ /* 0x000fc40007fbe0ff */
[----:B-1----:R-:W2:Y:S01]  /*14f670*/  LDL.LU R201, [R1+0x7050] ;  /* 0x0070500001c97983 */ /* 0x002ea20000300800 */
[----:B------:R-:W-:-:S03]  /*14f680*/  IADD3 R113, P3, PT, R113, R224, RZ ;  /* 0x000000e071717210 */ /* 0x000fc60007f7e0ff */
[----:B------:R-:W-:Y:S04]  /*14f690*/  STL [R1+0x706c], R208 ;  /* 0x00706cd001007387 */ /* 0x000fe80000100800 */
[----:B------:R1:W-:Y:S04]  /*14f6a0*/  STL [R1+0x7128], R204 ;  /* 0x007128cc01007387 */ /* 0x0003e80000100800 */
[----:B------:R-:W2:Y:S01]  /*14f6b0*/  LDL.LU R200, [R1+0x704c] ;  /* 0x00704c0001c87983 */ /* 0x000ea20000300800 */
[----:B----4-:R-:W-:Y:S01]  /*14f6c0*/  MOV R110, R112 ;  /* 0x00000070006e7202 */ /* 0x010fe20000000f00 */
[----:B------:R-:W-:-:S05]  /*14f6d0*/  IMAD.MOV.U32 R111, RZ, RZ, R204 ;  /* 0x000000ffff6f7224 */ /* 0x000fca00078e00cc */
[----:B------:R4:W-:Y:S04]  /*14f6e0*/  LDGSTS.E [R109+0x6780], desc[UR28][R110.64], P1 ;  /* 0x067800006e6d7fae */ /* 0x0009e800089a101c */
[----:B-1----:R-:W2:Y:S04]  /*14f6f0*/  LDL.LU R204, [R1+0x7048] ;  /* 0x0070480001cc7983 */ /* 0x002ea80000300800 */
[----:B------:R-:W-:Y:S01]  /*14f700*/  STL [R1+0x7064], R113 ;  /* 0x0070647101007387 */ /* 0x000fe20000100800 */
[----:B---3--:R-:W-:-:S04]  /*14f710*/  IMAD.X R209, R209, 0x1, R2, P5 ;  /* 0x00000001d1d17824 */ /* 0x008fc800028e0602 */
[----:B----4-:R-:W-:Y:S01]  /*14f720*/  IMAD.MOV.U32 R111, RZ, RZ, R209 ;  /* 0x000000ffff6f7224 */ /* 0x010fe200078e00d1 */
[----:B------:R1:W-:Y:S04]  /*14f730*/  STL [R1+0x7060], R209 ;  /* 0x007060d101007387 */ /* 0x0003e80000100800 */
[----:B------:R-:W3:Y:S04]  /*14f740*/  LDL.LU R112, [R1+0x7044] ;  /* 0x0070440001707983 */ /* 0x000ee80000300800 */
[----:B-1----:R-:W4:Y:S01]  /*14f750*/  LDL.LU R209, [R1+0x7040] ;  /* 0x0070400001d17983 */ /* 0x002f220000300800 */
[----:B------:R-:W-:-:S04]  /*14f760*/  UISETP.GT.AND UP1, UPT, UR11, 0x1d, UPT ;  /* 0x0000001d0b00788c */ /* 0x000fc8000bf24270 */
[----:B------:R-:W-:-:S04]  /*14f770*/  USEL UR10, URZ, 0x4, !UP1 ;  /* 0x00000004ff0a7887 */ /* 0x000fc8000c800000 */
[----:B------:R-:W-:-:S06]  /*14f780*/  USEL UR10, UR10, URZ, !UP0 ;  /* 0x000000ff0a0a7287 */ /* 0x000fcc000c000000 */
[----:B------:R-:W-:Y:S02]  /*14f790*/  ISETP.NE.U32.AND P2, PT, RZ, UR10, PT ;  /* 0x0000000aff007c0c */ /* 0x000fe4000bf45070 */
[-C--:B------:R-:W-:Y:S01]  /*14f7a0*/  IADD3 R198, P1, PT, R198, R224.reuse, RZ ;  /* 0x000000e0c6c67210 */ /* 0x080fe20007f3e0ff */
[----:B------:R-:W-:Y:S02]  /*14f7b0*/  IMAD.MOV.U32 R110, RZ, RZ, R208 ;  /* 0x000000ffff6e7224 */ /* 0x000fe400078e00d0 */
[----:B------:R-:W-:Y:S02]  /*14f7c0*/  IMAD.X R205, R205, 0x1, R2, P3 ;  /* 0x00000001cdcd7824 */ /* 0x000fe400018e0602 */
[----:B------:R-:W-:Y:S04]  /*14f7d0*/  STL [R1+0x705c], R198 ;  /* 0x00705cc601007387 */ /* 0x000fe80000100800 */
[----:B------:R1:W-:Y:S04]  /*14f7e0*/  STL [R1+0x7058], R205 ;  /* 0x007058cd01007387 */ /* 0x0003e80000100800 */
[----:B------:R1:W-:Y:S01]  /*14f7f0*/  LDGSTS.E [R109+0x7400], desc[UR28][R110.64], P2 ;  /* 0x074000006e6d7fae */ /* 0x0003e200091a101c */
[----:B--2---:R-:W-:Y:S01]  /*14f800*/  IADD3 R199, P3, PT, R199, R224, RZ ;  /* 0x000000e0c7c77210 */ /* 0x004fe20007f7e0ff */
[----:B-1----:R-:W-:-:S02]  /*14f810*/  IMAD.MOV.U32 R111, RZ, RZ, R205 ;  /* 0x000000ffff6f7224 */ /* 0x002fc400078e00cd */
[----:B------:R-:W2:Y:S01]  /*14f820*/  LDL.LU R205, [R1+0x7038] ;  /* 0x0070380001cd7983 */ /* 0x000ea20000300800 */
[----:B------:R-:W-:-:S03]  /*14f830*/  IADD3.X R201, PT, PT, R201, R2, RZ, P1, !PT ;  /* 0x00000002c9c97210 */ /* 0x000fc60000ffe4ff */
[----:B------:R-:W-:Y:S01]  /*14f840*/  STL [R1+0x7054], R199 ;  /* 0x007054c701007387 */ /* 0x000fe20000100800 */
[----:B------:R-:W-:-:S03]  /*14f850*/  IMAD.MOV.U32 R110, RZ, RZ, R113 ;  /* 0x000000ffff6e7224 */ /* 0x000fc600078e0071 */
[----:B------:R1:W-:Y:S01]  /*14f860*/  STL [R1+0x7050], R201 ;  /* 0x007050c901007387 */ /* 0x0003e20000100800 */
[----:B------:R-:W-:-:S03]  /*14f870*/  IADD3 R200, P1, PT, R200, R224, RZ ;  /* 0x000000e0c8c87210 */ /* 0x000fc60007f3e0ff */
[----:B------:R-:W2:Y:S04]  /*14f880*/  LDL.LU R113, [R1+0x703c] ;  /* 0x00703c0001717983 */ /* 0x000ea80000300800 */
[----:B------:R1:W-:Y:S04]  /*14f890*/  LDGSTS.E [R109+0x7480], desc[UR28][R110.64], P2 ;  /* 0x074800006e6d7fae */ /* 0x0003e800091a101c */
[----:B------:R-:W-:Y:S01]  /*14f8a0*/  STL [R1+0x704c], R200 ;  /* 0x00704cc801007387 */ /* 0x000fe20000100800 */
[----:B------:R-:W-:-:S05]  /*14f8b0*/  IMAD.X R204, R204, 0x1, R2, P3 ;  /* 0x00000001cccc7824 */ /* 0x000fca00018e0602 */
[----:B------:R3:W-:Y:S01]  /*14f8c0*/  STL [R1+0x7048], R204 ;  /* 0x007048cc01007387 */ /* 0x0007e20000100800 */
[----:B-1----:R-:W-:Y:S01]  /*14f8d0*/  IMAD.MOV.U32 R110, RZ, RZ, R198 ;  /* 0x000000ffff6e7224 */ /* 0x002fe200078e00c6 */
[----:B------:R-:W-:Y:S02]  /*14f8e0*/  MOV R111, R201 ;  /* 0x000000c9006f7202 */ /* 0x000fe40000000f00 */
[----:B------:R-:W2:Y:S04]  /*14f8f0*/  LDL.LU R201, [R1+0x7030] ;  /* 0x0070300001c97983 */ /* 0x000ea80000300800 */
[----:B------:R-:W2:Y:S04]  /*14f900*/  LDL.LU R198, [R1+0x7034] ;  /* 0x0070340001c67983 */ /* 0x000ea80000300800 */
[----:B------:R1:W-:Y:S02]  /*14f910*/  LDGSTS.E [R109+0x7500], desc[UR28][R110.64], P2 ;  /* 0x075000006e6d7fae */ /* 0x0003e400091a101c */
[----:B-1----:R-:W-:Y:S01]  /*14f920*/  IMAD.MOV.U32 R111, RZ, RZ, R204 ;  /* 0x000000ffff6f7224 */ /* 0x002fe200078e00cc */
[----:B---3--:R-:W-:-:S05]  /*14f930*/  IADD3 R112, P3, PT, R112, R224, RZ ;  /* 0x000000e070707210 */ /* 0x008fca0007f7e0ff */
[----:B------:R-:W-:Y:S01]  /*14f940*/  STL [R1+0x7044], R112 ;  /* 0x0070447001007387 */ /* 0x000fe20000100800 */
[----:B----4-:R-:W-:-:S05]  /*14f950*/  IMAD.X R209, R209, 0x1, R2, P1 ;  /* 0x00000001d1d17824 */ /* 0x010fca00008e0602 */
[----:B------:R1:W-:Y:S04]  /*14f960*/  STL [R1+0x7040], R209 ;  /* 0x007040d101007387 */ /* 0x0003e80000100800 */
[----:B------:R-:W3:Y:S04]  /*14f970*/  LDL.LU R204, [R1+0x7028] ;  /* 0x0070280001cc7983 */ /* 0x000ee80000300800 */
[----:B------:R-:W4:Y:S01]  /*14f980*/  LDL.LU R208, [R1+0x6f6c] ;  /* 0x006f6c0001d07983 */ /* 0x000f220000300800 */
[----:B------:R-:W-:-:S03]  /*14f990*/  IMAD.MOV.U32 R110, RZ, RZ, R199 ;  /* 0x000000ffff6e7224 */ /* 0x000fc600078e00c7 */
[----:B------:R-:W4:Y:S04]  /*14f9a0*/  LDL.LU R199, [R1+0x6f64] ;  /* 0x006f640001c77983 */ /* 0x000f280000300800 */
[----:B------:R1:W-:Y:S02]  /*14f9b0*/  LDGSTS.E [R109+0x7580], desc[UR28][R110.64], P2 ;  /* 0x075800006e6d7fae */ /* 0x0003e400091a101c */
[----:B-1----:R-:W-:Y:S01]  /*14f9c0*/  MOV R110, R200 ;  /* 0x000000c8006e7202 */ /* 0x002fe20000000f00 */
[----:B------:R-:W-:-:S05]  /*14f9d0*/  IMAD.MOV.U32 R111, RZ, RZ, R209 ;  /* 0x000000ffff6f7224 */ /* 0x000fca00078e00d1 */
[----:B------:R1:W-:Y:S01]  /*14f9e0*/  LDGSTS.E [R109+0x7600], desc[UR28][R110.64], P2 ;  /* 0x076000006e6d7fae */ /* 0x0003e200091a101c */
[----:B--2---:R-:W-:Y:S02]  /*14f9f0*/  IMAD.X R205, R205, 0x1, R2, P3 ;  /* 0x00000001cdcd7824 */ /* 0x004fe400018e0602 */
[----:B-1----:R-:W-:Y:S01]  /*14fa00*/  IMAD.MOV.U32 R110, RZ, RZ, R112 ;  /* 0x000000ffff6e7224 */ /* 0x002fe200078e0070 */
[----:B------:R-:W-:Y:S01]  /*14fa10*/  IADD3 R113, P1, PT, R113, R224, RZ ;  /* 0x000000e071717210 */ /* 0x000fe20007f3e0ff */
[----:B------:R-:W-:-:S04]  /*14fa20*/  IMAD.MOV.U32 R111, RZ, RZ, R205 ;  /* 0x000000ffff6f7224 */ /* 0x000fc800078e00cd */
[----:B------:R-:W-:Y:S04]  /*14fa30*/  STL [R1+0x703c], R113 ;  /* 0x00703c7101007387 */ /* 0x000fe80000100800 */
[----:B------:R1:W-:Y:S04]  /*14fa40*/  STL [R1+0x7038], R205 ;  /* 0x007038cd01007387 */ /* 0x0003e80000100800 */
[----:B------:R-:W2:Y:S04]  /*14fa50*/  LDL.LU R209, [R1+0x6f60] ;  /* 0x006f600001d17983 */ /* 0x000ea80000300800 */
[----:B------:R-:W2:Y:S04]  /*14fa60*/  LDL.LU R200, [R1+0x6f5c] ;  /* 0x006f5c0001c87983 */ /* 0x000ea80000300800 */
[----:B------:R1:W-:Y:S01]  /*14fa70*/  LDGSTS.E [R109+0x7680], desc[UR28][R110.64], P2 ;  /* 0x076800006e6d7fae */ /* 0x0003e200091a101c */
[----:B------:R-:W-:Y:S01]  /*14fa80*/  IMAD.X R201, R201, 0x1, R2, P1 ;  /* 0x00000001c9c97824 */ /* 0x000fe200008e0602 */
[----:B------:R-:W-:-:S02]  /*14fa90*/  IADD3 R198, P3, PT, R198, R224, RZ ;  /* 0x000000e0c6c67210 */ /* 0x000fc40007f7e0ff */
[----:B-1----:R-:W2:Y:S04]  /*14faa0*/  LDL.LU R205, [R1+0x6f58] ;  /* 0x006f580001cd7983 */ /* 0x002ea80000300800 */
[----:B------:R-:W-:Y:S04]  /*14fab0*/  STL [R1+0x7034], R198 ;  /* 0x007034c601007387 */ /* 0x000fe80000100800 */
[----:B------:R1:W-:Y:S04]  /*14fac0*/  STL [R1+0x7030], R201 ;  /* 0x007030c901007387 */ /* 0x0003e80000100800 */
[----:B------:R-:W2:Y:S01]  /*14fad0*/  LDL.LU R112, [R1+0x6f54] ;  /* 0x006f540001707983 */ /* 0x000ea20000300800 */
[----:B------:R-:W-:-:S02]  /*14fae0*/  IMAD.MOV.U32 R110, RZ, RZ, R113 ;  /* 0x000000ffff6e7224 */ /* 0x000fc400078e0071 */
[----:B------:R-:W-:-:S05]  /*14faf0*/  IMAD.MOV.U32 R111, RZ, RZ, R201 ;  /* 0x000000ffff6f7224 */ /* 0x000fca00078e00c9 */
[----:B------:R3:W-:Y:S04]  /*14fb00*/  LDGSTS.E [R109+0x7700], desc[UR28][R110.64], P2 ;  /* 0x077000006e6d7fae */ /* 0x0007e800091a101c */
[----:B-1----:R-:W2:Y:S01]  /*14fb10*/  LDL.LU R201, [R1+0x6f50] ;  /* 0x006f500001c97983 */ /* 0x002ea20000300800 */
[----:B---3--:R-:W-:Y:S02]  /*14fb20*/  IADD3.X R204, PT, PT, R204, R2, RZ, P3, !PT ;  /* 0x00000002cccc7210 */ /* 0x008fe40001ffe4ff */
[----:B----4-:R-:W-:Y:S02]  /*14fb30*/  IADD3 R208, P5, PT, R208, R224, RZ ;  /* 0x000000e0d0d07210 */ /* 0x010fe40007fbe0ff */
[----:B------:R-:W-:-:S03]  /*14fb40*/  MOV R111, R204 ;  /* 0x000000cc006f7202 */ /* 0x000fc60000000f00 */
[----:B------:R-:W-:Y:S04]  /*14fb50*/  STL [R1+0x6f6c], R208 ;  /* 0x006f6cd001007387 */ /* 0x000fe80000100800 */
[----:B------:R1:W-:Y:S04]  /*14fb60*/  STL [R1+0x7028], R204 ;  /* 0x007028cc01007387 */ /* 0x0003e80000100800 */
[----:B------:R-:W3:Y:S04]  /*14fb70*/  LDL.LU R113, [R1+0x6f4c] ;  /* 0x006f4c0001717983 */ /* 0x000ee80000300800 */
        /* <DEDUP_REMOVED lines=10> */
[----:B--2---:R-:W-:Y:S01]  /*14fc20*/  IMAD.X R209, R209, 0x1, R2, P5 ;  /* 0x00000001d1d17824 */ /* 0x004fe200028e0602 */
[----:B------:R-:W-:-:S03]  /*14fc30*/  IADD3 R200, P2, PT, R200, R224, RZ ;  /* 0x000000e0c8c87210 */ /* 0x000fc60007f5e0ff */
        /* <DEDUP_REMOVED lines=9> */
[----:B------:R-:W-:Y:S02]  /*14fcd0*/  IMAD.MOV.U32 R111, RZ, RZ, R205 ;  /* 0x000000ffff6f7224 */ /* 0x000fe400078e00cd */
[----:B------:R-:W-:Y:S01]  /*14fce0*/  IMAD.X R201, R201, 0x1, R2, P2 ;  /* 0x00000001c9c97824 */ /* 0x000fe200010e0602 */
[----:B------:R-:W-:Y:S01]  /*14fcf0*/  MOV R110, R199 ;  /* 0x000000c7006e7202 */ /* 0x000fe20000000f00 */
[----:B-1----:R-:W2:Y:S04]  /*14fd00*/  LDL.LU R205, [R1+0x6f38] ;  /* 0x006f380001cd7983 */ /* 0x002ea80000300800 */
[----:B------:R-:W-:Y:S04]  /*14fd10*/  STL [R1+0x6f54], R112 ;  /* 0x006f547001007387 */ /* 0x000fe80000100800 */
[----:B------:R1:W-:Y:S04]  /*14fd20*/  STL [R1+0x6f50], R201 ;  /* 0x006f50c901007387 */ /* 0x0003e80000100800 */
[----:B------:R-:W2:Y:S04]  /*14fd30*/  LDL.LU R199, [R1+0x6f3c] ;  /* 0x006f3c0001c77983 */ /* 0x000ea80000300800 */
[----:B------:R1:W-:Y:S02]  /*14fd40*/  LDGSTS.E [R109+0x8480], desc[UR28][R110.64], P1 ;  /* 0x084800006e6d7fae */ /* 0x0003e400089a101c */
[----:B-1----:R-:W-:-:S02]  /*14fd50*/  IMAD.MOV.U32 R111, RZ, RZ, R201 ;  /* 0x000000ffff6f7224 */ /* 0x002fc400078e00c9 */
[----:B------:R-:W-:-:S05]  /*14fd60*/  IMAD.MOV.U32 R110, RZ, RZ, R200 ;  /* 0x000000ffff6e7224 */ /* 0x000fca00078e00c8 */
[----:B------:R1:W-:Y:S01]  /*14fd70*/  LDGSTS.E [R109+0x8500], desc[UR28][R110.64], P1 ;  /* 0x085000006e6d7fae */ /* 0x0003e200089a101c */
[----:B---3--:R-:W-:-:S05]  /*14fd80*/  IADD3 R113, P2, PT, R113, R224, RZ ;  /* 0x000000e071717210 */ /* 0x008fca0007f5e0ff */
[----:B------:R-:W-:Y:S01]  /*14fd90*/  STL [R1+0x6f4c], R113 ;  /* 0x006f4c7101007387 */ /* 0x000fe20000100800 */
[----:B----4-:R-:W-:-:S05]  /*14fda0*/  IMAD.X R204, R204, 0x1, R2, P3 ;  /* 0x00000001cccc7824 */ /* 0x010fca00018e0602 */
[----:B------:R3:W-:Y:S04]  /*14fdb0*/  STL [R1+0x6f48], R204 ;  /* 0x006f48cc01007387 */ /* 0x0007e80000100800 */
[----:B------:R-:W4:Y:S04]  /*14fdc0*/  LDL.LU R201, [R1+0x6f30] ;  /* 0x006f300001c97983 */ /* 0x000f280000300800 */
[----:B------:R-:W4:Y:S01]  /*14fdd0*/  LDL.LU R200, [R1+0x6f34] ;  /* 0x006f340001c87983 */ /* 0x000f220000300800 */
[----:B-1----:R-:W-:Y:S02]  /*14fde0*/  IMAD.MOV.U32 R110, RZ, RZ, R112 ;  /* 0x000000ffff6e7224 */ /* 0x002fe400078e0070 */
[----:B------:R-:W-:-:S05]  /*14fdf0*/  IMAD.MOV.U32 R111, RZ, RZ, R204 ;  /* 0x000000ffff6f7224 */ /* 0x000fca00078e00cc */
[----:B------:R1:W-:Y:S02]  /*14fe00*/  LDGSTS.E [R109+0x8580], desc[UR28][R110.64], P1 ;  /* 0x085800006e6d7fae */ /* 0x0003e400089a101c */
[----:B-1----:R-:W-:Y:S01]  /*14fe10*/  IMAD.MOV.U32 R110, RZ, RZ, R113 ;  /* 0x000000ffff6e7224 */ /* 0x002fe200078e0071 */
[----:B--2---:R-:W-:-:S05]  /*14fe20*/  IADD3 R198, P3, PT, R198, R224, RZ ;  /* 0x000000e0c6c67210 */ /* 0x004fca0007f7e0ff */
[----:B------:R-:W-:Y:S01]  /*14fe30*/  STL [R1+0x6f44], R198 ;  /* 0x006f44c601007387 */ /* 0x000fe20000100800 */
[----:B------:R-:W-:-:S05]  /*14fe40*/  IADD3.X R209, PT, PT, R209, R2, RZ, P2, !PT ;  /* 0x00000002d1d17210 */ /* 0x000fca00017fe4ff */
[----:B------:R1:W-:Y:S04]  /*14fe50*/  STL [R1+0x6f40], R209 ;  /* 0x006f40d101007387 */ /* 0x0003e80000100800 */
[----:B---3--:R-:W2:Y:S04]  /*14fe60*/  LDL.LU R204, [R1+0x6f28] ;  /* 0x006f280001cc7983 */ /* 0x008ea80000300800 */
[----:B------:R-:W3:Y:S01]  /*14fe70*/  LDL.LU R208, [R1+0x6e6c] ;  /* 0x006e6c0001d07983 */ /* 0x000ee20000300800 */
[----:B------:R-:W-:-:S03]  /*14fe80*/  MOV R111, R209 ;  /* 0x000000d1006f7202 */ /* 0x000fc60000000f00 */
[----:B------:R-:W3:Y:S04]  /*14fe90*/  LDL.LU R112, [R1+0x6e64] ;  /* 0x006e640001707983 */ /* 0x000ee80000300800 */
[----:B------:R1:W-:Y:S01]  /*14fea0*/  LDGSTS.E [R109+0x8600], desc[UR28][R110.64], P1 ;  /* 0x086000006e6d7fae */ /* 0x0003e200089a101c */
[----:B------:R-:W-:Y:S01]  /*14feb0*/  IMAD.X R205, R205, 0x1, R2, P3 ;  /* 0x00000001cdcd7824 */ /* 0x000fe200018e0602 */
        /* <DEDUP_REMOVED lines=8> */
[----:B------:R-:W3:Y:S01]  /*14ff40*/  LDL.LU R205, [R1+0x6e58] ;  /* 0x006e580001cd7983 */ /* 0x000ee20000300800 */
[----:B----4-:R-:W-:Y:S01]  /*14ff50*/  IMAD.X R201, R201, 0x1, R2, P2 ;  /* 0x00000001c9c97824 */ /* 0x010fe200010e0602 */
        /* <DEDUP_REMOVED lines=14> */
[----:B---3--:R-:W-:-:S03]  /*150040*/  IADD3 R208, P5, PT, R208, R224, RZ ;  /* 0x000000e0d0d07210 */ /* 0x008fc60007fbe0ff */
[----:B------:R-:W-:Y:S01]  /*150050*/  IMAD.MOV.U32 R111, RZ, RZ, R204 ;  /* 0x000000ffff6f7224 */ /* 0x000fe200078e00cc */
        /* <DEDUP_REMOVED lines=13> */
[----:B------:R-:W-:-:S03]  /*150130*/  IADD3.X R205, PT, PT, R205, R2, RZ, P3, !PT ;  /* 0x00000002cdcd7210 */ /* 0x000fc60001ffe4ff */
[----:B------:R1:W-:Y:S04]  /*150140*/  LDGSTS.E [R109+0x9400], desc[UR28][R110.64], P2 ;  /* 0x094000006e6d7fae */ /* 0x0003e800091a101c */
[----:B-1----:R-:W3:Y:S04]  /*150150*/  LDL.LU R209, [R1+0x6e40] ;  /* 0x006e400001d17983 */ /* 0x002ee80000300800 */
[----:B------:R-:W-:Y:S04]  /*150160*/  STL [R1+0x6e5c], R113 ;  /* 0x006e5c7101007387 */ /* 0x000fe80000100800 */
[----:B------:R1:W-:Y:S01]  /*150170*/  STL [R1+0x6e58], R205 ;  /* 0x006e58cd01007387 */ /* 0x0003e20000100800 */
[----:B------:R-:W-:Y:S01]  /*150180*/  MOV R111, R205 ;  /* 0x000000cd006f7202 */ /* 0x000fe20000000f00 */
[----:B------:R-:W-:-:S02]  /*150190*/  IMAD.MOV.U32 R110, RZ, RZ, R112 ;  /* 0x000000ffff6e7224 */ /* 0x000fc400078e0070 */
[----:B-1----:R-:W3:Y:S04]  /*1501a0*/  LDL.LU R205, [R1+0x6e38] ;  /* 0x006e380001cd7983 */ /* 0x002ee80000300800 */
[----:B------:R1:W-:Y:S01]  /*1501b0*/  LDGSTS.E [R109+0x9480], desc[UR28][R110.64], P2 ;  /* 0x094800006e6d7fae */ /* 0x0003e200091a101c */
[----:B----4-:R-:W-:-:S05]  /*1501c0*/  IADD3 R198, P3, PT, R198, R224, RZ ;  /* 0x000000e0c6c67210 */ /* 0x010fca0007f7e0ff */
[----:B------:R-:W-:Y:S01]  /*1501d0*/  STL [R1+0x6e54], R198 ;  /* 0x006e54c601007387 */ /* 0x000fe20000100800 */
[----:B------:R-:W-:-:S05]  /*1501e0*/  IMAD.X R201, R201, 0x1, R2, P1 ;  /* 0x00000001c9c97824 */ /* 0x000fca00008e0602 */
[----:B------:R4:W-:Y:S04]  /*1501f0*/  STL [R1+0x6e50], R201 ;  /* 0x006e50c901007387 */ /* 0x0009e80000100800 */
[----:B------:R-:W3:Y:S01]  /*150200*/  LDL.LU R112, [R1+0x6e3c] ;  /* 0x006e3c0001707983 */ /* 0x000ee20000300800 */
[----:B-1----:R-:W-:Y:S02]  /*150210*/  IMAD.MOV.U32 R110, RZ, RZ, R113 ;  /* 0x000000ffff6e7224 */ /* 0x002fe400078e0071 */
[----:B------:R-:W-:-:S05]  /*150220*/  IMAD.MOV.U32 R111, RZ, RZ, R201 ;  /* 0x000000ffff6f7224 */ /* 0x000fca00078e00c9 */
[----:B------:R1:W-:Y:S02]  /*150230*/  LDGSTS.E [R109+0x9500], desc[UR28][R110.64], P2 ;  /* 0x095000006e6d7fae */ /* 0x0003e400091a101c */
[----:B-1----:R-:W-:Y:S02]  /*150240*/  MOV R110, R198 ;  /* 0x000000c6006e7202 */ /* 0x002fe40000000f00 */
[----:B--2---:R-:W-:-:S05]  /*150250*/  IADD3 R199, P1, PT, R199, R224, RZ ;  /* 0x000000e0c7c77210 */ /* 0x004fca0007f3e0ff */
[----:B------:R-:W-:Y:S01]  /*150260*/  STL [R1+0x6e4c], R199 ;  /* 0x006e4cc701007387 */ /* 0x000fe20000100800 */
[----:B------:R-:W-:-:S05]  /*150270*/  IMAD.X R204, R204, 0x1, R2, P3 ;  /* 0x00000001cccc7824 */ /* 0x000fca00018e0602 */
[----:B------:R1:W-:Y:S04]  /*150280*/  STL [R1+0x6e48], R204 ;  /* 0x006e48cc01007387 */ /* 0x0003e80000100800 */
[----:B----4-:R-:W2:Y:S01]  /*150290*/  LDL.LU R201, [R1+0x6e30] ;  /* 0x006e300001c97983 */ /* 0x010ea20000300800 */
[----:B---3--:R-:W-:-:S03]  /*1502a0*/  IADD3 R200, P3, PT, R200, R224, RZ ;  /* 0x000000e0c8c87210 */ /* 0x008fc60007f7e0ff */
[----:B------:R-:W3:Y:S01]  /*1502b0*/  LDL.LU R113, [R1+0x6e34] ;  /* 0x006e340001717983 */ /* 0x000ee20000300800 */
[----:B------:R-:W-:-:S03]  /*1502c0*/  IMAD.MOV.U32 R111, RZ, RZ, R204 ;  /* 0x000000ffff6f7224 */ /* 0x000fc600078e00cc */
[----:B------:R-:W-:Y:S04]  /*1502d0*/  STL [R1+0x6e44], R200 ;  /* 0x006e44c801007387 */ /* 0x000fe80000100800 */
[----:B------:R4:W-:Y:S01]  /*1502e0*/  LDGSTS.E [R109+0x9580], desc[UR28][R110.64], P2 ;  /* 0x095800006e6d7fae */ /* 0x0009e200091a101c */
[----:B------:R-:W-:-:S05]  /*1502f0*/  IMAD.X R209, R209, 0x1, R2, P1 ;  /* 0x00000001d1d17824 */ /* 0x000fca00008e0602 */
[----:B------:R4:W-:Y:S04]  /*150300*/  STL [R1+0x6e40], R209 ;  /* 0x006e40d101007387 */ /* 0x0009e80000100800 */
[----:B-1----:R-:W3:Y:S04]  /*150310*/  LDL.LU R204, [R1+0x6e28] ;  /* 0x006e280001cc7983 */ /* 0x002ee80000300800 */
[----:B------:R-:W3:Y:S04]  /*150320*/  LDL.LU R208, [R1+0x6d6c] ;  /* 0x006d6c0001d07983 */ /* 0x000ee80000300800 */
[----:B------:R-:W3:Y:S01]  /*150330*/  LDL.LU R198, [R1+0x6d64] ;  /* 0x006d640001c67983 */ /* 0x000ee20000300800 */
[----:B------:R-:W-:-:S02]  /*150340*/  IMAD.X R205, R205, 0x1, R2, P3 ;  /* 0x00000001cdcd7824 */ /* 0x000fc400018e0602 */
[----:B----4-:R-:W-:Y:S01]  /*150350*/  IMAD.MOV.U32 R111, RZ, RZ, R209 ;  /* 0x000000ffff6f7224 */ /* 0x010fe200078e00d1 */
        /* <DEDUP_REMOVED lines=12> */
[----:B--2---:R-:W-:-:S02]  /*150420*/  IADD3.X R201, PT, PT, R201, R2, RZ, P1, !PT ;  /* 0x00000002c9c97210 */ /* 0x004fc40000ffe4ff */
[----:B---3--:R-:W-:Y:S02]  /*150430*/  IADD3 R113, P3, PT, R113, R224, RZ ;  /* 0x000000e071717210 */ /* 0x008fe40007f7e0ff */
[----:B------:R-:W-:-:S03]  /*150440*/  MOV R111, R201 ;  /* 0x000000c9006f7202 */ /* 0x000fc60000000f00 */
        /* <DEDUP_REMOVED lines=11> */
[----:B---3--:R-:W-:Y:S02]  /*150500*/  IMAD.MOV.U32 R110, RZ, RZ, R113 ;  /* 0x000000ffff6e7224 */ /* 0x008fe400078e0071 */
[----:B------:R-:W-:-:S05]  /*150510*/  IMAD.MOV.U32 R111, RZ, RZ, R204 ;  /* 0x000000ffff6f7224 */ /* 0x000fca00078e00cc */
[----:B------:R3:W-:Y:S04]  /*150520*/  LDGSTS.E [R109+0x9780], desc[UR28][R110.64], P2 ;  /* 0x097800006e6d7fae */ /* 0x0007e800091a101c */
[----:B-1----:R-:W2:Y:S04]  /*150530*/  LDL.LU R204, [R1+0x6d48] ;  /* 0x006d480001cc7983 */ /* 0x002ea80000300800 */
[----:B------:R-:W-:Y:S01]  /*150540*/  STL [R1+0x6d64], R198 ;  /* 0x006d64c601007387 */ /* 0x000fe20000100800 */
[----:B----4-:R-:W-:-:S04]  /*150550*/  IMAD.X R209, R209, 0x1, R2, P5 ;  /* 0x00000001d1d17824 */ /* 0x010fc800028e0602 */
[----:B---3--:R-:W-:Y:S01]  /*150560*/  IMAD.MOV.U32 R111, RZ, RZ, R209 ;  /* 0x000000ffff6f7224 */ /* 0x008fe200078e00d1 */
[----:B------:R1:W-:Y:S04]  /*150570*/  STL [R1+0x6d60], R209 ;  /* 0x006d60d101007387 */ /* 0x0003e80000100800 */
[----:B------:R-:W3:Y:S04]  /*150580*/  LDL.LU R113, [R1+0x6d44] ;  /* 0x006d440001717983 */ /* 0x000ee80000300800 */
[----:B-1----:R-:W4:Y:S01]  /*150590*/  LDL.LU R209, [R1+0x6d40] ;  /* 0x006d400001d17983 */ /* 0x002f220000300800 */
[----:B------:R-:W-:-:S04]  /*1505a0*/  UISETP.GT.AND UP1, UPT, UR11, 0x29, UPT ;  /* 0x000000290b00788c */ /* 0x000fc8000bf24270 */
[----:B------:R-:W-:-:S04]  /*1505b0*/  USEL UR10, URZ, 0x4, !UP1 ;  /* 0x00000004ff0a7887 */ /* 0x000fc8000c800000 */
[----:B------:R-:W-:-:S06]  /*1505c0*/  USEL UR10, UR10, URZ, !UP0 ;  /* 0x000000ff0a0a7287 */ /* 0x000fcc000c000000 */
[----:B------:R-:W-:Y:S02]  /*1505d0*/  ISETP.NE.U32.AND P1, PT, RZ, UR10, PT ;  /* 0x0000000aff007c0c */ /* 0x000fe4000bf25070 */
[----:B------:R-:W-:Y:S02]  /*1505e0*/  IADD3 R199, P2, PT, R199, R224, RZ ;  /* 0x000000e0c7c77210 */ /* 0x000fe40007f5e0ff */
[----:B------:R-:W-:Y:S01]  /*1505f0*/  MOV R110, R208 ;  /* 0x000000d0006e7202 */ /* 0x000fe20000000f00 */
[----:B------:R-:W-:Y:S02]  /*150600*/  IMAD.X R205, R205, 0x1, R2, P3 ;  /* 0x00000001cdcd7824 */ /* 0x000fe400018e0602 */
[----:B------:R-:W-:Y:S04]  /*150610*/  STL [R1+0x6d5c], R199 ;  /* 0x006d5cc701007387 */ /* 0x000fe80000100800 */
[----:B------:R1:W-:Y:S04]  /*150620*/  STL [R1+0x6d58], R205 ;  /* 0x006d58cd01007387 */ /* 0x0003e80000100800 */
[----:B------:R1:W-:Y:S01]  /*150630*/  LDGSTS.E [R109+0xa400], desc[UR28][R110.64], P1 ;  /* 0x0a4000006e6d7fae */ /* 0x0003e200089a101c */
[----:B--2---:R-:W-:Y:S01]  /*150640*/  IADD3 R200, P3, PT, R200, R224, RZ ;  /* 0x000000e0c8c87210 */ /* 0x004fe20007f7e0ff */
[----:B-1----:R-:W-:-:S02]  /*150650*/  IMAD.MOV.U32 R111, RZ, RZ, R205 ;  /* 0x000000ffff6f7224 */ /* 0x002fc400078e00cd */
[----:B------:R-:W2:Y:S01]  /*150660*/  LDL.LU R205, [R1+0x6d38] ;  /* 0x006d380001cd7983 */ /* 0x000ea20000300800 */
[----:B------:R-:W-:-:S03]  /*150670*/  IMAD.X R201, R201, 0x1, R2, P2 ;  /* 0x00000001c9c97824 */ /* 0x000fc600010e0602 */
[----:B------:R-:W-:Y:S01]  /*150680*/  STL [R1+0x6d54], R200 ;  /* 0x006d54c801007387 */ /* 0x000fe20000100800 */
[----:B------:R-:W-:-:S03]  /*150690*/  IMAD.MOV.U32 R110, RZ, RZ, R198 ;  /* 0x000000ffff6e7224 */ /* 0x000fc600078e00c6 */
[----:B------:R1:W-:Y:S01]  /*1506a0*/  STL [R1+0x6d50], R201 ;  /* 0x006d50c901007387 */ /* 0x0003e20000100800 */
[----:B------:R-:W-:-:S03]  /*1506b0*/  IADD3 R112, P2, PT, R112, R224, RZ ;  /* 0x000000e070707210 */ /* 0x000fc60007f5e0ff */
[----:B------:R-:W2:Y:S04]  /*1506c0*/  LDL.LU R198, [R1+0x6d3c] ;  /* 0x006d3c0001c67983 */ /* 0x000ea80000300800 */
[----:B------:R1:W-:Y:S04]  /*1506d0*/  LDGSTS.E [R109+0xa480], desc[UR28][R110.64], P1 ;  /* 0x0a4800006e6d7fae */ /* 0x0003e800089a101c */
[----:B------:R-:W-:Y:S01]  /*1506e0*/  STL [R1+0x6d4c], R112 ;  /* 0x006d4c7001007387 */ /* 0x000fe20000100800 */
[----:B------:R-:W-:-:S05]  /*1506f0*/  IADD3.X R204, PT, PT, R204, R2, RZ, P3, !PT ;  /* 0x00000002cccc7210 */ /* 0x000fca0001ffe4ff */
[----:B------:R3:W-:Y:S01]  /*150700*/  STL [R1+0x6d48], R204 ;  /* 0x006d48cc01007387 */ /* 0x0007e20000100800 */
[----:B-1----:R-:W-:Y:S02]  /*150710*/  IMAD.MOV.U32 R110, RZ, RZ, R199 ;  /* 0x000000ffff6e7224 */ /* 0x002fe400078e00c7 */
[----:B------:R-:W-:Y:S02]  /*150720*/  IMAD.MOV.U32 R111, RZ, RZ, R201 ;  /* 0x000000ffff6f7224 */ /* 0x000fe400078e00c9 */
[----:B------:R-:W2:Y:S04]  /*150730*/  LDL.LU R201, [R1+0x6d30] ;  /* 0x006d300001c97983 */ /* 0x000ea80000300800 */
[----:B------:R-:W2:Y:S04]  /*150740*/  LDL.LU R199, [R1+0x6d34] ;  /* 0x006d340001c77983 */ /* 0x000ea80000300800 */
[----:B------:R1:W-:Y:S02]  /*150750*/  LDGSTS.E [R109+0xa500], desc[UR28][R110.64], P1 ;  /* 0x0a5000006e6d7fae */ /* 0x0003e400089a101c */
[----:B-1----:R-:W-:-:S02]  /*150760*/  MOV R111, R204 ;  /* 0x000000cc006f7202 */ /* 0x002fc40000000f00 */
        /* <DEDUP_REMOVED lines=9> */
[----:B-1----:R-:W-:Y:S02]  /*150800*/  IMAD.MOV.U32 R110, RZ, RZ, R112 ;  /* 0x000000ffff6e7224 */ /* 0x002fe400078e0070 */
[----:B------:R-:W-:-:S05]  /*150810*/  IMAD.MOV.U32 R111, RZ, RZ, R209 ;  /* 0x000000ffff6f7224 */ /* 0x000fca00078e00d1 */
[----:B------:R1:W-:Y:S01]  /*150820*/  LDGSTS.E [R109+0xa600], desc[UR28][R110.64], P1 ;  /* 0x0a6000006e6d7fae */ /* 0x0003e200089a101c */
[----:B--2---:R-:W-:Y:S01]  /*150830*/  IMAD.X R205, R205, 0x1, R2, P3 ;  /* 0x00000001cdcd7824 */ /* 0x004fe200018e0602 */
[----:B-1----:R-:W-:Y:S02]  /*150840*/  MOV R110, R113 ;  /* 0x00000071006e7202 */ /* 0x002fe40000000f00 */
        /* <DEDUP_REMOVED lines=17> */
[----:B---3--:R-:W-:Y:S01]  /*150960*/  IMAD.X R204, R204, 0x1, R2, P3 ;  /* 0x00000001cccc7824 */ /* 0x008fe200018e0602 */
[----:B----4-:R-:W-:-:S03]  /*150970*/  IADD3 R208, P5, PT, R208, R224, RZ ;  /* 0x000000e0d0d07210 */ /* 0x010fc60007fbe0ff */
[----:B------:R-:W-:Y:S02]  /*150980*/  IMAD.MOV.U32 R111, RZ, RZ, R204 ;  /* 0x000000ffff6f7224 */ /* 0x000fe400078e00cc */
        /* <DEDUP_REMOVED lines=13> */
[----:B--2---:R-:W-:Y:S02]  /*150a60*/  IADD3.X R209, PT, PT, R209, R2, RZ, P5, !PT ;  /* 0x00000002d1d17210 */ /* 0x004fe40002ffe4ff */
[----:B------:R-:W-:Y:S02]  /*150a70*/  IADD3 R112, P1, PT, R112, R224, RZ ;  /* 0x000000e070707210 */ /* 0x000fe40007f3e0ff */
[----:B------:R-:W-:Y:S01]  /*150a80*/  MOV R111, R209 ;  /* 0x000000d1006f7202 */ /* 0x000fe20000000f00 */
        /* <DEDUP_REMOVED lines=9> */
[----:B------:R-:W-:Y:S02]  /*150b20*/  IMAD.X R201, R201, 0x1, R2, P1 ;  /* 0x00000001c9c97824 */ /* 0x000fe400008e0602 */
[----:B------:R-:W-:Y:S01]  /*150b30*/  IMAD.MOV.U32 R110, RZ, RZ, R200 ;  /* 0x000000ffff6e7224 */ /* 0x000fe200078e00c8 */
[----:B-1----:R-:W2:Y:S04]  /*150b40*/  LDL.LU R205, [R1+0x6c38] ;  /* 0x006c380001cd7983 */ /* 0x002ea80000300800 */
[----:B------:R-:W-:Y:S04]  /*150b50*/  STL [R1+0x6c54], R113 ;  /* 0x006c547101007387 */ /* 0x000fe80000100800 */
[----:B------:R1:W-:Y:S04]  /*150b60*/  STL [R1+0x6c50], R201 ;  /* 0x006c50c901007387 */ /* 0x0003e80000100800 */
[----:B------:R-:W2:Y:S04]  /*150b70*/  LDL.LU R200, [R1+0x6c3c] ;  /* 0x006c3c0001c87983 */ /* 0x000ea80000300800 */
[----:B------:R1:W-:Y:S02]  /*150b80*/  LDGSTS.E [R109+0xb480], desc[UR28][R110.64], P2 ;  /* 0x0b4800006e6d7fae */ /* 0x0003e400091a101c */
[----:B-1----:R-:W-:Y:S01]  /*150b90*/  IMAD.MOV.U32 R111, RZ, RZ, R201 ;  /* 0x000000ffff6f7224 */ /* 0x002fe200078e00c9 */
[----:B------:R-:W-:-:S05]  /*150ba0*/  MOV R110, R112 ;  /* 0x00000070006e7202 */ /* 0x000fca0000000f00 */
        /* <DEDUP_REMOVED lines=15> */
[----:B---3--:R-:W2:Y:S04]  /*150ca0*/  LDL.LU R204, [R1+0x6c28] ;  /* 0x006c280001cc7983 */ /* 0x008ea80000300800 */
[----:B------:R-:W3:Y:S01]  /*150cb0*/  LDL.LU R208, [R1+0x6b6c] ;  /* 0x006b6c0001d07983 */ /* 0x000ee20000300800 */
[----:B------:R-:W-:-:S03]  /*150cc0*/  IMAD.MOV.U32 R111, RZ, RZ, R209 ;  /* 0x000000ffff6f7224 */ /* 0x000fc600078e00d1 */
[----:B------:R-:W3:Y:S04]  /*150cd0*/  LDL.LU R113, [R1+0x6b64] ;  /* 0x006b640001717983 */ /* 0x000ee80000300800 */
[----:B------:R1:W-:Y:S01]  /*150ce0*/  LDGSTS.E [R109+0xb600], desc[UR28][R110.64], P2 ;  /* 0x0b6000006e6d7fae */ /* 0x0003e200091a101c */
[----:B------:R-:W-:Y:S02]  /*150cf0*/  IADD3.X R205, PT, PT, R205, R2, RZ, P3, !PT ;  /* 0x00000002cdcd7210 */ /* 0x000fe40001ffe4ff */
[----:B------:R-:W-:-:S05]  /*150d00*/  IADD3 R200, P1, PT, R200, R224, RZ ;  /* 0x000000e0c8c87210 */ /* 0x000fca0007f3e0ff */
[----:B------:R-:W-:Y:S04]  /*150d10*/  STL [R1+0x6c3c], R200 ;  /* 0x006c3cc801007387 */ /* 0x000fe80000100800 */
[----:B------:R1:W-:Y:S04]  /*150d20*/  STL [R1+0x6c38], R205 ;  /* 0x006c38cd01007387 */ /* 0x0003e80000100800 */
[----:B-1----:R-:W3:Y:S01]  /*150d30*/  LDL.LU R209, [R1+0x6b60] ;  /* 0x006b600001d17983 */ /* 0x002ee20000300800 */
[----:B------:R-:W-:Y:S01]  /*150d40*/  IMAD.MOV.U32 R110, RZ, RZ, R199 ;  /* 0x000000ffff6e7224 */ /* 0x000fe200078e00c7 */
[----:B------:R-:W-:-:S02]  /*150d50*/  MOV R111, R205 ;  /* 0x000000cd006f7202 */ /* 0x000fc40000000f00 */
        /* <DEDUP_REMOVED lines=18> */
[----:B---3--:R-:W-:-:S02]  /*150e80*/  IADD3 R208, P5, PT, R208, R224, RZ ;  /* 0x000000e0d0d07210 */ /* 0x008fc40007fbe0ff */
[----:B------:R-:W-:Y:S01]  /*150e90*/  IADD3 R113, P3, PT, R113, R224, RZ ;  /* 0x000000e071717210 */ /* 0x000fe20007f7e0ff */
[----:B------:R-:W-:Y:S02]  /*150ea0*/  IMAD.MOV.U32 R111, RZ, RZ, R204 ;  /* 0x000000ffff6f7224 */ /* 0x000fe400078e00cc */
        /* <DEDUP_REMOVED lines=12> */
[----:B------:R-:W-:-:S03]  /*150f70*/  IMAD.X R205, R205, 0x1, R2, P3 ;  /* 0x00000001cdcd7824 */ /* 0x000fc600018e0602 */
[----:B------:R1:W-:Y:S04]  /*150f80*/  LDGSTS.E [R109+0xc400], desc[UR28][R110.64], P1 ;  /* 0x0c4000006e6d7fae */ /* 0x0003e800089a101c */
[----:B-1----:R-:W3:Y:S04]  /*150f90*/  LDL.LU R209, [R1+0x6b40] ;  /* 0x006b400001d17983 */ /* 0x002ee80000300800 */
[----:B------:R-:W-:Y:S04]  /*150fa0*/  STL [R1+0x6b5c], R198 ;  /* 0x006b5cc601007387 */ /* 0x000fe80000100800 */
[----:B------:R1:W-:Y:S01]  /*150fb0*/  STL [R1+0x6b58], R205 ;  /* 0x006b58cd01007387 */ /* 0x0003e20000100800 */
[----:B------:R-:W-:-:S02]  /*150fc0*/  IMAD.MOV.U32 R111, RZ, RZ, R205 ;  /* 0x000000ffff6f7224 */ /* 0x000fc400078e00cd */
[----:B------:R-:W-:Y:S01]  /*150fd0*/  IMAD.MOV.U32 R110, RZ, RZ, R113 ;  /* 0x000000ffff6e7224 */ /* 0x000fe200078e0071 */
[----:B-1----:R-:W3:Y:S04]  /*150fe0*/  LDL.LU R205, [R1+0x6b38] ;  /* 0x006b380001cd7983 */ /* 0x002ee80000300800 */
[----:B------:R1:W-:Y:S01]  /*150ff0*/  LDGSTS.E [R109+0xc480], desc[UR28][R110.64], P1 ;  /* 0x0c4800006e6d7fae */ /* 0x0003e200089a101c */
[----:B----4-:R-:W-:-:S05]  /*151000*/  IADD3 R199, P3, PT, R199, R224, RZ ;  /* 0x000000e0c7c77210 */ /* 0x010fca0007f7e0ff */
        /* <DEDUP_REMOVED lines=38> */
[----:B---3--:R-:W-:-:S03]  /*151270*/  IADD3 R198, P3, PT, R198, R224, RZ ;  /* 0x000000e0c6c67210 */ /* 0x008fc60007f7e0ff */
[----:B------:R-:W-:Y:S02]  /*151280*/  IMAD.MOV.U32 R111, RZ, RZ, R201 ;  /* 0x000000ffff6f7224 */ /* 0x000fe400078e00c9 */
[----:B------:R-:W-:Y:S04]  /*151290*/  STL [R1+0x6b34], R198 ;  /* 0x006b34c601007387 */ /* 0x000fe80000100800 */
[----:B------:R1:W-:Y:S04]  /*1512a0*/  STL [R1+0x6b30], R201 ;  /* 0x006b30c901007387 */ /* 0x0003e80000100800 */
[----:B------:R-:W2:Y:S04]  /*1512b0*/  LDL.LU R112, [R1+0x6a54] ;  /* 0x006a540001707983 */ /* 0x000ea80000300800 */
[----:B------:R3:W-:Y:S01]  /*1512c0*/  LDGSTS.E [R109+0xc700], desc[UR28][R110.64], P1 ;  /* 0x0c7000006e6d7fae */ /* 0x0007e200089a101c */
[----:B------:R-:W-:-:S02]  /*1512d0*/  IADD3.X R204, PT, PT, R204, R2, RZ, P3, !PT ;  /* 0x00000002cccc7210 */ /* 0x000fc40001ffe4ff */
[-C--:B------:R-:W-:Y:S01]  /*1512e0*/  IADD3 R208, P5, PT, R208, R224.reuse, RZ ;  /* 0x000000e0d0d07210 */ /* 0x080fe20007fbe0ff */
[----:B-1----:R-:W2:Y:S01]  /*1512f0*/  LDL.LU R201, [R1+0x6a50] ;  /* 0x006a500001c97983 */ /* 0x002ea20000300800 */
[----:B------:R-:W-:-:S03]  /*151300*/  IADD3 R199, P3, PT, R199, R224, RZ ;  /* 0x000000e0c7c77210 */ /* 0x000fc60007f7e0ff */
[----:B------:R-:W-:Y:S04]  /*151310*/  STL [R1+0x6aac], R208 ;  /* 0x006aacd001007387 */ /* 0x000fe80000100800 */
[----:B------:R1:W-:Y:S04]  /*151320*/  STL [R1+0x6b28], R204 ;  /* 0x006b28cc01007387 */ /* 0x0003e80000100800 */
[----:B------:R-:W2:Y:S01]  /*151330*/  LDL.LU R113, [R1+0x6a4c] ;  /* 0x006a4c0001717983 */ /* 0x000ea20000300800 */
[----:B---3--:R-:W-:Y:S01]  /*151340*/  IMAD.MOV.U32 R110, RZ, RZ, R198 ;  /* 0x000000ffff6e7224 */ /* 0x008fe200078e00c6 */
[----:B------:R-:W-:-:S05]  /*151350*/  MOV R111, R204 ;  /* 0x000000cc006f7202 */ /* 0x000fca0000000f00 */
        /* <DEDUP_REMOVED lines=20> */
[----:B------:R-:W2:Y:S04]  /*1514a0*/  LDL.LU R205, [R1+0x6a38] ;  /* 0x006a380001cd7983 */ /* 0x000ea80000300800 */
[----:B------:R-:W-:Y:S01]  /*1514b0*/  STL [R1+0x6a54], R112 ;  /* 0x006a547001007387 */ /* 0x000fe20000100800 */
[----:B------:R-:W-:Y:S01]  /*1514c0*/  IMAD.X R201, R201, 0x1, R2, P1 ;  /* 0x00000001c9c97824 */ /* 0x000fe200008e0602 */
[----:B------:R-:W-:-:S04]  /*1514d0*/  MOV R110, R199 ;  /* 0x000000c7006e7202 */ /* 0x000fc80000000f00 */
[----:B------:R1:W-:Y:S01]  /*1514e0*/  STL [R1+0x6a50], R201 ;  /* 0x006a50c901007387 */ /* 0x0003e20000100800 */
[----:B------:R-:W-:-:S03]  /*1514f0*/  IADD3 R113, P1, PT, R113, R224, RZ ;  /* 0x000000e071717210 */ /* 0x000fc60007f3e0ff */
[----:B------:R-:W2:Y:S04]  /*151500*/  LDL.LU R199, [R1+0x6a3c] ;  /* 0x006a3c0001c77983 */ /* 0x000ea80000300800 */
[----:B------:R1:W-:Y:S04]  /*151510*/  LDGSTS.E [R109+0xd480], desc[UR28][R110.64], P2 ;  /* 0x0d4800006e6d7fae */ /* 0x0003e800091a101c */
[----:B------:R-:W-:Y:S01]  /*151520*/  STL [R1+0x6a4c], R113 ;  /* 0x006a4c7101007387 */ /* 0x000fe20000100800 */
[----:B------:R-:W-:-:S05]  /*151530*/  IMAD.X R204, R204, 0x1, R2, P3 ;  /* 0x00000001cccc7824 */ /* 0x000fca00018e0602 */
[----:B------:R3:W-:Y:S01]  /*151540*/  STL [R1+0x6a48], R204 ;  /* 0x006a48cc01007387 */ /* 0x0007e20000100800 */
[----:B-1----:R-:W-:Y:S02]  /*151550*/  IMAD.MOV.U32 R110, RZ, RZ, R200 ;  /* 0x000000ffff6e7224 */ /* 0x002fe400078e00c8 */
[----:B------:R-:W-:Y:S02]  /*151560*/  IMAD.MOV.U32 R111, RZ, RZ, R201 ;  /* 0x000000ffff6f7224 */ /* 0x000fe400078e00c9 */
[----:B------:R-:W2:Y:S04]  /*151570*/  LDL.LU R201, [R1+0x6a30] ;  /* 0x006a300001c97983 */ /* 0x000ea80000300800 */
[----:B------:R-:W2:Y:S04]  /*151580*/  LDL.LU R200, [R1+0x6a34] ;  /* 0x006a340001c87983 */ /* 0x000ea80000300800 */
[----:B------:R1:W-:Y:S02]  /*151590*/  LDGSTS.E [R109+0xd500], desc[UR28][R110.64], P2 ;  /* 0x0d5000006e6d7fae */ /* 0x0003e400091a101c */
[----:B-1----:R-:W-:Y:S01]  /*1515a0*/  IMAD.MOV.U32 R111, RZ, RZ, R204 ;  /* 0x000000ffff6f7224 */ /* 0x002fe200078e00cc */
[----:B---3--:R-:W-:-:S05]  /*1515b0*/  IADD3 R198, P3, PT, R198, R224, RZ ;  /* 0x000000e0c6c67210 */ /* 0x008fca0007f7e0ff */
[----:B------:R-:W-:Y:S01]  /*1515c0*/  STL [R1+0x6a44], R198 ;  /* 0x006a44c601007387 */ /* 0x000fe20000100800 */
[----:B----4-:R-:W-:-:S05]  /*1515d0*/  IADD3.X R209, PT, PT, R209, R2, RZ, P1, !PT ;  /* 0x00000002d1d17210 */ /* 0x010fca0000ffe4ff */
[----:B------:R1:W-:Y:S04]  /*1515e0*/  STL [R1+0x6a40], R209 ;  /* 0x006a40d101007387 */ /* 0x0003e80000100800 */
[----:B------:R-:W3:Y:S04]  /*1515f0*/  LDL.LU R204, [R1+0x6a28] ;  /* 0x006a280001cc7983 */ /* 0x000ee80000300800 */
[----:B------:R-:W4:Y:S01]  /*151600*/  LDL.LU R208, [R1+0x69ac] ;  /* 0x0069ac0001d07983 */ /* 0x000f220000300800 */
[----:B------:R-:W-:-:S03]  /*151610*/  IMAD.MOV.U32 R110, RZ, RZ, R112 ;  /* 0x000000ffff6e7224 */ /* 0x000fc600078e0070 */
[----:B------:R-:W4:Y:S04]  /*151620*/  LDL.LU R112, [R1+0x6964] ;  /* 0x0069640001707983 */ /* 0x000f280000300800 */
        /* <DEDUP_REMOVED lines=8> */
[----:B------:R-:W-:-:S05]  /*1516b0*/  IADD3 R199, P1, PT, R199, R224, RZ ;  /* 0x000000e0c7c77210 */ /* 0x000fca0007f3e0ff */
[----:B------:R-:W-:Y:S04]  /*1516c0*/  STL [R1+0x6a3c], R199 ;  /* 0x006a3cc701007387 */ /* 0x000fe80000100800 */
[----:B------:R2:W-:Y:S04]  /*1516d0*/  STL [R1+0x6a38], R205 ;  /* 0x006a38cd01007387 */ /* 0x0005e80000100800 */
[----:B------:R-:W4:Y:S04]  /*1516e0*/  LDL.LU R209, [R1+0x6960] ;  /* 0x0069600001d17983 */ /* 0x000f280000300800 */
[----:B------:R-:W4:Y:S01]  /*1516f0*/  LDL.LU R113, [R1+0x695c] ;  /* 0x00695c0001717983 */ /* 0x000f220000300800 */
[----:B-1----:R-:W-:Y:S01]  /*151700*/  MOV R110, R199 ;  /* 0x000000c7006e7202 */ /* 0x002fe20000000f00 */
[----:B------:R-:W-:Y:S01]  /*151710*/  IMAD.X R201, R201, 0x1, R2, P1 ;  /* 0x00000001c9c97824 */ /* 0x000fe200008e0602 */
[----:B------:R-:W-:Y:S01]  /*151720*/  IADD3 R200, P3, PT, R200, R224, RZ ;  /* 0x000000e0c8c87210 */ /* 0x000fe20007f7e0ff */
[----:B--2---:R-:W2:Y:S02]  /*151730*/  LDL.LU R205, [R1+0x6958] ;  /* 0x0069580001cd7983 */ /* 0x004ea40000300800 */
[----:B------:R-:W-:-:S02]  /*151740*/  IMAD.MOV.U32 R111, RZ, RZ, R201 ;  /* 0x000000ffff6f7224 */ /* 0x000fc400078e00c9 */
[----:B------:R-:W-:Y:S04]  /*151750*/  STL [R1+0x6a34], R200 ;  /* 0x006a34c801007387 */ /* 0x000fe80000100800 */
[----:B------:R1:W-:Y:S04]  /*151760*/  STL [R1+0x6a30], R201 ;  /* 0x006a30c901007387 */ /* 0x0003e80000100800 */
[----:B------:R-:W2:Y:S04]  /*151770*/  LDL.LU R198, [R1+0x6954] ;  /* 0x0069540001c67983 */ /* 0x000ea80000300800 */
        /* <DEDUP_REMOVED lines=22> */
[----:B------:R-:W4:Y:S04]  /*1518e0*/  LDL.LU R200, [R1+0x6944] ;  /* 0x0069440001c87983 */ /* 0x000f280000300800 */
[----:B------:R2:W-:Y:S02]  /*1518f0*/  LDGSTS.E [R109+0xe400], desc[UR28][R110.64], P1 ;  /* 0x0e4000006e6d7fae */ /* 0x0005e400089a101c */
[----:B--2---:R-:W-:-:S02]  /*151900*/  IADD3.X R205, PT, PT, R205, R2, RZ, P3, !PT ;  /* 0x00000002cdcd7210 */ /* 0x004fc40001ffe4ff */
[----:B-1----:R-:W2:Y:S01]  /*151910*/  LDL.LU R209, [R1+0x6940] ;  /* 0x0069400001d17983 */ /* 0x002ea20000300800 */
[----:B------:R-:W-:-:S03]  /*151920*/  IADD3 R198, P3, PT, R198, R224, RZ ;  /* 0x000000e0c6c67210 */ /* 0x000fc60007f7e0ff */
[----:B------:R-:W-:Y:S04]  /*151930*/  STL [R1+0x695c], R113 ;  /* 0x00695c7101007387 */ /* 0x000fe80000100800 */
[----:B------:R1:W-:Y:S01]  /*151940*/  STL [R1+0x6958], R205 ;  /* 0x006958cd01007387 */ /* 0x0003e20000100800 */
[----:B------:R-:W-:Y:S01]  /*151950*/  MOV R111, R205 ;  /* 0x000000cd006f7202 */ /* 0x000fe20000000f00 */
[----:B------:R-:W-:Y:S02]  /*151960*/  IMAD.X R201, R201, 0x1, R2, P2 ;  /* 0x00000001c9c97824 */ /* 0x000fe400010e0602 */
[----:B------:R-:W-:Y:S01]  /*151970*/  IMAD.MOV.U32 R110, RZ, RZ, R112 ;  /* 0x000000ffff6e7224 */ /* 0x000fe200078e0070 */
        /* <DEDUP_REMOVED lines=14> */
[----:B-1----:R-:W-:Y:S01]  /*151a60*/  MOV R110, R198 ;  /* 0x000000c6006e7202 */ /* 0x002fe20000000f00 */
[----:B------:R-:W-:-:S05]  /*151a70*/  IMAD.MOV.U32 R111, RZ, RZ, R204 ;  /* 0x000000ffff6f7224 */ /* 0x000fca00078e00cc */
[----:B------:R1:W-:Y:S02]  /*151a80*/  LDGSTS.E [R109+0xe580], desc[UR28][R110.64], P1 ;  /* 0x0e5800006e6d7fae */ /* 0x0003e400089a101c */
[----:B-1----:R-:W-:Y:S01]  /*151a90*/  IMAD.MOV.U32 R110, RZ, RZ, R199 ;  /* 0x000000ffff6e7224 */ /* 0x002fe200078e00c7 */
[----:B------:R-:W-:-:S05]  /*151aa0*/  IADD3 R200, P3, PT, R200, R224, RZ ;  /* 0x000000e0c8c87210 */ /* 0x000fca0007f7e0ff */
[----:B------:R-:W-:Y:S01]  /*151ab0*/  STL [R1+0x6944], R200 ;  /* 0x006944c801007387 */ /* 0x000fe20000100800 */
[----:B--2---:R-:W-:-:S05]  /*151ac0*/  IMAD.X R209, R209, 0x1, R2, P2 ;  /* 0x00000001d1d17824 */ /* 0x004fca00010e0602 */
[----:B------:R1:W-:Y:S04]  /*151ad0*/  STL [R1+0x6940], R209 ;  /* 0x006940d101007387 */ /* 0x0003e80000100800 */
[----:B---3--:R-:W2:Y:S04]  /*151ae0*/  LDL.LU R204, [R1+0x6928] ;  /* 0x0069280001cc7983 */ /* 0x008ea80000300800 */
[----:B------:R-:W3:Y:S01]  /*151af0*/  LDL.LU R208, [R1+0x68ac] ;  /* 0x0068ac0001d07983 */ /* 0x000ee20000300800 */
[----:B------:R-:W-:-:S03]  /*151b00*/  IMAD.MOV.U32 R111, RZ, RZ, R209 ;  /* 0x000000ffff6f7224 */ /* 0x000fc600078e00d1 */
        /* <DEDUP_REMOVED lines=12> */
[----:B----4-:R-:W-:-:S02]  /*151bd0*/  IADD3.X R201, PT, PT, R201, R2, RZ, P2, !PT ;  /* 0x00000002c9c97210 */ /* 0x010fc400017fe4ff */
[----:B------:R-:W-:Y:S02]  /*151be0*/  IADD3 R113, P3, PT, R113, R224, RZ ;  /* 0x000000e071717210 */ /* 0x000fe40007f7e0ff */
[----:B-1----:R-:W-:-:S03]  /*151bf0*/  MOV R111, R201 ;  /* 0x000000c9006f7202 */ /* 0x002fc60000000f00 */
        /* <DEDUP_REMOVED lines=23> */
[----:B------:R-:W-:Y:S02]  /*151d70*/  IADD3 R199, P1, PT, R199, R224, RZ ;  /* 0x000000e0c7c77210 */ /* 0x000fe40007f3e0ff */
[----:B------:R-:W-:Y:S01]  /*151d80*/  MOV R110, R208 ;  /* 0x000000d0006e7202 */ /* 0x000fe20000000f00 */
        /* <DEDUP_REMOVED lines=24> */
[----:B----4-:R-:W2:Y:S01]  /*151f10*/  LDL.LU R201, [R1+0x6830] ;  /* 0x0068300001c97983 */ /* 0x010ea20000300800 */
[----:B---3--:R-:W-:-:S03]  /*151f20*/  IADD3 R113, P3, PT, R113, R224, RZ ;  /* 0x000000e071717210 */ /* 0x008fc60007f7e0ff */
[----:B------:R-:W3:Y:S01]  /*151f30*/  LDL.LU R199, [R1+0x6834] ;  /* 0x0068340001c77983 */ /* 0x000ee20000300800 */
[----:B------:R-:W-:-:S03]  /*151f40*/  MOV R111, R204 ;  /* 0x000000cc006f7202 */ /* 0x000fc60000000f00 */
        /* <DEDUP_REMOVED lines=59> */
[----:B------:R-:W-:Y:S02]  /*152300*/  IMAD.X R201, R201, 0x1, R2, P2 ;  /* 0x00000001c9c97824 */ /* 0x000fe400010e0602 */
        /* <DEDUP_REMOVED lines=8> */
[----:B-1----:R-:W-:Y:S01]  /*152390*/  MOV R110, R112 ;  /* 0x00000070006e7202 */ /* 0x002fe20000000f00 */
[----:B------:R-:W-:Y:S02]  /*1523a0*/  IMAD.MOV.U32 R111, RZ, RZ, R201 ;  /* 0x000000ffff6f7224 */ /* 0x000fe400078e00c9 */
        /* <DEDUP_REMOVED lines=16> */
[----:B--2---:R-:W-:Y:S01]  /*1524b0*/  IADD3.X R205, PT, PT, R205, R2, RZ, P3, !PT ;  /* 0x00000002cdcd7210 */ /* 0x004fe20001ffe4ff */
[----:B-1----:R-:W-:-:S03]  /*1524c0*/  IMAD.MOV.U32 R110, RZ, RZ, R199 ;  /* 0x000000ffff6e7224 */ /* 0x002fc600078e00c7 */
[----:B------:R-:W-:-:S05]  /*1524d0*/  MOV R111, R205 ;  /* 0x000000cd006f7202 */ /* 0x000fca0000000f00 */
[----:B------:R1:W-:Y:S01]  /*1524e0*/  LDGSTS.E [R109+0x10680], desc[UR28][R110.64], P1 ;  /* 0x106800006e6d7fae */ /* 0x0003e200089a101c */
[----:B------:R-:W-:-:S05]  /*1524f0*/  IADD3 R200, P2, PT, R200, R224, RZ ;  /* 0x000000e0c8c87210 */ /* 0x000fca0007f5e0ff */
[----:B------:R-:W-:Y:S04]  /*152500*/  STL [R1+0x673c], R200 ;  /* 0x00673cc801007387 */ /* 0x000fe80000100800 */
[----:B------:R2:W-:Y:S04]  /*152510*/  STL [R1+0x6738], R205 ;  /* 0x006738cd01007387 */ /* 0x0005e80000100800 */
[----:B------:R-:W4:Y:S04]  /*152520*/  LDL.LU R209, [R1+0x666c] ;  /* 0x00666c0001d17983 */ /* 0x000f280000300800 */
[----:B------:R-:W4:Y:S01]  /*152530*/  LDL.LU R198, [R1+0x6680] ;  /* 0x0066800001c67983 */ /* 0x000f220000300800 */
[----:B-1----:R-:W-:-:S02]  /*152540*/  IMAD.MOV.U32 R110, RZ, RZ, R200 ;  /* 0x000000ffff6e7224 */ /* 0x002fc400078e00c8 */
[--C-:B------:R-:W-:Y:S01]  /*152550*/  IMAD.X R201, R201, 0x1, R2.reuse, P2 ;  /* 0x00000001c9c97824 */ /* 0x100fe200010e0602 */
[-C--:B------:R-:W-:Y:S01]  /*152560*/  IADD3 R112, P3, PT, R112, R224.reuse, RZ ;  /* 0x000000e070707210 */ /* 0x080fe20007f7e0ff */
[----:B--2---:R-:W2:Y:S02]  /*152570*/  LDL.LU R205, [R1+0x6674] ;  /* 0x0066740001cd7983 */ /* 0x004ea40000300800 */
[----:B------:R-:W-:Y:S02]  /*152580*/  IMAD.MOV.U32 R111, RZ, RZ, R201 ;  /* 0x000000ffff6f7224 */ /* 0x000fe400078e00c9 */
        /* <DEDUP_REMOVED lines=27> */
[----:B--2---:R-:W-:-:S02]  /*152740*/  IMAD.X R205, R205, 0x1, R2, P3 ;  /* 0x00000001cdcd7824 */ /* 0x004fc400018e0602 */
[----:B-1----:R-:W2:Y:S01]  /*152750*/  LDL.LU R209, [R1+0x668c] ;  /* 0x00668c0001d17983 */ /* 0x002ea20000300800 */
[----:B------:R-:W-:-:S03]  /*152760*/  IADD3 R199, P3, PT, R199, R224, RZ ;  /* 0x000000e0c7c77210 */ /* 0x000fc60007f7e0ff */
[----:B------:R-:W-:Y:S04]  /*152770*/  STL [R1+0x6680], R198 ;  /* 0x006680c601007387 */ /* 0x000fe80000100800 */
[----:B------:R1:W-:Y:S01]  /*152780*/  STL [R1+0x6674], R205 ;  /* 0x006674cd01007387 */ /* 0x0003e20000100800 */
[----:B------:R-:W-:Y:S02]  /*152790*/  IMAD.MOV.U32 R111, RZ, RZ, R205 ;  /* 0x000000ffff6f7224 */ /* 0x000fe400078e00cd */
[----:B------:R-:W-:Y:S01]  /*1527a0*/  IMAD.MOV.U32 R110, RZ, RZ, R113 ;  /* 0x000000ffff6e7224 */ /* 0x000fe200078e0071 */
[----:B------:R-:W-:-:S04]  /*1527b0*/  IADD3.X R201, PT, PT, R201, R2, RZ, P1, !PT ;  /* 0x00000002c9c97210 */ /* 0x000fc80000ffe4ff */
[----:B------:R1:W-:Y:S04]  /*1527c0*/  LDGSTS.E [R109+0x11480], desc[UR28][R110.64], P2 ;  /* 0x114800006e6d7fae */ /* 0x0003e800091a101c */
[----:B-1----:R-:W2:Y:S04]  /*1527d0*/  LDL.LU R205, [R1+0x6694] ;  /* 0x0066940001cd7983 */ /* 0x002ea80000300800 */
[----:B------:R-:W-:Y:S04]  /*1527e0*/  STL [R1+0x6688], R199 ;  /* 0x006688c701007387 */ /* 0x000fe80000100800 */
[----:B------:R1:W-:Y:S04]  /*1527f0*/  STL [R1+0x667c], R201 ;  /* 0x00667cc901007387 */ /* 0x0003e80000100800 */
[----:B------:R-:W2:Y:S01]  /*152800*/  LDL.LU R113, [R1+0x66a0] ;  /* 0x0066a00001717983 */ /* 0x000ea20000300800 */
[----:B------:R-:W-:Y:S01]  /*152810*/  MOV R111, R201 ;  /* 0x000000c9006f7202 */ /* 0x000fe20000000f00 */
[----:B------:R-:W-:-:S05]  /*152820*/  IMAD.MOV.U32 R110, RZ, RZ, R198 ;  /* 0x000000ffff6e7224 */ /* 0x000fca00078e00c6 */
[----:B------:R1:W-:Y:S01]  /*152830*/  LDGSTS.E [R109+0x11500], desc[UR28][R110.64], P2 ;  /* 0x115000006e6d7fae */ /* 0x0003e200091a101c */
[----:B---3--:R-:W-:-:S05]  /*152840*/  IADD3 R200, P1, PT, R200, R224, RZ ;  /* 0x000000e0c8c87210 */ /* 0x008fca0007f3e0ff */
[----:B------:R-:W-:Y:S01]  /*152850*/  STL [R1+0x6690], R200 ;  /* 0x006690c801007387 */ /* 0x000fe20000100800 */
[----:B----4-:R-:W-:-:S05]  /*152860*/  IMAD.X R204, R204, 0x1, R2, P3 ;  /* 0x00000001cccc7824 */ /* 0x010fca00018e0602 */
[----:B------:R3:W-:Y:S04]  /*152870*/  STL [R1+0x6684], R204 ;  /* 0x006684cc01007387 */ /* 0x0007e80000100800 */
[----:B-1----:R-:W4:Y:S04]  /*152880*/  LDL.LU R201, [R1+0x669c] ;  /* 0x00669c0001c97983 */ /* 0x002f280000300800 */
[----:B------:R-:W4:Y:S01]  /*152890*/  LDL.LU R198, [R1+0x66a8] ;  /* 0x0066a80001c67983 */ /* 0x000f220000300800 */
[----:B------:R-:W-:Y:S02]  /*1528a0*/  IMAD.MOV.U32 R110, RZ, RZ, R199 ;  /* 0x000000ffff6e7224 */ /* 0x000fe400078e00c7 */
[----:B------:R-:W-:-:S05]  /*1528b0*/  IMAD.MOV.U32 R111, RZ, RZ, R204 ;  /* 0x000000ffff6f7224 */ /* 0x000fca00078e00cc */
[----:B------:R1:W-:Y:S02]  /*1528c0*/  LDGSTS.E [R109+0x11580], desc[UR28][R110.64], P2 ;  /* 0x115800006e6d7fae */ /* 0x0003e400091a101c */
[----:B-1----:R-:W-:Y:S02]  /*1528d0*/  MOV R110, R200 ;  /* 0x000000c8006e7202 */ /* 0x002fe40000000f00 */
[----:B------:R-:W-:-:S05]  /*1528e0*/  IADD3 R112, P3, PT, R112, R224, RZ ;  /* 0x000000e070707210 */ /* 0x000fca0007f7e0ff */
[----:B------:R-:W-:Y:S01]  /*1528f0*/  STL [R1+0x6698], R112 ;  /* 0x0066987001007387 */ /* 0x000fe20000100800 */
[----:B--2---:R-:W-:-:S05]  /*152900*/  IMAD.X R209, R209, 0x1, R2, P1 ;  /* 0x00000001d1d17824 */ /* 0x004fca00008e0602 */
[----:B------:R1:W-:Y:S04]  /*152910*/  STL [R1+0x668c], R209 ;  /* 0x00668cd101007387 */ /* 0x0003e80000100800 */
[----:B---3--:R-:W2:Y:S04]  /*152920*/  LDL.LU R204, [R1+0x66a4] ;  /* 0x0066a40001cc7983 */ /* 0x008ea80000300800 */
[----:B------:R-:W3:Y:S01]  /*152930*/  LDL.LU R208, [R1+0x6570] ;  /* 0x0065700001d07983 */ /* 0x000ee20000300800 */
[----:B------:R-:W-:-:S03]  /*152940*/  IMAD.MOV.U32 R111, RZ, RZ, R209 ;  /* 0x000000ffff6f7224 */ /* 0x000fc600078e00d1 */
[----:B------:R-:W3:Y:S01]  /*152950*/  LDL.LU R199, [R1+0x6578] ;  /* 0x0065780001c77983 */ /* 0x000ee20000300800 */
[----:B------:R-:W-:-:S03]  /*152960*/  IMAD.X R205, R205, 0x1, R2, P3 ;  /* 0x00000001cdcd7824 */ /* 0x000fc600018e0602 */
[----:B------:R1:W-:Y:S01]  /*152970*/  LDGSTS.E [R109+0x11600], desc[UR28][R110.64], P2 ;  /* 0x116000006e6d7fae */ /* 0x0003e200091a101c */
[----:B------:R-:W-:-:S05]  /*152980*/  IADD3 R113, P1, PT, R113, R224, RZ ;  /* 0x000000e071717210 */ /* 0x000fca0007f3e0ff */
[----:B------:R-:W-:Y:S04]  /*152990*/  STL [R1+0x66a0], R113 ;  /* 0x0066a07101007387 */ /* 0x000fe80000100800 */
[----:B------:R1:W-:Y:S04]  /*1529a0*/  STL [R1+0x6694], R205 ;  /* 0x006694cd01007387 */ /* 0x0003e80000100800 */
[----:B-1----:R-:W3:Y:S01]  /*1529b0*/  LDL.LU R209, [R1+0x656c] ;  /* 0x00656c0001d17983 */ /* 0x002ee20000300800 */
[----:B------:R-:W-:-:S03]  /*1529c0*/  IMAD.MOV.U32 R110, RZ, RZ, R112 ;  /* 0x000000ffff6e7224 */ /* 0x000fc600078e0070 */
[----:B------:R-:W3:Y:S01]  /*1529d0*/  LDL.LU R200, [R1+0x6580] ;  /* 0x0065800001c87983 */ /* 0x000ee20000300800 */
[----:B------:R-:W-:-:S05]  /*1529e0*/  IMAD.MOV.U32 R111, RZ, RZ, R205 ;  /* 0x000000ffff6f7224 */ /* 0x000fca00078e00cd */
        /* <DEDUP_REMOVED lines=23> */
[----:B------:R3:W-:Y:S01]  /*152b60*/  LDGSTS.E [R109+0x11780], desc[UR28][R110.64], P2 ;  /* 0x117800006e6d7fae */ /* 0x0007e200091a101c */
[----:B------:R-:W-:-:S03]  /*152b70*/  IMAD.X R209, R209, 0x1, R2, P5 ;  /* 0x00000001d1d17824 */ /* 0x000fc600028e0602 */
[----:B-1----:R-:W2:Y:S01]  /*152b80*/  LDL.LU R204, [R1+0x6584] ;  /* 0x0065840001cc7983 */ /* 0x002ea20000300800 */
[----:B------:R-:W-:-:S03]  /*152b90*/  IADD3 R200, P2, PT, R200, R224, RZ ;  /* 0x000000e0c8c87210 */ /* 0x000fc60007f5e0ff */
[----:B------:R-:W-:Y:S01]  /*152ba0*/  STL [R1+0x6578], R199 ;  /* 0x006578c701007387 */ /* 0x000fe20000100800 */
[----:B---3--:R-:W-:Y:S02]  /*152bb0*/  IMAD.MOV.U32 R110, RZ, RZ, R208 ;  /* 0x000000ffff6e7224 */ /* 0x008fe400078e00d0 */
        /* <DEDUP_REMOVED lines=8> */
[----:B------:R-:W-:Y:S01]  /*152c40*/  IMAD.MOV.U32 R111, RZ, RZ, R205 ;  /* 0x000000ffff6f7224 */ /* 0x000fe200078e00cd */
[----:B------:R-:W-:-:S02]  /*152c50*/  MOV R110, R199 ;  /* 0x000000c7006e7202 */ /* 0x000fc40000000f00 */
        /* <DEDUP_REMOVED lines=14> */
[----:B------:R1:W-:Y:S01]  /*152d40*/  STL [R1+0x6584], R204 ;  /* 0x006584cc01007387 */ /* 0x0003e20000100800 */
[----:B---3--:R-:W-:-:S03]  /*152d50*/  IADD3 R198, P3, PT, R198, R224, RZ ;  /* 0x000000e0c6c67210 */ /* 0x008fc60007f7e0ff */
[----:B----4-:R-:W2:Y:S04]  /*152d60*/  LDL.LU R201, [R1+0x659c] ;  /* 0x00659c0001c97983 */ /* 0x010ea80000300800 */
[----:B------:R-:W3:Y:S01]  /*152d70*/  LDL.LU R200, [R1+0x65a8] ;  /* 0x0065a80001c87983 */ /* 0x000ee20000300800 */
[----:B------:R-:W-:-:S03]  /*152d80*/  IMAD.MOV.U32 R111, RZ, RZ, R204 ;  /* 0x000000ffff6f7224 */ /* 0x000fc600078e00cc */
[----:B------:R-:W-:Y:S04]  /*152d90*/  STL [R1+0x6598], R198 ;  /* 0x006598c601007387 */ /* 0x000fe80000100800 */
[----:B------:R4:W-:Y:S01]  /*152da0*/  LDGSTS.E [R109+0x12580], desc[UR28][R110.64], P1 ;  /* 0x125800006e6d7fae */ /* 0x0009e200089a101c */
[----:B------:R-:W-:-:S05]  /*152db0*/  IADD3.X R209, PT, PT, R209, R2, RZ, P2, !PT ;  /* 0x00000002d1d17210 */ /* 0x000fca00017fe4ff */
[----:B------:R4:W-:Y:S04]  /*152dc0*/  STL [R1+0x658c], R209 ;  /* 0x00658cd101007387 */ /* 0x0009e80000100800 */
[----:B-1----:R-:W3:Y:S04]  /*152dd0*/  LDL.LU R204, [R1+0x65a4] ;  /* 0x0065a40001cc7983 */ /* 0x002ee80000300800 */
[----:B------:R-:W3:Y:S04]  /*152de0*/  LDL.LU R208, [R1+0x6470] ;  /* 0x0064700001d07983 */ /* 0x000ee80000300800 */
[----:B------:R-:W3:Y:S01]  /*152df0*/  LDL.LU R112, [R1+0x6478] ;  /* 0x0064780001707983 */ /* 0x000ee20000300800 */
[----:B------:R-:W-:Y:S01]  /*152e00*/  IMAD.X R205, R205, 0x1, R2, P3 ;  /* 0x00000001cdcd7824 */ /* 0x000fe200018e0602 */
[----:B----4-:R-:W-:-:S02]  /*152e10*/  MOV R111, R209 ;  /* 0x000000d1006f7202 */ /* 0x010fc40000000f00 */
        /* <DEDUP_REMOVED lines=21> */
[----:B-1----:R-:W2:Y:S04]  /*152f70*/  LDL.LU R201, [R1+0x647c] ;  /* 0x00647c0001c97983 */ /* 0x002ea80000300800 */
[----:B------:R-:W-:Y:S04]  /*152f80*/  STL [R1+0x6470], R208 ;  /* 0x006470d001007387 */ /* 0x000fe80000100800 */
[----:B------:R1:W-:Y:S01]  /*152f90*/  STL [R1+0x65a4], R204 ;  /* 0x0065a4cc01007387 */ /* 0x0003e20000100800 */
[----:B------:R-:W-:-:S03]  /*152fa0*/  IADD3 R112, P3, PT, R112, R224, RZ ;  /* 0x000000e070707210 */ /* 0x000fc60007f7e0ff */
        /* <DEDUP_REMOVED lines=20> */
[----:B------:R1:W-:Y:S02]  /*1530f0*/  LDGSTS.E [R109+0x13400], desc[UR28][R110.64], P2 ;  /* 0x134000006e6d7fae */ /* 0x0003e400091a101c */
[----:B-1----:R-:W-:-:S02]  /*153100*/  MOV R111, R205 ;  /* 0x000000cd006f7202 */ /* 0x002fc40000000f00 */
[----:B------:R-:W4:Y:S01]  /*153110*/  LDL.LU R205, [R1+0x6494] ;  /* 0x0064940001cd7983 */ /* 0x000f220000300800 */
[----:B--2---:R-:W-:Y:S01]  /*153120*/  IADD3 R198, P3, PT, R198, R224, RZ ;  /* 0x000000e0c6c67210 */ /* 0x004fe20007f7e0ff */
[----:B------:R-:W-:-:S04]  /*153130*/  IMAD.MOV.U32 R110, RZ, RZ, R112 ;  /* 0x000000ffff6e7224 */ /* 0x000fc800078e0070 */
[----:B------:R-:W-:Y:S04]  /*153140*/  STL [R1+0x6488], R198 ;  /* 0x006488c601007387 */ /* 0x000fe80000100800 */
[----:B------:R1:W-:Y:S01]  /*153150*/  LDGSTS.E [R109+0x13480], desc[UR28][R110.64], P2 ;  /* 0x134800006e6d7fae */ /* 0x0003e200091a101c */
[----:B------:R-:W-:Y:S01]  /*153160*/  IMAD.X R201, R201, 0x1, R2, P1 ;  /* 0x00000001c9c97824 */ /* 0x000fe200008e0602 */
[----:B------:R-:W-:-:S04]  /*153170*/  IADD3 R199, P1, PT, R199, R224, RZ ;  /* 0x000000e0c7c77210 */ /* 0x000fc80007f3e0ff */
[----:B------:R2:W-:Y:S04]  /*153180*/  STL [R1+0x647c], R201 ;  /* 0x00647cc901007387 */ /* 0x0005e80000100800 */
[----:B------:R-:W4:Y:S01]  /*153190*/  LDL.LU R112, [R1+0x64a0] ;  /* 0x0064a00001707983 */ /* 0x000f220000300800 */
[----:B-1----:R-:W-:Y:S02]  /*1531a0*/  IMAD.MOV.U32 R110, RZ, RZ, R113 ;  /* 0x000000ffff6e7224 */ /* 0x002fe400078e0071 */
[----:B------:R-:W-:Y:S01]  /*1531b0*/  IMAD.X R204, R204, 0x1, R2, P3 ;  /* 0x00000001cccc7824 */ /* 0x000fe200018e0602 */
[----:B------:R-:W-:Y:S01]  /*1531c0*/  STL [R1+0x6490], R199 ;  /* 0x006490c701007387 */ /* 0x000fe20000100800 */
[----:B------:R-:W-:-:S03]  /*1531d0*/  IMAD.MOV.U32 R111, RZ, RZ, R201 ;  /* 0x000000ffff6f7224 */ /* 0x000fc600078e00c9 */
[----:B------:R1:W-:Y:S04]  /*1531e0*/  STL [R1+0x6484], R204 ;  /* 0x006484cc01007387 */ /* 0x0003e80000100800 */
[----:B--2---:R-:W2:Y:S04]  /*1531f0*/  LDL.LU R201, [R1+0x649c] ;  /* 0x00649c0001c97983 */ /* 0x004ea80000300800 */
        /* <DEDUP_REMOVED lines=9> */
[----:B------:R-:W-:-:S03]  /*153290*/  MOV R110, R198 ;  /* 0x000000c6006e7202 */ /* 0x000fc60000000f00 */
[----:B------:R-:W4:Y:S04]  /*1532a0*/  LDL.LU R198, [R1+0x6378] ;  /* 0x0063780001c67983 */ /* 0x000f280000300800 */
[----:B------:R1:W-:Y:S02]  /*1532b0*/  LDGSTS.E [R109+0x13580], desc[UR28][R110.64], P2 ;  /* 0x135800006e6d7fae */ /* 0x0003e400091a101c */
[----:B-1----:R-:W-:Y:S02]  /*1532c0*/  IMAD.MOV.U32 R110, RZ, RZ, R199 ;  /* 0x000000ffff6e7224 */ /* 0x002fe400078e00c7 */
[----:B------:R-:W-:-:S05]  /*1532d0*/  IMAD.MOV.U32 R111, RZ, RZ, R209 ;  /* 0x000000ffff6f7224 */ /* 0x000fca00078e00d1 */
[----:B------:R1:W-:Y:S01]  /*1532e0*/  LDGSTS.E [R109+0x13600], desc[UR28][R110.64], P2 ;  /* 0x136000006e6d7fae */ /* 0x0003e200091a101c */
[----:B------:R-:W-:Y:S02]  /*1532f0*/  IMAD.X R205, R205, 0x1, R2, P3 ;  /* 0x00000001cdcd7824 */ /* 0x000fe400018e0602 */
        /* <DEDUP_REMOVED lines=8> */
[----:B--2---:R-:W-:-:S02]  /*153380*/  IADD3.X R201, PT, PT, R201, R2, RZ, P1, !PT ;  /* 0x00000002c9c97210 */ /* 0x004fc40000ffe4ff */
[----:B------:R-:W-:Y:S01]  /*153390*/  IADD3 R113, P3, PT, R113, R224, RZ ;  /* 0x000000e071717210 */ /* 0x000fe20007f7e0ff */
[----:B-1----:R-:W2:Y:S04]  /*1533a0*/  LDL.LU R205, [R1+0x6374] ;  /* 0x0063740001cd7983 */ /* 0x002ea80000300800 */
[----:B------:R-:W-:Y:S04]  /*1533b0*/  STL [R1+0x64a8], R113 ;  /* 0x0064a87101007387 */ /* 0x000fe80000100800 */
[----:B------:R1:W-:Y:S04]  /*1533c0*/  STL [R1+0x649c], R201 ;  /* 0x00649cc901007387 */ /* 0x0003e80000100800 */
[----:B------:R-:W2:Y:S01]  /*1533d0*/  LDL.LU R200, [R1+0x6388] ;  /* 0x0063880001c87983 */ /* 0x000ea20000300800 */
[----:B------:R-:W-:Y:S01]  /*1533e0*/  IMAD.MOV.U32 R110, RZ, RZ, R112 ;  /* 0x000000ffff6e7224 */ /* 0x000fe200078e0070 */
[----:B------:R-:W-:-:S05]  /*1533f0*/  MOV R111, R201 ;  /* 0x000000c9006f7202 */ /* 0x000fca0000000f00 */
        /* <DEDUP_REMOVED lines=18> */
[----:B------:R-:W-:Y:S01]  /*153520*/  IMAD.X R209, R209, 0x1, R2, P5 ;  /* 0x00000001d1d17824 */ /* 0x000fe200028e0602 */
[----:B------:R-:W-:-:S03]  /*153530*/  IADD3 R199, P2, PT, R199, R224, RZ ;  /* 0x000000e0c7c77210 */ /* 0x000fc60007f5e0ff */
[----:B------:R-:W-:Y:S01]  /*153540*/  IMAD.MOV.U32 R111, RZ, RZ, R209 ;  /* 0x000000ffff6f7224 */ /* 0x000fe200078e00d1 */
[----:B------:R1:W-:Y:S04]  /*153550*/  STL [R1+0x636c], R209 ;  /* 0x00636cd101007387 */ /* 0x0003e80000100800 */
[----:B------:R-:W4:Y:S01]  /*153560*/  LDL.LU R113, [R1+0x6398] ;  /* 0x0063980001717983 */ /* 0x000f220000300800 */
[----:B--2---:R-:W-:-:S03]  /*153570*/  IMAD.X R205, R205, 0x1, R2, P3 ;  /* 0x00000001cdcd7824 */ /* 0x004fc600018e0602 */
[----:B------:R2:W-:Y:S01]  /*153580*/  LDGSTS.E [R109+0x14400], desc[UR28][R110.64], P1 ;  /* 0x144000006e6d7fae */ /* 0x0005e200089a101c */
[----:B------:R-:W-:-:S03]  /*153590*/  IADD3 R200, P3, PT, R200, R224, RZ ;  /* 0x000000e0c8c87210 */ /* 0x000fc60007f7e0ff */
[----:B-1----:R-:W4:Y:S04]  /*1535a0*/  LDL.LU R209, [R1+0x638c] ;  /* 0x00638c0001d17983 */ /* 0x002f280000300800 */
[----:B------:R-:W-:Y:S04]  /*1535b0*/  STL [R1+0x6380], R199 ;  /* 0x006380c701007387 */ /* 0x000fe80000100800 */
[----:B------:R1:W-:Y:S01]  /*1535c0*/  STL [R1+0x6374], R205 ;  /* 0x006374cd01007387 */ /* 0x0003e20000100800 */
[----:B------:R-:W-:Y:S02]  /*1535d0*/  IMAD.X R201, R201, 0x1, R2, P2 ;  /* 0x00000001c9c97824 */ /* 0x000fe400010e0602 */
[----:B--2---:R-:W-:-:S02]  /*1535e0*/  IMAD.MOV.U32 R111, RZ, RZ, R205 ;  /* 0x000000ffff6f7224 */ /* 0x004fc400078e00cd */
        /* <DEDUP_REMOVED lines=11> */
[----:B----4-:R-:W-:-:S05]  /*1536a0*/  IADD3.X R204, PT, PT, R204, R2, RZ, P3, !PT ;  /* 0x00000002cccc7210 */ /* 0x010fca0001ffe4ff */
[----:B------:R3:W-:Y:S04]  /*1536b0*/  STL [R1+0x6384], R204 ;  /* 0x006384cc01007387 */ /* 0x0007e80000100800 */
[----:B------:R-:W4:Y:S04]  /*1536c0*/  LDL.LU R201, [R1+0x639c] ;  /* 0x00639c0001c97983 */ /* 0x000f280000300800 */
[----:B------:R-:W4:Y:S01]  /*1536d0*/  LDL.LU R199, [R1+0x63a8] ;  /* 0x0063a80001c77983 */ /* 0x000f220000300800 */
[----:B-1----:R-:W-:Y:S01]  /*1536e0*/  IMAD.MOV.U32 R110, RZ, RZ, R200 ;  /* 0x000000ffff6e7224 */ /* 0x002fe200078e00c8 */
[----:B------:R-:W-:-:S05]  /*1536f0*/  MOV R111, R204 ;  /* 0x000000cc006f7202 */ /* 0x000fca0000000f00 */
[----:B------:R1:W-:Y:S02]  /*153700*/  LDGSTS.E [R109+0x14580], desc[UR28][R110.64], P1 ;  /* 0x145800006e6d7fae */ /* 0x0003e400089a101c */
[----:B-1----:R-:W-:Y:S01]  /*153710*/  IMAD.MOV.U32 R110, RZ, RZ, R112 ;  /* 0x000000ffff6e7224 */ /* 0x002fe200078e0070 */
[----:B------:R-:W-:-:S05]  /*153720*/  IADD3 R113, P3, PT, R113, R224, RZ ;  /* 0x000000e071717210 */ /* 0x000fca0007f7e0ff */
[----:B------:R-:W-:Y:S01]  /*153730*/  STL [R1+0x6398], R113 ;  /* 0x0063987101007387 */ /* 0x000fe20000100800 */
[----:B------:R-:W-:-:S05]  /*153740*/  IMAD.X R209, R209, 0x1, R2, P2 ;  /* 0x00000001d1d17824 */ /* 0x000fca00010e0602 */
[----:B------:R1:W-:Y:S04]  /*153750*/  STL [R1+0x638c], R209 ;  /* 0x00638cd101007387 */ /* 0x0003e80000100800 */
[----:B---3--:R-:W3:Y:S04]  /*153760*/  LDL.LU R204, [R1+0x63a4] ;  /* 0x0063a40001cc7983 */ /* 0x008ee80000300800 */
[----:B------:R-:W3:Y:S01]  /*153770*/  LDL.LU R208, [R1+0x6230] ;  /* 0x0062300001d07983 */ /* 0x000ee20000300800 */
[----:B------:R-:W-:-:S03]  /*153780*/  IMAD.MOV.U32 R111, RZ, RZ, R209 ;  /* 0x000000ffff6f7224 */ /* 0x000fc600078e00d1 */
[----:B------:R-:W3:Y:S01]  /*153790*/  LDL.LU R200, [R1+0x6238] ;  /* 0x0062380001c87983 */ /* 0x000ee20000300800 */
[----:B--2---:R-:W-:-:S03]  /*1537a0*/  IMAD.X R205, R205, 0x1, R2, P3 ;  /* 0x00000001cdcd7824 */ /* 0x004fc600018e0602 */
[----:B------:R2:W-:Y:S01]  /*1537b0*/  LDGSTS.E [R109+0x14600], desc[UR28][R110.64], P1 ;  /* 0x146000006e6d7fae */ /* 0x0005e200089a101c */
[----:B------:R-:W-:-:S05]  /*1537c0*/  IADD3 R198, P2, PT, R198, R224, RZ ;  /* 0x000000e0c6c67210 */ /* 0x000fca0007f5e0ff */
[----:B------:R-:W-:Y:S04]  /*1537d0*/  STL [R1+0x63a0], R198 ;  /* 0x0063a0c601007387 */ /* 0x000fe80000100800 */
[----:B------:R2:W-:Y:S04]  /*1537e0*/  STL [R1+0x6394], R205 ;  /* 0x006394cd01007387 */ /* 0x0005e80000100800 */
[----:B-1----:R-:W3:Y:S01]  /*1537f0*/  LDL.LU R209, [R1+0x622c] ;  /* 0x00622c0001d17983 */ /* 0x002ee20000300800 */
[----:B--2---:R-:W-:-:S03]  /*153800*/  IMAD.MOV.U32 R111, RZ, RZ, R205 ;  /* 0x000000ffff6f7224 */ /* 0x004fc600078e00cd */
[----:B------:R-:W2:Y:S01]  /*153810*/  LDL.LU R112, [R1+0x6240] ;  /* 0x0062400001707983 */ /* 0x000ea20000300800 */
[----:B------:R-:W-:-:S05]  /*153820*/  MOV R110, R113 ;  /* 0x00000071006e7202 */ /* 0x000fca0000000f00 */
[----:B------:R1:W-:Y:S04]  /*153830*/  LDGSTS.E [R109+0x14680], desc[UR28][R110.64], P1 ;  /* 0x146800006e6d7fae */ /* 0x0003e800089a101c */
[----:B------:R-:W2:Y:S01]  /*153840*/  LDL.LU R205, [R1+0x6234] ;  /* 0x0062340001cd7983 */ /* 0x000ea20000300800 */
        /* <DEDUP_REMOVED lines=15> */
[----:B------:R-:W-:-:S03]  /*153940*/  IADD3 R208, P5, PT, R208, R224, RZ ;  /* 0x000000e0d0d07210 */ /* 0x000fc60007fbe0ff */
[----:B------:R-:W-:Y:S01]  /*153950*/  IMAD.MOV.U32 R111, RZ, RZ, R204 ;  /* 0x000000ffff6f7224 */ /* 0x000fe200078e00cc */
[----:B------:R-:W-:Y:S01]  /*153960*/  IADD3 R200, P3, PT, R200, R224, RZ ;  /* 0x000000e0c8c87210 */ /* 0x000fe20007f7e0ff */
[----:B------:R-:W-:Y:S04]  /*153970*/  STL [R1+0x6230], R208 ;  /* 0x006230d001007387 */ /* 0x000fe80000100800 */
[----:B------:R1:W-:Y:S04]  /*153980*/  STL [R1+0x63a4], R204 ;  /* 0x0063a4cc01007387 */ /* 0x0003e80000100800 */
[----:B------:R-:W3:Y:S04]  /*153990*/  LDL.LU R198, [R1+0x6250] ;  /* 0x0062500001c67983 */ /* 0x000ee80000300800 */
[----:B------:R1:W-:Y:S01]  /*1539a0*/  LDGSTS.E [R109+0x14780], desc[UR28][R110.64], P1 ;  /* 0x147800006e6d7fae */ /* 0x0003e200089a101c */
[----:B------:R-:W-:-:S03]  /*1539b0*/  IADD3.X R209, PT, PT, R209, R2, RZ, P5, !PT ;  /* 0x00000002d1d17210 */ /* 0x000fc60002ffe4ff */
[----:B-1----:R-:W3:Y:S01]  /*1539c0*/  LDL.LU R204, [R1+0x6244] ;  /* 0x0062440001cc7983 */ /* 0x002ee20000300800 */
[----:B--2---:R-:W-:-:S03]  /*1539d0*/  IADD3 R112, P1, PT, R112, R224, RZ ;  /* 0x000000e070707210 */ /* 0x004fc60007f3e0ff */
[----:B------:R-:W-:Y:S01]  /*1539e0*/  STL [R1+0x6238], R200 ;  /* 0x006238c801007387 */ /* 0x000fe20000100800 */
[----:B------:R-:W-:Y:S01]  /*1539f0*/  IMAD.MOV.U32 R110, RZ, RZ, R208 ;  /* 0x000000ffff6e7224 */ /* 0x000fe200078e00d0 */
[----:B------:R-:W-:Y:S02]  /*153a00*/  MOV R111, R209 ;  /* 0x000000d1006f7202 */ /* 0x000fe40000000f00 */
[----:B------:R1:W-:Y:S04]  /*153a10*/  STL [R1+0x622c], R209 ;  /* 0x00622cd101007387 */ /* 0x0003e80000100800 */
[----:B------:R-:W2:Y:S01]  /*153a20*/  LDL.LU R199, [R1+0x6258] ;  /* 0x0062580001c77983 */ /* 0x000ea20000300800 */
[----:B------:R-:W-:-:S03]  /*153a30*/  IMAD.X R205, R205, 0x1, R2, P3 ;  /* 0x00000001cdcd7824 */ /* 0x000fc600018e0602 */
[----:B------:R1:W-:Y:S04]  /*153a40*/  LDGSTS.E [R109+0x15400], desc[UR28][R110.64], P2 ;  /* 0x154000006e6d7fae */ /* 0x0003e800091a101c */
[----:B-1----:R-:W2:Y:S04]  /*153a50*/  LDL.LU R209, [R1+0x624c] ;  /* 0x00624c0001d17983 */ /* 0x002ea80000300800 */
[----:B------:R-:W-:Y:S04]  /*153a60*/  STL [R1+0x6240], R112 ;  /* 0x0062407001007387 */ /* 0x000fe80000100800 */
[----:B------:R1:W-:Y:S01]  /*153a70*/  STL [R1+0x6234], R205 ;  /* 0x006234cd01007387 */ /* 0x0003e20000100800 */
[----:B------:R-:W-:-:S02]  /*153a80*/  IMAD.MOV.U32 R111, RZ, RZ, R205 ;  /* 0x000000ffff6f7224 */ /* 0x000fc400078e00cd */
[----:B------:R-:W-:Y:S01]  /*153a90*/  IMAD.MOV.U32 R110, RZ, RZ, R200 ;  /* 0x000000ffff6e7224 */ /* 0x000fe200078e00c8 */
[----:B-1----:R-:W2:Y:S04]  /*153aa0*/  LDL.LU R205, [R1+0x6254] ;  /* 0x0062540001cd7983 */ /* 0x002ea80000300800 */
[----:B------:R1:W-:Y:S01]  /*153ab0*/  LDGSTS.E [R109+0x15480], desc[UR28][R110.64], P2 ;  /* 0x154800006e6d7fae */ /* 0x0003e200091a101c */
[----:B----4-:R-:W-:-:S05]  /*153ac0*/  IADD3 R113, P3, PT, R113, R224, RZ ;  /* 0x000000e071717210 */ /* 0x010fca0007f7e0ff */
        /* <DEDUP_REMOVED lines=11> */
[----:B------:R1:W-:Y:S01]  /*153b80*/  STL [R1+0x6244], R204 ;  /* 0x006244cc01007387 */ /* 0x0003e20000100800 */
[----:B--2---:R-:W-:-:S03]  /*153b90*/  IADD3 R199, P3, PT, R199, R224, RZ ;  /* 0x000000e0c7c77210 */ /* 0x004fc60007f7e0ff */
[----:B----4-:R-:W2:Y:S04]  /*153ba0*/  LDL.LU R201, [R1+0x625c] ;  /* 0x00625c0001c97983 */ /* 0x010ea80000300800 */
        /* <DEDUP_REMOVED lines=9> */
[----:B------:R-:W-:Y:S01]  /*153c40*/  IADD3.X R205, PT, PT, R205, R2, RZ, P3, !PT ;  /* 0x00000002cdcd7210 */ /* 0x000fe20001ffe4ff */
        /* <DEDUP_REMOVED lines=27> */
[----:B---3--:R-:W-:Y:S01]  /*153e00*/  MOV R110, R112 ;  /* 0x00000070006e7202 */ /* 0x008fe20000000f00 */
        /* <DEDUP_REMOVED lines=14> */
[----:B------:R-:W-:Y:S02]  /*153ef0*/  IMAD.MOV.U32 R110, RZ, RZ, R208 ;  /* 0x000000ffff6e7224 */ /* 0x000fe400078e00d0 */
[----:B------:R-:W-:Y:S02]  /*153f00*/  IMAD.X R205, R205, 0x1, R2, P3 ;  /* 0x00000001cdcd7824 */ /* 0x000fe400018e0602 */
[----:B------:R-:W-:Y:S04]  /*153f10*/  STL [R1+0x58b4], R198 ;  /* 0x0058b4c601007387 */ /* 0x000fe80000100800 */
[----:B------:R1:W-:Y:S04]  /*153f20*/  STL [R1+0x58a8], R205 ;  /* 0x0058a8cd01007387 */ /* 0x0003e80000100800 */
[----:B------:R1:W-:Y:S02]  /*153f30*/  LDGSTS.E [R109+0x16400], desc[UR28][R110.64], P1 ;  /* 0x164000006e6d7fae */ /* 0x0003e400089a101c */
[----:B-1----:R-:W-:-:S02]  /*153f40*/  IMAD.MOV.U32 R111, RZ, RZ, R205 ;  /* 0x000000ffff6f7224 */ /* 0x002fc400078e00cd */
[----:B------:R-:W4:Y:S01]  /*153f50*/  LDL.LU R205, [R1+0x6154] ;  /* 0x0061540001cd7983 */ /* 0x000f220000300800 */
[----:B--2---:R-:W-:Y:S01]  /*153f60*/  IADD3 R199, P3, PT, R199, R224, RZ ;  /* 0x000000e0c7c77210 */ /* 0x004fe20007f7e0ff */
[----:B------:R-:W-:-:S04]  /*153f70*/  IMAD.MOV.U32 R110, RZ, RZ, R113 ;  /* 0x000000ffff6e7224 */ /* 0x000fc800078e0071 */
[----:B------:R-:W-:Y:S04]  /*153f80*/  STL [R1+0x6148], R199 ;  /* 0x006148c701007387 */ /* 0x000fe80000100800 */
[----:B------:R1:W-:Y:S01]  /*153f90*/  LDGSTS.E [R109+0x16480], desc[UR28][R110.64], P1 ;  /* 0x164800006e6d7fae */ /* 0x0003e200089a101c */
[----:B------:R-:W-:Y:S02]  /*153fa0*/  IADD3.X R201, PT, PT, R201, R2, RZ, P2, !PT ;  /* 0x00000002c9c97210 */ /* 0x000fe400017fe4ff */
[----:B------:R-:W-:-:S03]  /*153fb0*/  IADD3 R200, P2, PT, R200, R224, RZ ;  /* 0x000000e0c8c87210 */ /* 0x000fc60007f5e0ff */
[----:B------:R2:W-:Y:S04]  /*153fc0*/  STL [R1+0x58b0], R201 ;  /* 0x0058b0c901007387 */ /* 0x0005e80000100800 */
[----:B------:R-:W4:Y:S01]  /*153fd0*/  LDL.LU R113, [R1+0x6160] ;  /* 0x0061600001717983 */ /* 0x000f220000300800 */
[----:B-1----:R-:W-:Y:S02]  /*153fe0*/  IMAD.MOV.U32 R110, RZ, RZ, R198 ;  /* 0x000000ffff6e7224 */ /* 0x002fe400078e00c6 */
[----:B------:R-:W-:Y:S01]  /*153ff0*/  IMAD.X R204, R204, 0x1, R2, P3 ;  /* 0x00000001cccc7824 */ /* 0x000fe200018e0602 */
[----:B------:R-:W-:Y:S01]  /*154000*/  STL [R1+0x6150], R200 ;  /* 0x006150c801007387 */ /* 0x000fe20000100800 */
[----:B------:R-:W-:-:S03]  /*154010*/  MOV R111, R201 ;  /* 0x000000c9006f7202 */ /* 0x000fc60000000f00 */
        /* <DEDUP_REMOVED lines=26> */
[----:B--2---:R-:W-:Y:S01]  /*1541c0*/  IMAD.X R201, R201, 0x1, R2, P2 ;  /* 0x00000001c9c97824 */ /* 0x004fe200010e0602 */
        /* <DEDUP_REMOVED lines=37> */
[----:B--2---:R-:W-:Y:S01]  /*154420*/  IMAD.MOV.U32 R111, RZ, RZ, R205 ;  /* 0x000000ffff6f7224 */ /* 0x004fe200078e00cd */
        /* <DEDUP_REMOVED lines=19> */
[----:B------:R-:W-:-:S05]  /*154560*/  IADD3 R198, P3, PT, R198, R224, RZ ;  /* 0x000000e0c6c67210 */ /* 0x000fca0007f7e0ff */
[----:B------:R-:W-:Y:S01]  /*154570*/  STL [R1+0x6070], R198 ;  /* 0x006070c601007387 */ /* 0x000fe20000100800 */
[----:B------:R-:W-:-:S05]  /*154580*/  IADD3.X R209, PT, PT, R209, R2, RZ, P1, !PT ;  /* 0x00000002d1d17210 */ /* 0x000fca0000ffe4ff */
[----:B------:R1:W-:Y:S04]  /*154590*/  STL [R1+0x6064], R209 ;  /* 0x006064d101007387 */ /* 0x0003e80000100800 */
[----:B---3--:R-:W3:Y:S04]  /*1545a0*/  LDL.LU R204, [R1+0x607c] ;  /* 0x00607c0001cc7983 */ /* 0x008ee80000300800 */
[----:B------:R-:W3:Y:S01]  /*1545b0*/  LDL.LU R208, [R1+0x5f48] ;  /* 0x005f480001d07983 */ /* 0x000ee20000300800 */
[----:B------:R-:W-:-:S03]  /*1545c0*/  MOV R111, R209 ;  /* 0x000000d1006f7202 */ /* 0x000fc60000000f00 */
        /* <DEDUP_REMOVED lines=9> */
[----:B------:R-:W-:-:S05]  /*154660*/  IMAD.MOV.U32 R111, RZ, RZ, R205 ;  /* 0x000000ffff6f7224 */ /* 0x000fca00078e00cd */
        /* <DEDUP_REMOVED lines=24> */
[----:B------:R-:W-:-:S03]  /*1547f0*/  IMAD.X R209, R209, 0x1, R2, P5 ;  /* 0x00000001d1d17824 */ /* 0x000fc600028e0602 */
[----:B-1----:R-:W3:Y:S01]  /*154800*/  LDL.LU R204, [R1+0x5f5c] ;  /* 0x005f5c0001cc7983 */ /* 0x002ee20000300800 */
[----:B--2---:R-:W-:-:S03]  /*154810*/  IADD3 R113, P2, PT, R113, R224, RZ ;  /* 0x000000e071717210 */ /* 0x004fc60007f5e0ff */
[----:B------:R-:W-:Y:S01]  /*154820*/  STL [R1+0x5f50], R112 ;  /* 0x005f507001007387 */ /* 0x000fe20000100800 */
[----:B------:R-:W-:Y:S02]  /*154830*/  IMAD.MOV.U32 R110, RZ, RZ, R208 ;  /* 0x000000ffff6e7224 */ /* 0x000fe400078e00d0 */
[----:B------:R-:W-:Y:S01]  /*154840*/  IMAD.MOV.U32 R111, RZ, RZ, R209 ;  /* 0x000000ffff6f7224 */ /* 0x000fe200078e00d1 */
[----:B------:R1:W-:Y:S04]  /*154850*/  STL [R1+0x5f44], R209 ;  /* 0x005f44d101007387 */ /* 0x0003e80000100800 */
[----:B------:R-:W2:Y:S01]  /*154860*/  LDL.LU R200, [R1+0x5f70] ;  /* 0x005f700001c87983 */ /* 0x000ea20000300800 */
[----:B------:R-:W-:-:S03]  /*154870*/  IADD3.X R205, PT, PT, R205, R2, RZ, P3, !PT ;  /* 0x00000002cdcd7210 */ /* 0x000fc60001ffe4ff */
[----:B------:R1:W-:Y:S04]  /*154880*/  LDGSTS.E [R109+0x18400], desc[UR28][R110.64], P1 ;  /* 0x184000006e6d7fae */ /* 0x0003e800089a101c */
[----:B-1----:R-:W2:Y:S04]  /*154890*/  LDL.LU R209, [R1+0x5f64] ;  /* 0x005f640001d17983 */ /* 0x002ea80000300800 */
[----:B------:R-:W-:Y:S04]  /*1548a0*/  STL [R1+0x5f58], R113 ;  /* 0x005f587101007387 */ /* 0x000fe80000100800 */
[----:B------:R1:W-:Y:S01]  /*1548b0*/  STL [R1+0x5f4c], R205 ;  /* 0x005f4ccd01007387 */ /* 0x0003e20000100800 */
[----:B------:R-:W-:Y:S01]  /*1548c0*/  MOV R111, R205 ;  /* 0x000000cd006f7202 */ /* 0x000fe20000000f00 */
[----:B------:R-:W-:-:S02]  /*1548d0*/  IMAD.MOV.U32 R110, RZ, RZ, R112 ;  /* 0x000000ffff6e7224 */ /* 0x000fc400078e0070 */
[----:B-1----:R-:W2:Y:S04]  /*1548e0*/  LDL.LU R205, [R1+0x5f6c] ;  /* 0x005f6c0001cd7983 */ /* 0x002ea80000300800 */
[----:B------:R1:W-:Y:S01]  /*1548f0*/  LDGSTS.E [R109+0x18480], desc[UR28][R110.64], P1 ;  /* 0x184800006e6d7fae */ /* 0x0003e200089a101c */
[----:B----4-:R-:W-:-:S05]  /*154900*/  IADD3 R198, P3, PT, R198, R224, RZ ;  /* 0x000000e0c6c67210 */ /* 0x010fca0007f7e0ff */
[----:B------:R-:W-:Y:S01]  /*154910*/  STL [R1+0x5f60], R198 ;  /* 0x005f60c601007387 */ /* 0x000fe20000100800 */
[----:B------:R-:W-:-:S05]  /*154920*/  IMAD.X R201, R201, 0x1, R2, P2 ;  /* 0x00000001c9c97824 */ /* 0x000fca00010e0602 */
[----:B------:R4:W-:Y:S04]  /*154930*/  STL [R1+0x5f54], R201 ;  /* 0x005f54c901007387 */ /* 0x0009e80000100800 */
[----:B------:R-:W2:Y:S01]  /*154940*/  LDL.LU R112, [R1+0x5f78] ;  /* 0x005f780001707983 */ /* 0x000ea20000300800 */
[----:B-1----:R-:W-:Y:S02]  /*154950*/  IMAD.MOV.U32 R110, RZ, RZ, R113 ;  /* 0x000000ffff6e7224 */ /* 0x002fe400078e0071 */
[----:B------:R-:W-:-:S05]  /*154960*/  IMAD.MOV.U32 R111, RZ, RZ, R201 ;  /* 0x000000ffff6f7224 */ /* 0x000fca00078e00c9 */
[----:B------:R1:W-:Y:S02]  /*154970*/  LDGSTS.E [R109+0x18500], desc[UR28][R110.64], P1 ;  /* 0x185000006e6d7fae */ /* 0x0003e400089a101c */
[----:B-1----:R-:W-:Y:S02]  /*154980*/  MOV R110, R198 ;  /* 0x000000c6006e7202 */ /* 0x002fe40000000f00 */
        /* <DEDUP_REMOVED lines=73> */
[----:B-1----:R-:W-:Y:S01]  /*154e20*/  IMAD.MOV.U32 R110, RZ, RZ, R199 ;  /* 0x000000ffff6e7224 */ /* 0x002fe200078e00c7 */
[----:B------:R-:W-:Y:S02]  /*154e30*/  IADD3.X R204, PT, PT, R204, R2, RZ, P3, !PT ;  /* 0x00000002cccc7210 */ /* 0x000fe40001ffe4ff */
[----:B------:R-:W-:Y:S01]  /*154e40*/  STL [R1+0x53ec], R112 ;  /* 0x0053ec7001007387 */ /* 0x000fe20000100800 */
[----:B------:R-:W-:-:S03]  /*154e50*/  IMAD.MOV.U32 R111, RZ, RZ, R201 ;  /* 0x000000ffff6f7224 */ /* 0x000fc600078e00c9 */
[----:B------:R1:W-:Y:S04]  /*154e60*/  STL [R1+0x53e0], R204 ;  /* 0x0053e0cc01007387 */ /* 0x0003e80000100800 */
[----:B--2---:R-:W2:Y:S04]  /*154e70*/  LDL.LU R201, [R1+0x53f8] ;  /* 0x0053f80001c97983 */ /* 0x004ea80000300800 */
        /* <DEDUP_REMOVED lines=15> */
[----:B------:R-:W-:Y:S01]  /*154f70*/  IMAD.X R205, R205, 0x1, R2, P3 ;  /* 0x00000001cdcd7824 */ /* 0x000fe200018e0602 */
[----:B-1----:R-:W-:-:S03]  /*154f80*/  MOV R110, R113 ;  /* 0x00000071006e7202 */ /* 0x002fc60000000f00 */
        /* <DEDUP_REMOVED lines=34> */
[----:B------:R-:W-:Y:S02]  /*1551b0*/  IADD3 R112, P2, PT, R112, R224, RZ ;  /* 0x000000e070707210 */ /* 0x000fe40007f5e0ff */
[----:B------:R-:W-:Y:S01]  /*1551c0*/  MOV R111, R209 ;  /* 0x000000d1006f7202 */ /* 0x000fe20000000f00 */
        /* <DEDUP_REMOVED lines=37> */
[----:B--2---:R-:W-:-:S03]  /*155420*/  IADD3.X R205, PT, PT, R205, R2, RZ, P3, !PT ;  /* 0x00000002cdcd7210 */ /* 0x004fc60001ffe4ff */
        /* <DEDUP_REMOVED lines=51> */
[----:B------:R-:W-:-:S05]  /*155760*/  IADD3.X R201, PT, PT, R201, R2, RZ, P1, !PT ;  /* 0x00000002c9c97210 */ /* 0x000fca0000ffe4ff */
[----:B------:R4:W-:Y:S04]  /*155770*/  STL [R1+0x56d8], R201 ;  /* 0x0056d8c901007387 */ /* 0x0009e80000100800 */
[----:B------:R-:W2:Y:S01]  /*155780*/  LDL.LU R113, [R1+0x56fc] ;  /* 0x0056fc0001717983 */ /* 0x000ea20000300800 */
[----:B-1----:R-:W-:Y:S01]  /*155790*/  IMAD.MOV.U32 R110, RZ, RZ, R198 ;  /* 0x000000ffff6e7224 */ /* 0x002fe200078e00c6 */
[----:B------:R-:W-:-:S05]  /*1557a0*/  MOV R111, R201 ;  /* 0x000000c9006f7202 */ /* 0x000fca0000000f00 */
        /* <DEDUP_REMOVED lines=40> */
[----:B-1----:R-:W2:Y:S04]  /*155a30*/  LDL.LU R201, [R1+0x5798] ;  /* 0x0057980001c97983 */ /* 0x002ea80000300800 */
[----:B------:R-:W-:Y:S01]  /*155a40*/  STL [R1+0x578c], R208 ;  /* 0x00578cd001007387 */ /* 0x000fe20000100800 */
[----:B------:R-:W-:-:S03]  /*155a50*/  IADD3 R199, P3, PT, R199, R224, RZ ;  /* 0x000000e0c7c77210 */ /* 0x000fc60007f7e0ff */
[----:B------:R1:W-:Y:S01]  /*155a60*/  STL [R1+0x5700], R204 ;  /* 0x005700cc01007387 */ /* 0x0003e20000100800 */
[----:B---3--:R-:W-:Y:S01]  /*155a70*/  IMAD.MOV.U32 R110, RZ, RZ, R198 ;  /* 0x000000ffff6e7224 */ /* 0x008fe200078e00c6 */
[----:B------:R-:W-:Y:S02]  /*155a80*/  MOV R111, R204 ;  /* 0x000000cc006f7202 */ /* 0x000fe40000000f00 */
[----:B------:R-:W3:Y:S04]  /*155a90*/  LDL.LU R113, [R1+0x57ac] ;  /* 0x0057ac0001717983 */ /* 0x000ee80000300800 */
[----:B------:R4:W-:Y:S04]  /*155aa0*/  LDGSTS.E [R109+0x1b780], desc[UR28][R110.64], P2 ;  /* 0x1b7800006e6d7fae */ /* 0x0009e800091a101c */
[----:B-1----:R-:W3:Y:S04]  /*155ab0*/  LDL.LU R204, [R1+0x57a0] ;  /* 0x0057a00001cc7983 */ /* 0x002ee80000300800 */
        /* <DEDUP_REMOVED lines=15> */
[----:B------:R1:W-:Y:S02]  /*155bb0*/  LDGSTS.E [R109+0x1c400], desc[UR28][R110.64], P1 ;  /* 0x1c4000006e6d7fae */ /* 0x0003e400089a101c */
[----:B-1----:R-:W-:Y:S01]  /*155bc0*/  IMAD.MOV.U32 R111, RZ, RZ, R205 ;  /* 0x000000ffff6f7224 */ /* 0x002fe200078e00cd */
[----:B------:R-:W-:Y:S01]  /*155bd0*/  MOV R110, R199 ;  /* 0x000000c7006e7202 */ /* 0x000fe20000000f00 */
[----:B------:R-:W4:Y:S04]  /*155be0*/  LDL.LU R205, [R1+0x57b0] ;  /* 0x0057b00001cd7983 */ /* 0x000f280000300800 */
[----:B------:R1:W-:Y:S01]  /*155bf0*/  LDGSTS.E [R109+0x1c480], desc[UR28][R110.64], P1 ;  /* 0x1c4800006e6d7fae */ /* 0x0003e200089a101c */
[----:B--2---:R-:W-:-:S05]  /*155c00*/  IADD3 R112, P3, PT, R112, R224, RZ ;  /* 0x000000e070707210 */ /* 0x004fca0007f7e0ff */
[----:B------:R-:W-:Y:S01]  /*155c10*/  STL [R1+0x57a4], R112 ;  /* 0x0057a47001007387 */ /* 0x000fe20000100800 */
[----:B------:R-:W-:-:S05]  /*155c20*/  IMAD.X R201, R201, 0x1, R2, P2 ;  /* 0x00000001c9c97824 */ /* 0x000fca00010e0602 */
[----:B------:R2:W-:Y:S01]  /*155c30*/  STL [R1+0x5798], R201 ;  /* 0x005798c901007387 */ /* 0x0005e20000100800 */
[----:B---3--:R-:W-:-:S03]  /*155c40*/  IADD3 R113, P2, PT, R113, R224, RZ ;  /* 0x000000e071717210 */ /* 0x008fc60007f5e0ff */
[----:B------:R-:W3:Y:S01]  /*155c50*/  LDL.LU R199, [R1+0x57bc] ;  /* 0x0057bc0001c77983 */ /* 0x000ee20000300800 */
[----:B------:R-:W-:Y:S02]  /*155c60*/  IMAD.X R204, R204, 0x1, R2, P3 ;  /* 0x00000001cccc7824 */ /* 0x000fe400018e0602 */
[----:B-1----:R-:W-:Y:S02]  /*155c70*/  IMAD.MOV.U32 R110, RZ, RZ, R200 ;  /* 0x000000ffff6e7224 */ /* 0x002fe400078e00c8 */
[----:B------:R-:W-:Y:S01]  /*155c80*/  IMAD.MOV.U32 R111, RZ, RZ, R201 ;  /* 0x000000ffff6f7224 */ /* 0x000fe200078e00c9 */
[----:B------:R-:W-:Y:S04]  /*155c90*/  STL [R1+0x57ac], R113 ;  /* 0x0057ac7101007387 */ /* 0x000fe80000100800 */
[----:B------:R1:W-:Y:S04]  /*155ca0*/  STL [R1+0x57a0], R204 ;  /* 0x0057a0cc01007387 */ /* 0x0003e80000100800 */
[----:B--2---:R-:W2:Y:S04]  /*155cb0*/  LDL.LU R201, [R1+0x57b8] ;  /* 0x0057b80001c97983 */ /* 0x004ea80000300800 */
[----:B------:R-:W2:Y:S04]  /*155cc0*/  LDL.LU R200, [R1+0x57c4] ;  /* 0x0057c40001c87983 */ /* 0x000ea80000300800 */
[----:B------:R1:W-:Y:S02]  /*155cd0*/  LDGSTS.E [R109+0x1c500], desc[UR28][R110.64], P1 ;  /* 0x1c5000006e6d7fae */ /* 0x0003e400089a101c */
[----:B-1----:R-:W-:Y:S01]  /*155ce0*/  IMAD.MOV.U32 R111, RZ, RZ, R204 ;  /* 0x000000ffff6f7224 */ /* 0x002fe200078e00cc */
[----:B----4-:R-:W-:-:S05]  /*155cf0*/  IADD3 R198, P3, PT, R198, R224, RZ ;  /* 0x000000e0c6c67210 */ /* 0x010fca0007f7e0ff */
[----:B------:R-:W-:Y:S01]  /*155d00*/  STL [R1+0x57b4], R198 ;  /* 0x0057b4c601007387 */ /* 0x000fe20000100800 */
[----:B------:R-:W-:-:S05]  /*155d10*/  IADD3.X R209, PT, PT, R209, R2, RZ, P2, !PT ;  /* 0x00000002d1d17210 */ /* 0x000fca00017fe4ff */
[----:B------:R1:W-:Y:S04]  /*155d20*/  STL [R1+0x57a8], R209 ;  /* 0x0057a8d101007387 */ /* 0x0003e80000100800 */
[----:B------:R-:W4:Y:S04]  /*155d30*/  LDL.LU R204, [R1+0x57c0] ;  /* 0x0057c00001cc7983 */ /* 0x000f280000300800 */
[----:B------:R-:W4:Y:S01]  /*155d40*/  LDL.LU R208, [R1+0x584c] ;  /* 0x00584c0001d07983 */ /* 0x000f220000300800 */
[----:B------:R-:W-:-:S03]  /*155d50*/  IMAD.MOV.U32 R110, RZ, RZ, R112 ;  /* 0x000000ffff6e7224 */ /* 0x000fc600078e0070 */
[----:B------:R-:W4:Y:S04]  /*155d60*/  LDL.LU R112, [R1+0x5854] ;  /* 0x0058540001707983 */ /* 0x000f280000300800 */
[----:B------:R1:W-:Y:S02]  /*155d70*/  LDGSTS.E [R109+0x1c580], desc[UR28][R110.64], P1 ;  /* 0x1c5800006e6d7fae */ /* 0x0003e400089a101c */
[----:B-1----:R-:W-:Y:S01]  /*155d80*/  IMAD.MOV.U32 R110, RZ, RZ, R113 ;  /* 0x000000ffff6e7224 */ /* 0x002fe200078e0071 */
[----:B------:R-:W-:-:S05]  /*155d90*/  MOV R111, R209 ;  /* 0x000000d1006f7202 */ /* 0x000fca0000000f00 */
[----:B------:R1:W-:Y:S01]  /*155da0*/  LDGSTS.E [R109+0x1c600], desc[UR28][R110.64], P1 ;  /* 0x1c6000006e6d7fae */ /* 0x0003e200089a101c */
[----:B------:R-:W-:Y:S02]  /*155db0*/  IMAD.X R205, R205, 0x1, R2, P3 ;  /* 0x00000001cdcd7824 */ /* 0x000fe400018e0602 */
[----:B-1----:R-:W-:Y:S02]  /*155dc0*/  IMAD.MOV.U32 R110, RZ, RZ, R198 ;  /* 0x000000ffff6e7224 */ /* 0x002fe400078e00c6 */
[----:B------:R-:W-:-:S05]  /*155dd0*/  IMAD.MOV.U32 R111, RZ, RZ, R205 ;  /* 0x000000ffff6f7224 */ /* 0x000fca00078e00cd */
[----:B------:R1:W-:Y:S01]  /*155de0*/  LDGSTS.E [R109+0x1c680], desc[UR28][R110.64], P1 ;  /* 0x1c6800006e6d7fae */ /* 0x0003e200089a101c */
[----:B---3--:R-:W-:-:S05]  /*155df0*/  IADD3 R199, P2, PT, R199, R224, RZ ;  /* 0x000000e0c7c77210 */ /* 0x008fca0007f5e0ff */
[----:B------:R-:W-:Y:S04]  /*155e00*/  STL [R1+0x57bc], R199 ;  /* 0x0057bcc701007387 */ /* 0x000fe80000100800 */
[----:B------:R3:W-:Y:S04]  /*155e10*/  STL [R1+0x57b0], R205 ;  /* 0x0057b0cd01007387 */ /* 0x0007e80000100800 */
[----:B------:R-:W4:Y:S01]  /*155e20*/  LDL.LU R209, [R1+0x5848] ;  /* 0x0058480001d17983 */ /* 0x000f220000300800 */
[----:B--2---:R-:W-:-:S03]  /*155e30*/  IMAD.X R201, R201, 0x1, R2, P2 ;  /* 0x00000001c9c97824 */ /* 0x004fc600010e0602 */
[----:B------:R-:W2:Y:S01]  /*155e40*/  LDL.LU R113, [R1+0x585c] ;  /* 0x00585c0001717983 */ /* 0x000ea20000300800 */
[-C--:B------:R-:W-:Y:S02]  /*155e50*/  IADD3 R200, P3, PT, R200, R224.reuse, RZ ;  /* 0x000000e0c8c87210 */ /* 0x080fe40007f7e0ff */
[----:B-1----:R-:W-:Y:S01]  /*155e60*/  MOV R110, R199 ;  /* 0x000000c7006e7202 */ /* 0x002fe20000000f00 */
[----:B------:R-:W-:Y:S01]  /*155e70*/  IMAD.MOV.U32 R111, RZ, RZ, R201 ;  /* 0x000000ffff6f7224 */ /* 0x000fe200078e00c9 */
[----:B---3--:R-:W3:Y:S04]  /*155e80*/  LDL.LU R205, [R1+0x5850] ;  /* 0x0058500001cd7983 */ /* 0x008ee80000300800 */
[----:B------:R-:W-:Y:S04]  /*155e90*/  STL [R1+0x57c4], R200 ;  /* 0x0057c4c801007387 */ /* 0x000fe80000100800 */
[----:B------:R1:W-:Y:S04]  /*155ea0*/  STL [R1+0x57b8], R201 ;  /* 0x0057b8c901007387 */ /* 0x0003e80000100800 */
[----:B------:R-:W3:Y:S04]  /*155eb0*/  LDL.LU R198, [R1+0x5864] ;  /* 0x0058640001c67983 */ /* 0x000ee80000300800 */
        /* <DEDUP_REMOVED lines=19> */
[----:B--2---:R-:W-:-:S03]  /*155ff0*/  IADD3 R113, P1, PT, R113, R224, RZ ;  /* 0x000000e071717210 */ /* 0x004fc60007f3e0ff */
[----:B------:R-:W-:Y:S01]  /*156000*/  IMAD.MOV.U32 R111, RZ, RZ, R209 ;  /* 0x000000ffff6f7224 */ /* 0x000fe200078e00d1 */
[----:B------:R1:W-:Y:S04]  /*156010*/  STL [R1+0x5848], R209 ;  /* 0x005848d101007387 */ /* 0x0003e80000100800 */
[----:B------:R-:W2:Y:S01]  /*156020*/  LDL.LU R200, [R1+0x5874] ;  /* 0x0058740001c87983 */ /* 0x000ea20000300800 */
[----:B---3--:R-:W-:-:S03]  /*156030*/  IADD3.X R205, PT, PT, R205, R2, RZ, P3, !PT ;  /* 0x00000002cdcd7210 */ /* 0x008fc60001ffe4ff */
[----:B------:R3:W-:Y:S01]  /*156040*/  LDGSTS.E [R109+0x1d400], desc[UR28][R110.64], P2 ;  /* 0x1d4000006e6d7fae */ /* 0x0007e200091a101c */
[----:B------:R-:W-:-:S03]  /*156050*/  IADD3 R198, P3, PT, R198, R224, RZ ;  /* 0x000000e0c6c67210 */ /* 0x000fc60007f7e0ff */
[----:B-1----:R-:W2:Y:S04]  /*156060*/  LDL.LU R209, [R1+0x5868] ;  /* 0x0058680001d17983 */ /* 0x002ea80000300800 */
[----:B------:R-:W-:Y:S04]  /*156070*/  STL [R1+0x585c], R113 ;  /* 0x00585c7101007387 */ /* 0x000fe80000100800 */
[----:B------:R-:W-:Y:S04]  /*156080*/  STL [R1+0x5850], R205 ;  /* 0x005850cd01007387 */ /* 0x000fe80000100800 */
[----:B------:R-:W2:Y:S01]  /*156090*/  LDL.LU R208, [R1+0x5870] ;  /* 0x0058700001d07983 */ /* 0x000ea20000300800 */
[----:B------:R-:W-:-:S03]  /*1560a0*/  IMAD.X R201, R201, 0x1, R2, P1 ;  /* 0x00000001c9c97824 */ /* 0x000fc600008e0602 */
[----:B------:R-:W-:Y:S01]  /*1560b0*/  STL [R1+0x5864], R198 ;  /* 0x005864c601007387 */ /* 0x000fe20000100800 */
[----:B---3--:R-:W-:Y:S01]  /*1560c0*/  IMAD.MOV.U32 R110, RZ, RZ, R112 ;  /* 0x000000ffff6e7224 */ /* 0x008fe200078e0070 */
[----:B------:R-:W-:Y:S02]  /*1560d0*/  MOV R111, R205 ;  /* 0x000000cd006f7202 */ /* 0x000fe40000000f00 */
        /* <DEDUP_REMOVED lines=8> */
[----:B------:R-:W-:-:S05]  /*156160*/  IMAD.X R204, R204, 0x1, R2, P3 ;  /* 0x00000001cccc7824 */ /* 0x000fca00018e0602 */
[----:B------:R4:W-:Y:S04]  /*156170*/  STL [R1+0x5860], R204 ;  /* 0x005860cc01007387 */ /* 0x0009e80000100800 */
[----:B------:R-:W3:Y:S04]  /*156180*/  LDL.LU R201, [R1+0x5878] ;  /* 0x0058780001c97983 */ /* 0x000ee80000300800 */
        /* <DEDUP_REMOVED lines=9> */
[----:B----4-:R-:W2:Y:S01]  /*156220*/  LDL.LU R204, [R1+0x5880] ;  /* 0x0058800001cc7983 */ /* 0x010ea20000300800 */
[----:B------:R-:W-:Y:S02]  /*156230*/  IMAD.X R208, R208, 0x1, R2, P3 ;  /* 0x00000001d0d07824 */ /* 0x000fe400018e0602 */
[----:B------:R-:W-:Y:S01]  /*156240*/  IMAD.MOV.U32 R111, RZ, RZ, R209 ;  /* 0x000000ffff6f7224 */ /* 0x000fe200078e00d1 */
[----:B------:R-:W4:Y:S01]  /*156250*/  LDL.LU R205, [R1+0x5924] ;  /* 0x0059240001cd7983 */ /* 0x000f220000300800 */
[----:B---3--:R-:W-:-:S03]  /*156260*/  IADD3 R112, P1, PT, R112, R224, RZ ;  /* 0x000000e070707210 */ /* 0x008fc60007f3e0ff */
[----:B------:R-:W3:Y:S04]  /*156270*/  LDL.LU R198, [R1+0x592c] ;  /* 0x00592c0001c67983 */ /* 0x000ee80000300800 */
[----:B------:R1:W-:Y:S04]  /*156280*/  LDGSTS.E [R109+0x1d600], desc[UR28][R110.64], P2 ;  /* 0x1d6000006e6d7fae */ /* 0x0003e800091a101c */
[----:B------:R-:W-:Y:S04]  /*156290*/  STL [R1+0x587c], R112 ;  /* 0x00587c7001007387 */ /* 0x000fe80000100800 */
[----:B------:R1:W-:Y:S04]  /*1562a0*/  STL [R1+0x5870], R208 ;  /* 0x005870d001007387 */ /* 0x0003e80000100800 */
[----:B-1----:R-:W3:Y:S04]  /*1562b0*/  LDL.LU R209, [R1+0x5920] ;  /* 0x0059200001d17983 */ /* 0x002ee80000300800 */
[----:B------:R-:W3:Y:S01]  /*1562c0*/  LDL.LU R199, [R1+0x5934] ;  /* 0x0059340001c77983 */ /* 0x000ee20000300800 */
[----:B------:R-:W-:-:S02]  /*1562d0*/  IMAD.MOV.U32 R110, RZ, RZ, R200 ;  /* 0x000000ffff6e7224 */ /* 0x000fc400078e00c8 */
[----:B------:R-:W-:Y:S02]  /*1562e0*/  IMAD.MOV.U32 R111, RZ, RZ, R208 ;  /* 0x000000ffff6f7224 */ /* 0x000fe400078e00d0 */
[----:B------:R-:W3:Y:S04]  /*1562f0*/  LDL.LU R208, [R1+0x5928] ;  /* 0x0059280001d07983 */ /* 0x000ee80000300800 */
[----:B------:R1:W-:Y:S01]  /*156300*/  LDGSTS.E [R109+0x1d680], desc[UR28][R110.64], P2 ;  /* 0x1d6800006e6d7fae */ /* 0x0003e200091a101c */
[----:B------:R-:W-:Y:S02]  /*156310*/  IADD3.X R201, PT, PT, R201, R2, RZ, P1, !PT ;  /* 0x00000002c9c97210 */ /* 0x000fe40000ffe4ff */
[----:B------:R-:W-:Y:S02]  /*156320*/  IADD3 R113, P3, PT, R113, R224, RZ ;  /* 0x000000e071717210 */ /* 0x000fe40007f7e0ff */
[----:B-1----:R-:W-:-:S03]  /*156330*/  MOV R111, R201 ;  /* 0x000000c9006f7202 */ /* 0x002fc60000000f00 */
[----:B------:R-:W-:Y:S04]  /*156340*/  STL [R1+0x5884], R113 ;  /* 0x0058847101007387 */ /* 0x000fe80000100800 */
[----:B------:R1:W-:Y:S04]  /*156350*/  STL [R1+0x5878], R201 ;  /* 0x005878c901007387 */ /* 0x0003e80000100800 */
[----:B------:R-:W3:Y:S04]  /*156360*/  LDL.LU R200, [R1+0x593c] ;  /* 0x00593c0001c87983 */ /* 0x000ee80000300800 */
[----:B-1----:R-:W3:Y:S01]  /*156370*/  LDL.LU R201, [R1+0x5930] ;  /* 0x0059300001c97983 */ /* 0x002ee20000300800 */
[----:B------:R-:W-:Y:S01]  /*156380*/  UISETP.GT.AND UP1, UPT, UR11, 0x79, UPT ;  /* 0x000000790b00788c */ /* 0x000fe2000bf24270 */
[----:B------:R-:W-:-:S03]  /*156390*/  IMAD.MOV.U32 R110, RZ, RZ, R112 ;  /* 0x000000ffff6e7224 */ /* 0x000fc600078e0070 */
[----:B------:R-:W-:Y:S02]  /*1563a0*/  USEL UR10, URZ, 0x4, !UP1 ;  /* 0x00000004ff0a7887 */ /* 0x000fe4000c800000 */
[----:B------:R1:W-:Y:S02]  /*1563b0*/  LDGSTS.E [R109+0x1d700], desc[UR28][R110.64], P2 ;  /* 0x1d7000006e6d7fae */ /* 0x0003e400091a101c */
[----:B------:R-:W-:-:S06]  /*1563c0*/  USEL UR10, UR10, URZ, !UP0 ;  /* 0x000000ff0a0a7287 */ /* 0x000fcc000c000000 */
[----:B------:R-:W-:Y:S01]  /*1563d0*/  ISETP.NE.U32.AND P1, PT, RZ, UR10, PT ;  /* 0x0000000aff007c0c */ /* 0x000fe2000bf25070 */
[----:B-1----:R-:W-:Y:S02]  /*1563e0*/  IMAD.MOV.U32 R110, RZ, RZ, R113 ;  /* 0x000000ffff6e7224 */ /* 0x002fe400078e0071 */
[----:B--2---:R-:W-:Y:S01]  /*1563f0*/  IMAD.X R204, R204, 0x1, R2, P3 ;  /* 0x00000001cccc7824 */ /* 0x004fe200018e0602 */
[----:B----4-:R-:W-:-:S03]  /*156400*/  IADD3 R205, P5, PT, R205, R224, RZ ;  /* 0x000000e0cdcd7210 */ /* 0x010fc60007fbe0ff */
[----:B------:R-:W-:Y:S01]  /*156410*/  IMAD.MOV.U32 R111, RZ, RZ, R204 ;  /* 0x000000ffff6f7224 */ /* 0x000fe200078e00cc */
[----:B---3--:R-:W-:Y:S01]  /*156420*/  IADD3 R198, P3, PT, R198, R224, RZ ;  /* 0x000000e0c6c67210 */ /* 0x008fe20007f7e0ff */
[----:B------:R-:W-:Y:S04]  /*156430*/  STL [R1+0x5924], R205 ;  /* 0x005924cd01007387 */ /* 0x000fe80000100800 */
[----:B------:R1:W-:Y:S01]  /*156440*/  STL [R1+0x5880], R204 ;  /* 0x005880cc01007387 */ /* 0x0003e20000100800 */
[----:B------:R-:W-:-:S03]  /*156450*/  IMAD.X R209, R209, 0x1, R2, P5 ;  /* 0x00000001d1d17824 */ /* 0x000fc600028e0602 */
[----:B------:R2:W-:Y:S04]  /*156460*/  LDGSTS.E [R109+0x1d780], desc[UR28][R110.64], P2 ;  /* 0x1d7800006e6d7fae */ /* 0x0005e800091a101c */
[----:B------:R-:W3:Y:S01]  /*156470*/  LDL.LU R112, [R1+0x5944] ;  /* 0x0059440001707983 */ /* 0x000ee20000300800 */
[----:B------:R-:W-:-:S03]  /*156480*/  IADD3 R199, P2, PT, R199, R224, RZ ;  /* 0x000000e0c7c77210 */ /* 0x000fc60007f5e0ff */
[----:B-1----:R-:W4:Y:S04]  /*156490*/  LDL.LU R204, [R1+0x5938] ;  /* 0x0059380001cc7983 */ /* 0x002f280000300800 */
[----:B------:R-:W-:Y:S01]  /*1564a0*/  STL [R1+0x592c], R198 ;  /* 0x00592cc601007387 */ /* 0x000fe20000100800 */
[----:B------:R-:W-:-:S03]  /*1564b0*/  IMAD.X R208, R208, 0x1, R2, P3 ;  /* 0x00000001d0d07824 */ /* 0x000fc600018e0602 */
[----:B------:R1:W-:Y:S04]  /*1564c0*/  STL [R1+0x5920], R209 ;  /* 0x005920d101007387 */ /* 0x0003e80000100800 */
[----:B------:R-:W4:Y:S01]  /*1564d0*/  LDL.LU R113, [R1+0x594c] ;  /* 0x00594c0001717983 */ /* 0x000f220000300800 */
[----:B--2---:R-:W-:Y:S01]  /*1564e0*/  MOV R110, R205 ;  /* 0x000000cd006e7202 */ /* 0x004fe20000000f00 */
[----:B------:R-:W-:Y:S02]  /*1564f0*/  IMAD.MOV.U32 R111, RZ, RZ, R209 ;  /* 0x000000ffff6f7224 */ /* 0x000fe400078e00d1 */
[----:B------:R-:W2:Y:S04]  /*156500*/  LDL.LU R205, [R1+0x5940] ;  /* 0x0059400001cd7983 */ /* 0x000ea80000300800 */
[----:B------:R-:W-:Y:S04]  /*156510*/  STL [R1+0x5934], R199 ;  /* 0x005934c701007387 */ /* 0x000fe80000100800 */
[----:B------:R-:W-:Y:S04]  /*156520*/  STL [R1+0x5928], R208 ;  /* 0x005928d001007387 */ /* 0x000fe80000100800 */
[----:B------:R1:W-:Y:S04]  /*156530*/  LDGSTS.E [R109+0x1e400], desc[UR28][R110.64], P1 ;  /* 0x1e4000006e6d7fae */ /* 0x0003e800089a101c */
[----:B-1----:R-:W2:Y:S01]  /*156540*/  LDL.LU R209, [R1+0x5948] ;  /* 0x0059480001d17983 */ /* 0x002ea20000300800 */
[----:B------:R-:W-:Y:S01]  /*156550*/  IMAD.MOV.U32 R110, RZ, RZ, R198 ;  /* 0x000000ffff6e7224 */ /* 0x000fe200078e00c6 */
[----:B------:R-:W-:-:S05]  /*156560*/  IADD3 R200, P3, PT, R200, R224, RZ ;  /* 0x000000e0c8c87210 */ /* 0x000fca0007f7e0ff */
[----:B------:R-:W-:Y:S01]  /*156570*/  STL [R1+0x593c], R200 ;  /* 0x00593cc801007387 */ /* 0x000fe20000100800 */
[----:B------:R-:W-:-:S05]  /*156580*/  IMAD.X R201, R201, 0x1, R2, P2 ;  /* 0x00000001c9c97824 */ /* 0x000fca00010e0602 */
[----:B------:R1:W-:Y:S04]  /*156590*/  STL [R1+0x5930], R201 ;  /* 0x005930c901007387 */ /* 0x0003e80000100800 */
[----:B------:R-:W2:Y:S01]  /*1565a0*/  LDL.LU R198, [R1+0x5954] ;  /* 0x0059540001c67983 */ /* 0x000ea20000300800 */
[----:B------:R-:W-:-:S05]  /*1565b0*/  IMAD.MOV.U32 R111, RZ, RZ, R208 ;  /* 0x000000ffff6f7224 */ /* 0x000fca00078e00d0 */
[----:B------:R1:W-:Y:S02]  /*1565c0*/  LDGSTS.E [R109+0x1e480], desc[UR28][R110.64], P1 ;  /* 0x1e4800006e6d7fae */ /* 0x0003e400089a101c */
[----:B-1----:R-:W-:Y:S02]  /*1565d0*/  IMAD.MOV.U32 R110, RZ, RZ, R199 ;  /* 0x000000ffff6e7224 */ /* 0x002fe400078e00c7 */
[----:B------:R-:W-:-:S05]  /*1565e0*/  IMAD.MOV.U32 R111, RZ, RZ, R201 ;  /* 0x000000ffff6f7224 */ /* 0x000fca00078e00c9 */
[----:B------:R1:W-:Y:S02]  /*1565f0*/  LDGSTS.E [R109+0x1e500], desc[UR28][R110.64], P1 ;  /* 0x1e5000006e6d7fae */ /* 0x0003e400089a101c */
[----:B-1----:R-:W-:Y:S01]  /*156600*/  IMAD.MOV.U32 R110, RZ, RZ, R200 ;  /* 0x000000ffff6e7224 */ /* 0x002fe200078e00c8 */
[----:B---3--:R-:W-:Y:S02]  /*156610*/  IADD3 R112, P2, PT, R112, R224, RZ ;  /* 0x000000e070707210 */ /* 0x008fe40007f5e0ff */
[----:B----4-:R-:W-:-:S03]  /*156620*/  IADD3.X R204, PT, PT, R204, R2, RZ, P3, !PT ;  /* 0x00000002cccc7210 */ /* 0x010fc60001ffe4ff */
[----:B------:R-:W-:Y:S01]  /*156630*/  STL [R1+0x5944], R112 ;  /* 0x0059447001007387 */ /* 0x000fe20000100800 */
[----:B------:R-:W-:-:S03]  /*156640*/  IADD3 R113, P3, PT, R113, R224, RZ ;  /* 0x000000e071717210 */ /* 0x000fc60007f7e0ff */
[----:B------:R1:W-:Y:S04]  /*156650*/  STL [R1+0x5938], R204 ;  /* 0x005938cc01007387 */ /* 0x0003e80000100800 */
[----:B------:R-:W3:Y:S01]  /*156660*/  LDL.LU R201, [R1+0x5950] ;  /* 0x0059500001c97983 */ /* 0x000ee20000300800 */
[----:B--2---:R-:W-:-:S03]  /*156670*/  IMAD.X R205, R205, 0x1, R2, P2 ;  /* 0x00000001cdcd7824 */ /* 0x004fc600010e0602 */
[----:B------:R-:W2:Y:S04]  /*156680*/  LDL.LU R199, [R1+0x595c] ;  /* 0x00595c0001c77983 */ /* 0x000ea80000300800 */
[----:B------:R-:W-:Y:S04]  /*156690*/  STL [R1+0x594c], R113 ;  /* 0x00594c7101007387 */ /* 0x000fe80000100800 */
[----:B------:R4:W-:Y:S01]  /*1566a0*/  STL [R1+0x5940], R205 ;  /* 0x005940cd01007387 */ /* 0x0009e20000100800 */
[----:B------:R-:W-:-:S03]  /*1566b0*/  MOV R111, R204 ;  /* 0x000000cc006f7202 */ /* 0x000fc60000000f00 */
[----:B------:R-:W2:Y:S04]  /*1566c0*/  LDL.LU R208, [R1+0x5958] ;  /* 0x0059580001d07983 */ /* 0x000ea80000300800 */
[----:B------:R-:W2:Y:S01]  /*1566d0*/  LDL.LU R200, [R1+0x59ec] ;  /* 0x0059ec0001c87983 */ /* 0x000ea20000300800 */
[----:B------:R-:W-:-:S03]  /*1566e0*/  IMAD.X R209, R209, 0x1, R2, P3 ;  /* 0x00000001d1d17824 */ /* 0x000fc600018e0602 */
[----:B-1----:R-:W2:Y:S04]  /*1566f0*/  LDL.LU R204, [R1+0x59f4] ;  /* 0x0059f40001cc7983 */ /* 0x002ea80000300800 */
[----:B------:R1:W-:Y:S02]  /*156700*/  LDGSTS.E [R109+0x1e580], desc[UR28][R110.64], P1 ;  /* 0x1e5800006e6d7fae */ /* 0x0003e400089a101c */
        /* <DEDUP_REMOVED lines=14> */
[----:B--2---:R-:W-:-:S03]  /*1567f0*/  IADD3 R199, P3, PT, R199, R224, RZ ;  /* 0x000000e0c7c77210 */ /* 0x004fc60007f7e0ff */
[----:B------:R-:W-:Y:S01]  /*156800*/  IMAD.MOV.U32 R111, RZ, RZ, R201 ;  /* 0x000000ffff6f7224 */ /* 0x000fe200078e00c9 */
[----:B------:R-:W-:Y:S01]  /*156810*/  IADD3 R200, P5, PT, R200, R224, RZ ;  /* 0x000000e0c8c87210 */ /* 0x000fe20007fbe0ff */
[----:B------:R-:W-:Y:S01]  /*156820*/  STL [R1+0x595c], R199 ;  /* 0x00595cc701007387 */ /* 0x000fe20000100800 */
[----:B------:R-:W-:-:S03]  /*156830*/  IMAD.X R208, R208, 0x1, R2, P3 ;  /* 0x00000001d0d07824 */ /* 0x000fc600018e0602 */
[----:B------:R1:W-:Y:S04]  /*156840*/  STL [R1+0x5950], R201 ;  /* 0x005950c901007387 */ /* 0x0003e80000100800 */
[----:B------:R-:W2:Y:S04]  /*156850*/  LDL.LU R113, [R1+0x5a04] ;  /* 0x005a040001717983 */ /* 0x000ea80000300800 */
[----:B------:R3:W-:Y:S01]  /*156860*/  LDGSTS.E [R109+0x1e700], desc[UR28][R110.64], P1 ;  /* 0x1e7000006e6d7fae */ /* 0x0007e200089a101c */
[----:B------:R-:W-:-:S03]  /*156870*/  IADD3 R204, P3, PT, R204, R224, RZ ;  /* 0x000000e0cccc7210 */ /* 0x000fc60007f7e0ff */
[----:B-1----:R-:W2:Y:S04]  /*156880*/  LDL.LU R201, [R1+0x59f8] ;  /* 0x0059f80001c97983 */ /* 0x002ea80000300800 */
[----:B------:R-:W-:Y:S04]  /*156890*/  STL [R1+0x59ec], R200 ;  /* 0x0059ecc801007387 */ /* 0x000fe80000100800 */
[----:B------:R1:W-:Y:S01]  /*1568a0*/  STL [R1+0x5958], R208 ;  /* 0x005958d001007387 */ /* 0x0003e20000100800 */
[----:B---3--:R-:W-:Y:S02]  /*1568b0*/  IMAD.MOV.U32 R110, RZ, RZ, R199 ;  /* 0x000000ffff6e7224 */ /* 0x008fe400078e00c7 */
[----:B------:R-:W-:Y:S01]  /*1568c0*/  IMAD.MOV.U32 R111, RZ, RZ, R208 ;  /* 0x000000ffff6f7224 */ /* 0x000fe200078e00d0 */
[----:B------:R-:W3:Y:S04]  /*1568d0*/  LDL.LU R198, [R1+0x5a0c] ;  /* 0x005a0c0001c67983 */ /* 0x000ee80000300800 */
[----:B------:R4:W-:Y:S04]  /*1568e0*/  LDGSTS.E [R109+0x1e780], desc[UR28][R110.64], P1 ;  /* 0x1e7800006e6d7fae */ /* 0x0009e800089a101c */
[----:B-1----:R-:W3:Y:S04]  /*1568f0*/  LDL.LU R208, [R1+0x5a00] ;  /* 0x005a000001d07983 */ /* 0x002ee80000300800 */
[----:B------:R-:W-:Y:S01]  /*156900*/  STL [R1+0x59f4], R204 ;  /* 0x0059f4cc01007387 */ /* 0x000fe20000100800 */
[----:B----4-:R-:W-:-:S04]  /*156910*/  IADD3.X R205, PT, PT, R205, R2, RZ, P5, !PT ;  /* 0x00000002cdcd7210 */ /* 0x010fc80002ffe4ff */
[----:B------:R-:W-:Y:S01]  /*156920*/  MOV R111, R205 ;  /* 0x000000cd006f7202 */ /* 0x000fe20000000f00 */
[----:B------:R1:W-:Y:S04]  /*156930*/  STL [R1+0x59e8], R205 ;  /* 0x0059e8cd01007387 */ /* 0x0003e80000100800 */
[----:B------:R-:W4:Y:S04]  /*156940*/  LDL.LU R199, [R1+0x5a14] ;  /* 0x005a140001c77983 */ /* 0x000f280000300800 */
        /* <DEDUP_REMOVED lines=9> */
[----:B------:R-:W-:Y:S04]  /*1569e0*/  STL [R1+0x59f0], R209 ;  /* 0x0059f0d101007387 */ /* 0x000fe80000100800 */
[----:B------:R-:W4:Y:S04]  /*1569f0*/  LDL.LU R200, [R1+0x5a1c] ;  /* 0x005a1c0001c87983 */ /* 0x000f280000300800 */
[----:B------:R1:W-:Y:S02]  /*156a00*/  LDGSTS.E [R109+0x1f400], desc[UR28][R110.64], P2 ;  /* 0x1f4000006e6d7fae */ /* 0x0003e400091a101c */
[----:B-1----:R-:W-:-:S02]  /*156a10*/  IMAD.MOV.U32 R110, RZ, RZ, R204 ;  /* 0x000000ffff6e7224 */ /* 0x002fc400078e00cc */
[----:B------:R-:W-:Y:S01]  /*156a20*/  IMAD.MOV.U32 R111, RZ, RZ, R209 ;  /* 0x000000ffff6f7224 */ /* 0x000fe200078e00d1 */
[----:B------:R-:W4:Y:S04]  /*156a30*/  LDL.LU R204, [R1+0x5a10] ;  /* 0x005a100001cc7983 */ /* 0x000f280000300800 */
[----:B------:R1:W-:Y:S01]  /*156a40*/  LDGSTS.E [R109+0x1f480], desc[UR28][R110.64], P2 ;  /* 0x1f4800006e6d7fae */ /* 0x0003e200091a101c */
[----:B--2---:R-:W-:-:S05]  /*156a50*/  IADD3 R113, P3, PT, R113, R224, RZ ;  /* 0x000000e071717210 */ /* 0x004fca0007f7e0ff */
[----:B------:R-:W-:Y:S01]  /*156a60*/  STL [R1+0x5a04], R113 ;  /* 0x005a047101007387 */ /* 0x000fe20000100800 */
[----:B------:R-:W-:Y:S01]  /*156a70*/  IMAD.X R201, R201, 0x1, R2, P1 ;  /* 0x00000001c9c97824 */ /* 0x000fe200008e0602 */
[----:B---3--:R-:W-:-:S04]  /*156a80*/  IADD3 R198, P1, PT, R198, R224, RZ ;  /* 0x000000e0c6c67210 */ /* 0x008fc80007f3e0ff */
[----:B------:R2:W-:Y:S01]  /*156a90*/  STL [R1+0x59f8], R201 ;  /* 0x0059f8c901007387 */ /* 0x0005e20000100800 */
[----:B-1----:R-:W-:Y:S02]  /*156aa0*/  IMAD.MOV.U32 R111, RZ, RZ, R201 ;  /* 0x000000ffff6f7224 */ /* 0x002fe400078e00c9 */
[----:B------:R-:W-:Y:S01]  /*156ab0*/  IMAD.X R208, R208, 0x1, R2, P3 ;  /* 0x00000001d0d07824 */ /* 0x000fe200018e0602 */
[----:B------:R-:W-:Y:S01]  /*156ac0*/  MOV R110, R112 ;  /* 0x00000070006e7202 */ /* 0x000fe20000000f00 */
[----:B--2---:R-:W2:Y:S04]  /*156ad0*/  LDL.LU R201, [R1+0x5a18] ;  /* 0x005a180001c97983 */ /* 0x004ea80000300800 */
[----:B------:R1:W-:Y:S04]  /*156ae0*/  STL [R1+0x5a0c], R198 ;  /* 0x005a0cc601007387 */ /* 0x0003e80000100800 */
[----:B------:R3:W-:Y:S04]  /*156af0*/  STL [R1+0x5a00], R208 ;  /* 0x005a00d001007387 */ /* 0x0007e80000100800 */
[----:B------:R-:W2:Y:S04]  /*156b00*/  LDL.LU R112, [R1+0x59e4] ;  /* 0x0059e40001707983 */ /* 0x000ea80000300800 */
[----:B------:R1:W-:Y:S02]  /*156b10*/  LDGSTS.E [R109+0x1f500], desc[UR28][R110.64], P2 ;  /* 0x1f5000006e6d7fae */ /* 0x0003e400091a101c */
[----:B-1----:R-:W-:Y:S01]  /*156b20*/  IMAD.MOV.U32 R110, RZ, RZ, R113 ;  /* 0x000000ffff6e7224 */ /* 0x002fe200078e0071 */
[----:B----4-:R-:W-:-:S05]  /*156b30*/  IADD3 R199, P3, PT, R199, R224, RZ ;  /* 0x000000e0c7c77210 */ /* 0x010fca0007f7e0ff */
[----:B------:R1:W-:Y:S01]  /*156b40*/  STL [R1+0x5a14], R199 ;  /* 0x005a14c701007387 */ /* 0x0003e20000100800 */
[----:B------:R-:W-:-:S05]  /*156b50*/  IMAD.X R205, R205, 0x1, R2, P1 ;  /* 0x00000001cdcd7824 */ /* 0x000fca00008e0602 */
[----:B------:R-:W-:Y:S04]  /*156b60*/  STL [R1+0x5a08], R205 ;  /* 0x005a08cd01007387 */ /* 0x000fe80000100800 */
[----:B------:R-:W4:Y:S04]  /*156b70*/  LDL.LU R113, [R1+0x59e0] ;  /* 0x0059e00001717983 */ /* 0x000f280000300800 */
[----:B------:R-:W4:Y:S01]  /*156b80*/  LDL.LU R209, [R1+0x772c] ;  /* 0x00772c0001d17983 */ /* 0x000f220000300800 */
[----:B------:R-:W-:-:S05]  /*156b90*/  IMAD.MOV.U32 R111, RZ, RZ, R208 ;  /* 0x000000ffff6f7224 */ /* 0x000fca00078e00d0 */
[----:B------:R1:W-:Y:S01]  /*156ba0*/  LDGSTS.E [R109+0x1f580], desc[UR28][R110.64], P2 ;  /* 0x1f5800006e6d7fae */ /* 0x0003e200091a101c */
[----:B------:R-:W-:Y:S01]  /*156bb0*/  IADD3 R200, P1, PT, R200, R224, RZ ;  /* 0x000000e0c8c87210 */ /* 0x000fe20007f3e0ff */
[----:B-1----:R-:W-:Y:S02]  /*156bc0*/  IMAD.MOV.U32 R110, RZ, RZ, R198 ;  /* 0x000000ffff6e7224 */ /* 0x002fe400078e00c6 */
[----:B------:R-:W-:Y:S02]  /*156bd0*/  IMAD.MOV.U32 R111, RZ, RZ, R205 ;  /* 0x000000ffff6f7224 */ /* 0x000fe400078e00cd */
[----:B------:R-:W-:Y:S04]  /*156be0*/  STL [R1+0x5a1c], R200 ;  /* 0x005a1cc801007387 */ /* 0x000fe80000100800 */
[----:B------:R-:W4:Y:S04]  /*156bf0*/  LDL.LU R210, [R1+0x7720] ;  /* 0x0077200001d27983 */ /* 0x000f280000300800 */
[----:B------:R1:W-:Y:S01]  /*156c00*/  LDGSTS.E [R109+0x1f600], desc[UR28][R110.64], P2 ;  /* 0x1f6000006e6d7fae */ /* 0x0003e200091a101c */
[----:B------:R-:W-:Y:S01]  /*156c10*/  IADD3.X R204, PT, PT, R204, R2, RZ, P3, !PT ;  /* 0x00000002cccc7210 */ /* 0x000fe20001ffe4ff */
[----:B-1----:R-:W-:-:S04]  /*156c20*/  IMAD.MOV.U32 R110, RZ, RZ, R199 ;  /* 0x000000ffff6e7224 */ /* 0x002fc800078e00c7 */
[----:B------:R1:W-:Y:S04]  /*156c30*/  STL [R1+0x5a10], R204 ;  /* 0x005a10cc01007387 */ /* 0x0003e80000100800 */
[----:B------:R-:W4:Y:S04]  /*156c40*/  LDL.LU R198, [R1+0x7724] ;  /* 0x0077240001c67983 */ /* 0x000f280000300800 */
[----:B---3--:R-:W3:Y:S01]  /*156c50*/  LDL.LU R208, [R1+0x7718] ;  /* 0x0077180001d07983 */ /* 0x008ee20000300800 */
[----:B------:R-:W-:Y:S01]  /*156c60*/  MOV R111, R204 ;  /* 0x000000cc006f7202 */ /* 0x000fe20000000f00 */
[----:B------:R-:W-:Y:S01]  /*156c70*/  UISETP.GT.AND UP1, UPT, UR11, 0x2, UPT ;  /* 0x000000020b00788c */ /* 0x000fe2000bf24270 */
[----:B--2---:R-:W-:Y:S01]  /*156c80*/  IMAD.X R201, R201, 0x1, R2, P1 ;  /* 0x00000001c9c97824 */ /* 0x004fe200008e0602 */
[----:B------:R-:W-:-:S02]  /*156c90*/  IADD3 R112, P5, PT, R112, R224, RZ ;  /* 0x000000e070707210 */ /* 0x000fc40007fbe0ff */
[----:B------:R2:W-:Y:S04]  /*156ca0*/  LDGSTS.E [R109+0x1f680], desc[UR28][R110.64], P2 ;  /* 0x1f6800006e6d7fae */ /* 0x0005e800091a101c */
[----:B------:R-:W-:Y:S04]  /*156cb0*/  STL [R1+0x59e4], R112 ;  /* 0x0059e47001007387 */ /* 0x000fe80000100800 */
[----:B------:R2:W-:Y:S04]  /*156cc0*/  STL [R1+0x5a18], R201 ;  /* 0x005a18c901007387 */ /* 0x0005e80000100800 */
[----:B------:R-:W3:Y:S04]  /*156cd0*/  LDL.LU R199, [R1+0x771c] ;  /* 0x00771c0001c77983 */ /* 0x000ee80000300800 */
[----:B-1----:R-:W3:Y:S01]  /*156ce0*/  LDL.LU R204, [R1+0x7714] ;  /* 0x0077140001cc7983 */ /* 0x002ee20000300800 */
[----:B----4-:R-:W-:-:S05]  /*156cf0*/  IADD3 R209, P3, PT, R209, R224, RZ ;  /* 0x000000e0d1d17210 */ /* 0x010fca0007f7e0ff */
[----:B------:R-:W-:Y:S04]  /*156d00*/  STL [R1+0x772c], R209 ;  /* 0x00772cd101007387 */ /* 0x000fe80000100800 */
[----:B------:R-:W4:Y:S01]  /*156d10*/  LDL.LU R205, [R1+0x7710] ;  /* 0x0077100001cd7983 */ /* 0x000f220000300800 */
[----:B------:R-:W-:-:S04]  /*156d20*/  USEL UR10, URZ, 0x4, !UP1 ;  /* 0x00000004ff0a7887 */ /* 0x000fc8000c800000 */
[----:B------:R-:W-:Y:S01]  /*156d30*/  USEL UR10, UR10, URZ, !UP0 ;  /* 0x000000ff0a0a7287 */ /* 0x000fe2000c000000 */
[----:B------:R-:W-:Y:S02]  /*156d40*/  IMAD.X R113, R113, 0x1, R2, P5 ;  /* 0x0000000171717824 */ /* 0x000fe400028e0602 */
[----:B--2---:R-:W-:Y:S02]  /*156d50*/  IMAD.MOV.U32 R110, RZ, RZ, R200 ;  /* 0x000000ffff6e7224 */ /* 0x004fe400078e00c8 */
[----:B------:R-:W-:Y:S01]  /*156d60*/  IMAD.MOV.U32 R111, RZ, RZ, R201 ;  /* 0x000000ffff6f7224 */ /* 0x000fe200078e00c9 */
[----:B------:R-:W-:Y:S01]  /*156d70*/  ISETP.NE.U32.AND P1, PT, RZ, UR10, PT ;  /* 0x0000000aff007c0c */ /* 0x000fe2000bf25070 */
[----:B------:R1:W-:Y:S04]  /*156d80*/  STL [R1+0x59e0], R113 ;  /* 0x0059e07101007387 */ /* 0x0003e80000100800 */
[----:B------:R2:W-:Y:S04]  /*156d90*/  LDGSTS.E [R109+0x1f700], desc[UR28][R110.64], P2 ;  /* 0x1f7000006e6d7fae */ /* 0x0005e800091a101c */
[----:B------:R-:W4:Y:S01]  /*156da0*/  LDL.LU R201, [R1+0x770c] ;  /* 0x00770c0001c97983 */ /* 0x000f220000300800 */
[----:B------:R-:W-:-:S03]  /*156db0*/  IMAD.X R210, R210, 0x1, R2, P3 ;  /* 0x00000001d2d27824 */ /* 0x000fc600018e0602 */
[----:B------:R1:W-:Y:S01]  /*156dc0*/  LDGSTS.E [R109+0x1f780], desc[UR28][R112.64], P2 ;  /* 0x1f780000706d7fae */ /* 0x0003e200091a101c */
[----:B--2---:R-:W-:-:S03]  /*156dd0*/  LOP3.LUT R110, R197, 0x40, RZ, 0x3c, !PT ;  /* 0x00000040c56e7812 */ /* 0x004fc600078e3cff */
[----:B------:R-:W2:Y:S01]  /*156de0*/  LDL.LU R111, [R1+0x7708] ;  /* 0x00770800016f7983 */ /* 0x000ea20000300800 */
[----:B-1----:R-:W-:Y:S01]  /*156df0*/  IMAD.MOV.U32 R112, RZ, RZ, R209 ;  /* 0x000000ffff707224 */ /* 0x002fe200078e00d1 */
[----:B------:R-:W-:Y:S01]  /*156e00*/  IADD3 R110, PT, PT, R110, UR12, RZ ;  /* 0x0000000c6e6e7c10 */ /* 0x000fe2000fffe0ff */
[----:B------:R-:W-:Y:S01]  /*156e10*/  IMAD.MOV.U32 R113, RZ, RZ, R210 ;  /* 0x000000ffff717224 */ /* 0x000fe200078e00d2 */
[----:B------:R-:W-:-:S04]  /*156e20*/  IADD3 R198, P5, PT, R198, R224, RZ ;  /* 0x000000e0c6c67210 */ /* 0x000fc80007fbe0ff */
[----:B------:R1:W-:Y:S04]  /*156e30*/  LDGSTS.E [R110+0x800], desc[UR28][R112.64], P1 ;  /* 0x00800000706e7fae */ /* 0x0003e800089a101c */
[----:B------:R-:W-:Y:S04]  /*156e40*/  STL [R1+0x7724], R198 ;  /* 0x007724c601007387 */ /* 0x000fe80000100800 */
[----:B------:R3:W-:Y:S02]  /*156e50*/  STL [R1+0x7720], R210 ;  /* 0x007720d201007387 */ /* 0x0007e40000100800 */
[----:B---3--:R-:W-:-:S02]  /*156e60*/  IMAD.X R208, R208, 0x1, R2, P5 ;  /* 0x00000001d0d07824 */ /* 0x008fc400028e0602 */
[----:B------:R-:W3:Y:S02]  /*156e70*/  LDL.LU R200, [R1+0x7704] ;  /* 0x0077040001c87983 */ /* 0x000ee40000300800 */
[----:B-1----:R-:W-:Y:S02]  /*156e80*/  IMAD.MOV.U32 R113, RZ, RZ, R208 ;  /* 0x000000ffff717224 */ /* 0x002fe400078e00d0 */
[----:B------:R-:W3:Y:S01]  /*156e90*/  LDL.LU R210, [R1+0x7700] ;  /* 0x0077000001d27983 */ /* 0x000ee20000300800 */
[----:B------:R-:W-:-:S05]  /*156ea0*/  MOV R112, R198 ;  /* 0x000000c600707202 */ /* 0x000fca0000000f00 */
[----:B------:R1:W-:Y:S01]  /*156eb0*/  LDGSTS.E [R110+0x880], desc[UR28][R112.64], P1 ;  /* 0x00880000706e7fae */ /* 0x0003e200089a101c */
[-C--:B------:R-:W-:Y:S02]  /*156ec0*/  IADD3 R199, P2, PT, R199, R224.reuse, RZ ;  /* 0x000000e0c7c77210 */ /* 0x080fe40007f5e0ff */
[----:B------:R-:W-:-:S03]  /*156ed0*/  IADD3 R204, P3, PT, R204, R224, RZ ;  /* 0x000000e0cccc7210 */ /* 0x000fc60007f7e0ff */
[----:B------:R-:W-:Y:S04]  /*156ee0*/  STL [R1+0x771c], R199 ;  /* 0x00771cc701007387 */ /* 0x000fe80000100800 */
[----:B------:R1:W-:Y:S04]  /*156ef0*/  STL [R1+0x7718], R208 ;  /* 0x007718d001007387 */ /* 0x0003e80000100800 */
[----:B-1----:R-:W3:Y:S04]  /*156f00*/  LDL.LU R208, [R1+0x76f8] ;  /* 0x0076f80001d07983 */ /* 0x002ee80000300800 */
[----:B------:R-:W-:Y:S01]  /*156f10*/  STL [R1+0x7714], R204 ;  /* 0x007714cc01007387 */ /* 0x000fe20000100800 */
[----:B----4-:R-:W-:-:S05]  /*156f20*/  IMAD.X R205, R205, 0x1, R2, P2 ;  /* 0x00000001cdcd7824 */ /* 0x010fca00010e0602 */
[----:B------:R1:W-:Y:S04]  /*156f30*/  STL [R1+0x7710], R205 ;  /* 0x007710cd01007387 */ /* 0x0003e80000100800 */
[----:B------:R-:W4:Y:S01]  /*156f40*/  LDL.LU R198, [R1+0x76fc] ;  /* 0x0076fc0001c67983 */ /* 0x000f220000300800 */
[----:B------:R-:W-:Y:S01]  /*156f50*/  IMAD.MOV.U32 R112, RZ, RZ, R199 ;  /* 0x000000ffff707224 */ /* 0x000fe200078e00c7 */
[----:B------:R-:W-:-:S05]  /*156f60*/  MOV R113, R205 ;  /* 0x000000cd00717202 */ /* 0x000fca0000000f00 */
[----:B------:R1:W-:Y:S01]  /*156f70*/  LDGSTS.E [R110+0x900], desc[UR28][R112.64], P1 ;  /* 0x00900000706e7fae */ /* 0x0003e200089a101c */
[----:B------:R-:W-:-:S05]  /*156f80*/  IADD3 R201, P2, PT, R201, R224, RZ ;  /* 0x000000e0c9c97210 */ /* 0x000fca0007f5e0ff */
[----:B------:R-:W-:Y:S01]  /*156f90*/  STL [R1+0x770c], R201 ;  /* 0x00770cc901007387 */ /* 0x000fe20000100800 */
[----:B--2---:R-:W-:-:S05]  /*156fa0*/  IMAD.X R111, R111, 0x1, R2, P3 ;  /* 0x000000016f6f7824 */ /* 0x004fca00018e0602 */
[----:B------:R2:W-:Y:S04]  /*156fb0*/  STL [R1+0x7708], R111 ;  /* 0x0077086f01007387 */ /* 0x0005e80000100800 */
[----:B-1----:R-:W4:Y:S04]  /*156fc0*/  LDL.LU R205, [R1+0x76f0] ;  /* 0x0076f00001cd7983 */ /* 0x002f280000300800 */
[----:B------:R-:W4:Y:S01]  /*156fd0*/  LDL.LU R199, [R1+0x76f4] ;  /* 0x0076f40001c77983 */ /* 0x000f220000300800 */
[----:B------:R-:W-:Y:S02]  /*156fe0*/  IMAD.MOV.U32 R112, RZ, RZ, R204 ;  /* 0x000000ffff707224 */ /* 0x000fe400078e00cc */
[----:B------:R-:W-:-:S05]  /*156ff0*/  IMAD.MOV.U32 R113, RZ, RZ, R111 ;  /* 0x000000ffff717224 */ /* 0x000fca00078e006f */
[----:B------:R1:W-:Y:S01]  /*157000*/  LDGSTS.E [R110+0x980], desc[UR28][R112.64], P1 ;  /* 0x00980000706e7fae */ /* 0x0003e200089a101c */
[----:B---3--:R-:W-:Y:S01]  /*157010*/  IADD3 R200, P3, PT, R200, R224, RZ ;  /* 0x000000e0c8c87210 */ /* 0x008fe20007f7e0ff */
[----:B------:R-:W-:-:S04]  /*157020*/  IMAD.X R210, R210, 0x1, R2, P2 ;  /* 0x00000001d2d27824 */ /* 0x000fc800010e0602 */
[----:B------:R-:W-:Y:S04]  /*157030*/  STL [R1+0x7704], R200 ;  /* 0x007704c801007387 */ /* 0x000fe80000100800 */
[----:B------:R3:W-:Y:S04]  /*157040*/  STL [R1+0x7700], R210 ;  /* 0x007700d201007387 */ /* 0x0007e80000100800 */
[----:B------:R-:W4:Y:S04]  /*157050*/  LDL.LU R204, [R1+0x76e8] ;  /* 0x0076e80001cc7983 */ /* 0x000f280000300800 */
[----:B------:R-:W4:Y:S04]  /*157060*/  LDL.LU R209, [R1+0x762c] ;  /* 0x00762c0001d17983 */ /* 0x000f280000300800 */
[----:B--2---:R-:W2:Y:S01]  /*157070*/  LDL.LU R111, [R1+0x7624] ;  /* 0x00762400016f7983 */ /* 0x004ea20000300800 */
[----:B-1----:R-:W-:Y:S01]  /*157080*/  IMAD.MOV.U32 R113, RZ, RZ, R210 ;  /* 0x000000ffff717224 */ /* 0x002fe200078e00d2 */
[----:B------:R-:W-:-:S02]  /*157090*/  IADD3.X R208, PT, PT, R208, R2, RZ, P3, !PT ;  /* 0x00000002d0d07210 */ /* 0x000fc40001ffe4ff */
[----:B----4-:R-:W-:-:S05]  /*1570a0*/  IADD3 R198, P2, PT, R198, R224, RZ ;  /* 0x000000e0c6c67210 */ /* 0x010fca0007f5e0ff */
[----:B------:R-:W-:Y:S04]  /*1570b0*/  STL [R1+0x76fc], R198 ;  /* 0x0076fcc601007387 */ /* 0x000fe80000100800 */
[----:B------:R1:W-:Y:S04]  /*1570c0*/  STL [R1+0x76f8], R208 ;  /* 0x0076f8d001007387 */ /* 0x0003e80000100800 */
[----:B---3--:R-:W3:Y:S01]  /*1570d0*/  LDL.LU R210, [R1+0x7620] ;  /* 0x0076200001d27983 */ /* 0x008ee20000300800 */
[----:B------:R-:W-:-:S03]  /*1570e0*/  IMAD.MOV.U32 R112, RZ, RZ, R201 ;  /* 0x000000ffff707224 */ /* 0x000fc600078e00c9 */
[----:B------:R-:W4:Y:S04]  /*1570f0*/  LDL.LU R201, [R1+0x761c] ;  /* 0x00761c0001c97983 */ /* 0x000f280000300800 */
[----:B------:R1:W-:Y:S02]  /*157100*/  LDGSTS.E [R110+0xa00], desc[UR28][R112.64], P1 ;  /* 0x00a00000706e7fae */ /* 0x0003e400089a101c */
[----:B-1----:R-:W-:Y:S01]  /*157110*/  MOV R112, R200 ;  /* 0x000000c800707202 */ /* 0x002fe20000000f00 */
[----:B------:R-:W-:Y:S02]  /*157120*/  IMAD.MOV.U32 R113, RZ, RZ, R208 ;  /* 0x000000ffff717224 */ /* 0x000fe400078e00d0 */
[----:B------:R-:W-:Y:S01]  /*157130*/  IMAD.X R205, R205, 0x1, R2, P2 ;  /* 0x00000001cdcd7824 */ /* 0x000fe200010e0602 */
[----:B------:R-:W-:Y:S01]  /*157140*/  IADD3 R199, P3, PT, R199, R224, RZ ;  /* 0x000000e0c7c77210 */ /* 0x000fe20007f7e0ff */
[----:B------:R-:W4:Y:S04]  /*157150*/  LDL.LU R208, [R1+0x7618] ;  /* 0x0076180001d07983 */ /* 0x000f280000300800 */
[----:B------:R1:W-:Y:S04]  /*157160*/  LDGSTS.E [R110+0xa80], desc[UR28][R112.64], P1 ;  /* 0x00a80000706e7fae */ /* 0x0003e800089a101c */
[----:B------:R-:W-:Y:S04]  /*157170*/  STL [R1+0x76f4], R199 ;  /* 0x0076f4c701007387 */ /* 0x000fe80000100800 */
[----:B------:R1:W-:Y:S04]  /*157180*/  STL [R1+0x76f0], R205 ;  /* 0x0076f0cd01007387 */ /* 0x0003e80000100800 */
[----:B------:R-:W4:Y:S01]  /*157190*/  LDL.LU R200, [R1+0x7614] ;  /* 0x0076140001c87983 */ /* 0x000f220000300800 */
[----:B-1----:R-:W-:Y:S01]  /*1571a0*/  IMAD.MOV.U32 R112, RZ, RZ, R198 ;  /* 0x000000ffff707224 */ /* 0x002fe200078e00c6 */
[----:B------:R-:W-:-:S02]  /*1571b0*/  MOV R113, R205 ;  /* 0x000000cd00717202 */ /* 0x000fc40000000f00 */
[----:B------:R-:W4:Y:S04]  /*1571c0*/  LDL.LU R205, [R1+0x7610] ;  /* 0x0076100001cd7983 */ /* 0x000f280000300800 */
[----:B------:R1:W-:Y:S01]  /*1571d0*/  LDGSTS.E [R110+0xb00], desc[UR28][R112.64], P1 ;  /* 0x00b00000706e7fae */ /* 0x0003e200089a101c */
[----:B------:R-:W-:Y:S01]  /*1571e0*/  IMAD.X R204, R204, 0x1, R2, P3 ;  /* 0x00000001cccc7824 */ /* 0x000fe200018e0602 */
[-C--:B------:R-:W-:Y:S02]  /*1571f0*/  IADD3 R209, P5, PT, R209, R224.reuse, RZ ;  /* 0x000000e0d1d17210 */ /* 0x080fe40007fbe0ff */
[----:B--2---:R-:W-:-:S03]  /*157200*/  IADD3 R111, P3, PT, R111, R224, RZ ;  /* 0x000000e06f6f7210 */ /* 0x004fc60007f7e0ff */
[----:B------:R-:W-:Y:S04]  /*157210*/  STL [R1+0x762c], R209 ;  /* 0x00762cd101007387 */ /* 0x000fe80000100800 */
[----:B------:R2:W-:Y:S04]  /*157220*/  STL [R1+0x76e8], R204 ;  /* 0x0076e8cc01007387 */ /* 0x0005e80000100800 */
[----:B------:R-:W4:Y:S01]  /*157230*/  LDL.LU R198, [R1+0x760c] ;  /* 0x00760c0001c67983 */ /* 0x000f220000300800 */
[----:B-1----:R-:W-:Y:S02]  /*157240*/  IMAD.MOV.U32 R112, RZ, RZ, R199 ;  /* 0x000000ffff707224 */ /* 0x002fe400078e00c7 */
[----:B------:R-:W-:-:S05]  /*157250*/  IMAD.MOV.U32 R113, RZ, RZ, R204 ;  /* 0x000000ffff717224 */ /* 0x000fca00078e00cc */
[----:B------:R1:W-:Y:S04]  /*157260*/  LDGSTS.E [R110+0xb80], desc[UR28][R112.64], P1 ;  /* 0x00b80000706e7fae */ /* 0x0003e800089a101c */
[----:B--2---:R-:W2:Y:S04]  /*157270*/  LDL.LU R204, [R1+0x7608] ;  /* 0x0076080001cc7983 */ /* 0x004ea80000300800 */
[----:B------:R-:W-:Y:S01]  /*157280*/  STL [R1+0x7624], R111 ;  /* 0x0076246f01007387 */ /* 0x000fe20000100800 */
[----:B---3--:R-:W-:-:S04]  /*157290*/  IMAD.X R210, R210, 0x1, R2, P5 ;  /* 0x00000001d2d27824 */ /* 0x008fc800028e0602 */
[----:B-1----:R-:W-:Y:S01]  /*1572a0*/  IMAD.MOV.U32 R113, RZ, RZ, R210 ;  /* 0x000000ffff717224 */ /* 0x002fe200078e00d2 */
        /* <DEDUP_REMOVED lines=9> */
[----:B------:R-:W-:Y:S02]  /*157340*/  IADD3.X R208, PT, PT, R208, R2, RZ, P3, !PT ;  /* 0x00000002d0d07210 */ /* 0x000fe40001ffe4ff */
[----:B------:R-:W-:Y:S01]  /*157350*/  IADD3 R200, P3, PT, R200, R224, RZ ;  /* 0x000000e0c8c87210 */ /* 0x000fe20007f7e0ff */
[----:B------:R-:W-:Y:S01]  /*157360*/  STL [R1+0x761c], R201 ;  /* 0x00761cc901007387 */ /* 0x000fe20000100800 */
[----:B------:R-:W-:-:S03]  /*157370*/  IMAD.X R205, R205, 0x1, R2, P1 ;  /* 0x00000001cdcd7824 */ /* 0x000fc600008e0602 */
[----:B------:R1:W-:Y:S04]  /*157380*/  STL [R1+0x7618], R208 ;  /* 0x007618d001007387 */ /* 0x0003e80000100800 */
[----:B------:R4:W-:Y:S01]  /*157390*/  LDGSTS.E [R110+0x1800], desc[UR28][R112.64], P2 ;  /* 0x01800000706e7fae */ /* 0x0009e200091a101c */
[----:B------:R-:W-:Y:S01]  /*1573a0*/  IADD3 R198, P1, PT, R198, R224, RZ ;  /* 0x000000e0c6c67210 */ /* 0x000fe20007f3e0ff */
[----:B----4-:R-:W-:Y:S02]  /*1573b0*/  IMAD.MOV.U32 R113, RZ, RZ, R208 ;  /* 0x000000ffff717224 */ /* 0x010fe400078e00d0 */
[----:B-1----:R-:W4:Y:S04]  /*1573c0*/  LDL.LU R208, [R1+0x75f8] ;  /* 0x0075f80001d07983 */ /* 0x002f280000300800 */
[----:B------:R-:W-:Y:S01]  /*1573d0*/  STL [R1+0x7614], R200 ;  /* 0x007614c801007387 */ /* 0x000fe20000100800 */
[----:B------:R-:W-:-:S03]  /*1573e0*/  MOV R112, R111 ;  /* 0x0000006f00707202 */ /* 0x000fc60000000f00 */
[----:B------:R1:W-:Y:S04]  /*1573f0*/  STL [R1+0x7610], R205 ;  /* 0x007610cd01007387 */ /* 0x0003e80000100800 */
[----:B------:R-:W4:Y:S01]  /*157400*/  LDL.LU R111, [R1+0x75fc] ;  /* 0x0075fc00016f7983 */ /* 0x000f220000300800 */
[----:B--2---:R-:W-:-:S03]  /*157410*/  IMAD.X R204, R204, 0x1, R2, P3 ;  /* 0x00000001cccc7824 */ /* 0x004fc600018e0602 */
[----:B------:R2:W-:Y:S04]  /*157420*/  LDGSTS.E [R110+0x1880], desc[UR28][R112.64], P2 ;  /* 0x01880000706e7fae */ /* 0x0005e800091a101c */
[----:B------:R-:W-:Y:S04]  /*157430*/  STL [R1+0x760c], R198 ;  /* 0x00760cc601007387 */ /* 0x000fe80000100800 */
[----:B------:R3:W-:Y:S01]  /*157440*/  STL [R1+0x7608], R204 ;  /* 0x007608cc01007387 */ /* 0x0007e20000100800 */
[----:B--2---:R-:W-:Y:S01]  /*157450*/  IMAD.MOV.U32 R112, RZ, RZ, R201 ;  /* 0x000000ffff707224 */ /* 0x004fe200078e00c9 */
[----:B------:R-:W-:-:S02]  /*157460*/  MOV R113, R205 ;  /* 0x000000cd00717202 */ /* 0x000fc40000000f00 */
[----:B-1----:R-:W2:Y:S04]  /*157470*/  LDL.LU R205, [R1+0x75f0] ;  /* 0x0075f00001cd7983 */ /* 0x002ea80000300800 */
[----:B------:R-:W2:Y:S04]  /*157480*/  LDL.LU R201, [R1+0x75f4] ;  /* 0x0075f40001c97983 */ /* 0x000ea80000300800 */
        /* <DEDUP_REMOVED lines=8> */
[----:B------:R-:W-:-:S03]  /*157510*/  IMAD.MOV.U32 R112, RZ, RZ, R200 ;  /* 0x000000ffff707224 */ /* 0x000fc600078e00c8 */
[----:B------:R-:W3:Y:S04]  /*157520*/  LDL.LU R200, [R1+0x7524] ;  /* 0x0075240001c87983 */ /* 0x000ee80000300800 */
[----:B------:R1:W-:Y:S02]  /*157530*/  LDGSTS.E [R110+0x1980], desc[UR28][R112.64], P2 ;  /* 0x01980000706e7fae */ /* 0x0003e400091a101c */
[----:B-1----:R-:W-:Y:S02]  /*157540*/  IMAD.MOV.U32 R112, RZ, RZ, R198 ;  /* 0x000000ffff707224 */ /* 0x002fe400078e00c6 */
[----:B------:R-:W-:-:S05]  /*157550*/  IMAD.MOV.U32 R113, RZ, RZ, R210 ;  /* 0x000000ffff717224 */ /* 0x000fca00078e00d2 */
[----:B------:R1:W-:Y:S01]  /*157560*/  LDGSTS.E [R110+0x1a00], desc[UR28][R112.64], P2 ;  /* 0x01a00000706e7fae */ /* 0x0003e200091a101c */
[----:B----4-:R-:W-:Y:S02]  /*157570*/  IADD3.X R208, PT, PT, R208, R2, RZ, P3, !PT ;  /* 0x00000002d0d07210 */ /* 0x010fe40001ffe4ff */
[-C--:B------:R-:W-:Y:S02]  /*157580*/  IADD3 R111, P1, PT, R111, R224.reuse, RZ ;  /* 0x000000e06f6f7210 */ /* 0x080fe40007f3e0ff */
[----:B-1----:R-:W-:Y:S01]  /*157590*/  MOV R112, R199 ;  /* 0x000000c700707202 */ /* 0x002fe20000000f00 */
[----:B------:R-:W-:Y:S02]  /*1575a0*/  IMAD.MOV.U32 R113, RZ, RZ, R208 ;  /* 0x000000ffff717224 */ /* 0x000fe400078e00d0 */
[----:B------:R-:W-:Y:S04]  /*1575b0*/  STL [R1+0x75fc], R111 ;  /* 0x0075fc6f01007387 */ /* 0x000fe80000100800 */
[----:B------:R1:W-:Y:S04]  /*1575c0*/  STL [R1+0x75f8], R208 ;  /* 0x0075f8d001007387 */ /* 0x0003e80000100800 */
[----:B------:R-:W4:Y:S04]  /*1575d0*/  LDL.LU R210, [R1+0x7520] ;  /* 0x0075200001d27983 */ /* 0x000f280000300800 */
[----:B------:R-:W4:Y:S04]  /*1575e0*/  LDL.LU R198, [R1+0x751c] ;  /* 0x00751c0001c67983 */ /* 0x000f280000300800 */
[----:B------:R2:W-:Y:S04]  /*1575f0*/  LDGSTS.E [R110+0x1a80], desc[UR28][R112.64], P2 ;  /* 0x01a80000706e7fae */ /* 0x0005e800091a101c */
[----:B-1----:R-:W4:Y:S01]  /*157600*/  LDL.LU R208, [R1+0x7518] ;  /* 0x0075180001d07983 */ /* 0x002f220000300800 */
[----:B--2---:R-:W-:Y:S01]  /*157610*/  IMAD.X R205, R205, 0x1, R2, P1 ;  /* 0x00000001cdcd7824 */ /* 0x004fe200008e0602 */
[----:B------:R-:W-:Y:S01]  /*157620*/  IADD3 R201, P3, PT, R201, R224, RZ ;  /* 0x000000e0c9c97210 */ /* 0x000fe20007f7e0ff */
[----:B------:R-:W-:-:S04]  /*157630*/  IMAD.MOV.U32 R112, RZ, RZ, R111 ;  /* 0x000000ffff707224 */ /* 0x000fc800078e006f */
[----:B------:R-:W-:Y:S04]  /*157640*/  STL [R1+0x75f4], R201 ;  /* 0x0075f4c901007387 */ /* 0x000fe80000100800 */
[----:B------:R1:W-:Y:S04]  /*157650*/  STL [R1+0x75f0], R205 ;  /* 0x0075f0cd01007387 */ /* 0x0003e80000100800 */
[----:B------:R-:W2:Y:S01]  /*157660*/  LDL.LU R199, [R1+0x7514] ;  /* 0x0075140001c77983 */ /* 0x000ea20000300800 */
[----:B------:R-:W-:-:S05]  /*157670*/  MOV R113, R205 ;  /* 0x000000cd00717202 */ /* 0x000fca0000000f00 */
        /* <DEDUP_REMOVED lines=17> */
[----:B----4-:R-:W-:Y:S01]  /*157790*/  IMAD.X R210, R210, 0x1, R2, P5 ;  /* 0x00000001d2d27824 */ /* 0x010fe200028e0602 */
[----:B------:R-:W-:Y:S01]  /*1577a0*/  IADD3 R198, P2, PT, R198, R224, RZ ;  /* 0x000000e0c6c67210 */ /* 0x000fe20007f5e0ff */
[----:B-1----:R-:W-:Y:S02]  /*1577b0*/  IMAD.MOV.U32 R112, RZ, RZ, R209 ;  /* 0x000000ffff707224 */ /* 0x002fe400078e00d1 */
[----:B------:R-:W-:Y:S01]  /*1577c0*/  IMAD.MOV.U32 R113, RZ, RZ, R210 ;  /* 0x000000ffff717224 */ /* 0x000fe200078e00d2 */
[----:B------:R1:W-:Y:S04]  /*1577d0*/  STL [R1+0x7520], R210 ;  /* 0x007520d201007387 */ /* 0x0003e80000100800 */
[----:B------:R-:W4:Y:S01]  /*1577e0*/  LDL.LU R201, [R1+0x7504] ;  /* 0x0075040001c97983 */ /* 0x000f220000300800 */
[----:B------:R-:W-:-:S03]  /*1577f0*/  IADD3.X R208, PT, PT, R208, R2, RZ, P3, !PT ;  /* 0x00000002d0d07210 */ /* 0x000fc60001ffe4ff */
[----:B------:R2:W-:Y:S04]  /*157800*/  LDGSTS.E [R110+0x2800], desc[UR28][R112.64], P1 ;  /* 0x02800000706e7fae */ /* 0x0005e800089a101c */
[----:B-1----:R-:W4:Y:S04]  /*157810*/  LDL.LU R210, [R1+0x7500] ;  /* 0x0075000001d27983 */ /* 0x002f280000300800 */
[----:B------:R-:W-:Y:S01]  /*157820*/  STL [R1+0x751c], R198 ;  /* 0x00751cc601007387 */ /* 0x000fe20000100800 */
[----:B--2---:R-:W-:-:S03]  /*157830*/  IADD3 R199, P3, PT, R199, R224, RZ ;  /* 0x000000e0c7c77210 */ /* 0x004fc60007f7e0ff */
        /* <DEDUP_REMOVED lines=9> */
[----:B-1----:R-:W-:Y:S01]  /*1578d0*/  MOV R113, R205 ;  /* 0x000000cd00717202 */ /* 0x002fe20000000f00 */
[----:B------:R-:W-:-:S05]  /*1578e0*/  IMAD.MOV.U32 R112, RZ, RZ, R198 ;  /* 0x000000ffff707224 */ /* 0x000fca00078e00c6 */
[----:B------:R1:W-:Y:S01]  /*1578f0*/  LDGSTS.E [R110+0x2900], desc[UR28][R112.64], P1 ;  /* 0x02900000706e7fae */ /* 0x0003e200089a101c */
[----:B---3--:R-:W-:-:S05]  /*157900*/  IADD3 R111, P2, PT, R111, R224, RZ ;  /* 0x000000e06f6f7210 */ /* 0x008fca0007f5e0ff */
[----:B------:R-:W-:Y:S01]  /*157910*/  STL [R1+0x750c], R111 ;  /* 0x00750c6f01007387 */ /* 0x000fe20000100800 */
[----:B------:R-:W-:-:S05]  /*157920*/  IMAD.X R204, R204, 0x1, R2, P3 ;  /* 0x00000001cccc7824 */ /* 0x000fca00018e0602 */
[----:B------:R3:W-:Y:S04]  /*157930*/  STL [R1+0x7508], R204 ;  /* 0x007508cc01007387 */ /* 0x0007e80000100800 */
[----:B------:R-:W2:Y:S04]  /*157940*/  LDL.LU R205, [R1+0x74f0] ;  /* 0x0074f00001cd7983 */ /* 0x000ea80000300800 */
[----:B------:R-:W2:Y:S01]  /*157950*/  LDL.LU R198, [R1+0x74f4] ;  /* 0x0074f40001c67983 */ /* 0x000ea20000300800 */
[----:B-1----:R-:W-:Y:S02]  /*157960*/  IMAD.MOV.U32 R112, RZ, RZ, R199 ;  /* 0x000000ffff707224 */ /* 0x002fe400078e00c7 */
        /* <DEDUP_REMOVED lines=10> */
[----:B------:R-:W4:Y:S04]  /*157a10*/  LDL.LU R199, [R1+0x7424] ;  /* 0x0074240001c77983 */ /* 0x000f280000300800 */
[----:B------:R1:W-:Y:S01]  /*157a20*/  LDGSTS.E [R110+0x2a00], desc[UR28][R112.64], P1 ;  /* 0x02a00000706e7fae */ /* 0x0003e200089a101c */
[----:B--2---:R-:W-:Y:S02]  /*157a30*/  IADD3.X R208, PT, PT, R208, R2, RZ, P3, !PT ;  /* 0x00000002d0d07210 */ /* 0x004fe40001ffe4ff */
        /* <DEDUP_REMOVED lines=8> */
[----:B--2---:R-:W2:Y:S01]  /*157ac0*/  LDL.LU R208, [R1+0x7418] ;  /* 0x0074180001d07983 */ /* 0x004ea20000300800 */
[----:B------:R-:W-:Y:S01]  /*157ad0*/  IMAD.X R205, R205, 0x1, R2, P2 ;  /* 0x00000001cdcd7824 */ /* 0x000fe200010e0602 */
[----:B------:R-:W-:-:S05]  /*157ae0*/  IADD3 R198, P3, PT, R198, R224, RZ ;  /* 0x000000e0c6c67210 */ /* 0x000fca0007f7e0ff */
[----:B------:R-:W-:Y:S04]  /*157af0*/  STL [R1+0x74f4], R198 ;  /* 0x0074f4c601007387 */ /* 0x000fe80000100800 */
[----:B------:R1:W-:Y:S04]  /*157b00*/  STL [R1+0x74f0], R205 ;  /* 0x0074f0cd01007387 */ /* 0x0003e80000100800 */
[----:B------:R-:W2:Y:S01]  /*157b10*/  LDL.LU R201, [R1+0x7414] ;  /* 0x0074140001c97983 */ /* 0x000ea20000300800 */
[----:B-1----:R-:W-:-:S03]  /*157b20*/  MOV R113, R205 ;  /* 0x000000cd00717202 */ /* 0x002fc60000000f00 */
[----:B------:R-:W2:Y:S01]  /*157b30*/  LDL.LU R205, [R1+0x7410] ;  /* 0x0074100001cd7983 */ /* 0x000ea20000300800 */
        /* <DEDUP_REMOVED lines=15> */
[----:B-1----:R-:W3:Y:S01]  /*157c30*/  LDL.LU R204, [R1+0x7408] ;  /* 0x0074080001cc7983 */ /* 0x002ee20000300800 */
[----:B------:R-:W-:-:S03]  /*157c40*/  IMAD.X R210, R210, 0x1, R2, P5 ;  /* 0x00000001d2d27824 */ /* 0x000fc600028e0602 */
[----:B------:R-:W-:Y:S01]  /*157c50*/  STL [R1+0x7424], R199 ;  /* 0x007424c701007387 */ /* 0x000fe20000100800 */
[----:B----4-:R-:W-:Y:S01]  /*157c60*/  IMAD.MOV.U32 R112, RZ, RZ, R209 ;  /* 0x000000ffff707224 */ /* 0x010fe200078e00d1 */
[----:B------:R-:W-:Y:S01]  /*157c70*/  IADD3 R111, P1, PT, R111, R224, RZ ;  /* 0x000000e06f6f7210 */ /* 0x000fe20007f3e0ff */
        /* <DEDUP_REMOVED lines=8> */
[----:B--2---:R-:W-:Y:S01]  /*157d00*/  IMAD.MOV.U32 R113, RZ, RZ, R208 ;  /* 0x000000ffff717224 */ /* 0x004fe200078e00d0 */
[----:B------:R-:W-:-:S02]  /*157d10*/  MOV R112, R199 ;  /* 0x000000c700707202 */ /* 0x000fc40000000f00 */
[----:B-1----:R-:W2:Y:S04]  /*157d20*/  LDL.LU R208, [R1+0x73f8] ;  /* 0x0073f80001d07983 */ /* 0x002ea80000300800 */
[----:B------:R1:W-:Y:S01]  /*157d30*/  LDGSTS.E [R110+0x3880], desc[UR28][R112.64], P2 ;  /* 0x03880000706e7fae */ /* 0x0003e200091a101c */
[----:B------:R-:W-:-:S05]  /*157d40*/  IADD3 R201, P3, PT, R201, R224, RZ ;  /* 0x000000e0c9c97210 */ /* 0x000fca0007f7e0ff */
[----:B------:R-:W-:Y:S01]  /*157d50*/  STL [R1+0x7414], R201 ;  /* 0x007414c901007387 */ /* 0x000fe20000100800 */
[----:B------:R-:W-:-:S05]  /*157d60*/  IMAD.X R205, R205, 0x1, R2, P1 ;  /* 0x00000001cdcd7824 */ /* 0x000fca00008e0602 */
[----:B------:R3:W-:Y:S04]  /*157d70*/  STL [R1+0x7410], R205 ;  /* 0x007410cd01007387 */ /* 0x0007e80000100800 */
[----:B------:R-:W2:Y:S01]  /*157d80*/  LDL.LU R199, [R1+0x73fc] ;  /* 0x0073fc0001c77983 */ /* 0x000ea20000300800 */
[----:B-1----:R-:W-:Y:S01]  /*157d90*/  IMAD.MOV.U32 R112, RZ, RZ, R111 ;  /* 0x000000ffff707224 */ /* 0x002fe200078e006f */
[----:B------:R-:W-:-:S05]  /*157da0*/  MOV R113, R205 ;  /* 0x000000cd00717202 */ /* 0x000fca0000000f00 */
[----:B------:R1:W-:Y:S01]  /*157db0*/  LDGSTS.E [R110+0x3900], desc[UR28][R112.64], P2 ;  /* 0x03900000706e7fae */ /* 0x0003e200091a101c */
[----:B---3--:R-:W-:-:S05]  /*157dc0*/  IADD3 R200, P1, PT, R200, R224, RZ ;  /* 0x000000e0c8c87210 */ /* 0x008fca0007f3e0ff */
[----:B------:R-:W-:Y:S01]  /*157dd0*/  STL [R1+0x740c], R200 ;  /* 0x00740cc801007387 */ /* 0x000fe20000100800 */
[----:B------:R-:W-:-:S05]  /*157de0*/  IMAD.X R204, R204, 0x1, R2, P3 ;  /* 0x00000001cccc7824 */ /* 0x000fca00018e0602 */
[----:B------:R3:W-:Y:S04]  /*157df0*/  STL [R1+0x7408], R204 ;  /* 0x007408cc01007387 */ /* 0x0007e80000100800 */
[----:B------:R-:W2:Y:S01]  /*157e00*/  LDL.LU R205, [R1+0x73f0] ;  /* 0x0073f00001cd7983 */ /* 0x000ea20000300800 */
[----:B----4-:R-:W-:-:S03]  /*157e10*/  IADD3 R198, P3, PT, R198, R224, RZ ;  /* 0x000000e0c6c67210 */ /* 0x010fc60007f7e0ff */
[----:B------:R-:W4:Y:S01]  /*157e20*/  LDL.LU R111, [R1+0x73f4] ;  /* 0x0073f400016f7983 */ /* 0x000f220000300800 */
[----:B-1----:R-:W-:-:S03]  /*157e30*/  IMAD.MOV.U32 R113, RZ, RZ, R204 ;  /* 0x000000ffff717224 */ /* 0x002fc600078e00cc */
[----:B------:R-:W-:Y:S01]  /*157e40*/  STL [R1+0x7404], R198 ;  /* 0x007404c601007387 */ /* 0x000fe20000100800 */
[----:B------:R-:W-:Y:S02]  /*157e50*/  IMAD.X R210, R210, 0x1, R2, P1 ;  /* 0x00000001d2d27824 */ /* 0x000fe400008e0602 */
[----:B------:R-:W-:-:S03]  /*157e60*/  IMAD.MOV.U32 R112, RZ, RZ, R201 ;  /* 0x000000ffff707224 */ /* 0x000fc600078e00c9 */
[----:B------:R1:W-:Y:S04]  /*157e70*/  STL [R1+0x7400], R210 ;  /* 0x007400d201007387 */ /* 0x0003e80000100800 */
[----:B---3--:R-:W3:Y:S04]  /*157e80*/  LDL.LU R204, [R1+0x73e8] ;  /* 0x0073e80001cc7983 */ /* 0x008ee80000300800 */
[----:B------:R-:W3:Y:S04]  /*157e90*/  LDL.LU R209, [R1+0x732c] ;  /* 0x00732c0001d17983 */ /* 0x000ee80000300800 */
[----:B------:R-:W3:Y:S04]  /*157ea0*/  LDL.LU R201, [R1+0x7324] ;  /* 0x0073240001c97983 */ /* 0x000ee80000300800 */
[----:B------:R1:W-:Y:S01]  /*157eb0*/  LDGSTS.E [R110+0x3980], desc[UR28][R112.64], P2 ;  /* 0x03980000706e7fae */ /* 0x0003e200091a101c */
[----:B--2---:R-:W-:Y:S01]  /*157ec0*/  IADD3.X R208, PT, PT, R208, R2, RZ, P3, !PT ;  /* 0x00000002d0d07210 */ /* 0x004fe20001ffe4ff */
[----:B-1----:R-:W-:Y:S01]  /*157ed0*/  IMAD.MOV.U32 R113, RZ, RZ, R210 ;  /* 0x000000ffff717224 */ /* 0x002fe200078e00d2 */
[----:B------:R-:W-:-:S05]  /*157ee0*/  IADD3 R199, P1, PT, R199, R224, RZ ;  /* 0x000000e0c7c77210 */ /* 0x000fca0007f3e0ff */
[----:B------:R-:W-:Y:S04]  /*157ef0*/  STL [R1+0x73fc], R199 ;  /* 0x0073fcc701007387 */ /* 0x000fe80000100800 */
[----:B------:R1:W-:Y:S04]  /*157f00*/  STL [R1+0x73f8], R208 ;  /* 0x0073f8d001007387 */ /* 0x0003e80000100800 */
[----:B------:R-:W2:Y:S01]  /*157f10*/  LDL.LU R210, [R1+0x7320] ;  /* 0x0073200001d27983 */ /* 0x000ea20000300800 */
[----:B------:R-:W-:-:S03]  /*157f20*/  IMAD.MOV.U32 R112, RZ, RZ, R200 ;  /* 0x000000ffff707224 */ /* 0x000fc600078e00c8 */
[----:B------:R-:W2:Y:S04]  /*157f30*/  LDL.LU R200, [R1+0x731c] ;  /* 0x00731c0001c87983 */ /* 0x000ea80000300800 */
[----:B------:R1:W-:Y:S02]  /*157f40*/  LDGSTS.E [R110+0x3a00], desc[UR28][R112.64], P2 ;  /* 0x03a00000706e7fae */ /* 0x0003e400091a101c */
[----:B-1----:R-:W-:Y:S01]  /*157f50*/  MOV R112, R198 ;  /* 0x000000c600707202 */ /* 0x002fe20000000f00 */
[----:B------:R-:W-:Y:S02]  /*157f60*/  IMAD.MOV.U32 R113, RZ, RZ, R208 ;  /* 0x000000ffff717224 */ /* 0x000fe400078e00d0 */
[----:B------:R-:W2:Y:S04]  /*157f70*/  LDL.LU R208, [R1+0x7318] ;  /* 0x0073180001d07983 */ /* 0x000ea80000300800 */
[----:B------:R1:W-:Y:S02]  /*157f80*/  LDGSTS.E [R110+0x3a80], desc[UR28][R112.64], P2 ;  /* 0x03a80000706e7fae */ /* 0x0003e400091a101c */
[----:B-1----:R-:W-:-:S02]  /*157f90*/  IMAD.MOV.U32 R112, RZ, RZ, R199 ;  /* 0x000000ffff707224 */ /* 0x002fc400078e00c7 */
[----:B------:R-:W-:Y:S01]  /*157fa0*/  IMAD.X R205, R205, 0x1, R2, P1 ;  /* 0x00000001cdcd7824 */ /* 0x000fe200008e0602 */
[----:B----4-:R-:W-:-:S04]  /*157fb0*/  IADD3 R111, P3, PT, R111, R224, RZ ;  /* 0x000000e06f6f7210 */ /* 0x010fc80007f7e0ff */
[----:B------:R-:W-:Y:S01]  /*157fc0*/  MOV R113, R205 ;  /* 0x000000cd00717202 */ /* 0x000fe20000000f00 */
[----:B------:R-:W-:Y:S04]  /*157fd0*/  STL [R1+0x73f4], R111 ;  /* 0x0073f46f01007387 */ /* 0x000fe80000100800 */
[----:B------:R1:W-:Y:S04]  /*157fe0*/  STL [R1+0x73f0], R205 ;  /* 0x0073f0cd01007387 */ /* 0x0003e80000100800 */
[----:B------:R-:W4:Y:S04]  /*157ff0*/  LDL.LU R198, [R1+0x7314] ;  /* 0x0073140001c67983 */ /* 0x000f280000300800 */
[----:B------:R3:W-:Y:S02]  /*158000*/  LDGSTS.E [R110+0x3b00], desc[UR28][R112.64], P2 ;  /* 0x03b00000706e7fae */ /* 0x0007e400091a101c */
[----:B---3--:R-:W-:Y:S01]  /*158010*/  IMAD.X R204, R204, 0x1, R2, P3 ;  /* 0x00000001cccc7824 */ /* 0x008fe200018e0602 */
[-C--:B------:R-:W-:Y:S01]  /*158020*/  IADD3 R209, P5, PT, R209, R224.reuse, RZ ;  /* 0x000000e0d1d17210 */ /* 0x080fe20007fbe0ff */
[----:B-1----:R-:W3:Y:S01]  /*158030*/  LDL.LU R205, [R1+0x7310] ;  /* 0x0073100001cd7983 */ /* 0x002ee20000300800 */
[----:B------:R-:W-:-:S03]  /*158040*/  IADD3 R201, P3, PT, R201, R224, RZ ;  /* 0x000000e0c9c97210 */ /* 0x000fc60007f7e0ff */
[----:B------:R-:W-:Y:S04]  /*158050*/  STL [R1+0x732c], R209 ;  /* 0x00732cd101007387 */ /* 0x000fe80000100800 */
[----:B------:R1:W-:Y:S04]  /*158060*/  STL [R1+0x73e8], R204 ;  /* 0x0073e8cc01007387 */ /* 0x0003e80000100800 */
[----:B------:R-:W3:Y:S01]  /*158070*/  LDL.LU R199, [R1+0x730c] ;  /* 0x00730c0001c77983 */ /* 0x000ee20000300800 */
[----:B------:R-:W-:Y:S02]  /*158080*/  IMAD.MOV.U32 R112, RZ, RZ, R111 ;  /* 0x000000ffff707224 */ /* 0x000fe400078e006f */
[----:B------:R-:W-:-:S05]  /*158090*/  IMAD.MOV.U32 R113, RZ, RZ, R204 ;  /* 0x000000ffff717224 */ /* 0x000fca00078e00cc */
        /* <DEDUP_REMOVED lines=18> */
[----:B----4-:R-:W-:Y:S01]  /*1581c0*/  IADD3 R198, P3, PT, R198, R224, RZ ;  /* 0x000000e0c6c67210 */ /* 0x010fe20007f7e0ff */
[----:B---3--:R-:W-:-:S02]  /*1581d0*/  IMAD.X R205, R205, 0x1, R2, P2 ;  /* 0x00000001cdcd7824 */ /* 0x008fc400010e0602 */
[----:B-1----:R-:W-:Y:S02]  /*1581e0*/  IMAD.MOV.U32 R113, RZ, RZ, R208 ;  /* 0x000000ffff717224 */ /* 0x002fe400078e00d0 */
[----:B------:R-:W3:Y:S04]  /*1581f0*/  LDL.LU R208, [R1+0x72f8] ;  /* 0x0072f80001d07983 */ /* 0x000ee80000300800 */
[----:B------:R-:W-:Y:S01]  /*158200*/  STL [R1+0x7314], R198 ;  /* 0x007314c601007387 */ /* 0x000fe20000100800 */
[----:B------:R-:W-:-:S03]  /*158210*/  MOV R112, R201 ;  /* 0x000000c900707202 */ /* 0x000fc60000000f00 */
[----:B------:R1:W-:Y:S01]  /*158220*/  STL [R1+0x7310], R205 ;  /* 0x007310cd01007387 */ /* 0x0003e20000100800 */
[----:B------:R-:W-:-:S03]  /*158230*/  IADD3 R199, P2, PT, R199, R224, RZ ;  /* 0x000000e0c7c77210 */ /* 0x000fc60007f5e0ff */
[----:B------:R-:W4:Y:S04]  /*158240*/  LDL.LU R201, [R1+0x72fc] ;  /* 0x0072fc0001c97983 */ /* 0x000f280000300800 */
[----:B------:R1:W-:Y:S04]  /*158250*/  LDGSTS.E [R110+0x4880], desc[UR28][R112.64], P1 ;  /* 0x04880000706e7fae */ /* 0x0003e800089a101c */
[----:B------:R-:W-:Y:S01]  /*158260*/  STL [R1+0x730c], R199 ;  /* 0x00730cc701007387 */ /* 0x000fe20000100800 */
[----:B------:R-:W-:-:S05]  /*158270*/  IMAD.X R204, R204, 0x1, R2, P3 ;  /* 0x00000001cccc7824 */ /* 0x000fca00018e0602 */
[----:B------:R2:W-:Y:S01]  /*158280*/  STL [R1+0x7308], R204 ;  /* 0x007308cc01007387 */ /* 0x0005e20000100800 */
[----:B-1----:R-:W-:Y:S01]  /*158290*/  IMAD.MOV.U32 R112, RZ, RZ, R200 ;  /* 0x000000ffff707224 */ /* 0x002fe200078e00c8 */
[----:B------:R-:W-:Y:S02]  /*1582a0*/  MOV R113, R205 ;  /* 0x000000cd00717202 */ /* 0x000fe40000000f00 */
        /* <DEDUP_REMOVED lines=17> */
[-C--:B----4-:R-:W-:Y:S02]  /*1583c0*/  IADD3 R201, P2, PT, R201, R224.reuse, RZ ;  /* 0x000000e0c9c97210 */ /* 0x090fe40007f5e0ff */
[----:B-1----:R-:W-:Y:S01]  /*1583d0*/  MOV R112, R111 ;  /* 0x0000006f00707202 */ /* 0x002fe20000000f00 */
[----:B------:R-:W-:Y:S02]  /*1583e0*/  IMAD.MOV.U32 R113, RZ, RZ, R208 ;  /* 0x000000ffff717224 */ /* 0x000fe400078e00d0 */
[----:B------:R-:W-:Y:S04]  /*1583f0*/  STL [R1+0x72fc], R201 ;  /* 0x0072fcc901007387 */ /* 0x000fe80000100800 */
[----:B------:R1:W-:Y:S04]  /*158400*/  STL [R1+0x72f8], R208 ;  /* 0x0072f8d001007387 */ /* 0x0003e80000100800 */
[----:B------:R-:W3:Y:S04]  /*158410*/  LDL.LU R210, [R1+0x7220] ;  /* 0x0072200001d27983 */ /* 0x000ee80000300800 */
[----:B------:R-:W4:Y:S04]  /*158420*/  LDL.LU R199, [R1+0x721c] ;  /* 0x00721c0001c77983 */ /* 0x000f280000300800 */
[----:B------:R1:W-:Y:S01]  /*158430*/  LDGSTS.E [R110+0x4a80], desc[UR28][R112.64], P1 ;  /* 0x04a80000706e7fae */ /* 0x0003e200089a101c */
[----:B------:R-:W-:Y:S01]  /*158440*/  IMAD.X R205, R205, 0x1, R2, P2 ;  /* 0x00000001cdcd7824 */ /* 0x000fe200010e0602 */
[----:B------:R-:W-:-:S02]  /*158450*/  IADD3 R200, P3, PT, R200, R224, RZ ;  /* 0x000000e0c8c87210 */ /* 0x000fc40007f7e0ff */
[----:B-1----:R-:W4:Y:S04]  /*158460*/  LDL.LU R208, [R1+0x7218] ;  /* 0x0072180001d07983 */ /* 0x002f280000300800 */
[----:B------:R-:W-:Y:S04]  /*158470*/  STL [R1+0x72f4], R200 ;  /* 0x0072f4c801007387 */ /* 0x000fe80000100800 */
[----:B------:R1:W-:Y:S04]  /*158480*/  STL [R1+0x72f0], R205 ;  /* 0x0072f0cd01007387 */ /* 0x0003e80000100800 */
[----:B------:R-:W4:Y:S01]  /*158490*/  LDL.LU R111, [R1+0x7214] ;  /* 0x00721400016f7983 */ /* 0x000f220000300800 */
[----:B------:R-:W-:Y:S01]  /*1584a0*/  IMAD.MOV.U32 R112, RZ, RZ, R201 ;  /* 0x000000ffff707224 */ /* 0x000fe200078e00c9 */
[----:B------:R-:W-:-:S05]  /*1584b0*/  MOV R113, R205 ;  /* 0x000000cd00717202 */ /* 0x000fca0000000f00 */
        /* <DEDUP_REMOVED lines=18> */
[----:B---3--:R-:W-:Y:S01]  /*1585e0*/  IMAD.X R210, R210, 0x1, R2, P5 ;  /* 0x00000001d2d27824 */ /* 0x008fe200028e0602 */
[----:B----4-:R-:W-:-:S03]  /*1585f0*/  IADD3 R199, P1, PT, R199, R224, RZ ;  /* 0x000000e0c7c77210 */ /* 0x010fc60007f3e0ff */
[----:B------:R-:W-:Y:S01]  /*158600*/  IMAD.MOV.U32 R113, RZ, RZ, R210 ;  /* 0x000000ffff717224 */ /* 0x000fe200078e00d2 */
[----:B------:R1:W-:Y:S04]  /*158610*/  STL [R1+0x7220], R210 ;  /* 0x007220d201007387 */ /* 0x0003e80000100800 */
[----:B------:R-:W3:Y:S04]  /*158620*/  LDL.LU R200, [R1+0x7204] ;  /* 0x0072040001c87983 */ /* 0x000ee80000300800 */
[----:B------:R4:W-:Y:S01]  /*158630*/  LDGSTS.E [R110+0x5800], desc[UR28][R112.64], P2 ;  /* 0x05800000706e7fae */ /* 0x0009e200091a101c */
[----:B------:R-:W-:-:S03]  /*158640*/  IADD3.X R208, PT, PT, R208, R2, RZ, P3, !PT ;  /* 0x00000002d0d07210 */ /* 0x000fc60001ffe4ff */
[----:B-1----:R-:W3:Y:S01]  /*158650*/  LDL.LU R210, [R1+0x7200] ;  /* 0x0072000001d27983 */ /* 0x002ee20000300800 */
[----:B------:R-:W-:-:S03]  /*158660*/  IADD3 R111, P3, PT, R111, R224, RZ ;  /* 0x000000e06f6f7210 */ /* 0x000fc60007f7e0ff */
[----:B------:R-:W-:Y:S04]  /*158670*/  STL [R1+0x721c], R199 ;  /* 0x00721cc701007387 */ /* 0x000fe80000100800 */
        /* <DEDUP_REMOVED lines=21> */
[----:B-1----:R-:W-:Y:S01]  /*1587d0*/  IMAD.MOV.U32 R112, RZ, RZ, R201 ;  /* 0x000000ffff707224 */ /* 0x002fe200078e00c9 */
        /* <DEDUP_REMOVED lines=9> */
[----:B----4-:R-:W-:Y:S02]  /*158870*/  IADD3.X R208, PT, PT, R208, R2, RZ, P3, !PT ;  /* 0x00000002d0d07210 */ /* 0x010fe40001ffe4ff */
[----:B------:R-:W-:-:S05]  /*158880*/  IADD3 R198, P1, PT, R198, R224, RZ ;  /* 0x000000e0c6c67210 */ /* 0x000fca0007f3e0ff */
[----:B------:R-:W-:Y:S04]  /*158890*/  STL [R1+0x71fc], R198 ;  /* 0x0071fcc601007387 */ /* 0x000fe80000100800 */
[----:B------:R4:W-:Y:S04]  /*1588a0*/  STL [R1+0x71f8], R208 ;  /* 0x0071f8d001007387 */ /* 0x0009e80000100800 */
[----:B-1----:R-:W3:Y:S01]  /*1588b0*/  LDL.LU R210, [R1+0x7120] ;  /* 0x0071200001d27983 */ /* 0x002ee20000300800 */
[----:B------:R-:W-:Y:S01]  /*1588c0*/  MOV R112, R200 ;  /* 0x000000c800707202 */ /* 0x000fe20000000f00 */
[----:B------:R-:W-:-:S02]  /*1588d0*/  IMAD.MOV.U32 R113, RZ, RZ, R208 ;  /* 0x000000ffff717224 */ /* 0x000fc400078e00d0 */
[----:B------:R-:W3:Y:S04]  /*1588e0*/  LDL.LU R201, [R1+0x711c] ;  /* 0x00711c0001c97983 */ /* 0x000ee80000300800 */
[----:B------:R1:W-:Y:S04]  /*1588f0*/  LDGSTS.E [R110+0x5a80], desc[UR28][R112.64], P2 ;  /* 0x05a80000706e7fae */ /* 0x0003e800091a101c */
[----:B----4-:R-:W4:Y:S01]  /*158900*/  LDL.LU R208, [R1+0x7118] ;  /* 0x0071180001d07983 */ /* 0x010f220000300800 */
[----:B------:R-:W-:Y:S01]  /*158910*/  IMAD.X R205, R205, 0x1, R2, P1 ;  /* 0x00000001cdcd7824 */ /* 0x000fe200008e0602 */
[----:B------:R-:W-:-:S05]  /*158920*/  IADD3 R199, P3, PT, R199, R224, RZ ;  /* 0x000000e0c7c77210 */ /* 0x000fca0007f7e0ff */
[----:B------:R-:W-:Y:S04]  /*158930*/  STL [R1+0x71f4], R199 ;  /* 0x0071f4c701007387 */ /* 0x000fe80000100800 */
[----:B------:R1:W-:Y:S04]  /*158940*/  STL [R1+0x71f0], R205 ;  /* 0x0071f0cd01007387 */ /* 0x0003e80000100800 */
[----:B------:R-:W4:Y:S01]  /*158950*/  LDL.LU R200, [R1+0x7114] ;  /* 0x0071140001c87983 */ /* 0x000f220000300800 */
[----:B-1----:R-:W-:-:S03]  /*158960*/  MOV R113, R205 ;  /* 0x000000cd00717202 */ /* 0x002fc60000000f00 */
[----:B------:R-:W4:Y:S01]  /*158970*/  LDL.LU R205, [R1+0x7110] ;  /* 0x0071100001cd7983 */ /* 0x000f220000300800 */
        /* <DEDUP_REMOVED lines=23> */
[----:B----4-:R-:W-:-:S03]  /*158af0*/  IADD3.X R208, PT, PT, R208, R2, RZ, P3, !PT ;  /* 0x00000002d0d07210 */ /* 0x010fc60001ffe4ff */
        /* <DEDUP_REMOVED lines=21> */
[----:B------:R-:W2:Y:S01]  /*158c50*/  LDL.LU R205, [R1+0x70f0] ;  /* 0x0070f00001cd7983 */ /* 0x000ea20000300800 */
        /* <DEDUP_REMOVED lines=10> */
[----:B----4-:R-:W-:Y:S01]  /*158d00*/  IADD3.X R208, PT, PT, R208, R2, RZ, P3, !PT ;  /* 0x00000002d0d07210 */ /* 0x010fe20001ffe4ff */
[----:B------:R-:W-:Y:S01]  /*158d10*/  IMAD.MOV.U32 R113, RZ, RZ, R210 ;  /* 0x000000ffff717224 */ /* 0x000fe200078e00d2 */
        /* <DEDUP_REMOVED lines=13> */
[----:B---3--:R-:W-:-:S04]  /*158df0*/  IADD3 R201, P3, PT, R201, R224, RZ ;  /* 0x000000e0c9c97210 */ /* 0x008fc80007f7e0ff */
[----:B------:R-:W-:Y:S01]  /*158e00*/  MOV R113, R205 ;  /* 0x000000cd00717202 */ /* 0x000fe20000000f00 */
        /* <DEDUP_REMOVED lines=36> */
[----:B------:R-:W-:-:S03]  /*159050*/  MOV R112, R200 ;  /* 0x000000c800707202 */ /* 0x000fc60000000f00 */
        /* <DEDUP_REMOVED lines=25> */
[----:B--2---:R-:W-:Y:S02]  /*1591f0*/  IADD3.X R208, PT, PT, R208, R2, RZ, P3, !PT ;  /* 0x00000002d0d07210 */ /* 0x004fe40001ffe4ff */
        /* <DEDUP_REMOVED lines=40> */
[----:B------:R-:W-:-:S03]  /*159480*/  IADD3.X R208, PT, PT, R208, R2, RZ, P3, !PT ;  /* 0x00000002d0d07210 */ /* 0x000fc60001ffe4ff */
        /* <DEDUP_REMOVED lines=43> */
[----:B------:R-:W3:Y:S01]  /*159740*/  LDL.LU R208, [R1+0x6e18] ;  /* 0x006e180001d07983 */ /* 0x000ee20000300800 */
[----:B----4-:R-:W-:Y:S01]  /*159750*/  IMAD.X R205, R205, 0x1, R2, P2 ;  /* 0x00000001cdcd7824 */ /* 0x010fe200010e0602 */
[----:B------:R-:W-:-:S05]  /*159760*/  IADD3 R111, P3, PT, R111, R224, RZ ;  /* 0x000000e06f6f7210 */ /* 0x000fca0007f7e0ff */
[----:B------:R-:W-:Y:S04]  /*159770*/  STL [R1+0x6ef4], R111 ;  /* 0x006ef46f01007387 */ /* 0x000fe80000100800 */
[----:B------:R4:W-:Y:S04]  /*159780*/  STL [R1+0x6ef0], R205 ;  /* 0x006ef0cd01007387 */ /* 0x0009e80000100800 */
[----:B------:R-:W3:Y:S01]  /*159790*/  LDL.LU R198, [R1+0x6e14] ;  /* 0x006e140001c67983 */ /* 0x000ee20000300800 */
[----:B-1----:R-:W-:-:S03]  /*1597a0*/  MOV R113, R205 ;  /* 0x000000cd00717202 */ /* 0x002fc60000000f00 */
[----:B----4-:R-:W4:Y:S01]  /*1597b0*/  LDL.LU R205, [R1+0x6e10] ;  /* 0x006e100001cd7983 */ /* 0x010f220000300800 */
        /* <DEDUP_REMOVED lines=32> */
[----:B------:R-:W-:-:S05]  /*1599c0*/  IADD3 R198, P3, PT, R198, R224, RZ ;  /* 0x000000e0c6c67210 */ /* 0x000fca0007f7e0ff */
[----:B------:R-:W-:Y:S01]  /*1599d0*/  STL [R1+0x6e14], R198 ;  /* 0x006e14c601007387 */ /* 0x000fe20000100800 */
[----:B----4-:R-:W-:-:S05]  /*1599e0*/  IMAD.X R205, R205, 0x1, R2, P1 ;  /* 0x00000001cdcd7824 */ /* 0x010fca00008e0602 */
        /* <DEDUP_REMOVED lines=337> */
[----:B-1----:R-:W-:-:S02]  /*15af00*/  IMAD.MOV.U32 R112, RZ, RZ, R199 ;  /* 0x000000ffff707224 */ /* 0x002fc400078e00c7 */
[----:B------:R-:W-:Y:S01]  /*15af10*/  IMAD.X R205, R205, 0x1, R2, P1 ;  /* 0x00000001cdcd7824 */ /* 0x000fe200008e0602 */
[----:B------:R-:W-:Y:S01]  /*15af20*/  IADD3 R111, P3, PT, R111, R224, RZ ;  /* 0x000000e06f6f7210 */ /* 0x000fe20007f7e0ff */
[----:B--2---:R-:W2:Y:S04]  /*15af30*/  LDL.LU R208, [R1+0x6918] ;  /* 0x0069180001d07983 */ /* 0x004ea80000300800 */
[----:B------:R-:W-:Y:S04]  /*15af40*/  STL [R1+0x69f4], R111 ;  /* 0x0069f46f01007387 */ /* 0x000fe80000100800 */
[----:B------:R1:W-:Y:S04]  /*15af50*/  STL [R1+0x69f0], R205 ;  /* 0x0069f0cd01007387 */ /* 0x0003e80000100800 */
[----:B------:R-:W2:Y:S01]  /*15af60*/  LDL.LU R198, [R1+0x6914] ;  /* 0x0069140001c67983 */ /* 0x000ea20000300800 */
        /* <DEDUP_REMOVED lines=409> */
[----:B-1----:R-:W-:-:S02]  /*15c900*/  IMAD.MOV.U32 R113, RZ, RZ, R208 ;  /* 0x000000ffff717224 */ /* 0x002fc400078e00d0 */
[----:B------:R-:W4:Y:S01]  /*15c910*/  LDL.LU R208, [R1+0x63f8] ;  /* 0x0063f80001d07983 */ /* 0x000f220000300800 */
[----:B--2---:R-:W-:Y:S02]  /*15c920*/  IADD3 R198, P3, PT, R198, R224, RZ ;  /* 0x000000e0c6c67210 */ /* 0x004fe40007f7e0ff */
[----:B------:R-:W-:-:S03]  /*15c930*/  MOV R112, R201 ;  /* 0x000000c900707202 */ /* 0x000fc60000000f00 */
[----:B------:R-:W-:Y:S04]  /*15c940*/  STL [R1+0x6414], R198 ;  /* 0x006414c601007387 */ /* 0x000fe80000100800 */
[----:B------:R1:W-:Y:S01]  /*15c950*/  LDGSTS.E [R110+0x13880], desc[UR28][R112.64], P2 ;  /* 0x13880000706e7fae */ /* 0x0003e200091a101c */
[----:B------:R-:W-:-:S05]  /*15c960*/  IMAD.X R205, R205, 0x1, R2, P1 ;  /* 0x00000001cdcd7824 */ /* 0x000fca00008e0602 */
[----:B------:R2:W-:Y:S01]  /*15c970*/  STL [R1+0x6410], R205 ;  /* 0x006410cd01007387 */ /* 0x0005e20000100800 */
[----:B------:R-:W-:-:S03]  /*15c980*/  IADD3 R199, P1, PT, R199, R224, RZ ;  /* 0x000000e0c7c77210 */ /* 0x000fc60007f3e0ff */
[----:B------:R-:W4:Y:S01]  /*15c990*/  LDL.LU R201, [R1+0x63fc] ;  /* 0x0063fc0001c97983 */ /* 0x000f220000300800 */
[----:B-1----:R-:W-:Y:S01]  /*15c9a0*/  IMAD.MOV.U32 R112, RZ, RZ, R200 ;  /* 0x000000ffff707224 */ /* 0x002fe200078e00c8 */
[----:B------:R-:W-:Y:S01]  /*15c9b0*/  MOV R113, R205 ;  /* 0x000000cd00717202 */ /* 0x000fe20000000f00 */
[----:B------:R-:W-:Y:S01]  /*15c9c0*/  IMAD.X R204, R204, 0x1, R2, P3 ;  /* 0x00000001cccc7824 */ /* 0x000fe200018e0602 */
[----:B------:R-:W-:Y:S04]  /*15c9d0*/  STL [R1+0x640c], R199 ;  /* 0x00640cc701007387 */ /* 0x000fe80000100800 */
[----:B------:R1:W-:Y:S04]  /*15c9e0*/  LDGSTS.E [R110+0x13900], desc[UR28][R112.64], P2 ;  /* 0x13900000706e7fae */ /* 0x0003e800091a101c */
[----:B------:R3:W-:Y:S04]  /*15c9f0*/  STL [R1+0x6408], R204 ;  /* 0x006408cc01007387 */ /* 0x0007e80000100800 */
[----:B--2---:R-:W2:Y:S04]  /*15ca00*/  LDL.LU R205, [R1+0x63f0] ;  /* 0x0063f00001cd7983 */ /* 0x004ea80000300800 */
[----:B------:R-:W2:Y:S01]  /*15ca10*/  LDL.LU R200, [R1+0x63f4] ;  /* 0x0063f40001c87983 */ /* 0x000ea20000300800 */
        /* <DEDUP_REMOVED lines=13> */
[----:B------:R-:W-:Y:S02]  /*15caf0*/  IADD3.X R208, PT, PT, R208, R2, RZ, P3, !PT ;  /* 0x00000002d0d07210 */ /* 0x000fe40001ffe4ff */
        /* <DEDUP_REMOVED lines=9> */
[----:B------:R-:W-:Y:S01]  /*15cb90*/  IADD3 R200, P3, PT, R200, R224, RZ ;  /* 0x000000e0c8c87210 */ /* 0x000fe20007f7e0ff */
[----:B-1----:R-:W-:Y:S01]  /*15cba0*/  IMAD.MOV.U32 R112, RZ, RZ, R201 ;  /* 0x000000ffff707224 */ /* 0x002fe200078e00c9 */
[----:B------:R-:W2:Y:S04]  /*15cbb0*/  LDL.LU R208, [R1+0x6318] ;  /* 0x0063180001d07983 */ /* 0x000ea80000300800 */
        /* <DEDUP_REMOVED lines=27> */
[----:B--2---:R-:W-:-:S03]  /*15cd70*/  IADD3.X R208, PT, PT, R208, R2, RZ, P3, !PT ;  /* 0x00000002d0d07210 */ /* 0x004fc60001ffe4ff */
[----:B------:R2:W-:Y:S01]  /*15cd80*/  LDGSTS.E [R110+0x14800], desc[UR28][R112.64], P1 ;  /* 0x14800000706e7fae */ /* 0x0005e200089a101c */
[----:B------:R-:W-:-:S03]  /*15cd90*/  IADD3 R111, P3, PT, R111, R224, RZ ;  /* 0x000000e06f6f7210 */ /* 0x000fc60007f7e0ff */
[----:B-1----:R-:W4:Y:S04]  /*15cda0*/  LDL.LU R210, [R1+0x6300] ;  /* 0x0063000001d27983 */ /* 0x002f280000300800 */
[----:B------:R-:W-:Y:S01]  /*15cdb0*/  STL [R1+0x631c], R199 ;  /* 0x00631cc701007387 */ /* 0x000fe20000100800 */
[----:B------:R-:W-:-:S03]  /*15cdc0*/  IMAD.X R205, R205, 0x1, R2, P2 ;  /* 0x00000001cdcd7824 */ /* 0x000fc600010e0602 */
[----:B------:R1:W-:Y:S01]  /*15cdd0*/  STL [R1+0x6318], R208 ;  /* 0x006318d001007387 */ /* 0x0003e20000100800 */
[----:B--2---:R-:W-:Y:S01]  /*15cde0*/  IMAD.MOV.U32 R113, RZ, RZ, R208 ;  /* 0x000000ffff717224 */ /* 0x004fe200078e00d0 */
[----:B------:R-:W-:Y:S02]  /*15cdf0*/  MOV R112, R198 ;  /* 0x000000c600707202 */ /* 0x000fe40000000f00 */
        /* <DEDUP_REMOVED lines=38> */
[----:B------:R-:W-:-:S05]  /*15d060*/  IADD3 R199, P3, PT, R199, R224, RZ ;  /* 0x000000e0c7c77210 */ /* 0x000fca0007f7e0ff */
[----:B------:R-:W-:Y:S04]  /*15d070*/  STL [R1+0x62f4], R199 ;  /* 0x0062f4c701007387 */ /* 0x000fe80000100800 */
[----:B------:R4:W-:Y:S04]  /*15d080*/  STL [R1+0x62f0], R205 ;  /* 0x0062f0cd01007387 */ /* 0x0009e80000100800 */
[----:B------:R-:W2:Y:S01]  /*15d090*/  LDL.LU R200, [R1+0x6288] ;  /* 0x0062880001c87983 */ /* 0x000ea20000300800 */
        /* <DEDUP_REMOVED lines=30> */
[----:B------:R-:W-:Y:S01]  /*15d280*/  IMAD.MOV.U32 R113, RZ, RZ, R208 ;  /* 0x000000ffff717224 */ /* 0x000fe200078e00d0 */
[----:B------:R-:W-:-:S02]  /*15d290*/  MOV R112, R111 ;  /* 0x0000006f00707202 */ /* 0x000fc40000000f00 */
[----:B-1----:R-:W2:Y:S04]  /*15d2a0*/  LDL.LU R208, [R1+0x6294] ;  /* 0x0062940001d07983 */ /* 0x002ea80000300800 */
[----:B------:R1:W-:Y:S01]  /*15d2b0*/  LDGSTS.E [R110+0x15880], desc[UR28][R112.64], P2 ;  /* 0x15880000706e7fae */ /* 0x0003e200091a101c */
[----:B------:R-:W-:-:S05]  /*15d2c0*/  IADD3 R200, P3, PT, R200, R224, RZ ;  /* 0x000000e0c8c87210 */ /* 0x000fca0007f7e0ff */
[----:B------:R-:W-:Y:S01]  /*15d2d0*/  STL [R1+0x6288], R200 ;  /* 0x006288c801007387 */ /* 0x000fe20000100800 */
[----:B----4-:R-:W-:-:S05]  /*15d2e0*/  IMAD.X R205, R205, 0x1, R2, P1 ;  /* 0x00000001cdcd7824 */ /* 0x010fca00008e0602 */
        /* <DEDUP_REMOVED lines=36> */
[----:B---3--:R-:W-:-:S05]  /*15d530*/  IADD3 R201, P3, PT, R201, R224, RZ ;  /* 0x000000e0c9c97210 */ /* 0x008fca0007f7e0ff */
[----:B------:R-:W-:Y:S04]  /*15d540*/  STL [R1+0x62a8], R201 ;  /* 0x0062a8c901007387 */ /* 0x000fe80000100800 */
[----:B------:R1:W-:Y:S04]  /*15d550*/  STL [R1+0x629c], R205 ;  /* 0x00629ccd01007387 */ /* 0x0003e80000100800 */
[----:B------:R-:W2:Y:S01]  /*15d560*/  LDL.LU R199, [R1+0x6188] ;  /* 0x0061880001c77983 */ /* 0x000ea20000300800 */
[----:B------:R-:W-:Y:S01]  /*15d570*/  MOV R113, R205 ;  /* 0x000000cd00717202 */ /* 0x000fe20000000f00 */
[----:B------:R-:W-:Y:S01]  /*15d580*/  IMAD.X R204, R204, 0x1, R2, P3 ;  /* 0x00000001cccc7824 */ /* 0x000fe200018e0602 */
[----:B------:R-:W-:-:S03]  /*15d590*/  IADD3 R209, P5, PT, R209, R224, RZ ;  /* 0x000000e0d1d17210 */ /* 0x000fc60007fbe0ff */
[----:B------:R3:W-:Y:S04]  /*15d5a0*/  LDGSTS.E [R110+0x15b00], desc[UR28][R112.64], P2 ;  /* 0x15b00000706e7fae */ /* 0x0007e800091a101c */
[----:B-1----:R-:W2:Y:S04]  /*15d5b0*/  LDL.LU R205, [R1+0x617c] ;  /* 0x00617c0001cd7983 */ /* 0x002ea80000300800 */
[----:B------:R-:W-:Y:S04]  /*15d5c0*/  STL [R1+0x6170], R209 ;  /* 0x006170d101007387 */ /* 0x000fe80000100800 */
[----:B------:R1:W-:Y:S01]  /*15d5d0*/  STL [R1+0x62a4], R204 ;  /* 0x0062a4cc01007387 */ /* 0x0003e20000100800 */
[----:B------:R-:W-:-:S03]  /*15d5e0*/  IADD3 R200, P3, PT, R200, R224, RZ ;  /* 0x000000e0c8c87210 */ /* 0x000fc60007f7e0ff */
[----:B------:R-:W2:Y:S01]  /*15d5f0*/  LDL.LU R111, [R1+0x6190] ;  /* 0x00619000016f7983 */ /* 0x000ea20000300800 */
[----:B---3--:R-:W-:Y:S02]  /*15d600*/  IMAD.MOV.U32 R112, RZ, RZ, R201 ;  /* 0x000000ffff707224 */ /* 0x008fe400078e00c9 */
[----:B------:R-:W-:Y:S02]  /*15d610*/  IMAD.MOV.U32 R113, RZ, RZ, R204 ;  /* 0x000000ffff717224 */ /* 0x000fe400078e00cc */
[----:B-1----:R-:W3:Y:S04]  /*15d620*/  LDL.LU R204, [R1+0x6184] ;  /* 0x0061840001cc7983 */ /* 0x002ee80000300800 */
[----:B------:R-:W-:Y:S04]  /*15d630*/  STL [R1+0x6178], R200 ;  /* 0x006178c801007387 */ /* 0x000fe80000100800 */
[----:B------:R1:W-:Y:S01]  /*15d640*/  LDGSTS.E [R110+0x15b80], desc[UR28][R112.64], P2 ;  /* 0x15b80000706e7fae */ /* 0x0003e200091a101c */
[----:B----4-:R-:W-:-:S04]  /*15d650*/  IMAD.X R210, R210, 0x1, R2, P5 ;  /* 0x00000001d2d27824 */ /* 0x010fc800028e0602 */
[----:B-1----:R-:W-:Y:S01]  /*15d660*/  IMAD.MOV.U32 R113, RZ, RZ, R210 ;  /* 0x000000ffff717224 */ /* 0x002fe200078e00d2 */
        /* <DEDUP_REMOVED lines=19> */
[----:B------:R-:W-:Y:S01]  /*15d7a0*/  IMAD.X R205, R205, 0x1, R2, P2 ;  /* 0x00000001cdcd7824 */ /* 0x000fe200010e0602 */
[----:B------:R-:W-:-:S04]  /*15d7b0*/  IADD3 R111, P2, PT, R111, R224, RZ ;  /* 0x000000e06f6f7210 */ /* 0x000fc80007f5e0ff */
[----:B------:R2:W-:Y:S04]  /*15d7c0*/  STL [R1+0x617c], R205 ;  /* 0x00617ccd01007387 */ /* 0x0005e80000100800 */
[----:B------:R-:W4:Y:S01]  /*15d7d0*/  LDL.LU R200, [R1+0x61a0] ;  /* 0x0061a00001c87983 */ /* 0x000f220000300800 */
[----:B-1----:R-:W-:-:S03]  /*15d7e0*/  IMAD.MOV.U32 R112, RZ, RZ, R198 ;  /* 0x000000ffff707224 */ /* 0x002fc600078e00c6 */
[----:B------:R-:W-:Y:S01]  /*15d7f0*/  STL [R1+0x6190], R111 ;  /* 0x0061906f01007387 */ /* 0x000fe20000100800 */
[----:B---3--:R-:W-:Y:S01]  /*15d800*/  IMAD.X R204, R204, 0x1, R2, P3 ;  /* 0x00000001cccc7824 */ /* 0x008fe200018e0602 */
[----:B------:R-:W-:-:S04]  /*15d810*/  MOV R113, R205 ;  /* 0x000000cd00717202 */ /* 0x000fc80000000f00 */
[----:B------:R1:W-:Y:S04]  /*15d820*/  STL [R1+0x6184], R204 ;  /* 0x006184cc01007387 */ /* 0x0003e80000100800 */
[----:B--2---:R-:W2:Y:S04]  /*15d830*/  LDL.LU R205, [R1+0x619c] ;  /* 0x00619c0001cd7983 */ /* 0x004ea80000300800 */
        /* <DEDUP_REMOVED lines=25> */
[----:B---3--:R-:W-:-:S02]  /*15d9d0*/  IADD3 R198, P3, PT, R198, R224, RZ ;  /* 0x000000e0c6c67210 */ /* 0x008fc40007f7e0ff */
[----:B-1----:R-:W2:Y:S01]  /*15d9e0*/  LDL.LU R208, [R1+0x608c] ;  /* 0x00608c0001d07983 */ /* 0x002ea20000300800 */
[----:B------:R-:W-:-:S03]  /*15d9f0*/  IMAD.MOV.U32 R112, RZ, RZ, R200 ;  /* 0x000000ffff707224 */ /* 0x000fc600078e00c8 */
[----:B------:R-:W-:Y:S04]  /*15da00*/  STL [R1+0x61a8], R198 ;  /* 0x0061a8c601007387 */ /* 0x000fe80000100800 */
[----:B------:R1:W-:Y:S04]  /*15da10*/  STL [R1+0x619c], R205 ;  /* 0x00619ccd01007387 */ /* 0x0003e80000100800 */
[----:B------:R-:W3:Y:S01]  /*15da20*/  LDL.LU R201, [R1+0x60a0] ;  /* 0x0060a00001c97983 */ /* 0x000ee20000300800 */
        /* <DEDUP_REMOVED lines=25> */
[----:B------:R2:W-:Y:S04]  /*15dbc0*/  LDGSTS.E [R110+0x17800], desc[UR28][R112.64], P2 ;  /* 0x17800000706e7fae */ /* 0x0005e800091a101c */
[----:B-1----:R-:W4:Y:S01]  /*15dbd0*/  LDL.LU R210, [R1+0x60a4] ;  /* 0x0060a40001d27983 */ /* 0x002f220000300800 */
[----:B---3--:R-:W-:-:S03]  /*15dbe0*/  IADD3 R201, P3, PT, R201, R224, RZ ;  /* 0x000000e0c9c97210 */ /* 0x008fc60007f7e0ff */
        /* <DEDUP_REMOVED lines=8> */
[----:B------:R-:W3:Y:S04]  /*15dc70*/  LDL.LU R199, [R1+0x60b8] ;  /* 0x0060b80001c77983 */ /* 0x000ee80000300800 */
[----:B------:R1:W-:Y:S02]  /*15dc80*/  LDGSTS.E [R110+0x17880], desc[UR28][R112.64], P2 ;  /* 0x17880000706e7fae */ /* 0x0003e400091a101c */
[----:B-1----:R-:W-:Y:S01]  /*15dc90*/  MOV R113, R205 ;  /* 0x000000cd00717202 */ /* 0x002fe20000000f00 */
        /* <DEDUP_REMOVED lines=16> */
[----:B----4-:R-:W4:Y:S04]  /*15dda0*/  LDL.LU R204, [R1+0x60bc] ;  /* 0x0060bc0001cc7983 */ /* 0x010f280000300800 */
[----:B------:R-:W4:Y:S01]  /*15ddb0*/  LDL.LU R209, [R1+0x5f88] ;  /* 0x005f880001d17983 */ /* 0x000f220000300800 */
[----:B------:R-:W-:-:S03]  /*15ddc0*/  IMAD.MOV.U32 R113, RZ, RZ, R210 ;  /* 0x000000ffff717224 */ /* 0x000fc600078e00d2 */
[----:B------:R-:W4:Y:S01]  /*15ddd0*/  LDL.LU R201, [R1+0x5f90] ;  /* 0x005f900001c97983 */ /* 0x000f220000300800 */
[----:B--2---:R-:W-:-:S03]  /*15dde0*/  IADD3.X R208, PT, PT, R208, R2, RZ, P3, !PT ;  /* 0x00000002d0d07210 */ /* 0x004fc60001ffe4ff */
[----:B------:R2:W-:Y:S01]  /*15ddf0*/  LDGSTS.E [R110+0x17a00], desc[UR28][R112.64], P2 ;  /* 0x17a00000706e7fae */ /* 0x0005e200091a101c */
[----:B---3--:R-:W-:-:S05]  /*15de00*/  IADD3 R199, P1, PT, R199, R224, RZ ;  /* 0x000000e0c7c77210 */ /* 0x008fca0007f3e0ff */
[----:B------:R-:W-:Y:S04]  /*15de10*/  STL [R1+0x60b8], R199 ;  /* 0x0060b8c701007387 */ /* 0x000fe80000100800 */
[----:B------:R3:W-:Y:S04]  /*15de20*/  STL [R1+0x60ac], R208 ;  /* 0x0060acd001007387 */ /* 0x0007e80000100800 */
[----:B-1----:R-:W4:Y:S01]  /*15de30*/  LDL.LU R210, [R1+0x5f84] ;  /* 0x005f840001d27983 */ /* 0x002f220000300800 */
[----:B--2---:R-:W-:-:S03]  /*15de40*/  IMAD.MOV.U32 R113, RZ, RZ, R208 ;  /* 0x000000ffff717224 */ /* 0x004fc600078e00d0 */
[----:B------:R-:W2:Y:S01]  /*15de50*/  LDL.LU R200, [R1+0x5f98] ;  /* 0x005f980001c87983 */ /* 0x000ea20000300800 */
[----:B------:R-:W-:-:S05]  /*15de60*/  MOV R112, R198 ;  /* 0x000000c600707202 */ /* 0x000fca0000000f00 */
[----:B------:R1:W-:Y:S04]  /*15de70*/  LDGSTS.E [R110+0x17a80], desc[UR28][R112.64], P2 ;  /* 0x17a80000706e7fae */ /* 0x0003e800091a101c */
[----:B---3--:R-:W3:Y:S01]  /*15de80*/  LDL.LU R208, [R1+0x5f8c] ;  /* 0x005f8c0001d07983 */ /* 0x008ee20000300800 */
[----:B------:R-:W-:Y:S01]  /*15de90*/  IMAD.X R205, R205, 0x1, R2, P1 ;  /* 0x00000001cdcd7824 */ /* 0x000fe200008e0602 */
[----:B------:R-:W-:-:S05]  /*15dea0*/  IADD3 R111, P3, PT, R111, R224, RZ ;  /* 0x000000e06f6f7210 */ /* 0x000fca0007f7e0ff */
[----:B------:R-:W-:Y:S04]  /*15deb0*/  STL [R1+0x60c0], R111 ;  /* 0x0060c06f01007387 */ /* 0x000fe80000100800 */
[----:B------:R1:W-:Y:S04]  /*15dec0*/  STL [R1+0x60b4], R205 ;  /* 0x0060b4cd01007387 */ /* 0x0003e80000100800 */
[----:B------:R-:W3:Y:S01]  /*15ded0*/  LDL.LU R198, [R1+0x5fa0] ;  /* 0x005fa00001c67983 */ /* 0x000ee20000300800 */
[----:B-1----:R-:W-:-:S03]  /*15dee0*/  MOV R113, R205 ;  /* 0x000000cd00717202 */ /* 0x002fc60000000f00 */
[----:B------:R-:W3:Y:S01]  /*15def0*/  LDL.LU R205, [R1+0x5f94] ;  /* 0x005f940001cd7983 */ /* 0x000ee20000300800 */
[----:B------:R-:W-:-:S04]  /*15df00*/  UISETP.GT.AND UP1, UPT, UR11, 0x62, UPT ;  /* 0x000000620b00788c */ /* 0x000fc8000bf24270 */
[----:B------:R-:W-:Y:S01]  /*15df10*/  USEL UR10, URZ, 0x4, !UP1 ;  /* 0x00000004ff0a7887 */ /* 0x000fe2000c800000 */
[----:B------:R-:W-:-:S03]  /*15df20*/  IMAD.MOV.U32 R112, RZ, RZ, R199 ;  /* 0x000000ffff707224 */ /* 0x000fc600078e00c7 */
[----:B------:R-:W-:Y:S02]  /*15df30*/  USEL UR10, UR10, URZ, !UP0 ;  /* 0x000000ff0a0a7287 */ /* 0x000fe4000c000000 */
[----:B------:R1:W-:Y:S04]  /*15df40*/  LDGSTS.E [R110+0x17b00], desc[UR28][R112.64], P2 ;  /* 0x17b00000706e7fae */ /* 0x0003e800091a101c */
[----:B------:R-:W-:Y:S01]  /*15df50*/  ISETP.NE.U32.AND P1, PT, RZ, UR10, PT ;  /* 0x0000000aff007c0c */ /* 0x000fe2000bf25070 */
[----:B-1----:R-:W-:Y:S02]  /*15df60*/  IMAD.MOV.U32 R112, RZ, RZ, R111 ;  /* 0x000000ffff707224 */ /* 0x002fe400078e006f */
[----:B----4-:R-:W-:Y:S01]  /*15df70*/  IMAD.X R204, R204, 0x1, R2, P3 ;  /* 0x00000001cccc7824 */ /* 0x010fe200018e0602 */
[----:B------:R-:W-:-:S03]  /*15df80*/  IADD3 R209, P5, PT, R209, R224, RZ ;  /* 0x000000e0d1d17210 */ /* 0x000fc60007fbe0ff */
[----:B------:R-:W-:Y:S01]  /*15df90*/  IMAD.MOV.U32 R113, RZ, RZ, R204 ;  /* 0x000000ffff717224 */ /* 0x000fe200078e00cc */
[----:B------:R-:W-:Y:S01]  /*15dfa0*/  IADD3 R201, P3, PT, R201, R224, RZ ;  /* 0x000000e0c9c97210 */ /* 0x000fe20007f7e0ff */
[----:B------:R-:W-:Y:S04]  /*15dfb0*/  STL [R1+0x5f88], R209 ;  /* 0x005f88d101007387 */ /* 0x000fe80000100800 */
[----:B------:R1:W-:Y:S04]  /*15dfc0*/  STL [R1+0x60bc], R204 ;  /* 0x0060bccc01007387 */ /* 0x0003e80000100800 */
[----:B------:R-:W4:Y:S04]  /*15dfd0*/  LDL.LU R199, [R1+0x5fa8] ;  /* 0x005fa80001c77983 */ /* 0x000f280000300800 */
[----:B------:R1:W-:Y:S01]  /*15dfe0*/  LDGSTS.E [R110+0x17b80], desc[UR28][R112.64], P2 ;  /* 0x17b80000706e7fae */ /* 0x0003e200091a101c */
[----:B------:R-:W-:-:S03]  /*15dff0*/  IMAD.X R210, R210, 0x1, R2, P5 ;  /* 0x00000001d2d27824 */ /* 0x000fc600028e0602 */
[----:B-1----:R-:W4:Y:S01]  /*15e000*/  LDL.LU R204, [R1+0x5f9c] ;  /* 0x005f9c0001cc7983 */ /* 0x002f220000300800 */
[----:B--2---:R-:W-:-:S03]  /*15e010*/  IADD3 R200, P2, PT, R200, R224, RZ ;  /* 0x000000e0c8c87210 */ /* 0x004fc60007f5e0ff */
[----:B------:R-:W-:Y:S01]  /*15e020*/  STL [R1+0x5f90], R201 ;  /* 0x005f90c901007387 */ /* 0x000fe20000100800 */
[----:B------:R-:W-:Y:S02]  /*15e030*/  IMAD.MOV.U32 R112, RZ, RZ, R209 ;  /* 0x000000ffff707224 */ /* 0x000fe400078e00d1 */
[----:B------:R-:W-:Y:S01]  /*15e040*/  IMAD.MOV.U32 R113, RZ, RZ, R210 ;  /* 0x000000ffff717224 */ /* 0x000fe200078e00d2 */
[----:B------:R1:W-:Y:S04]  /*15e050*/  STL [R1+0x5f84], R210 ;  /* 0x005f84d201007387 */ /* 0x0003e80000100800 */
[----:B------:R-:W2:Y:S01]  /*15e060*/  LDL.LU R111, [R1+0x5fb0] ;  /* 0x005fb000016f7983 */ /* 0x000ea20000300800 */
[----:B---3--:R-:W-:-:S03]  /*15e070*/  IADD3.X R208, PT, PT, R208, R2, RZ, P3, !PT ;  /* 0x00000002d0d07210 */ /* 0x008fc60001ffe4ff */
[----:B------:R3:W-:Y:S04]  /*15e080*/  LDGSTS.E [R110+0x18800], desc[UR28][R112.64], P1 ;  /* 0x18800000706e7fae */ /* 0x0007e800089a101c */
[----:B-1----:R-:W2:Y:S04]  /*15e090*/  LDL.LU R210, [R1+0x5fa4] ;  /* 0x005fa40001d27983 */ /* 0x002ea80000300800 */
        /* <DEDUP_REMOVED lines=11> */
[----:B-1----:R-:W-:Y:S01]  /*15e150*/  IMAD.MOV.U32 R112, RZ, RZ, R200 ;  /* 0x000000ffff707224 */ /* 0x002fe200078e00c8 */
[----:B------:R-:W-:-:S05]  /*15e160*/  MOV R113, R205 ;  /* 0x000000cd00717202 */ /* 0x000fca0000000f00 */
[----:B------:R1:W-:Y:S02]  /*15e170*/  LDGSTS.E [R110+0x18900], desc[UR28][R112.64], P1 ;  /* 0x18900000706e7fae */ /* 0x0003e400089a101c */
[----:B-1----:R-:W-:Y:S01]  /*15e180*/  IMAD.MOV.U32 R112, RZ, RZ, R198 ;  /* 0x000000ffff707224 */ /* 0x002fe200078e00c6 */
[----:B----4-:R-:W-:-:S05]  /*15e190*/  IADD3 R199, P2, PT, R199, R224, RZ ;  /* 0x000000e0c7c77210 */ /* 0x010fca0007f5e0ff */
[----:B------:R-:W-:Y:S01]  /*15e1a0*/  STL [R1+0x5fa8], R199 ;  /* 0x005fa8c701007387 */ /* 0x000fe20000100800 */
[----:B------:R-:W-:-:S05]  /*15e1b0*/  IMAD.X R204, R204, 0x1, R2, P3 ;  /* 0x00000001cccc7824 */ /* 0x000fca00018e0602 */
[----:B------:R1:W-:Y:S01]  /*15e1c0*/  STL [R1+0x5f9c], R204 ;  /* 0x005f9ccc01007387 */ /* 0x0003e20000100800 */
[----:B--2---:R-:W-:-:S03]  /*15e1d0*/  IADD3 R111, P3, PT, R111, R224, RZ ;  /* 0x000000e06f6f7210 */ /* 0x004fc60007f7e0ff */
[----:B------:R-:W2:Y:S04]  /*15e1e0*/  LDL.LU R205, [R1+0x5fb4] ;  /* 0x005fb40001cd7983 */ /* 0x000ea80000300800 */
        /* <DEDUP_REMOVED lines=18> */
[----:B-1----:R-:W-:Y:S01]  /*15e310*/  MOV R112, R111 ;  /* 0x0000006f00707202 */ /* 0x002fe20000000f00 */
[----:B------:R-:W-:Y:S02]  /*15e320*/  IMAD.MOV.U32 R113, RZ, RZ, R208 ;  /* 0x000000ffff717224 */ /* 0x000fe400078e00d0 */
[----:B------:R-:W3:Y:S04]  /*15e330*/  LDL.LU R208, [R1+0x5590] ;  /* 0x0055900001d07983 */ /* 0x000ee80000300800 */
[----:B------:R1:W-:Y:S02]  /*15e340*/  LDGSTS.E [R110+0x18a80], desc[UR28][R112.64], P1 ;  /* 0x18a80000706e7fae */ /* 0x0003e400089a101c */
[----:B-1----:R-:W-:-:S02]  /*15e350*/  IMAD.MOV.U32 R112, RZ, RZ, R201 ;  /* 0x000000ffff707224 */ /* 0x002fc400078e00c9 */
[----:B--2---:R-:W-:Y:S01]  /*15e360*/  IMAD.X R205, R205, 0x1, R2, P2 ;  /* 0x00000001cdcd7824 */ /* 0x004fe200010e0602 */
[----:B----4-:R-:W-:-:S05]  /*15e370*/  IADD3 R200, P3, PT, R200, R224, RZ ;  /* 0x000000e0c8c87210 */ /* 0x010fca0007f7e0ff */
        /* <DEDUP_REMOVED lines=12> */
[----:B----4-:R-:W-:Y:S02]  /*15e440*/  IMAD.MOV.U32 R112, RZ, RZ, R200 ;  /* 0x000000ffff707224 */ /* 0x010fe400078e00c8 */
[----:B------:R-:W-:Y:S02]  /*15e450*/  IMAD.MOV.U32 R113, RZ, RZ, R204 ;  /* 0x000000ffff717224 */ /* 0x000fe400078e00cc */
[----:B-1----:R-:W4:Y:S04]  /*15e460*/  LDL.LU R204, [R1+0x55a0] ;  /* 0x0055a00001cc7983 */ /* 0x002f280000300800 */
[----:B------:R-:W-:Y:S04]  /*15e470*/  STL [R1+0x5594], R198 ;  /* 0x005594c601007387 */ /* 0x000fe80000100800 */
[----:B------:R1:W-:Y:S01]  /*15e480*/  LDGSTS.E [R110+0x18b80], desc[UR28][R112.64], P1 ;  /* 0x18b80000706e7fae */ /* 0x0003e200089a101c */
        /* <DEDUP_REMOVED lines=16> */
[----:B------:R-:W3:Y:S01]  /*15e590*/  LDL.LU R208, [R1+0x55b0] ;  /* 0x0055b00001d07983 */ /* 0x000ee20000300800 */
[----:B--2---:R-:W-:Y:S02]  /*15e5a0*/  IADD3 R111, P3, PT, R111, R224, RZ ;  /* 0x000000e06f6f7210 */ /* 0x004fe40007f7e0ff */
[----:B------:R-:W-:-:S03]  /*15e5b0*/  MOV R112, R198 ;  /* 0x000000c600707202 */ /* 0x000fc60000000f00 */
[----:B------:R-:W-:Y:S04]  /*15e5c0*/  STL [R1+0x55a4], R111 ;  /* 0x0055a46f01007387 */ /* 0x000fe80000100800 */
[----:B------:R1:W-:Y:S01]  /*15e5d0*/  LDGSTS.E [R110+0x19880], desc[UR28][R112.64], P2 ;  /* 0x19880000706e7fae */ /* 0x0003e200091a101c */
[----:B------:R-:W-:Y:S01]  /*15e5e0*/  IMAD.X R205, R205, 0x1, R2, P1 ;  /* 0x00000001cdcd7824 */ /* 0x000fe200008e0602 */
[----:B------:R-:W-:-:S04]  /*15e5f0*/  IADD3 R201, P1, PT, R201, R224, RZ ;  /* 0x000000e0c9c97210 */ /* 0x000fc80007f3e0ff */
[----:B------:R2:W-:Y:S04]  /*15e600*/  STL [R1+0x5598], R205 ;  /* 0x005598cd01007387 */ /* 0x0005e80000100800 */
[----:B------:R-:W3:Y:S01]  /*15e610*/  LDL.LU R198, [R1+0x55bc] ;  /* 0x0055bc0001c67983 */ /* 0x000ee20000300800 */
[----:B-1----:R-:W-:-:S03]  /*15e620*/  IMAD.MOV.U32 R112, RZ, RZ, R199 ;  /* 0x000000ffff707224 */ /* 0x002fc600078e00c7 */
[----:B------:R-:W-:Y:S01]  /*15e630*/  STL [R1+0x55ac], R201 ;  /* 0x0055acc901007387 */ /* 0x000fe20000100800 */
[----:B----4-:R-:W-:Y:S01]  /*15e640*/  IMAD.X R204, R204, 0x1, R2, P3 ;  /* 0x00000001cccc7824 */ /* 0x010fe200018e0602 */
[----:B------:R-:W-:-:S04]  /*15e650*/  MOV R113, R205 ;  /* 0x000000cd00717202 */ /* 0x000fc80000000f00 */
[----:B------:R1:W-:Y:S04]  /*15e660*/  STL [R1+0x55a0], R204 ;  /* 0x0055a0cc01007387 */ /* 0x0003e80000100800 */
[----:B--2---:R-:W2:Y:S04]  /*15e670*/  LDL.LU R205, [R1+0x55b8] ;  /* 0x0055b80001cd7983 */ /* 0x004ea80000300800 */
[----:B------:R-:W4:Y:S04]  /*15e680*/  LDL.LU R199, [R1+0x55c4] ;  /* 0x0055c40001c77983 */ /* 0x000f280000300800 */
        /* <DEDUP_REMOVED lines=21> */
[----:B------:R-:W3:Y:S04]  /*15e7e0*/  LDL.LU R210, [R1+0x5648] ;  /* 0x0056480001d27983 */ /* 0x000ee80000300800 */
[----:B------:R-:W3:Y:S01]  /*15e7f0*/  LDL.LU R201, [R1+0x565c] ;  /* 0x00565c0001c97983 */ /* 0x000ee20000300800 */
[----:B--2---:R-:W-:Y:S01]  /*15e800*/  IMAD.X R205, R205, 0x1, R2, P1 ;  /* 0x00000001cdcd7824 */ /* 0x004fe200008e0602 */
[----:B----4-:R-:W-:-:S02]  /*15e810*/  IADD3 R199, P3, PT, R199, R224, RZ ;  /* 0x000000e0c7c77210 */ /* 0x010fc40007f7e0ff */
[----:B-1----:R-:W2:Y:S01]  /*15e820*/  LDL.LU R208, [R1+0x5650] ;  /* 0x0056500001d07983 */ /* 0x002ea20000300800 */
[----:B------:R-:W-:-:S03]  /*15e830*/  IMAD.MOV.U32 R112, RZ, RZ, R198 ;  /* 0x000000ffff707224 */ /* 0x000fc600078e00c6 */
[----:B------:R-:W-:Y:S04]  /*15e840*/  STL [R1+0x55c4], R199 ;  /* 0x0055c4c701007387 */ /* 0x000fe80000100800 */
[----:B------:R1:W-:Y:S04]  /*15e850*/  STL [R1+0x55b8], R205 ;  /* 0x0055b8cd01007387 */ /* 0x0003e80000100800 */
[----:B------:R-:W4:Y:S01]  /*15e860*/  LDL.LU R200, [R1+0x5664] ;  /* 0x0056640001c87983 */ /* 0x000f220000300800 */
[----:B------:R-:W-:-:S05]  /*15e870*/  MOV R113, R205 ;  /* 0x000000cd00717202 */ /* 0x000fca0000000f00 */
[----:B------:R3:W-:Y:S04]  /*15e880*/  LDGSTS.E [R110+0x19b00], desc[UR28][R112.64], P2 ;  /* 0x19b00000706e7fae */ /* 0x0007e800091a101c */
        /* <DEDUP_REMOVED lines=21> */
[----:B------:R-:W3:Y:S01]  /*15e9e0*/  LDL.LU R199, [R1+0x5674] ;  /* 0x0056740001c77983 */ /* 0x000ee20000300800 */
[----:B--2---:R-:W-:-:S03]  /*15e9f0*/  IADD3.X R208, PT, PT, R208, R2, RZ, P3, !PT ;  /* 0x00000002d0d07210 */ /* 0x004fc60001ffe4ff */
[----:B------:R2:W-:Y:S01]  /*15ea00*/  LDGSTS.E [R110+0x1a800], desc[UR28][R112.64], P1 ;  /* 0x1a800000706e7fae */ /* 0x0005e200089a101c */
[----:B----4-:R-:W-:-:S03]  /*15ea10*/  IADD3 R200, P3, PT, R200, R224, RZ ;  /* 0x000000e0c8c87210 */ /* 0x010fc60007f7e0ff */
        /* <DEDUP_REMOVED lines=24> */
[----:B------:R-:W-:-:S05]  /*15eba0*/  IADD3 R199, P3, PT, R199, R224, RZ ;  /* 0x000000e0c7c77210 */ /* 0x000fca0007f7e0ff */
[----:B------:R-:W-:Y:S01]  /*15ebb0*/  STL [R1+0x5674], R199 ;  /* 0x005674c701007387 */ /* 0x000fe20000100800 */
[----:B----4-:R-:W-:-:S05]  /*15ebc0*/  IMAD.X R210, R210, 0x1, R2, P2 ;  /* 0x00000001d2d27824 */ /* 0x010fca00010e0602 */
[----:B------:R1:W-:Y:S04]  /*15ebd0*/  STL [R1+0x5668], R210 ;  /* 0x005668d201007387 */ /* 0x0003e80000100800 */
[----:B---3--:R-:W3:Y:S04]  /*15ebe0*/  LDL.LU R204, [R1+0x5680] ;  /* 0x0056800001cc7983 */ /* 0x008ee80000300800 */
[----:B------:R-:W4:Y:S01]  /*15ebf0*/  LDL.LU R209, [R1+0x570c] ;  /* 0x00570c0001d17983 */ /* 0x000f220000300800 */
[----:B------:R-:W-:-:S03]  /*15ec00*/  IMAD.MOV.U32 R113, RZ, RZ, R210 ;  /* 0x000000ffff717224 */ /* 0x000fc600078e00d2 */
[----:B------:R-:W4:Y:S01]  /*15ec10*/  LDL.LU R200, [R1+0x5714] ;  /* 0x0057140001c87983 */ /* 0x000f220000300800 */
[----:B--2---:R-:W-:-:S03]  /*15ec20*/  IADD3.X R208, PT, PT, R208, R2, RZ, P3, !PT ;  /* 0x00000002d0d07210 */ /* 0x004fc60001ffe4ff */
[----:B------:R2:W-:Y:S01]  /*15ec30*/  LDGSTS.E [R110+0x1aa00], desc[UR28][R112.64], P1 ;  /* 0x1aa00000706e7fae */ /* 0x0005e200089a101c */
[----:B------:R-:W-:-:S05]  /*15ec40*/  IADD3 R111, P2, PT, R111, R224, RZ ;  /* 0x000000e06f6f7210 */ /* 0x000fca0007f5e0ff */
[----:B------:R-:W-:Y:S04]  /*15ec50*/  STL [R1+0x567c], R111 ;  /* 0x00567c6f01007387 */ /* 0x000fe80000100800 */
[----:B------:R2:W-:Y:S04]  /*15ec60*/  STL [R1+0x5670], R208 ;  /* 0x005670d001007387 */ /* 0x0005e80000100800 */
[----:B-1----:R-:W4:Y:S01]  /*15ec70*/  LDL.LU R210, [R1+0x5708] ;  /* 0x0057080001d27983 */ /* 0x002f220000300800 */
[----:B--2---:R-:W-:-:S03]  /*15ec80*/  IMAD.MOV.U32 R113, RZ, RZ, R208 ;  /* 0x000000ffff717224 */ /* 0x004fc600078e00d0 */
[----:B------:R-:W2:Y:S01]  /*15ec90*/  LDL.LU R198, [R1+0x571c] ;  /* 0x00571c0001c67983 */ /* 0x000ea20000300800 */
[----:B------:R-:W-:-:S05]  /*15eca0*/  MOV R112, R199 ;  /* 0x000000c700707202 */ /* 0x000fca0000000f00 */
[----:B------:R1:W-:Y:S04]  /*15ecb0*/  LDGSTS.E [R110+0x1aa80], desc[UR28][R112.64], P1 ;  /* 0x1aa80000706e7fae */ /* 0x0003e800089a101c */
[----:B------:R-:W2:Y:S01]  /*15ecc0*/  LDL.LU R208, [R1+0x5710] ;  /* 0x0057100001d07983 */ /* 0x000ea20000300800 */
        /* <DEDUP_REMOVED lines=26> */
[----:B----4-:R-:W-:Y:S02]  /*15ee70*/  IMAD.MOV.U32 R112, RZ, RZ, R209 ;  /* 0x000000ffff707224 */ /* 0x010fe400078e00d1 */
        /* <DEDUP_REMOVED lines=26> */
[----:B------:R-:W2:Y:S04]  /*15f020*/  LDL.LU R205, [R1+0x5738] ;  /* 0x0057380001cd7983 */ /* 0x000ea80000300800 */
        /* <DEDUP_REMOVED lines=32> */
[----:B-1----:R-:W2:Y:S04]  /*15f230*/  LDL.LU R205, [R1+0x57d8] ;  /* 0x0057d80001cd7983 */ /* 0x002ea80000300800 */
[----:B------:R-:W-:Y:S01]  /*15f240*/  STL [R1+0x57cc], R209 ;  /* 0x0057ccd101007387 */ /* 0x000fe20000100800 */
[----:B------:R-:W-:-:S03]  /*15f250*/  IADD3 R199, P3, PT, R199, R224, RZ ;  /* 0x000000e0c7c77210 */ /* 0x000fc60007f7e0ff */
[----:B------:R1:W-:Y:S01]  /*15f260*/  STL [R1+0x5740], R204 ;  /* 0x005740cc01007387 */ /* 0x0003e20000100800 */
[----:B---3--:R-:W-:Y:S02]  /*15f270*/  IMAD.MOV.U32 R112, RZ, RZ, R198 ;  /* 0x000000ffff707224 */ /* 0x008fe400078e00c6 */
[----:B------:R-:W-:Y:S01]  /*15f280*/  IMAD.MOV.U32 R113, RZ, RZ, R204 ;  /* 0x000000ffff717224 */ /* 0x000fe200078e00cc */
        /* <DEDUP_REMOVED lines=30> */
[----:B-1----:R-:W-:Y:S01]  /*15f470*/  IMAD.MOV.U32 R112, RZ, RZ, R111 ;  /* 0x000000ffff707224 */ /* 0x002fe200078e006f */
[----:B------:R-:W-:Y:S01]  /*15f480*/  MOV R113, R205 ;  /* 0x000000cd00717202 */ /* 0x000fe20000000f00 */
        /* <DEDUP_REMOVED lines=28> */
[-C--:B------:R-:W-:Y:S01]  /*15f650*/  IADD3 R111, P3, PT, R111, R224.reuse, RZ ;  /* 0x000000e06f6f7210 */ /* 0x080fe20007f7e0ff */
[----:B-1----:R-:W-:Y:S01]  /*15f660*/  IMAD.MOV.U32 R112, RZ, RZ, R199 ;  /* 0x000000ffff707224 */ /* 0x002fe200078e00c7 */
[----:B------:R-:W-:Y:S01]  /*15f670*/  MOV R113, R205 ;  /* 0x000000cd00717202 */ /* 0x000fe20000000f00 */
        /* <DEDUP_REMOVED lines=32> */
[----:B------:R1:W-:Y:S04]  /*15f880*/  STL [R1+0x5890], R208 ;  /* 0x005890d001007387 */ /* 0x0003e80000100800 */
[----:B------:R-:W2:Y:S01]  /*15f890*/  LDL.LU R209, [R1+0x58c8] ;  /* 0x0058c80001d17983 */ /* 0x000ea20000300800 */
[----:B------:R-:W-:-:S03]  /*15f8a0*/  IMAD.X R205, R205, 0x1, R2, P1 ;  /* 0x00000001cdcd7824 */ /* 0x000fc600008e0602 */
[----:B------:R-:W-:Y:S01]  /*15f8b0*/  STL [R1+0x58bc], R198 ;  /* 0x0058bcc601007387 */ /* 0x000fe20000100800 */
[----:B---3--:R-:W-:Y:S01]  /*15f8c0*/  MOV R112, R201 ;  /* 0x000000c900707202 */ /* 0x008fe20000000f00 */
[----:B------:R-:W-:Y:S02]  /*15f8d0*/  IMAD.MOV.U32 R113, RZ, RZ, R208 ;  /* 0x000000ffff717224 */ /* 0x000fe400078e00d0 */
[----:B------:R3:W-:Y:S04]  /*15f8e0*/  STL [R1+0x5898], R205 ;  /* 0x005898cd01007387 */ /* 0x0007e80000100800 */
        /* <DEDUP_REMOVED lines=9> */
[----:B------:R-:W-:-:S05]  /*15f980*/  MOV R113, R205 ;  /* 0x000000cd00717202 */ /* 0x000fca0000000f00 */
[----:B------:R1:W-:Y:S02]  /*15f990*/  LDGSTS.E [R110+0x1d900], desc[UR28][R112.64], P2 ;  /* 0x1d900000706e7fae */ /* 0x0003e400091a101c */
        /* <DEDUP_REMOVED lines=8> */
[----:B---3--:R-:W2:Y:S01]  /*15fa20*/  LDL.LU R205, [R1+0x58d8] ;  /* 0x0058d80001cd7983 */ /* 0x008ea20000300800 */
[----:B------:R-:W-:Y:S01]  /*15fa30*/  IADD3.X R209, PT, PT, R209, R2, RZ, P3, !PT ;  /* 0x00000002d1d17210 */ /* 0x000fe20001ffe4ff */
[----:B------:R-:W-:Y:S02]  /*15fa40*/  IMAD.MOV.U32 R113, RZ, RZ, R210 ;  /* 0x000000ffff717224 */ /* 0x000fe400078e00d2 */
[----:B------:R-:W3:Y:S01]  /*15fa50*/  LDL.LU R204, [R1+0x5964] ;  /* 0x0059640001cc7983 */ /* 0x000ee20000300800 */
[----:B------:R-:W-:-:S03]  /*15fa60*/  IADD3 R201, P1, PT, R201, R224, RZ ;  /* 0x000000e0c9c97210 */ /* 0x000fc60007f3e0ff */
[----:B------:R-:W3:Y:S04]  /*15fa70*/  LDL.LU R198, [R1+0x596c] ;  /* 0x00596c0001c67983 */ /* 0x000ee80000300800 */
[----:B------:R1:W-:Y:S04]  /*15fa80*/  LDGSTS.E [R110+0x1da00], desc[UR28][R112.64], P2 ;  /* 0x1da00000706e7fae */ /* 0x0003e800091a101c */
[----:B------:R-:W-:Y:S04]  /*15fa90*/  STL [R1+0x58d4], R201 ;  /* 0x0058d4c901007387 */ /* 0x000fe80000100800 */
[----:B------:R4:W-:Y:S04]  /*15faa0*/  STL [R1+0x58c8], R209 ;  /* 0x0058c8d101007387 */ /* 0x0009e80000100800 */
[----:B-1----:R-:W3:Y:S04]  /*15fab0*/  LDL.LU R210, [R1+0x5960] ;  /* 0x0059600001d27983 */ /* 0x002ee80000300800 */
[----:B------:R-:W3:Y:S01]  /*15fac0*/  LDL.LU R199, [R1+0x5974] ;  /* 0x0059740001c77983 */ /* 0x000ee20000300800 */
[----:B------:R-:W-:Y:S01]  /*15fad0*/  MOV R112, R111 ;  /* 0x0000006f00707202 */ /* 0x000fe20000000f00 */
[----:B------:R-:W-:-:S02]  /*15fae0*/  IMAD.MOV.U32 R113, RZ, RZ, R209 ;  /* 0x000000ffff717224 */ /* 0x000fc400078e00d1 */
[----:B----4-:R-:W4:Y:S04]  /*15faf0*/  LDL.LU R209, [R1+0x5968] ;  /* 0x0059680001d17983 */ /* 0x010f280000300800 */
[----:B------:R1:W-:Y:S01]  /*15fb00*/  LDGSTS.E [R110+0x1da80], desc[UR28][R112.64], P2 ;  /* 0x1da80000706e7fae */ /* 0x0003e200091a101c */
[----:B------:R-:W-:Y:S01]  /*15fb10*/  IMAD.X R208, R208, 0x1, R2, P1 ;  /* 0x00000001d0d07824 */ /* 0x000fe200008e0602 */
[----:B------:R-:W-:-:S05]  /*15fb20*/  IADD3 R200, P3, PT, R200, R224, RZ ;  /* 0x000000e0c8c87210 */ /* 0x000fca0007f7e0ff */
[----:B------:R-:W-:Y:S04]  /*15fb30*/  STL [R1+0x58dc], R200 ;  /* 0x0058dcc801007387 */ /* 0x000fe80000100800 */
[----:B------:R1:W-:Y:S04]  /*15fb40*/  STL [R1+0x58d0], R208 ;  /* 0x0058d0d001007387 */ /* 0x0003e80000100800 */
[----:B------:R-:W4:Y:S01]  /*15fb50*/  LDL.LU R111, [R1+0x597c] ;  /* 0x00597c00016f7983 */ /* 0x000f220000300800 */
[----:B-1----:R-:W-:-:S03]  /*15fb60*/  MOV R113, R208 ;  /* 0x000000d000717202 */ /* 0x002fc60000000f00 */
[----:B------:R-:W4:Y:S01]  /*15fb70*/  LDL.LU R208, [R1+0x5970] ;  /* 0x0059700001d07983 */ /* 0x000f220000300800 */
        /* <DEDUP_REMOVED lines=8> */
[----:B---3--:R-:W-:-:S03]  /*15fc00*/  IADD3 R204, P5, PT, R204, R224, RZ ;  /* 0x000000e0cccc7210 */ /* 0x008fc60007fbe0ff */
[----:B------:R-:W-:Y:S01]  /*15fc10*/  IMAD.MOV.U32 R113, RZ, RZ, R205 ;  /* 0x000000ffff717224 */ /* 0x000fe200078e00cd */
[----:B------:R-:W-:Y:S01]  /*15fc20*/  IADD3 R198, P3, PT, R198, R224, RZ ;  /* 0x000000e0c6c67210 */ /* 0x000fe20007f7e0ff */
[----:B------:R-:W-:Y:S04]  /*15fc30*/  STL [R1+0x5964], R204 ;  /* 0x005964cc01007387 */ /* 0x000fe80000100800 */
[----:B------:R1:W-:Y:S01]  /*15fc40*/  STL [R1+0x58d8], R205 ;  /* 0x0058d8cd01007387 */ /* 0x0003e20000100800 */
[----:B------:R-:W-:-:S03]  /*15fc50*/  IMAD.X R210, R210, 0x1, R2, P5 ;  /* 0x00000001d2d27824 */ /* 0x000fc600028e0602 */
[----:B------:R2:W-:Y:S04]  /*15fc60*/  LDGSTS.E [R110+0x1db80], desc[UR28][R112.64], P2 ;  /* 0x1db80000706e7fae */ /* 0x0005e800091a101c */
[----:B------:R-:W3:Y:S01]  /*15fc70*/  LDL.LU R201, [R1+0x5984] ;  /* 0x0059840001c97983 */ /* 0x000ee20000300800 */
[----:B------:R-:W-:-:S03]  /*15fc80*/  IADD3 R199, P2, PT, R199, R224, RZ ;  /* 0x000000e0c7c77210 */ /* 0x000fc60007f5e0ff */
[----:B------:R-:W3:Y:S04]  /*15fc90*/  LDL.LU R200, [R1+0x5978] ;  /* 0x0059780001c87983 */ /* 0x000ee80000300800 */
[----:B------:R-:W-:Y:S04]  /*15fca0*/  STL [R1+0x596c], R198 ;  /* 0x00596cc601007387 */ /* 0x000fe80000100800 */
[----:B------:R4:W-:Y:S04]  /*15fcb0*/  STL [R1+0x5960], R210 ;  /* 0x005960d201007387 */ /* 0x0009e80000100800 */
[----:B-1----:R-:W3:Y:S01]  /*15fcc0*/  LDL.LU R205, [R1+0x598c] ;  /* 0x00598c0001cd7983 */ /* 0x002ee20000300800 */
[----:B----4-:R-:W-:Y:S01]  /*15fcd0*/  IADD3.X R209, PT, PT, R209, R2, RZ, P3, !PT ;  /* 0x00000002d1d17210 */ /* 0x010fe20001ffe4ff */
[----:B--2---:R-:W-:-:S02]  /*15fce0*/  IMAD.MOV.U32 R112, RZ, RZ, R204 ;  /* 0x000000ffff707224 */ /* 0x004fc400078e00cc */
[----:B------:R-:W-:Y:S01]  /*15fcf0*/  IMAD.MOV.U32 R113, RZ, RZ, R210 ;  /* 0x000000ffff717224 */ /* 0x000fe200078e00d2 */
[----:B------:R-:W2:Y:S04]  /*15fd00*/  LDL.LU R204, [R1+0x5980] ;  /* 0x0059800001cc7983 */ /* 0x000ea80000300800 */
[----:B------:R-:W-:Y:S04]  /*15fd10*/  STL [R1+0x5974], R199 ;  /* 0x005974c701007387 */ /* 0x000fe80000100800 */
[----:B------:R-:W-:Y:S04]  /*15fd20*/  STL [R1+0x5968], R209 ;  /* 0x005968d101007387 */ /* 0x000fe80000100800 */
[----:B------:R-:W4:Y:S04]  /*15fd30*/  LDL.LU R210, [R1+0x5988] ;  /* 0x0059880001d27983 */ /* 0x000f280000300800 */
[----:B------:R1:W-:Y:S02]  /*15fd40*/  LDGSTS.E [R110+0x1e800], desc[UR28][R112.64], P1 ;  /* 0x1e800000706e7fae */ /* 0x0003e400089a101c */
[----:B-1----:R-:W-:-:S02]  /*15fd50*/  MOV R112, R198 ;  /* 0x000000c600707202 */ /* 0x002fc40000000f00 */
[----:B------:R-:W-:-:S05]  /*15fd60*/  IADD3 R111, P3, PT, R111, R224, RZ ;  /* 0x000000e06f6f7210 */ /* 0x000fca0007f7e0ff */
[----:B------:R-:W-:Y:S01]  /*15fd70*/  STL [R1+0x597c], R111 ;  /* 0x00597c6f01007387 */ /* 0x000fe20000100800 */
[----:B------:R-:W-:-:S05]  /*15fd80*/  IMAD.X R208, R208, 0x1, R2, P2 ;  /* 0x00000001d0d07824 */ /* 0x000fca00010e0602 */
[----:B------:R1:W-:Y:S04]  /*15fd90*/  STL [R1+0x5970], R208 ;  /* 0x005970d001007387 */ /* 0x0003e80000100800 */
[----:B------:R-:W4:Y:S01]  /*15fda0*/  LDL.LU R198, [R1+0x5994] ;  /* 0x0059940001c67983 */ /* 0x000f220000300800 */
[----:B------:R-:W-:-:S05]  /*15fdb0*/  IMAD.MOV.U32 R113, RZ, RZ, R209 ;  /* 0x000000ffff717224 */ /* 0x000fca00078e00d1 */
[----:B------:R1:W-:Y:S02]  /*15fdc0*/  LDGSTS.E [R110+0x1e880], desc[UR28][R112.64], P1 ;  /* 0x1e880000706e7fae */ /* 0x0003e400089a101c */
[----:B-1----:R-:W-:Y:S01]  /*15fdd0*/  IMAD.MOV.U32 R112, RZ, RZ, R199 ;  /* 0x000000ffff707224 */ /* 0x002fe200078e00c7 */
[----:B------:R-:W-:-:S05]  /*15fde0*/  MOV R113, R208 ;  /* 0x000000d000717202 */ /* 0x000fca0000000f00 */
[----:B------:R1:W-:Y:S02]  /*15fdf0*/  LDGSTS.E [R110+0x1e900], desc[UR28][R112.64], P1 ;  /* 0x1e900000706e7fae */ /* 0x0003e400089a101c */
[----:B-1----:R-:W-:Y:S01]  /*15fe00*/  IMAD.MOV.U32 R112, RZ, RZ, R111 ;  /* 0x000000ffff707224 */ /* 0x002fe200078e006f */
[----:B---3--:R-:W-:Y:S01]  /*15fe10*/  IADD3 R201, P2, PT, R201, R224, RZ ;  /* 0x000000e0c9c97210 */ /* 0x008fe20007f5e0ff */
[----:B------:R-:W-:-:S04]  /*15fe20*/  IMAD.X R200, R200, 0x1, R2, P3 ;  /* 0x00000001c8c87824 */ /* 0x000fc800018e0602 */
[----:B------:R-:W-:Y:S04]  /*15fe30*/  STL [R1+0x5984], R201 ;  /* 0x005984c901007387 */ /* 0x000fe80000100800 */
[----:B------:R1:W-:Y:S01]  /*15fe40*/  STL [R1+0x5978], R200 ;  /* 0x005978c801007387 */ /* 0x0003e20000100800 */
[----:B------:R-:W-:-:S03]  /*15fe50*/  IADD3 R205, P3, PT, R205, R224, RZ ;  /* 0x000000e0cdcd7210 */ /* 0x000fc60007f7e0ff */
[----:B------:R-:W3:Y:S04]  /*15fe60*/  LDL.LU R208, [R1+0x5990] ;  /* 0x0059900001d07983 */ /* 0x000ee80000300800 */
[----:B------:R-:W3:Y:S01]  /*15fe70*/  LDL.LU R199, [R1+0x599c] ;  /* 0x00599c0001c77983 */ /* 0x000ee20000300800 */
[----:B--2---:R-:W-:-:S03]  /*15fe80*/  IMAD.X R204, R204, 0x1, R2, P2 ;  /* 0x00000001cccc7824 */ /* 0x004fc600010e0602 */
[----:B------:R-:W-:Y:S01]  /*15fe90*/  STL [R1+0x598c], R205 ;  /* 0x00598ccd01007387 */ /* 0x000fe20000100800 */
[----:B------:R-:W-:Y:S01]  /*15fea0*/  IMAD.MOV.U32 R113, RZ, RZ, R200 ;  /* 0x000000ffff717224 */ /* 0x000fe200078e00c8 */
[----:B----4-:R-:W-:Y:S02]  /*15feb0*/  IADD3.X R210, PT, PT, R210, R2, RZ, P3, !PT ;  /* 0x00000002d2d27210 */ /* 0x010fe40001ffe4ff */
[----:B------:R2:W-:Y:S04]  /*15fec0*/  STL [R1+0x5980], R204 ;  /* 0x005980cc01007387 */ /* 0x0005e80000100800 */
[----:B------:R-:W4:Y:S04]  /*15fed0*/  LDL.LU R209, [R1+0x5998] ;  /* 0x0059980001d17983 */ /* 0x000f280000300800 */
[----:B------:R-:W4:Y:S04]  /*15fee0*/  LDL.LU R111, [R1+0x5a24] ;  /* 0x005a2400016f7983 */ /* 0x000f280000300800 */
[----:B-1----:R-:W4:Y:S04]  /*15fef0*/  LDL.LU R200, [R1+0x5a2c] ;  /* 0x005a2c0001c87983 */ /* 0x002f280000300800 */
[----:B------:R1:W-:Y:S02]  /*15ff00*/  LDGSTS.E [R110+0x1e980], desc[UR28][R112.64], P1 ;  /* 0x1e980000706e7fae */ /* 0x0003e400089a101c */
[----:B-1----:R-:W-:Y:S01]  /*15ff10*/  IMAD.MOV.U32 R113, RZ, RZ, R204 ;  /* 0x000000ffff717224 */ /* 0x002fe200078e00cc */
[----:B------:R-:W-:-:S05]  /*15ff20*/  IADD3 R198, P2, PT, R198, R224, RZ ;  /* 0x000000e0c6c67210 */ /* 0x000fca0007f5e0ff */
[----:B------:R-:W-:Y:S04]  /*15ff30*/  STL [R1+0x5994], R198 ;  /* 0x005994c601007387 */ /* 0x000fe80000100800 */
[----:B------:R1:W-:Y:S04]  /*15ff40*/  STL [R1+0x5988], R210 ;  /* 0x005988d201007387 */ /* 0x0003e80000100800 */
[----:B--2---:R-:W2:Y:S01]  /*15ff50*/  LDL.LU R204, [R1+0x5a20] ;  /* 0x005a200001cc7983 */ /* 0x004ea20000300800 */
        /* <DEDUP_REMOVED lines=8> */
[----:B---3--:R-:W-:Y:S01]  /*15ffe0*/  IMAD.X R208, R208, 0x1, R2, P2 ;  /* 0x00000001d0d07824 */ /* 0x008fe200010e0602 */
[----:B------:R-:W-:-:S04]  /*15fff0*/  IADD3 R199, P3, PT, R199, R224, RZ ;  /* 0x000000e0c7c77210 */ /* 0x000fc80007f7e0ff */
[----:B------:R-:W-:Y:S01]  /*160000*/  MOV R113, R208 ;  /* 0x000000d000717202 */ /* 0x000fe20000000f00 */
[----:B------:R-:W-:Y:S04]  /*160010*/  STL [R1+0x599c], R199 ;  /* 0x00599cc701007387 */ /* 0x000fe80000100800 */
[----:B------:R1:W-:Y:S04]  /*160020*/  STL [R1+0x5990], R208 ;  /* 0x005990d001007387 */ /* 0x0003e80000100800 */
[----:B------:R-:W3:Y:S01]  /*160030*/  LDL.LU R205, [R1+0x5a3c] ;  /* 0x005a3c0001cd7983 */ /* 0x000ee20000300800 */
[----:B----4-:R-:W-:-:S03]  /*160040*/  IMAD.X R209, R209, 0x1, R2, P3 ;  /* 0x00000001d1d17824 */ /* 0x010fc600018e0602 */
[----:B------:R4:W-:Y:S01]  /*160050*/  LDGSTS.E [R110+0x1eb00], desc[UR28][R112.64], P1 ;  /* 0x1eb00000706e7fae */ /* 0x0009e200089a101c */
[-C--:B------:R-:W-:Y:S02]  /*160060*/  IADD3 R111, P5, PT, R111, R224.reuse, RZ ;  /* 0x000000e06f6f7210 */ /* 0x080fe40007fbe0ff */
[----:B------:R-:W-:Y:S01]  /*160070*/  IADD3 R200, P3, PT, R200, R224, RZ ;  /* 0x000000e0c8c87210 */ /* 0x000fe20007f7e0ff */
[----:B-1----:R-:W3:Y:S04]  /*160080*/  LDL.LU R208, [R1+0x5a30] ;  /* 0x005a300001d07983 */ /* 0x002ee80000300800 */
[----:B------:R-:W-:Y:S04]  /*160090*/  STL [R1+0x5a24], R111 ;  /* 0x005a246f01007387 */ /* 0x000fe80000100800 */
[----:B------:R1:W-:Y:S01]  /*1600a0*/  STL [R1+0x5998], R209 ;  /* 0x005998d101007387 */ /* 0x0003e20000100800 */
[----:B----4-:R-:W-:-:S03]  /*1600b0*/  IMAD.MOV.U32 R112, RZ, RZ, R199 ;  /* 0x000000ffff707224 */ /* 0x010fc600078e00c7 */
[----:B------:R-:W4:Y:S01]  /*1600c0*/  LDL.LU R198, [R1+0x5a44] ;  /* 0x005a440001c67983 */ /* 0x000f220000300800 */
[----:B------:R-:W-:-:S05]  /*1600d0*/  IMAD.MOV.U32 R113, RZ, RZ, R209 ;  /* 0x000000ffff717224 */ /* 0x000fca00078e00d1 */
[----:B------:R2:W-:Y:S04]  /*1600e0*/  LDGSTS.E [R110+0x1eb80], desc[UR28][R112.64], P1 ;  /* 0x1eb80000706e7fae */ /* 0x0005e800089a101c */
[----:B-1----:R-:W4:Y:S04]  /*1600f0*/  LDL.LU R209, [R1+0x5a38] ;  /* 0x005a380001d17983 */ /* 0x002f280000300800 */
        /* <DEDUP_REMOVED lines=10> */
[----:B------:R-:W-:Y:S02]  /*1601a0*/  IADD3 R201, P1, PT, R201, R224, RZ ;  /* 0x000000e0c9c97210 */ /* 0x000fe40007f3e0ff */
[----:B------:R-:W-:Y:S01]  /*1601b0*/  IADD3.X R210, PT, PT, R210, R2, RZ, P3, !PT ;  /* 0x00000002d2d27210 */ /* 0x000fe20001ffe4ff */
[----:B------:R-:W-:Y:S02]  /*1601c0*/  IMAD.MOV.U32 R112, RZ, RZ, R111 ;  /* 0x000000ffff707224 */ /* 0x000fe400078e006f */
[----:B------:R-:W-:Y:S04]  /*1601d0*/  STL [R1+0x5a34], R201 ;  /* 0x005a34c901007387 */ /* 0x000fe80000100800 */
[----:B------:R-:W-:Y:S04]  /*1601e0*/  STL [R1+0x5a28], R210 ;  /* 0x005a28d201007387 */ /* 0x000fe80000100800 */
[----:B------:R-:W2:Y:S04]  /*1601f0*/  LDL.LU R111, [R1+0x5a54] ;  /* 0x005a5400016f7983 */ /* 0x000ea80000300800 */
[----:B------:R1:W-:Y:S02]  /*160200*/  LDGSTS.E [R110+0x1f800], desc[UR28][R112.64], P2 ;  /* 0x1f800000706e7fae */ /* 0x0003e400091a101c */
[----:B-1----:R-:W-:Y:S01]  /*160210*/  MOV R112, R200 ;  /* 0x000000c800707202 */ /* 0x002fe20000000f00 */
[----:B------:R-:W-:Y:S01]  /*160220*/  IMAD.MOV.U32 R113, RZ, RZ, R210 ;  /* 0x000000ffff717224 */ /* 0x000fe200078e00d2 */
[----:B------:R-:W2:Y:S04]  /*160230*/  LDL.LU R200, [R1+0x5a48] ;  /* 0x005a480001c87983 */ /* 0x000ea80000300800 */
[----:B------:R1:W-:Y:S01]  /*160240*/  LDGSTS.E [R110+0x1f880], desc[UR28][R112.64], P2 ;  /* 0x1f880000706e7fae */ /* 0x0003e200091a101c */
[----:B---3--:R-:W-:-:S05]  /*160250*/  IADD3 R205, P3, PT, R205, R224, RZ ;  /* 0x000000e0cdcd7210 */ /* 0x008fca0007f7e0ff */
[----:B------:R-:W-:Y:S01]  /*160260*/  STL [R1+0x5a3c], R205 ;  /* 0x005a3ccd01007387 */ /* 0x000fe20000100800 */
[----:B------:R-:W-:Y:S01]  /*160270*/  IMAD.X R208, R208, 0x1, R2, P1 ;  /* 0x00000001d0d07824 */ /* 0x000fe200008e0602 */
[----:B----4-:R-:W-:-:S04]  /*160280*/  IADD3 R198, P1, PT, R198, R224, RZ ;  /* 0x000000e0c6c67210 */ /* 0x010fc80007f3e0ff */
[----:B------:R3:W-:Y:S01]  /*160290*/  STL [R1+0x5a30], R208 ;  /* 0x005a30d001007387 */ /* 0x0007e20000100800 */
[----:B-1----:R-:W-:Y:S01]  /*1602a0*/  MOV R113, R208 ;  /* 0x000000d000717202 */ /* 0x002fe20000000f00 */
[----:B------:R-:W-:Y:S02]  /*1602b0*/  IMAD.MOV.U32 R112, RZ, RZ, R201 ;  /* 0x000000ffff707224 */ /* 0x000fe400078e00c9 */
[----:B------:R-:W-:-:S03]  /*1602c0*/  IMAD.X R209, R209, 0x1, R2, P3 ;  /* 0x00000001d1d17824 */ /* 0x000fc600018e0602 */
[----:B------:R1:W-:Y:S04]  /*1602d0*/  LDGSTS.E [R110+0x1f900], desc[UR28][R112.64], P2 ;  /* 0x1f900000706e7fae */ /* 0x0003e800091a101c */
[----:B---3--:R-:W3:Y:S04]  /*1602e0*/  LDL.LU R208, [R1+0x5a50] ;  /* 0x005a500001d07983 */ /* 0x008ee80000300800 */
[----:B------:R-:W-:Y:S04]  /*1602f0*/  STL [R1+0x5a44], R198 ;  /* 0x005a44c601007387 */ /* 0x000fe80000100800 */
[----:B------:R4:W-:Y:S04]  /*160300*/  STL [R1+0x5a38], R209 ;  /* 0x005a38d101007387 */ /* 0x0009e80000100800 */
[----:B------:R-:W3:Y:S01]  /*160310*/  LDL.LU R201, [R1+0x5a5c] ;  /* 0x005a5c0001c97983 */ /* 0x000ee20000300800 */
[----:B-1----:R-:W-:-:S02]  /*160320*/  IMAD.MOV.U32 R112, RZ, RZ, R205 ;  /* 0x000000ffff707224 */ /* 0x002fc400078e00cd */
[----:B------:R-:W-:-:S05]  /*160330*/  IMAD.MOV.U32 R113, RZ, RZ, R209 ;  /* 0x000000ffff717224 */ /* 0x000fca00078e00d1 */
[----:B------:R1:W-:Y:S01]  /*160340*/  LDGSTS.E [R110+0x1f980], desc[UR28][R112.64], P2 ;  /* 0x1f980000706e7fae */ /* 0x0003e200091a101c */
[----:B--2---:R-:W-:-:S05]  /*160350*/  IADD3 R199, P3, PT, R199, R224, RZ ;  /* 0x000000e0c7c77210 */ /* 0x004fca0007f7e0ff */
[----:B------:R-:W-:Y:S01]  /*160360*/  STL [R1+0x5a4c], R199 ;  /* 0x005a4cc701007387 */ /* 0x000fe20000100800 */
[----:B------:R-:W-:-:S05]  /*160370*/  IMAD.X R204, R204, 0x1, R2, P1 ;  /* 0x00000001cccc7824 */ /* 0x000fca00008e0602 */
[----:B------:R2:W-:Y:S04]  /*160380*/  STL [R1+0x5a40], R204 ;  /* 0x005a40cc01007387 */ /* 0x0005e80000100800 */
[----:B------:R-:W3:Y:S04]  /*160390*/  LDL.LU R205, [R1+0x5a58] ;  /* 0x005a580001cd7983 */ /* 0x000ee80000300800 */
[----:B----4-:R-:W4:Y:S01]  /*1603a0*/  LDL.LU R209, [R1+0x76ec] ;  /* 0x0076ec0001d17983 */ /* 0x010f220000300800 */
[----:B-1----:R-:W-:Y:S02]  /*1603b0*/  IMAD.MOV.U32 R112, RZ, RZ, R198 ;  /* 0x000000ffff707224 */ /* 0x002fe400078e00c6 */
[----:B------:R-:W-:-:S05]  /*1603c0*/  IMAD.MOV.U32 R113, RZ, RZ, R204 ;  /* 0x000000ffff717224 */ /* 0x000fca00078e00cc */
[----:B------:R1:W-:Y:S01]  /*1603d0*/  LDGSTS.E [R110+0x1fa00], desc[UR28][R112.64], P2 ;  /* 0x1fa00000706e7fae */ /* 0x0003e200091a101c */
[----:B------:R-:W-:-:S05]  /*1603e0*/  IADD3 R111, P1, PT, R111, R224, RZ ;  /* 0x000000e06f6f7210 */ /* 0x000fca0007f3e0ff */
[----:B------:R-:W-:Y:S04]  /*1603f0*/  STL [R1+0x5a54], R111 ;  /* 0x005a546f01007387 */ /* 0x000fe80000100800 */
[----:B------:R-:W4:Y:S01]  /*160400*/  LDL.LU R210, [R1+0x76e0] ;  /* 0x0076e00001d27983 */ /* 0x000f220000300800 */
[----:B------:R-:W-:-:S05]  /*160410*/  IADD3.X R200, PT, PT, R200, R2, RZ, P3, !PT ;  /* 0x00000002c8c87210 */ /* 0x000fca0001ffe4ff */
[----:B------:R3:W-:Y:S04]  /*160420*/  STL [R1+0x5a48], R200 ;  /* 0x005a48c801007387 */ /* 0x0007e80000100800 */
[----:B------:R-:W4:Y:S01]  /*160430*/  LDL.LU R198, [R1+0x76e4] ;  /* 0x0076e40001c67983 */ /* 0x000f220000300800 */
[----:B-1----:R-:W-:Y:S01]  /*160440*/  MOV R112, R199 ;  /* 0x000000c700707202 */ /* 0x002fe20000000f00 */
[----:B------:R-:W-:Y:S02]  /*160450*/  IMAD.MOV.U32 R113, RZ, RZ, R200 ;  /* 0x000000ffff717224 */ /* 0x000fe400078e00c8 */
[----:B--2---:R-:W2:Y:S04]  /*160460*/  LDL.LU R204, [R1+0x76d8] ;  /* 0x0076d80001cc7983 */ /* 0x004ea80000300800 */
[----:B------:R1:W-:Y:S01]  /*160470*/  LDGSTS.E [R110+0x1fa80], desc[UR28][R112.64], P2 ;  /* 0x1fa80000706e7fae */ /* 0x0003e200091a101c */
[----:B---3--:R-:W-:Y:S01]  /*160480*/  IMAD.X R208, R208, 0x1, R2, P1 ;  /* 0x00000001d0d07824 */ /* 0x008fe200008e0602 */
[----:B------:R-:W-:-:S05]  /*160490*/  IADD3 R201, P5, PT, R201, R224, RZ ;  /* 0x000000e0c9c97210 */ /* 0x000fca0007fbe0ff */
[----:B------:R-:W-:Y:S04]  /*1604a0*/  STL [R1+0x5a5c], R201 ;  /* 0x005a5cc901007387 */ /* 0x000fe80000100800 */
[----:B------:R3:W-:Y:S04]  /*1604b0*/  STL [R1+0x5a50], R208 ;  /* 0x005a50d001007387 */ /* 0x0007e80000100800 */
[----:B------:R-:W2:Y:S04]  /*1604c0*/  LDL.LU R200, [R1+0x76dc] ;  /* 0x0076dc0001c87983 */ /* 0x000ea80000300800 */
[----:B------:R-:W2:Y:S01]  /*1604d0*/  LDL.LU R199, [R1+0x76d4] ;  /* 0x0076d40001c77983 */ /* 0x000ea20000300800 */
[----:B-1----:R-:W-:Y:S01]  /*1604e0*/  IMAD.MOV.U32 R112, RZ, RZ, R111 ;  /* 0x000000ffff707224 */ /* 0x002fe200078e006f */
[----:B------:R-:W-:-:S02]  /*1604f0*/  MOV R113, R208 ;  /* 0x000000d000717202 */ /* 0x000fc40000000f00 */
[----:B------:R-:W-:-:S03]  /*160500*/  LOP3.LUT R111, R197, 0x60, RZ, 0x3c, !PT ;  /* 0x00000060c56f7812 */ /* 0x000fc600078e3cff */
[----:B------:R1:W-:Y:S01]  /*160510*/  LDGSTS.E [R110+0x1fb00], desc[UR28][R112.64], P2 ;  /* 0x1fb00000706e7fae */ /* 0x0003e200091a101c */
[----:B----4-:R-:W-:Y:S01]  /*160520*/  IADD3 R209, P3, PT, R209, R224, RZ ;  /* 0x000000e0d1d17210 */ /* 0x010fe20007f7e0ff */
[----:B------:R-:W-:-:S04]  /*160530*/  IMAD.X R205, R205, 0x1, R2, P5 ;  /* 0x00000001cdcd7824 */ /* 0x000fc800028e0602 */
[----:B------:R-:W-:Y:S04]  /*160540*/  STL [R1+0x76ec], R209 ;  /* 0x0076ecd101007387 */ /* 0x000fe80000100800 */
[----:B---3--:R-:W3:Y:S04]  /*160550*/  LDL.LU R208, [R1+0x76d0] ;  /* 0x0076d00001d07983 */ /* 0x008ee80000300800 */
[----:B------:R4:W-:Y:S04]  /*160560*/  STL [R1+0x5a58], R205 ;  /* 0x005a58cd01007387 */ /* 0x0009e80000100800 */
[----:B------:R-:W3:Y:S01]  /*160570*/  LDL.LU R197, [R1+0x76cc] ;  /* 0x0076cc0001c57983 */ /* 0x000ee20000300800 */
[----:B-1----:R-:W-:-:S03]  /*160580*/  IMAD.MOV.U32 R113, RZ, RZ, R205 ;  /* 0x000000ffff717224 */ /* 0x002fc600078e00cd */
[----:B----4-:R-:W4:Y:S01]  /*160590*/  LDL.LU R205, [R1+0x76c8] ;  /* 0x0076c80001cd7983 */ /* 0x010f220000300800 */
[----:B------:R-:W-:-:S04]  /*1605a0*/  UISETP.GT.AND UP1, UPT, UR11, 0x3, UPT ;  /* 0x000000030b00788c */ /* 0x000fc8000bf24270 */
[----:B------:R-:W-:-:S04]  /*1605b0*/  USEL UR10, URZ, 0x4, !UP1 ;  /* 0x00000004ff0a7887 */ /* 0x000fc8000c800000 */
[----:B------:R-:W-:Y:S01]  /*1605c0*/  USEL UR10, UR10, URZ, !UP0 ;  /* 0x000000ff0a0a7287 */ /* 0x000fe2000c000000 */
[----:B------:R-:W-:Y:S02]  /*1605d0*/  IMAD.X R210, R210, 0x1, R2, P3 ;  /* 0x00000001d2d27824 */ /* 0x000fe400018e0602 */
[----:B------:R-:W-:-:S03]  /*1605e0*/  IMAD.MOV.U32 R112, RZ, RZ, R201 ;  /* 0x000000ffff707224 */ /* 0x000fc600078e00c9 */
[----:B------:R-:W-:Y:S02]  /*1605f0*/  ISETP.NE.U32.AND P1, PT, RZ, UR10, PT ;  /* 0x0000000aff007c0c */ /* 0x000fe4000bf25070 */
[----:B------:R1:W-:Y:S01]  /*160600*/  LDGSTS.E [R110+0x1fb80], desc[UR28][R112.64], P2 ;  /* 0x1fb80000706e7fae */ /* 0x0003e200091a101c */
[----:B------:R-:W-:-:S05]  /*160610*/  IADD3 R198, P5, PT, R198, R224, RZ ;  /* 0x000000e0c6c67210 */ /* 0x000fca0007fbe0ff */
[----:B------:R-:W-:Y:S04]  /*160620*/  STL [R1+0x76e4], R198 ;  /* 0x0076e4c601007387 */ /* 0x000fe80000100800 */
[----:B------:R2:W-:Y:S04]  /*160630*/  STL [R1+0x76e0], R210 ;  /* 0x0076e0d201007387 */ /* 0x0005e80000100800 */
[----:B------:R-:W4:Y:S01]  /*160640*/  LDL.LU R201, [R1+0x76c4] ;  /* 0x0076c40001c97983 */ /* 0x000f220000300800 */
[----:B-1----:R-:W-:Y:S01]  /*160650*/  IMAD.MOV.U32 R113, RZ, RZ, R210 ;  /* 0x000000ffff717224 */ /* 0x002fe200078e00d2 */
[----:B------:R-:W-:Y:S01]  /*160660*/  IADD3 R111, PT, PT, R111, UR12, RZ ;  /* 0x0000000c6f6f7c10 */ /* 0x000fe2000fffe0ff */
[----:B------:R-:W-:-:S02]  /*160670*/  IMAD.MOV.U32 R112, RZ, RZ, R209 ;  /* 0x000000ffff707224 */ /* 0x000fc400078e00d1 */
[----:B--2---:R-:W-:-:S03]  /*160680*/  IMAD.X R204, R204, 0x1, R2, P5 ;  /* 0x00000001cccc7824 */ /* 0x004fc600028e0602 */
[----:B------:R1:W-:Y:S04]  /*160690*/  LDGSTS.E [R111+0xc00], desc[UR28][R112.64], P1 ;  /* 0x00c00000706f7fae */ /* 0x0003e800089a101c */
[----:B------:R-:W2:Y:S01]  /*1606a0*/  LDL.LU R210, [R1+0x76c0] ;  /* 0x0076c00001d27983 */ /* 0x000ea20000300800 */
[-C--:B------:R-:W-:Y:S02]  /*1606b0*/  IADD3 R200, P2, PT, R200, R224.reuse, RZ ;  /* 0x000000e0c8c87210 */ /* 0x080fe40007f5e0ff */
[----:B------:R-:W-:Y:S01]  /*1606c0*/  IADD3 R199, P3, PT, R199, R224, RZ ;  /* 0x000000e0c7c77210 */ /* 0x000fe20007f7e0ff */
[----:B-1----:R-:W-:Y:S02]  /*1606d0*/  IMAD.MOV.U32 R113, RZ, RZ, R204 ;  /* 0x000000ffff717224 */ /* 0x002fe400078e00cc */
[----:B------:R-:W-:Y:S04]  /*1606e0*/  STL [R1+0x76dc], R200 ;  /* 0x0076dcc801007387 */ /* 0x000fe80000100800 */
[----:B------:R1:W-:Y:S01]  /*1606f0*/  STL [R1+0x76d8], R204 ;  /* 0x0076d8cc01007387 */ /* 0x0003e20000100800 */
[----:B------:R-:W-:-:S05]  /*160700*/  IMAD.MOV.U32 R112, RZ, RZ, R198 ;  /* 0x000000ffff707224 */ /* 0x000fca00078e00c6 */
[----:B------:R3:W-:Y:S04]  /*160710*/  LDGSTS.E [R111+0xc80], desc[UR28][R112.64], P1 ;  /* 0x00c80000706f7fae */ /* 0x0007e800089a101c */
[----:B-1----:R-:W2:Y:S04]  /*160720*/  LDL.LU R204, [R1+0x76b8] ;  /* 0x0076b80001cc7983 */ /* 0x002ea80000300800 */
[----:B------:R-:W-:Y:S01]  /*160730*/  STL [R1+0x76d4], R199 ;  /* 0x0076d4c701007387 */ /* 0x000fe20000100800 */
[----:B---3--:R-:W-:Y:S02]  /*160740*/  MOV R112, R200 ;  /* 0x000000c800707202 */ /* 0x008fe40000000f00 */
[----:B------:R-:W-:-:S02]  /*160750*/  IADD3.X R208, PT, PT, R208, R2, RZ, P2, !PT ;  /* 0x00000002d0d07210 */ /* 0x000fc400017fe4ff */
[----:B------:R-:W-:-:S03]  /*160760*/  IADD3 R197, P2, PT, R197, R224, RZ ;  /* 0x000000e0c5c57210 */ /* 0x000fc60007f5e0ff */
[----:B------:R1:W-:Y:S04]  /*160770*/  STL [R1+0x76d0], R208 ;  /* 0x0076d0d001007387 */ /* 0x0003e80000100800 */
[----:B------:R-:W3:Y:S04]  /*160780*/  LDL.LU R198, [R1+0x76bc] ;  /* 0x0076bc0001c67983 */ /* 0x000ee80000300800 */
[----:B------:R-:W-:Y:S01]  /*160790*/  STL [R1+0x76cc], R197 ;  /* 0x0076ccc501007387 */ /* 0x000fe20000100800 */
[----:B----4-:R-:W-:Y:S02]  /*1607a0*/  IMAD.X R205, R205, 0x1, R2, P3 ;  /* 0x00000001cdcd7824 */ /* 0x010fe400018e0602 */
[----:B------:R-:W-:-:S03]  /*1607b0*/  IMAD.MOV.U32 R113, RZ, RZ, R208 ;  /* 0x000000ffff717224 */ /* 0x000fc600078e00d0 */
[----:B------:R4:W-:Y:S04]  /*1607c0*/  STL [R1+0x76c8], R205 ;  /* 0x0076c8cd01007387 */ /* 0x0009e80000100800 */
[----:B-1----:R-:W3:Y:S04]  /*1607d0*/  LDL.LU R208, [R1+0x76b0] ;  /* 0x0076b00001d07983 */ /* 0x002ee80000300800 */
[----:B------:R-:W3:Y:S04]  /*1607e0*/  LDL.LU R200, [R1+0x76b4] ;  /* 0x0076b40001c87983 */ /* 0x000ee80000300800 */
[----:B------:R1:W-:Y:S02]  /*1607f0*/  LDGSTS.E [R111+0xd00], desc[UR28][R112.64], P1 ;  /* 0x00d00000706f7fae */ /* 0x0003e400089a101c */
[----:B-1----:R-:W-:Y:S01]  /*160800*/  MOV R113, R205 ;  /* 0x000000cd00717202 */ /* 0x002fe20000000f00 */
[----:B------:R-:W-:-:S05]  /*160810*/  IMAD.MOV.U32 R112, RZ, RZ, R199 ;  /* 0x000000ffff707224 */ /* 0x000fca00078e00c7 */
[----:B------:R1:W-:Y:S01]  /*160820*/  LDGSTS.E [R111+0xd80], desc[UR28][R112.64], P1 ;  /* 0x00d80000706f7fae */ /* 0x0003e200089a101c */
[----:B------:R-:W-:-:S05]  /*160830*/  IADD3 R201, P3, PT, R201, R224, RZ ;  /* 0x000000e0c9c97210 */ /* 0x000fca0007f7e0ff */
[----:B------:R-:W-:Y:S01]  /*160840*/  STL [R1+0x76c4], R201 ;  /* 0x0076c4c901007387 */ /* 0x000fe20000100800 */
[----:B--2---:R-:W-:-:S05]  /*160850*/  IMAD.X R210, R210, 0x1, R2, P2 ;  /* 0x00000001d2d27824 */ /* 0x004fca00010e0602 */
[----:B------:R2:W-:Y:S04]  /*160860*/  STL [R1+0x76c0], R210 ;  /* 0x0076c0d201007387 */ /* 0x0005e80000100800 */
[----:B----4-:R-:W4:Y:S04]  /*160870*/  LDL.LU R205, [R1+0x76a8] ;  /* 0x0076a80001cd7983 */ /* 0x010f280000300800 */
[----:B------:R-:W4:Y:S01]  /*160880*/  LDL.LU R209, [R1+0x75ec] ;  /* 0x0075ec0001d17983 */ /* 0x000f220000300800 */
[----:B-1----:R-:W-:Y:S02]  /*160890*/  IMAD.MOV.U32 R112, RZ, RZ, R197 ;  /* 0x000000ffff707224 */ /* 0x002fe400078e00c5 */
[----:B------:R-:W-:Y:S01]  /*1608a0*/  IMAD.MOV.U32 R113, RZ, RZ, R210 ;  /* 0x000000ffff717224 */ /* 0x000fe200078e00d2 */
[----:B------:R-:W4:Y:S04]  /*1608b0*/  LDL.LU R199, [R1+0x75e4] ;  /* 0x0075e40001c77983 */ /* 0x000f280000300800 */
[----:B------:R1:W-:Y:S01]  /*1608c0*/  LDGSTS.E [R111+0xe00], desc[UR28][R112.64], P1 ;  /* 0x00e00000706f7fae */ /* 0x0003e200089a101c */
[----:B------:R-:W-:-:S02]  /*1608d0*/  IMAD.X R204, R204, 0x1, R2, P3 ;  /* 0x00000001cccc7824 */ /* 0x000fc400018e0602 */
[----:B-1----:R-:W-:Y:S02]  /*1608e0*/  IMAD.MOV.U32 R112, RZ, RZ, R201 ;  /* 0x000000ffff707224 */ /* 0x002fe400078e00c9 */
[----:B------:R-:W-:-:S05]  /*1608f0*/  IMAD.MOV.U32 R113, RZ, RZ, R204 ;  /* 0x000000ffff717224 */ /* 0x000fca00078e00cc */
[----:B------:R1:W-:Y:S01]  /*160900*/  LDGSTS.E [R111+0xe80], desc[UR28][R112.64], P1 ;  /* 0x00e80000706f7fae */ /* 0x0003e200089a101c */
[----:B---3--:R-:W-:-:S05]  /*160910*/  IADD3 R198, P2, PT, R198, R224, RZ ;  /* 0x000000e0c6c67210 */ /* 0x008fca0007f5e0ff */
[----:B------:R-:W-:Y:S04]  /*160920*/  STL [R1+0x76bc], R198 ;  /* 0x0076bcc601007387 */ /* 0x000fe80000100800 */
[----:B------:R3:W-:Y:S04]  /*160930*/  STL [R1+0x76b8], R204 ;  /* 0x0076b8cc01007387 */ /* 0x0007e80000100800 */
[----:B--2---:R-:W2:Y:S04]  /*160940*/  LDL.LU R210, [R1+0x75e0] ;  /* 0x0075e00001d27983 */ /* 0x004ea80000300800 */
[----:B------:R-:W2:Y:S01]  /*160950*/  LDL.LU R197, [R1+0x75dc] ;  /* 0x0075dc0001c57983 */ /* 0x000ea20000300800 */
[----:B------:R-:W-:-:S02]  /*160960*/  IADD3.X R208, PT, PT, R208, R2, RZ, P2, !PT ;  /* 0x00000002d0d07210 */ /* 0x000fc400017fe4ff */
[----:B------:R-:W-:Y:S01]  /*160970*/  IADD3 R200, P3, PT, R200, R224, RZ ;  /* 0x000000e0c8c87210 */ /* 0x000fe20007f7e0ff */
[----:B---3--:R-:W3:Y:S04]  /*160980*/  LDL.LU R204, [R1+0x75d8] ;  /* 0x0075d80001cc7983 */ /* 0x008ee80000300800 */
[----:B------:R-:W-:Y:S04]  /*160990*/  STL [R1+0x76b4], R200 ;  /* 0x0076b4c801007387 */ /* 0x000fe80000100800 */
[----:B------:R1:W-:Y:S04]  /*1609a0*/  STL [R1+0x76b0], R208 ;  /* 0x0076b0d001007387 */ /* 0x0003e80000100800 */
[----:B------:R-:W3:Y:S01]  /*1609b0*/  LDL.LU R201, [R1+0x75d4] ;  /* 0x0075d40001c97983 */ /* 0x000ee20000300800 */
[----:B-1----:R-:W-:-:S03]  /*1609c0*/  IMAD.MOV.U32 R113, RZ, RZ, R208 ;  /* 0x000000ffff717224 */ /* 0x002fc600078e00d0 */
[----:B------:R-:W3:Y:S01]  /*1609d0*/  LDL.LU R208, [R1+0x75d0] ;  /* 0x0075d00001d07983 */ /* 0x000ee20000300800 */
[----:B------:R-:W-:Y:S01]  /*1609e0*/  UISETP.GT.AND UP1, UPT, UR11, 0x7, UPT ;  /* 0x000000070b00788c */ /* 0x000fe2000bf24270 */
[----:B------:R-:W-:-:S03]  /*1609f0*/  MOV R112, R198 ;  /* 0x000000c600707202 */ /* 0x000fc60000000f00 */
[----:B------:R-:W-:Y:S02]  /*160a00*/  USEL UR10, URZ, 0x4, !UP1 ;  /* 0x00000004ff0a7887 */ /* 0x000fe4000c800000 */
[----:B------:R1:W-:Y:S02]  /*160a10*/  LDGSTS.E [R111+0xf00], desc[UR28][R112.64], P1 ;  /* 0x00f00000706f7fae */ /* 0x0003e400089a101c */
[----:B------:R-:W-:-:S06]  /*160a20*/  USEL UR10, UR10, URZ, !UP0 ;  /* 0x000000ff0a0a7287 */ /* 0x000fcc000c000000 */
[----:B------:R-:W-:Y:S01]  /*160a30*/  ISETP.NE.U32.AND P2, PT, RZ, UR10, PT ;  /* 0x0000000aff007c0c */ /* 0x000fe2000bf45070 */
[----:B----4-:R-:W-:Y:S01]  /*160a40*/  IMAD.X R205, R205, 0x1, R2, P3 ;  /* 0x00000001cdcd7824 */ /* 0x010fe200018e0602 */
[----:B------:R-:W-:-:S05]  /*160a50*/  IADD3 R209, P5, PT, R209, R224, RZ ;  /* 0x000000e0d1d17210 */ /* 0x000fca0007fbe0ff */
[----:B------:R-:W-:Y:S04]  /*160a60*/  STL [R1+0x75ec], R209 ;  /* 0x0075ecd101007387 */ /* 0x000fe80000100800 */
[----:B------:R4:W-:Y:S04]  /*160a70*/  STL [R1+0x76a8], R205 ;  /* 0x0076a8cd01007387 */ /* 0x0009e80000100800 */
[----:B------:R-:W3:Y:S01]  /*160a80*/  LDL.LU R198, [R1+0x75cc] ;  /* 0x0075cc0001c67983 */ /* 0x000ee20000300800 */
[----:B-1----:R-:W-:Y:S01]  /*160a90*/  MOV R113, R205 ;  /* 0x000000cd00717202 */ /* 0x002fe20000000f00 */
[----:B------:R-:W-:Y:S01]  /*160aa0*/  IMAD.MOV.U32 R112, RZ, RZ, R200 ;  /* 0x000000ffff707224 */ /* 0x000fe200078e00c8 */
[----:B------:R-:W-:-:S04]  /*160ab0*/  IADD3 R199, P3, PT, R199, R224, RZ ;  /* 0x000000e0c7c77210 */ /* 0x000fc80007f7e0ff */
[----:B------:R1:W-:Y:S04]  /*160ac0*/  LDGSTS.E [R111+0xf80], desc[UR28][R112.64], P1 ;  /* 0x00f80000706f7fae */ /* 0x0003e800089a101c */
[----:B----4-:R-:W4:Y:S04]  /*160ad0*/  LDL.LU R205, [R1+0x75c8] ;  /* 0x0075c80001cd7983 */ /* 0x010f280000300800 */
[----:B------:R-:W-:Y:S01]  /*160ae0*/  STL [R1+0x75e4], R199 ;  /* 0x0075e4c701007387 */ /* 0x000fe20000100800 */
[----:B-1----:R-:W-:Y:S02]  /*160af0*/  IMAD.MOV.U32 R112, RZ, RZ, R209 ;  /* 0x000000ffff707224 */ /* 0x002fe400078e00d1 */
[----:B--2---:R-:W-:Y:S01]  /*160b00*/  IMAD.X R210, R210, 0x1, R2, P5 ;  /* 0x00000001d2d27824 */ /* 0x004fe200028e0602 */
[----:B------:R-:W-:-:S03]  /*160b10*/  IADD3 R197, P1, PT, R197, R224, RZ ;  /* 0x000000e0c5c57210 */ /* 0x000fc60007f3e0ff */
[----:B------:R-:W-:Y:S01]  /*160b20*/  IMAD.MOV.U32 R113, RZ, RZ, R210 ;  /* 0x000000ffff717224 */ /* 0x000fe200078e00d2 */
[----:B------:R1:W-:Y:S04]  /*160b30*/  STL [R1+0x75e0], R210 ;  /* 0x0075e0d201007387 */ /* 0x0003e80000100800 */
[----:B------:R-:W2:Y:S01]  /*160b40*/  LDL.LU R200, [R1+0x75c4] ;  /* 0x0075c40001c87983 */ /* 0x000ea20000300800 */
[----:B---3--:R-:W-:-:S03]  /*160b50*/  IMAD.X R204, R204, 0x1, R2, P3 ;  /* 0x00000001cccc7824 */ /* 0x008fc600018e0602 */
[----:B------:R3:W-:Y:S01]  /*160b60*/  LDGSTS.E [R111+0x1c00], desc[UR28][R112.64], P2 ;  /* 0x01c00000706f7fae */ /* 0x0007e200091a101c */
[----:B------:R-:W-:-:S03]  /*160b70*/  IADD3 R201, P3, PT, R201, R224, RZ ;  /* 0x000000e0c9c97210 */ /* 0x000fc60007f7e0ff */
[----:B-1----:R-:W2:Y:S04]  /*160b80*/  LDL.LU R210, [R1+0x75c0] ;  /* 0x0075c00001d27983 */ /* 0x002ea80000300800 */
[----:B------:R-:W-:Y:S04]  /*160b90*/  STL [R1+0x75dc], R197 ;  /* 0x0075dcc501007387 */ /* 0x000fe80000100800 */
[----:B------:R1:W-:Y:S01]  /*160ba0*/  STL [R1+0x75d8], R204 ;  /* 0x0075d8cc01007387 */ /* 0x0003e20000100800 */
[----:B------:R-:W-:Y:S01]  /*160bb0*/  IADD3.X R208, PT, PT, R208, R2, RZ, P1, !PT ;  /* 0x00000002d0d07210 */ /* 0x000fe20000ffe4ff */
[----:B---3--:R-:W-:-:S02]  /*160bc0*/  IMAD.MOV.U32 R113, RZ, RZ, R204 ;  /* 0x000000ffff717224 */ /* 0x008fc400078e00cc */
[----:B------:R-:W-:Y:S01]  /*160bd0*/  IMAD.MOV.U32 R112, RZ, RZ, R199 ;  /* 0x000000ffff707224 */ /* 0x000fe200078e00c7 */
[----:B-1----:R-:W3:Y:S04]  /*160be0*/  LDL.LU R204, [R1+0x75b8] ;  /* 0x0075b80001cc7983 */ /* 0x002ee80000300800 */
[----:B------:R-:W-:Y:S04]  /*160bf0*/  STL [R1+0x75d4], R201 ;  /* 0x0075d4c901007387 */ /* 0x000fe80000100800 */
[----:B------:R1:W-:Y:S04]  /*160c00*/  STL [R1+0x75d0], R208 ;  /* 0x0075d0d001007387 */ /* 0x0003e80000100800 */
[----:B------:R-:W3:Y:S04]  /*160c10*/  LDL.LU R199, [R1+0x75bc] ;  /* 0x0075bc0001c77983 */ /* 0x000ee80000300800 */
[----:B------:R1:W-:Y:S02]  /*160c20*/  LDGSTS.E [R111+0x1c80], desc[UR28][R112.64], P2 ;  /* 0x01c80000706f7fae */ /* 0x0003e400091a101c */
[----:B-1----:R-:W-:Y:S01]  /*160c30*/  IMAD.MOV.U32 R113, RZ, RZ, R208 ;  /* 0x000000ffff717224 */ /* 0x002fe200078e00d0 */
[----:B------:R-:W-:-:S05]  /*160c40*/  MOV R112, R197 ;  /* 0x000000c500707202 */ /* 0x000fca0000000f00 */
[----:B------:R1:W-:Y:S01]  /*160c50*/  LDGSTS.E [R111+0x1d00], desc[UR28][R112.64], P2 ;  /* 0x01d00000706f7fae */ /* 0x0003e200091a101c */
[----:B------:R-:W-:Y:S01]  /*160c60*/  IADD3 R198, P1, PT, R198, R224, RZ ;  /* 0x000000e0c6c67210 */ /* 0x000fe20007f3e0ff */
[----:B----4-:R-:W-:-:S04]  /*160c70*/  IMAD.X R205, R205, 0x1, R2, P3 ;  /* 0x00000001cdcd7824 */ /* 0x010fc800018e0602 */
[----:B------:R-:W-:Y:S04]  /*160c80*/  STL [R1+0x75cc], R198 ;  /* 0x0075ccc601007387 */ /* 0x000fe80000100800 */
[----:B------:R4:W-:Y:S04]  /*160c90*/  STL [R1+0x75c8], R205 ;  /* 0x0075c8cd01007387 */ /* 0x0009e80000100800 */
[----:B------:R-:W3:Y:S04]  /*160ca0*/  LDL.LU R208, [R1+0x75b0] ;  /* 0x0075b00001d07983 */ /* 0x000ee80000300800 */
[----:B------:R-:W3:Y:S01]  /*160cb0*/  LDL.LU R197, [R1+0x75b4] ;  /* 0x0075b40001c57983 */ /* 0x000ee20000300800 */
[----:B-1----:R-:W-:Y:S01]  /*160cc0*/  MOV R113, R205 ;  /* 0x000000cd00717202 */ /* 0x002fe20000000f00 */
[----:B------:R-:W-:-:S05]  /*160cd0*/  IMAD.MOV.U32 R112, RZ, RZ, R201 ;  /* 0x000000ffff707224 */ /* 0x000fca00078e00c9 */
[----:B------:R1:W-:Y:S01]  /*160ce0*/  LDGSTS.E [R111+0x1d80], desc[UR28][R112.64], P2 ;  /* 0x01d80000706f7fae */ /* 0x0003e200091a101c */
[----:B--2---:R-:W-:-:S05]  /*160cf0*/  IADD3 R200, P3, PT, R200, R224, RZ ;  /* 0x000000e0c8c87210 */ /* 0x004fca0007f7e0ff */
[----:B------:R-:W-:Y:S01]  /*160d00*/  STL [R1+0x75c4], R200 ;  /* 0x0075c4c801007387 */ /* 0x000fe20000100800 */
[----:B------:R-:W-:-:S05]  /*160d10*/  IMAD.X R210, R210, 0x1, R2, P1 ;  /* 0x00000001d2d27824 */ /* 0x000fca00008e0602 */
[----:B------:R2:W-:Y:S04]  /*160d20*/  STL [R1+0x75c0], R210 ;  /* 0x0075c0d201007387 */ /* 0x0005e80000100800 */
[----:B----4-:R-:W4:Y:S04]  /*160d30*/  LDL.LU R205, [R1+0x75a8] ;  /* 0x0075a80001cd7983 */ /* 0x010f280000300800 */
[----:B------:R-:W4:Y:S04]  /*160d40*/  LDL.LU R209, [R1+0x74ec] ;  /* 0x0074ec0001d17983 */ /* 0x000f280000300800 */
[----:B------:R-:W4:Y:S01]  /*160d50*/  LDL.LU R201, [R1+0x74e4] ;  /* 0x0074e40001c97983 */ /* 0x000f220000300800 */
[----:B---3--:R-:W-:Y:S01]  /*160d60*/  IMAD.X R204, R204, 0x1, R2, P3 ;  /* 0x00000001cccc7824 */ /* 0x008fe200018e0602 */
[----:B------:R-:W-:Y:S01]  /*160d70*/  IADD3 R199, P1, PT, R199, R224, RZ ;  /* 0x000000e0c7c77210 */ /* 0x000fe20007f3e0ff */
[----:B-1----:R-:W-:-:S04]  /*160d80*/  IMAD.MOV.U32 R113, RZ, RZ, R210 ;  /* 0x000000ffff717224 */ /* 0x002fc800078e00d2 */
[----:B------:R-:W-:Y:S04]  /*160d90*/  STL [R1+0x75bc], R199 ;  /* 0x0075bcc701007387 */ /* 0x000fe80000100800 */
[----:B------:R1:W-:Y:S04]  /*160da0*/  STL [R1+0x75b8], R204 ;  /* 0x0075b8cc01007387 */ /* 0x0003e80000100800 */
[----:B--2---:R-:W2:Y:S01]  /*160db0*/  LDL.LU R210, [R1+0x74e0] ;  /* 0x0074e00001d27983 */ /* 0x004ea20000300800 */
[----:B------:R-:W-:-:S03]  /*160dc0*/  IMAD.MOV.U32 R112, RZ, RZ, R198 ;  /* 0x000000ffff707224 */ /* 0x000fc600078e00c6 */
[----:B------:R-:W3:Y:S04]  /*160dd0*/  LDL.LU R198, [R1+0x74dc] ;  /* 0x0074dc0001c67983 */ /* 0x000ee80000300800 */
[----:B------:R1:W-:Y:S02]  /*160de0*/  LDGSTS.E [R111+0x1e00], desc[UR28][R112.64], P2 ;  /* 0x01e00000706f7fae */ /* 0x0003e400091a101c */
[----:B-1----:R-:W-:Y:S02]  /*160df0*/  IMAD.MOV.U32 R112, RZ, RZ, R200 ;  /* 0x000000ffff707224 */ /* 0x002fe400078e00c8 */
[----:B------:R-:W-:Y:S02]  /*160e00*/  IMAD.MOV.U32 R113, RZ, RZ, R204 ;  /* 0x000000ffff717224 */ /* 0x000fe400078e00cc */
[----:B------:R-:W3:Y:S04]  /*160e10*/  LDL.LU R204, [R1+0x74d8] ;  /* 0x0074d80001cc7983 */ /* 0x000ee80000300800 */
[----:B------:R1:W-:Y:S01]  /*160e20*/  LDGSTS.E [R111+0x1e80], desc[UR28][R112.64], P2 ;  /* 0x01e80000706f7fae */ /* 0x0003e200091a101c */
[----:B------:R-:W-:-:S02]  /*160e30*/  IADD3.X R208, PT, PT, R208, R2, RZ, P1, !PT ;  /* 0x00000002d0d07210 */ /* 0x000fc40000ffe4ff */
[----:B------:R-:W-:-:S05]  /*160e40*/  IADD3 R197, P3, PT, R197, R224, RZ ;  /* 0x000000e0c5c57210 */ /* 0x000fca0007f7e0ff */
[----:B------:R-:W-:Y:S04]  /*160e50*/  STL [R1+0x75b4], R197 ;  /* 0x0075b4c501007387 */ /* 0x000fe80000100800 */
[----:B------:R1:W-:Y:S04]  /*160e60*/  STL [R1+0x75b0], R208 ;  /* 0x0075b0d001007387 */ /* 0x0003e80000100800 */
[----:B------:R-:W3:Y:S01]  /*160e70*/  LDL.LU R200, [R1+0x74d4] ;  /* 0x0074d40001c87983 */ /* 0x000ee20000300800 */
[----:B-1----:R-:W-:Y:S01]  /*160e80*/  IMAD.MOV.U32 R113, RZ, RZ, R208 ;  /* 0x000000ffff717224 */ /* 0x002fe200078e00d0 */
[----:B------:R-:W-:-:S05]  /*160e90*/  MOV R112, R199 ;  /* 0x000000c700707202 */ /* 0x000fca0000000f00 */
[----:B------:R1:W-:Y:S04]  /*160ea0*/  LDGSTS.E [R111+0x1f00], desc[UR28][R112.64], P2 ;  /* 0x01f00000706f7fae */ /* 0x0003e800091a101c */
[----:B------:R-:W3:Y:S01]  /*160eb0*/  LDL.LU R208, [R1+0x74d0] ;  /* 0x0074d00001d07983 */ /* 0x000ee20000300800 */
[----:B-1----:R-:W-:Y:S02]  /*160ec0*/  IMAD.MOV.U32 R112, RZ, RZ, R197 ;  /* 0x000000ffff707224 */ /* 0x002fe400078e00c5 */
[----:B----4-:R-:W-:Y:S01]  /*160ed0*/  IMAD.X R205, R205, 0x1, R2, P3 ;  /* 0x00000001cdcd7824 */ /* 0x010fe200018e0602 */
[-C--:B------:R-:W-:Y:S02]  /*160ee0*/  IADD3 R209, P5, PT, R209, R224.reuse, RZ ;  /* 0x000000e0d1d17210 */ /* 0x080fe40007fbe0ff */
[----:B------:R-:W-:-:S03]  /*160ef0*/  IADD3 R201, P3, PT, R201, R224, RZ ;  /* 0x000000e0c9c97210 */ /* 0x000fc60007f7e0ff */
[----:B------:R-:W-:Y:S04]  /*160f00*/  STL [R1+0x74ec], R209 ;  /* 0x0074ecd101007387 */ /* 0x000fe80000100800 */
[----:B------:R1:W-:Y:S04]  /*160f10*/  STL [R1+0x75a8], R205 ;  /* 0x0075a8cd01007387 */ /* 0x0003e80000100800 */
[----:B------:R-:W4:Y:S01]  /*160f20*/  LDL.LU R199, [R1+0x74cc] ;  /* 0x0074cc0001c77983 */ /* 0x000f220000300800 */
[----:B------:R-:W-:-:S05]  /*160f30*/  MOV R113, R205 ;  /* 0x000000cd00717202 */ /* 0x000fca0000000f00 */
[----:B------:R2:W-:Y:S04]  /*160f40*/  LDGSTS.E [R111+0x1f80], desc[UR28][R112.64], P2 ;  /* 0x01f80000706f7fae */ /* 0x0005e800091a101c */
[----:B-1----:R-:W4:Y:S01]  /*160f50*/  LDL.LU R205, [R1+0x74c8] ;  /* 0x0074c80001cd7983 */ /* 0x002f220000300800 */
[----:B--2---:R-:W-:-:S03]  /*160f60*/  IMAD.X R210, R210, 0x1, R2, P5 ;  /* 0x00000001d2d27824 */ /* 0x004fc600028e0602 */
[----:B------:R-:W-:Y:S04]  /*160f70*/  STL [R1+0x74e4], R201 ;  /* 0x0074e4c901007387 */ /* 0x000fe80000100800 */
[----:B------:R1:W-:Y:S04]  /*160f80*/  STL [R1+0x74e0], R210 ;  /* 0x0074e0d201007387 */ /* 0x0003e80000100800 */
[----:B------:R-:W2:Y:S01]  /*160f90*/  LDL.LU R197, [R1+0x74c4] ;  /* 0x0074c40001c57983 */ /* 0x000ea20000300800 */
[----:B------:R-:W-:-:S03]  /*160fa0*/  IMAD.MOV.U32 R113, RZ, RZ, R210 ;  /* 0x000000ffff717224 */ /* 0x000fc600078e00d2 */
[----:B-1----:R-:W2:Y:S01]  /*160fb0*/  LDL.LU R210, [R1+0x74c0] ;  /* 0x0074c00001d27983 */ /* 0x002ea20000300800 */
[----:B------:R-:W-:-:S04]  /*160fc0*/  UISETP.GT.AND UP1, UPT, UR11, 0xb, UPT ;  /* 0x0000000b0b00788c */ /* 0x000fc8000bf24270 */
[----:B------:R-:W-:-:S04]  /*160fd0*/  USEL UR10, URZ, 0x4, !UP1 ;  /* 0x00000004ff0a7887 */ /* 0x000fc8000c800000 */
[----:B------:R-:W-:-:S06]  /*160fe0*/  USEL UR10, UR10, URZ, !UP0 ;  /* 0x000000ff0a0a7287 */ /* 0x000fcc000c000000 */
[----:B------:R-:W-:Y:S02]  /*160ff0*/  ISETP.NE.U32.AND P1, PT, RZ, UR10, PT ;  /* 0x0000000aff007c0c */ /* 0x000fe4000bf25070 */
[-C--:B---3--:R-:W-:Y:S01]  /*161000*/  IADD3 R198, P2, PT, R198, R224.reuse, RZ ;  /* 0x000000e0c6c67210 */ /* 0x088fe20007f5e0ff */
[----:B------:R-:W-:Y:S02]  /*161010*/  IMAD.MOV.U32 R112, RZ, RZ, R209 ;  /* 0x000000ffff707224 */ /* 0x000fe400078e00d1 */
[----:B------:R-:W-:Y:S01]  /*161020*/  IMAD.X R204, R204, 0x1, R2, P3 ;  /* 0x00000001cccc7824 */ /* 0x000fe200018e0602 */
[----:B------:R-:W-:Y:S01]  /*161030*/  IADD3 R200, P3, PT, R200, R224, RZ ;  /* 0x000000e0c8c87210 */ /* 0x000fe20007f7e0ff */
[----:B------:R-:W-:Y:S04]  /*161040*/  STL [R1+0x74dc], R198 ;  /* 0x0074dcc601007387 */ /* 0x000fe80000100800 */
[----:B------:R1:W-:Y:S04]  /*161050*/  STL [R1+0x74d8], R204 ;  /* 0x0074d8cc01007387 */ /* 0x0003e80000100800 */
[----:B------:R3:W-:Y:S01]  /*161060*/  LDGSTS.E [R111+0x2c00], desc[UR28][R112.64], P1 ;  /* 0x02c00000706f7fae */ /* 0x0007e200089a101c */
[----:B------:R-:W-:Y:S01]  /*161070*/  IADD3.X R208, PT, PT, R208, R2, RZ, P2, !PT ;  /* 0x00000002d0d07210 */ /* 0x000fe200017fe4ff */
[----:B---3--:R-:W-:-:S02]  /*161080*/  IMAD.MOV.U32 R113, RZ, RZ, R204 ;  /* 0x000000ffff717224 */ /* 0x008fc400078e00cc */
[----:B-1----:R-:W3:Y:S04]  /*161090*/  LDL.LU R204, [R1+0x74b8] ;  /* 0x0074b80001cc7983 */ /* 0x002ee80000300800 */
[----:B------:R-:W-:Y:S01]  /*1610a0*/  STL [R1+0x74d4], R200 ;  /* 0x0074d4c801007387 */ /* 0x000fe20000100800 */
[----:B------:R-:W-:-:S03]  /*1610b0*/  IMAD.MOV.U32 R112, RZ, RZ, R201 ;  /* 0x000000ffff707224 */ /* 0x000fc600078e00c9 */
[----:B------:R1:W-:Y:S04]  /*1610c0*/  STL [R1+0x74d0], R208 ;  /* 0x0074d0d001007387 */ /* 0x0003e80000100800 */
[----:B------:R-:W3:Y:S04]  /*1610d0*/  LDL.LU R201, [R1+0x74bc] ;  /* 0x0074bc0001c97983 */ /* 0x000ee80000300800 */
[----:B------:R1:W-:Y:S02]  /*1610e0*/  LDGSTS.E [R111+0x2c80], desc[UR28][R112.64], P1 ;  /* 0x02c80000706f7fae */ /* 0x0003e400089a101c */
[----:B-1----:R-:W-:Y:S01]  /*1610f0*/  MOV R112, R198 ;  /* 0x000000c600707202 */ /* 0x002fe20000000f00 */
[----:B------:R-:W-:-:S05]  /*161100*/  IMAD.MOV.U32 R113, RZ, RZ, R208 ;  /* 0x000000ffff717224 */ /* 0x000fca00078e00d0 */
[----:B------:R1:W-:Y:S01]  /*161110*/  LDGSTS.E [R111+0x2d00], desc[UR28][R112.64], P1 ;  /* 0x02d00000706f7fae */ /* 0x0003e200089a101c */
[----:B----4-:R-:W-:Y:S01]  /*161120*/  IADD3 R199, P2, PT, R199, R224, RZ ;  /* 0x000000e0c7c77210 */ /* 0x010fe20007f5e0ff */
[----:B------:R-:W-:-:S04]  /*161130*/  IMAD.X R205, R205, 0x1, R2, P3 ;  /* 0x00000001cdcd7824 */ /* 0x000fc800018e0602 */
[----:B------:R-:W-:Y:S04]  /*161140*/  STL [R1+0x74cc], R199 ;  /* 0x0074ccc701007387 */ /* 0x000fe80000100800 */
[----:B------:R4:W-:Y:S04]  /*161150*/  STL [R1+0x74c8], R205 ;  /* 0x0074c8cd01007387 */ /* 0x0009e80000100800 */
[----:B------:R-:W3:Y:S01]  /*161160*/  LDL.LU R208, [R1+0x74b0] ;  /* 0x0074b00001d07983 */ /* 0x000ee20000300800 */
[----:B--2---:R-:W-:-:S03]  /*161170*/  IADD3 R197, P3, PT, R197, R224, RZ ;  /* 0x000000e0c5c57210 */ /* 0x004fc60007f7e0ff */
[----:B------:R-:W2:Y:S01]  /*161180*/  LDL.LU R198, [R1+0x74b4] ;  /* 0x0074b40001c67983 */ /* 0x000ea20000300800 */
[----:B-1----:R-:W-:-:S03]  /*161190*/  MOV R113, R205 ;  /* 0x000000cd00717202 */ /* 0x002fc60000000f00 */
[----:B------:R-:W-:Y:S01]  /*1611a0*/  STL [R1+0x74c4], R197 ;  /* 0x0074c4c501007387 */ /* 0x000fe20000100800 */
[----:B------:R-:W-:-:S05]  /*1611b0*/  IMAD.X R210, R210, 0x1, R2, P2 ;  /* 0x00000001d2d27824 */ /* 0x000fca00010e0602 */
[----:B------:R1:W-:Y:S04]  /*1611c0*/  STL [R1+0x74c0], R210 ;  /* 0x0074c0d201007387 */ /* 0x0003e80000100800 */
[----:B----4-:R-:W4:Y:S04]  /*1611d0*/  LDL.LU R205, [R1+0x74a8] ;  /* 0x0074a80001cd7983 */ /* 0x010f280000300800 */
[----:B------:R-:W4:Y:S01]  /*1611e0*/  LDL.LU R209, [R1+0x73ec] ;  /* 0x0073ec0001d17983 */ /* 0x000f220000300800 */
[----:B------:R-:W-:-:S03]  /*1611f0*/  IMAD.MOV.U32 R112, RZ, RZ, R200 ;  /* 0x000000ffff707224 */ /* 0x000fc600078e00c8 */
[----:B------:R-:W4:Y:S04]  /*161200*/  LDL.LU R200, [R1+0x73e4] ;  /* 0x0073e40001c87983 */ /* 0x000f280000300800 */
[----:B------:R1:W-:Y:S02]  /*161210*/  LDGSTS.E [R111+0x2d80], desc[UR28][R112.64], P1 ;  /* 0x02d80000706f7fae */ /* 0x0003e400089a101c */
[----:B-1----:R-:W-:Y:S02]  /*161220*/  IMAD.MOV.U32 R113, RZ, RZ, R210 ;  /* 0x000000ffff717224 */ /* 0x002fe400078e00d2 */
[----:B------:R-:W-:-:S05]  /*161230*/  IMAD.MOV.U32 R112, RZ, RZ, R199 ;  /* 0x000000ffff707224 */ /* 0x000fca00078e00c7 */
[----:B------:R1:W-:Y:S01]  /*161240*/  LDGSTS.E [R111+0x2e00], desc[UR28][R112.64], P1 ;  /* 0x02e00000706f7fae */ /* 0x0003e200089a101c */
[----:B---3--:R-:W-:Y:S01]  /*161250*/  IMAD.X R204, R204, 0x1, R2, P3 ;  /* 0x00000001cccc7824 */ /* 0x008fe200018e0602 */
[----:B------:R-:W-:-:S05]  /*161260*/  IADD3 R201, P2, PT, R201, R224, RZ ;  /* 0x000000e0c9c97210 */ /* 0x000fca0007f5e0ff */
[----:B------:R-:W-:Y:S04]  /*161270*/  STL [R1+0x74bc], R201 ;  /* 0x0074bcc901007387 */ /* 0x000fe80000100800 */
[----:B------:R3:W-:Y:S04]  /*161280*/  STL [R1+0x74b8], R204 ;  /* 0x0074b8cc01007387 */ /* 0x0007e80000100800 */
[----:B------:R-:W4:Y:S01]  /*161290*/  LDL.LU R210, [R1+0x73e0] ;  /* 0x0073e00001d27983 */ /* 0x000f220000300800 */
[----:B-1----:R-:W-:Y:S02]  /*1612a0*/  IMAD.MOV.U32 R112, RZ, RZ, R197 ;  /* 0x000000ffff707224 */ /* 0x002fe400078e00c5 */
[----:B------:R-:W-:Y:S01]  /*1612b0*/  IMAD.MOV.U32 R113, RZ, RZ, R204 ;  /* 0x000000ffff717224 */ /* 0x000fe200078e00cc */
[----:B------:R-:W4:Y:S04]  /*1612c0*/  LDL.LU R199, [R1+0x73dc] ;  /* 0x0073dc0001c77983 */ /* 0x000f280000300800 */
[----:B------:R1:W-:Y:S04]  /*1612d0*/  LDGSTS.E [R111+0x2e80], desc[UR28][R112.64], P1 ;  /* 0x02e80000706f7fae */ /* 0x0003e800089a101c */
[----:B---3--:R-:W3:Y:S01]  /*1612e0*/  LDL.LU R204, [R1+0x73d8] ;  /* 0x0073d80001cc7983 */ /* 0x008ee20000300800 */
[----:B-1----:R-:W-:-:S02]  /*1612f0*/  MOV R112, R201 ;  /* 0x000000c900707202 */ /* 0x002fc40000000f00 */
[----:B------:R-:W-:Y:S02]  /*161300*/  IADD3.X R208, PT, PT, R208, R2, RZ, P2, !PT ;  /* 0x00000002d0d07210 */ /* 0x000fe400017fe4ff */
[----:B--2---:R-:W-:-:S03]  /*161310*/  IADD3 R198, P3, PT, R198, R224, RZ ;  /* 0x000000e0c6c67210 */ /* 0x004fc60007f7e0ff */
[----:B------:R-:W-:Y:S02]  /*161320*/  IMAD.MOV.U32 R113, RZ, RZ, R208 ;  /* 0x000000ffff717224 */ /* 0x000fe400078e00d0 */
[----:B------:R-:W-:Y:S04]  /*161330*/  STL [R1+0x74b4], R198 ;  /* 0x0074b4c601007387 */ /* 0x000fe80000100800 */
[----:B------:R1:W-:Y:S04]  /*161340*/  STL [R1+0x74b0], R208 ;  /* 0x0074b0d001007387 */ /* 0x0003e80000100800 */
[----:B------:R-:W2:Y:S04]  /*161350*/  LDL.LU R197, [R1+0x73d4] ;  /* 0x0073d40001c57983 */ /* 0x000ea80000300800 */
[----:B------:R4:W-:Y:S02]  /*161360*/  LDGSTS.E [R111+0x2f00], desc[UR28][R112.64], P1 ;  /* 0x02f00000706f7fae */ /* 0x0009e400089a101c */
[----:B----4-:R-:W-:Y:S01]  /*161370*/  IMAD.X R205, R205, 0x1, R2, P3 ;  /* 0x00000001cdcd7824 */ /* 0x010fe200018e0602 */
[----:B------:R-:W-:Y:S01]  /*161380*/  IADD3 R209, P5, PT, R209, R224, RZ ;  /* 0x000000e0d1d17210 */ /* 0x000fe20007fbe0ff */
[----:B-1----:R-:W4:Y:S04]  /*161390*/  LDL.LU R208, [R1+0x73d0] ;  /* 0x0073d00001d07983 */ /* 0x002f280000300800 */
[----:B------:R-:W-:Y:S04]  /*1613a0*/  STL [R1+0x73ec], R209 ;  /* 0x0073ecd101007387 */ /* 0x000fe80000100800 */
[----:B------:R1:W-:Y:S04]  /*1613b0*/  STL [R1+0x74a8], R205 ;  /* 0x0074a8cd01007387 */ /* 0x0003e80000100800 */
[----:B------:R-:W4:Y:S01]  /*1613c0*/  LDL.LU R201, [R1+0x73cc] ;  /* 0x0073cc0001c97983 */ /* 0x000f220000300800 */
[----:B------:R-:W-:-:S03]  /*1613d0*/  MOV R113, R205 ;  /* 0x000000cd00717202 */ /* 0x000fc60000000f00 */
[----:B-1----:R-:W4:Y:S01]  /*1613e0*/  LDL.LU R205, [R1+0x73c8] ;  /* 0x0073c80001cd7983 */ /* 0x002f220000300800 */
[----:B------:R-:W-:-:S04]  /*1613f0*/  UISETP.GT.AND UP1, UPT, UR11, 0xf, UPT ;  /* 0x0000000f0b00788c */ /* 0x000fc8000bf24270 */
[----:B------:R-:W-:Y:S01]  /*161400*/  USEL UR10, URZ, 0x4, !UP1 ;  /* 0x00000004ff0a7887 */ /* 0x000fe2000c800000 */
[----:B------:R-:W-:-:S03]  /*161410*/  IADD3 R200, P3, PT, R200, R224, RZ ;  /* 0x000000e0c8c87210 */ /* 0x000fc60007f7e0ff */
[----:B------:R-:W-:Y:S01]  /*161420*/  USEL UR10, UR10, URZ, !UP0 ;  /* 0x000000ff0a0a7287 */ /* 0x000fe2000c000000 */
[----:B------:R-:W-:Y:S01]  /*161430*/  IMAD.MOV.U32 R112, RZ, RZ, R198 ;  /* 0x000000ffff707224 */ /* 0x000fe200078e00c6 */
[----:B------:R-:W-:Y:S04]  /*161440*/  STL [R1+0x73e4], R200 ;  /* 0x0073e4c801007387 */ /* 0x000fe80000100800 */
[----:B------:R-:W-:Y:S01]  /*161450*/  ISETP.NE.U32.AND P2, PT, RZ, UR10, PT ;  /* 0x0000000aff007c0c */ /* 0x000fe2000bf45070 */
[----:B------:R1:W-:Y:S01]  /*161460*/  LDGSTS.E [R111+0x2f80], desc[UR28][R112.64], P1 ;  /* 0x02f80000706f7fae */ /* 0x0003e200089a101c */
[----:B------:R-:W-:-:S04]  /*161470*/  IMAD.X R210, R210, 0x1, R2, P5 ;  /* 0x00000001d2d27824 */ /* 0x000fc800028e0602 */
[----:B-1----:R-:W-:Y:S01]  /*161480*/  IMAD.MOV.U32 R113, RZ, RZ, R210 ;  /* 0x000000ffff717224 */ /* 0x002fe200078e00d2 */
[----:B------:R1:W-:Y:S04]  /*161490*/  STL [R1+0x73e0], R210 ;  /* 0x0073e0d201007387 */ /* 0x0003e80000100800 */
[----:B------:R-:W4:Y:S01]  /*1614a0*/  LDL.LU R198, [R1+0x73c4] ;  /* 0x0073c40001c67983 */ /* 0x000f220000300800 */
[----:B------:R-:W-:Y:S01]  /*1614b0*/  IADD3 R199, P1, PT, R199, R224, RZ ;  /* 0x000000e0c7c77210 */ /* 0x000fe20007f3e0ff */
[----:B------:R-:W-:Y:S02]  /*1614c0*/  IMAD.MOV.U32 R112, RZ, RZ, R209 ;  /* 0x000000ffff707224 */ /* 0x000fe400078e00d1 */
[----:B---3--:R-:W-:-:S03]  /*1614d0*/  IMAD.X R204, R204, 0x1, R2, P3 ;  /* 0x00000001cccc7824 */ /* 0x008fc600018e0602 */
[----:B------:R3:W-:Y:S04]  /*1614e0*/  LDGSTS.E [R111+0x3c00], desc[UR28][R112.64], P2 ;  /* 0x03c00000706f7fae */ /* 0x0007e800091a101c */
[----:B-1----:R-:W4:Y:S04]  /*1614f0*/  LDL.LU R210, [R1+0x73c0] ;  /* 0x0073c00001d27983 */ /* 0x002f280000300800 */
[----:B------:R-:W-:Y:S04]  /*161500*/  STL [R1+0x73dc], R199 ;  /* 0x0073dcc701007387 */ /* 0x000fe80000100800 */
[----:B------:R1:W-:Y:S01]  /*161510*/  STL [R1+0x73d8], R204 ;  /* 0x0073d8cc01007387 */ /* 0x0003e20000100800 */
[----:B---3--:R-:W-:-:S03]  /*161520*/  IMAD.MOV.U32 R113, RZ, RZ, R204 ;  /* 0x000000ffff717224 */ /* 0x008fc600078e00cc */
[----:B-1----:R-:W3:Y:S01]  /*161530*/  LDL.LU R204, [R1+0x73b8] ;  /* 0x0073b80001cc7983 */ /* 0x002ee20000300800 */
[----:B------:R-:W-:-:S05]  /*161540*/  IMAD.MOV.U32 R112, RZ, RZ, R200 ;  /* 0x000000ffff707224 */ /* 0x000fca00078e00c8 */
[----:B------:R1:W-:Y:S02]  /*161550*/  LDGSTS.E [R111+0x3c80], desc[UR28][R112.64], P2 ;  /* 0x03c80000706f7fae */ /* 0x0003e400091a101c */
[----:B-1----:R-:W-:Y:S02]  /*161560*/  MOV R112, R199 ;  /* 0x000000c700707202 */ /* 0x002fe40000000f00 */
[----:B--2---:R-:W-:-:S05]  /*161570*/  IADD3 R197, P3, PT, R197, R224, RZ ;  /* 0x000000e0c5c57210 */ /* 0x004fca0007f7e0ff */
[----:B------:R-:W-:Y:S01]  /*161580*/  STL [R1+0x73d4], R197 ;  /* 0x0073d4c501007387 */ /* 0x000fe20000100800 */
[----:B----4-:R-:W-:-:S05]  /*161590*/  IADD3.X R208, PT, PT, R208, R2, RZ, P1, !PT ;  /* 0x00000002d0d07210 */ /* 0x010fca0000ffe4ff */
[----:B------:R1:W-:Y:S01]  /*1615a0*/  STL [R1+0x73d0], R208 ;  /* 0x0073d0d001007387 */ /* 0x0003e20000100800 */
[----:B------:R-:W-:-:S03]  /*1615b0*/  IADD3 R201, P1, PT, R201, R224, RZ ;  /* 0x000000e0c9c97210 */ /* 0x000fc60007f3e0ff */
[----:B------:R-:W2:Y:S01]  /*1615c0*/  LDL.LU R200, [R1+0x73bc] ;  /* 0x0073bc0001c87983 */ /* 0x000ea20000300800 */
[----:B------:R-:W-:-:S03]  /*1615d0*/  IMAD.MOV.U32 R113, RZ, RZ, R208 ;  /* 0x000000ffff717224 */ /* 0x000fc600078e00d0 */
[----:B------:R-:W-:Y:S04]  /*1615e0*/  STL [R1+0x73cc], R201 ;  /* 0x0073ccc901007387 */ /* 0x000fe80000100800 */
[----:B------:R4:W-:Y:S01]  /*1615f0*/  LDGSTS.E [R111+0x3d00], desc[UR28][R112.64], P2 ;  /* 0x03d00000706f7fae */ /* 0x0009e200091a101c */
[----:B------:R-:W-:-:S05]  /*161600*/  IMAD.X R205, R205, 0x1, R2, P3 ;  /* 0x00000001cdcd7824 */ /* 0x000fca00018e0602 */
[----:B------:R4:W-:Y:S04]  /*161610*/  STL [R1+0x73c8], R205 ;  /* 0x0073c8cd01007387 */ /* 0x0009e80000100800 */
[----:B-1----:R-:W2:Y:S04]  /*161620*/  LDL.LU R208, [R1+0x73b0] ;  /* 0x0073b00001d07983 */ /* 0x002ea80000300800 */
[----:B------:R-:W2:Y:S01]  /*161630*/  LDL.LU R199, [R1+0x73b4] ;  /* 0x0073b40001c77983 */ /* 0x000ea20000300800 */
[----:B----4-:R-:W-:Y:S01]  /*161640*/  MOV R113, R205 ;  /* 0x000000cd00717202 */ /* 0x010fe20000000f00 */
[----:B------:R-:W-:-:S05]  /*161650*/  IMAD.MOV.U32 R112, RZ, RZ, R197 ;  /* 0x000000ffff707224 */ /* 0x000fca00078e00c5 */
[----:B------:R1:W-:Y:S01]  /*161660*/  LDGSTS.E [R111+0x3d80], desc[UR28][R112.64], P2 ;  /* 0x03d80000706f7fae */ /* 0x0003e200091a101c */
[----:B------:R-:W-:Y:S01]  /*161670*/  IADD3 R198, P3, PT, R198, R224, RZ ;  /* 0x000000e0c6c67210 */ /* 0x000fe20007f7e0ff */
[----:B------:R-:W-:-:S04]  /*161680*/  IMAD.X R210, R210, 0x1, R2, P1 ;  /* 0x00000001d2d27824 */ /* 0x000fc800008e0602 */
[----:B------:R-:W-:Y:S04]  /*161690*/  STL [R1+0x73c4], R198 ;  /* 0x0073c4c601007387 */ /* 0x000fe80000100800 */
[----:B------:R4:W-:Y:S04]  /*1616a0*/  STL [R1+0x73c0], R210 ;  /* 0x0073c0d201007387 */ /* 0x0009e80000100800 */
[----:B------:R-:W2:Y:S04]  /*1616b0*/  LDL.LU R205, [R1+0x73a8] ;  /* 0x0073a80001cd7983 */ /* 0x000ea80000300800 */
[----:B------:R-:W2:Y:S01]  /*1616c0*/  LDL.LU R209, [R1+0x72ec] ;  /* 0x0072ec0001d17983 */ /* 0x000ea20000300800 */
[----:B-1----:R-:W-:-:S02]  /*1616d0*/  IMAD.MOV.U32 R112, RZ, RZ, R201 ;  /* 0x000000ffff707224 */ /* 0x002fc400078e00c9 */
[----:B------:R-:W-:Y:S01]  /*1616e0*/  IMAD.MOV.U32 R113, RZ, RZ, R210 ;  /* 0x000000ffff717224 */ /* 0x000fe200078e00d2 */
[----:B------:R-:W2:Y:S01]  /*1616f0*/  LDL.LU R197, [R1+0x72e4] ;  /* 0x0072e40001c57983 */ /* 0x000ea20000300800 */
[----:B---3--:R-:W-:-:S03]  /*161700*/  IMAD.X R204, R204, 0x1, R2, P3 ;  /* 0x00000001cccc7824 */ /* 0x008fc600018e0602 */
[----:B------:R1:W-:Y:S02]  /*161710*/  LDGSTS.E [R111+0x3e00], desc[UR28][R112.64], P2 ;  /* 0x03e00000706f7fae */ /* 0x0003e400091a101c */
[----:B-1----:R-:W-:Y:S02]  /*161720*/  IMAD.MOV.U32 R112, RZ, RZ, R198 ;  /* 0x000000ffff707224 */ /* 0x002fe400078e00c6 */
[----:B------:R-:W-:-:S05]  /*161730*/  IMAD.MOV.U32 R113, RZ, RZ, R204 ;  /* 0x000000ffff717224 */ /* 0x000fca00078e00cc */
[----:B------:R1:W-:Y:S01]  /*161740*/  LDGSTS.E [R111+0x3e80], desc[UR28][R112.64], P2 ;  /* 0x03e80000706f7fae */ /* 0x0003e200091a101c */
[----:B--2---:R-:W-:-:S05]  /*161750*/  IADD3 R200, P1, PT, R200, R224, RZ ;  /* 0x000000e0c8c87210 */ /* 0x004fca0007f3e0ff */
[----:B------:R-:W-:Y:S04]  /*161760*/  STL [R1+0x73bc], R200 ;  /* 0x0073bcc801007387 */ /* 0x000fe80000100800 */
[----:B------:R2:W-:Y:S04]  /*161770*/  STL [R1+0x73b8], R204 ;  /* 0x0073b8cc01007387 */ /* 0x0005e80000100800 */
[----:B----4-:R-:W3:Y:S04]  /*161780*/  LDL.LU R210, [R1+0x72e0] ;  /* 0x0072e00001d27983 */ /* 0x010ee80000300800 */
[----:B------:R-:W4:Y:S01]  /*161790*/  LDL.LU R201, [R1+0x72dc] ;  /* 0x0072dc0001c97983 */ /* 0x000f220000300800 */
[----:B------:R-:W-:-:S02]  /*1617a0*/  IADD3.X R208, PT, PT, R208, R2, RZ, P1, !PT ;  /* 0x00000002d0d07210 */ /* 0x000fc40000ffe4ff */
[----:B------:R-:W-:Y:S01]  /*1617b0*/  IADD3 R199, P3, PT, R199, R224, RZ ;  /* 0x000000e0c7c77210 */ /* 0x000fe20007f7e0ff */
[----:B--2---:R-:W2:Y:S04]  /*1617c0*/  LDL.LU R204, [R1+0x72d8] ;  /* 0x0072d80001cc7983 */ /* 0x004ea80000300800 */
[----:B------:R-:W-:Y:S04]  /*1617d0*/  STL [R1+0x73b4], R199 ;  /* 0x0073b4c701007387 */ /* 0x000fe80000100800 */
[----:B------:R1:W-:Y:S04]  /*1617e0*/  STL [R1+0x73b0], R208 ;  /* 0x0073b0d001007387 */ /* 0x0003e80000100800 */
[----:B------:R-:W2:Y:S01]  /*1617f0*/  LDL.LU R198, [R1+0x72d4] ;  /* 0x0072d40001c67983 */ /* 0x000ea20000300800 */
[----:B-1----:R-:W-:-:S03]  /*161800*/  IMAD.MOV.U32 R113, RZ, RZ, R208 ;  /* 0x000000ffff717224 */ /* 0x002fc600078e00d0 */
[----:B------:R-:W2:Y:S01]  /*161810*/  LDL.LU R208, [R1+0x72d0] ;  /* 0x0072d00001d07983 */ /* 0x000ea20000300800 */
[----:B------:R-:W-:Y:S01]  /*161820*/  UISETP.GT.AND UP1, UPT, UR11, 0x13, UPT ;  /* 0x000000130b00788c */ /* 0x000fe2000bf24270 */
[----:B------:R-:W-:-:S03]  /*161830*/  MOV R112, R200 ;  /* 0x000000c800707202 */ /* 0x000fc60000000f00 */
[----:B------:R-:W-:Y:S02]  /*161840*/  USEL UR10, URZ, 0x4, !UP1 ;  /* 0x00000004ff0a7887 */ /* 0x000fe4000c800000 */
[----:B------:R1:W-:Y:S02]  /*161850*/  LDGSTS.E [R111+0x3f00], desc[UR28][R112.64], P2 ;  /* 0x03f00000706f7fae */ /* 0x0003e400091a101c */
[----:B------:R-:W-:-:S06]  /*161860*/  USEL UR10, UR10, URZ, !UP0 ;  /* 0x000000ff0a0a7287 */ /* 0x000fcc000c000000 */
[----:B------:R-:W-:Y:S01]  /*161870*/  ISETP.NE.U32.AND P1, PT, RZ, UR10, PT ;  /* 0x0000000aff007c0c */ /* 0x000fe2000bf25070 */
[----:B------:R-:W-:Y:S01]  /*161880*/  IMAD.X R205, R205, 0x1, R2, P3 ;  /* 0x00000001cdcd7824 */ /* 0x000fe200018e0602 */
[----:B------:R-:W-:-:S05]  /*161890*/  IADD3 R209, P5, PT, R209, R224, RZ ;  /* 0x000000e0d1d17210 */ /* 0x000fca0007fbe0ff */
[----:B------:R-:W-:Y:S04]  /*1618a0*/  STL [R1+0x72ec], R209 ;  /* 0x0072ecd101007387 */ /* 0x000fe80000100800 */
[----:B------:R1:W-:Y:S04]  /*1618b0*/  STL [R1+0x73a8], R205 ;  /* 0x0073a8cd01007387 */ /* 0x0003e80000100800 */
[----:B------:R-:W2:Y:S01]  /*1618c0*/  LDL.LU R200, [R1+0x72cc] ;  /* 0x0072cc0001c87983 */ /* 0x000ea20000300800 */
[----:B-1----:R-:W-:Y:S01]  /*1618d0*/  MOV R113, R205 ;  /* 0x000000cd00717202 */ /* 0x002fe20000000f00 */
[----:B------:R-:W-:Y:S01]  /*1618e0*/  IMAD.MOV.U32 R112, RZ, RZ, R199 ;  /* 0x000000ffff707224 */ /* 0x000fe200078e00c7 */
[----:B------:R-:W-:-:S04]  /*1618f0*/  IADD3 R197, P3, PT, R197, R224, RZ ;  /* 0x000000e0c5c57210 */ /* 0x000fc80007f7e0ff */
[----:B------:R1:W-:Y:S04]  /*161900*/  LDGSTS.E [R111+0x3f80], desc[UR28][R112.64], P2 ;  /* 0x03f80000706f7fae */ /* 0x0003e800091a101c */
[----:B------:R-:W2:Y:S04]  /*161910*/  LDL.LU R205, [R1+0x72c8] ;  /* 0x0072c80001cd7983 */ /* 0x000ea80000300800 */
[----:B------:R-:W-:Y:S01]  /*161920*/  STL [R1+0x72e4], R197 ;  /* 0x0072e4c501007387 */ /* 0x000fe20000100800 */
[----:B-1----:R-:W-:Y:S02]  /*161930*/  IMAD.MOV.U32 R112, RZ, RZ, R209 ;  /* 0x000000ffff707224 */ /* 0x002fe400078e00d1 */
[----:B---3--:R-:W-:Y:S01]  /*161940*/  IMAD.X R210, R210, 0x1, R2, P5 ;  /* 0x00000001d2d27824 */ /* 0x008fe200028e0602 */
[----:B----4-:R-:W-:-:S03]  /*161950*/  IADD3 R201, P2, PT, R201, R224, RZ ;  /* 0x000000e0c9c97210 */ /* 0x010fc60007f5e0ff */
[----:B------:R-:W-:Y:S01]  /*161960*/  IMAD.MOV.U32 R113, RZ, RZ, R210 ;  /* 0x000000ffff717224 */ /* 0x000fe200078e00d2 */
[----:B------:R1:W-:Y:S04]  /*161970*/  STL [R1+0x72e0], R210 ;  /* 0x0072e0d201007387 */ /* 0x0003e80000100800 */
[----:B------:R-:W3:Y:S01]  /*161980*/  LDL.LU R199, [R1+0x72c4] ;  /* 0x0072c40001c77983 */ /* 0x000ee20000300800 */
[----:B--2---:R-:W-:-:S03]  /*161990*/  IMAD.X R204, R204, 0x1, R2, P3 ;  /* 0x00000001cccc7824 */ /* 0x004fc600018e0602 */
[----:B------:R2:W-:Y:S04]  /*1619a0*/  LDGSTS.E [R111+0x4c00], desc[UR28][R112.64], P1 ;  /* 0x04c00000706f7fae */ /* 0x0005e800089a101c */
[----:B-1----:R-:W4:Y:S01]  /*1619b0*/  LDL.LU R210, [R1+0x72c0] ;  /* 0x0072c00001d27983 */ /* 0x002f220000300800 */
[----:B------:R-:W-:-:S03]  /*1619c0*/  IADD3 R198, P3, PT, R198, R224, RZ ;  /* 0x000000e0c6c67210 */ /* 0x000fc60007f7e0ff */
[----:B------:R-:W-:Y:S04]  /*1619d0*/  STL [R1+0x72dc], R201 ;  /* 0x0072dcc901007387 */ /* 0x000fe80000100800 */
[----:B------:R1:W-:Y:S01]  /*1619e0*/  STL [R1+0x72d8], R204 ;  /* 0x0072d8cc01007387 */ /* 0x0003e20000100800 */
[----:B--2---:R-:W-:Y:S01]  /*1619f0*/  IMAD.MOV.U32 R113, RZ, RZ, R204 ;  /* 0x000000ffff717224 */ /* 0x004fe200078e00cc */
[----:B------:R-:W-:Y:S01]  /*161a00*/  IADD3.X R208, PT, PT, R208, R2, RZ, P2, !PT ;  /* 0x00000002d0d07210 */ /* 0x000fe200017fe4ff */
        /* <DEDUP_REMOVED lines=9> */
[----:B------:R-:W-:Y:S01]  /*161aa0*/  IADD3 R200, P2, PT, R200, R224, RZ ;  /* 0x000000e0c8c87210 */ /* 0x000fe20007f5e0ff */
[----:B------:R-:W-:-:S04]  /*161ab0*/  IMAD.X R205, R205, 0x1, R2, P3 ;  /* 0x00000001cdcd7824 */ /* 0x000fc800018e0602 */
[----:B------:R-:W-:Y:S04]  /*161ac0*/  STL [R1+0x72cc], R200 ;  /* 0x0072ccc801007387 */ /* 0x000fe80000100800 */
[----:B------:R3:W-:Y:S04]  /*161ad0*/  STL [R1+0x72c8], R205 ;  /* 0x0072c8cd01007387 */ /* 0x0007e80000100800 */
[----:B------:R-:W2:Y:S04]  /*161ae0*/  LDL.LU R208, [R1+0x72b0] ;  /* 0x0072b00001d07983 */ /* 0x000ea80000300800 */
[----:B------:R-:W2:Y:S01]  /*161af0*/  LDL.LU R201, [R1+0x72b4] ;  /* 0x0072b40001c97983 */ /* 0x000ea20000300800 */
        /* <DEDUP_REMOVED lines=8> */
[----:B------:R-:W4:Y:S04]  /*161b80*/  LDL.LU R209, [R1+0x71ec] ;  /* 0x0071ec0001d17983 */ /* 0x000f280000300800 */
[----:B------:R-:W4:Y:S01]  /*161b90*/  LDL.LU R198, [R1+0x71e4] ;  /* 0x0071e40001c67983 */ /* 0x000f220000300800 */
[----:B--2---:R-:W-:Y:S01]  /*161ba0*/  IMAD.X R204, R204, 0x1, R2, P3 ;  /* 0x00000001cccc7824 */ /* 0x004fe200018e0602 */
[----:B------:R-:W-:Y:S01]  /*161bb0*/  IADD3 R197, P2, PT, R197, R224, RZ ;  /* 0x000000e0c5c57210 */ /* 0x000fe20007f5e0ff */
[----:B-1----:R-:W-:-:S04]  /*161bc0*/  IMAD.MOV.U32 R113, RZ, RZ, R210 ;  /* 0x000000ffff717224 */ /* 0x002fc800078e00d2 */
[----:B------:R-:W-:Y:S04]  /*161bd0*/  STL [R1+0x72bc], R197 ;  /* 0x0072bcc501007387 */ /* 0x000fe80000100800 */
[----:B------:R1:W-:Y:S04]  /*161be0*/  STL [R1+0x72b8], R204 ;  /* 0x0072b8cc01007387 */ /* 0x0003e80000100800 */
[----:B---3--:R-:W2:Y:S01]  /*161bf0*/  LDL.LU R210, [R1+0x71e0] ;  /* 0x0071e00001d27983 */ /* 0x008ea20000300800 */
        /* <DEDUP_REMOVED lines=38> */
[----:B------:R-:W-:Y:S02]  /*161e60*/  IMAD.X R204, R204, 0x1, R2, P3 ;  /* 0x00000001cccc7824 */ /* 0x000fe400018e0602 */
[----:B------:R-:W-:Y:S04]  /*161e70*/  STL [R1+0x71dc], R200 ;  /* 0x0071dcc801007387 */ /* 0x000fe80000100800 */
[----:B------:R1:W-:Y:S01]  /*161e80*/  STL [R1+0x71d8], R204 ;  /* 0x0071d8cc01007387 */ /* 0x0003e20000100800 */
[----:B------:R-:W-:-:S03]  /*161e90*/  IADD3 R199, P3, PT, R199, R224, RZ ;  /* 0x000000e0c7c77210 */ /* 0x000fc60007f7e0ff */
[----:B------:R3:W-:Y:S01]  /*161ea0*/  LDGSTS.E [R111+0x5c00], desc[UR28][R112.64], P2 ;  /* 0x05c00000706f7fae */ /* 0x0007e200091a101c */
[----:B------:R-:W-:Y:S01]  /*161eb0*/  IADD3.X R208, PT, PT, R208, R2, RZ, P1, !PT ;  /* 0x00000002d0d07210 */ /* 0x000fe20000ffe4ff */
[----:B---3--:R-:W-:Y:S02]  /*161ec0*/  IMAD.MOV.U32 R113, RZ, RZ, R204 ;  /* 0x000000ffff717224 */ /* 0x008fe400078e00cc */
        /* <DEDUP_REMOVED lines=13> */
[----:B------:R-:W3:Y:S04]  /*161fa0*/  LDL.LU R208, [R1+0x71b0] ;  /* 0x0071b00001d07983 */ /* 0x000ee80000300800 */
[----:B------:R-:W3:Y:S01]  /*161fb0*/  LDL.LU R200, [R1+0x71b4] ;  /* 0x0071b40001c87983 */ /* 0x000ee20000300800 */
[----:B--2---:R-:W-:-:S02]  /*161fc0*/  IADD3 R201, P3, PT, R201, R224, RZ ;  /* 0x000000e0c9c97210 */ /* 0x004fc40007f7e0ff */
[----:B-1----:R-:W-:-:S03]  /*161fd0*/  MOV R113, R205 ;  /* 0x000000cd00717202 */ /* 0x002fc60000000f00 */
[----:B------:R-:W-:Y:S01]  /*161fe0*/  STL [R1+0x71c4], R201 ;  /* 0x0071c4c901007387 */ /* 0x000fe20000100800 */
[----:B------:R-:W-:-:S05]  /*161ff0*/  IMAD.X R210, R210, 0x1, R2, P1 ;  /* 0x00000001d2d27824 */ /* 0x000fca00008e0602 */
[----:B------:R1:W-:Y:S04]  /*162000*/  STL [R1+0x71c0], R210 ;  /* 0x0071c0d201007387 */ /* 0x0003e80000100800 */
[----:B----4-:R-:W2:Y:S04]  /*162010*/  LDL.LU R205, [R1+0x71a8] ;  /* 0x0071a80001cd7983 */ /* 0x010ea80000300800 */
[----:B------:R-:W4:Y:S01]  /*162020*/  LDL.LU R209, [R1+0x70ec] ;  /* 0x0070ec0001d17983 */ /* 0x000f220000300800 */
[----:B------:R-:W-:-:S03]  /*162030*/  IMAD.MOV.U32 R112, RZ, RZ, R199 ;  /* 0x000000ffff707224 */ /* 0x000fc600078e00c7 */
[----:B------:R-:W2:Y:S04]  /*162040*/  LDL.LU R199, [R1+0x70e4] ;  /* 0x0070e40001c77983 */ /* 0x000ea80000300800 */
        /* <DEDUP_REMOVED lines=16> */
[----:B------:R-:W-:-:S05]  /*162150*/  IADD3 R200, P3, PT, R200, R224, RZ ;  /* 0x000000e0c8c87210 */ /* 0x000fca0007f7e0ff */
[----:B------:R-:W-:Y:S04]  /*162160*/  STL [R1+0x71b4], R200 ;  /* 0x0071b4c801007387 */ /* 0x000fe80000100800 */
[----:B------:R1:W-:Y:S04]  /*162170*/  STL [R1+0x71b0], R208 ;  /* 0x0071b0d001007387 */ /* 0x0003e80000100800 */
[----:B------:R-:W3:Y:S01]  /*162180*/  LDL.LU R201, [R1+0x70d4] ;  /* 0x0070d40001c97983 */ /* 0x000ee20000300800 */
[----:B------:R-:W-:-:S05]  /*162190*/  IMAD.MOV.U32 R113, RZ, RZ, R208 ;  /* 0x000000ffff717224 */ /* 0x000fca00078e00d0 */
[----:B------:R4:W-:Y:S04]  /*1621a0*/  LDGSTS.E [R111+0x5f00], desc[UR28][R112.64], P2 ;  /* 0x05f00000706f7fae */ /* 0x0009e800091a101c */
[----:B-1----:R-:W3:Y:S01]  /*1621b0*/  LDL.LU R208, [R1+0x70d0] ;  /* 0x0070d00001d07983 */ /* 0x002ee20000300800 */
[----:B--2---:R-:W-:Y:S01]  /*1621c0*/  IMAD.X R205, R205, 0x1, R2, P3 ;  /* 0x00000001cdcd7824 */ /* 0x004fe200018e0602 */
[----:B----4-:R-:W-:-:S05]  /*1621d0*/  IADD3 R209, P5, PT, R209, R224, RZ ;  /* 0x000000e0d1d17210 */ /* 0x010fca0007fbe0ff */
[----:B------:R-:W-:Y:S04]  /*1621e0*/  STL [R1+0x70ec], R209 ;  /* 0x0070ecd101007387 */ /* 0x000fe80000100800 */
[----:B------:R1:W-:Y:S04]  /*1621f0*/  STL [R1+0x71a8], R205 ;  /* 0x0071a8cd01007387 */ /* 0x0003e80000100800 */
[----:B------:R-:W2:Y:S01]  /*162200*/  LDL.LU R198, [R1+0x70cc] ;  /* 0x0070cc0001c67983 */ /* 0x000ea20000300800 */
        /* <DEDUP_REMOVED lines=26> */
[----:B------:R-:W-:Y:S02]  /*1623b0*/  IADD3 R201, P3, PT, R201, R224, RZ ;  /* 0x000000e0c9c97210 */ /* 0x000fe40007f7e0ff */
[----:B------:R-:W-:-:S03]  /*1623c0*/  IADD3.X R208, PT, PT, R208, R2, RZ, P2, !PT ;  /* 0x00000002d0d07210 */ /* 0x000fc600017fe4ff */
[----:B------:R-:W-:Y:S04]  /*1623d0*/  STL [R1+0x70d4], R201 ;  /* 0x0070d4c901007387 */ /* 0x000fe80000100800 */
[----:B------:R1:W-:Y:S04]  /*1623e0*/  STL [R1+0x70d0], R208 ;  /* 0x0070d0d001007387 */ /* 0x0003e80000100800 */
[----:B------:R-:W3:Y:S01]  /*1623f0*/  LDL.LU R199, [R1+0x70bc] ;  /* 0x0070bc0001c77983 */ /* 0x000ee20000300800 */
[----:B--2---:R-:W-:Y:S01]  /*162400*/  IADD3 R198, P2, PT, R198, R224, RZ ;  /* 0x000000e0c6c67210 */ /* 0x004fe20007f5e0ff */
[----:B------:R-:W-:-:S04]  /*162410*/  IMAD.MOV.U32 R113, RZ, RZ, R208 ;  /* 0x000000ffff717224 */ /* 0x000fc800078e00d0 */
[----:B------:R-:W-:Y:S04]  /*162420*/  STL [R1+0x70cc], R198 ;  /* 0x0070ccc601007387 */ /* 0x000fe80000100800 */
[----:B------:R2:W-:Y:S01]  /*162430*/  LDGSTS.E [R111+0x6d00], desc[UR28][R112.64], P1 ;  /* 0x06d00000706f7fae */ /* 0x0005e200089a101c */
[----:B----4-:R-:W-:-:S05]  /*162440*/  IMAD.X R205, R205, 0x1, R2, P3 ;  /* 0x00000001cdcd7824 */ /* 0x010fca00018e0602 */
[----:B------:R4:W-:Y:S04]  /*162450*/  STL [R1+0x70c8], R205 ;  /* 0x0070c8cd01007387 */ /* 0x0009e80000100800 */
[----:B-1----:R-:W3:Y:S04]  /*162460*/  LDL.LU R208, [R1+0x70b0] ;  /* 0x0070b00001d07983 */ /* 0x002ee80000300800 */
[----:B------:R-:W3:Y:S01]  /*162470*/  LDL.LU R197, [R1+0x70b4] ;  /* 0x0070b40001c57983 */ /* 0x000ee20000300800 */
[----:B--2---:R-:W-:Y:S01]  /*162480*/  MOV R113, R205 ;  /* 0x000000cd00717202 */ /* 0x004fe20000000f00 */
[----:B------:R-:W-:-:S05]  /*162490*/  IMAD.MOV.U32 R112, RZ, RZ, R201 ;  /* 0x000000ffff707224 */ /* 0x000fca00078e00c9 */
[----:B------:R1:W-:Y:S01]  /*1624a0*/  LDGSTS.E [R111+0x6d80], desc[UR28][R112.64], P1 ;  /* 0x06d80000706f7fae */ /* 0x0003e200089a101c */
[----:B------:R-:W-:Y:S01]  /*1624b0*/  IADD3 R200, P3, PT, R200, R224, RZ ;  /* 0x000000e0c8c87210 */ /* 0x000fe20007f7e0ff */
[----:B------:R-:W-:-:S04]  /*1624c0*/  IMAD.X R210, R210, 0x1, R2, P2 ;  /* 0x00000001d2d27824 */ /* 0x000fc800010e0602 */
[----:B------:R-:W-:Y:S04]  /*1624d0*/  STL [R1+0x70c4], R200 ;  /* 0x0070c4c801007387 */ /* 0x000fe80000100800 */
[----:B------:R2:W-:Y:S04]  /*1624e0*/  STL [R1+0x70c0], R210 ;  /* 0x0070c0d201007387 */ /* 0x0005e80000100800 */
[----:B----4-:R-:W4:Y:S04]  /*1624f0*/  LDL.LU R205, [R1+0x70a8] ;  /* 0x0070a80001cd7983 */ /* 0x010f280000300800 */
[----:B------:R-:W4:Y:S01]  /*162500*/  LDL.LU R209, [R1+0x6fec] ;  /* 0x006fec0001d17983 */ /* 0x000f220000300800 */
[----:B-1----:R-:W-:-:S02]  /*162510*/  IMAD.MOV.U32 R112, RZ, RZ, R198 ;  /* 0x000000ffff707224 */ /* 0x002fc400078e00c6 */
[----:B------:R-:W-:Y:S01]  /*162520*/  IMAD.MOV.U32 R113, RZ, RZ, R210 ;  /* 0x000000ffff717224 */ /* 0x000fe200078e00d2 */
[----:B------:R-:W4:Y:S01]  /*162530*/  LDL.LU R201, [R1+0x6fe4] ;  /* 0x006fe40001c97983 */ /* 0x000f220000300800 */
[----:B---3--:R-:W-:-:S03]  /*162540*/  IMAD.X R204, R204, 0x1, R2, P3 ;  /* 0x00000001cccc7824 */ /* 0x008fc600018e0602 */
[----:B------:R1:W-:Y:S02]  /*162550*/  LDGSTS.E [R111+0x6e00], desc[UR28][R112.64], P1 ;  /* 0x06e00000706f7fae */ /* 0x0003e400089a101c */
[----:B-1----:R-:W-:Y:S02]  /*162560*/  IMAD.MOV.U32 R112, RZ, RZ, R200 ;  /* 0x000000ffff707224 */ /* 0x002fe400078e00c8 */
[----:B------:R-:W-:-:S05]  /*162570*/  IMAD.MOV.U32 R113, RZ, RZ, R204 ;  /* 0x000000ffff717224 */ /* 0x000fca00078e00cc */
[----:B------:R1:W-:Y:S01]  /*162580*/  LDGSTS.E [R111+0x6e80], desc[UR28][R112.64], P1 ;  /* 0x06e80000706f7fae */ /* 0x0003e200089a101c */
[----:B------:R-:W-:-:S05]  /*162590*/  IADD3 R199, P2, PT, R199, R224, RZ ;  /* 0x000000e0c7c77210 */ /* 0x000fca0007f5e0ff */
[----:B------:R-:W-:Y:S04]  /*1625a0*/  STL [R1+0x70bc], R199 ;  /* 0x0070bcc701007387 */ /* 0x000fe80000100800 */
[----:B------:R3:W-:Y:S04]  /*1625b0*/  STL [R1+0x70b8], R204 ;  /* 0x0070b8cc01007387 */ /* 0x0007e80000100800 */
[----:B--2---:R-:W2:Y:S04]  /*1625c0*/  LDL.LU R210, [R1+0x6fe0] ;  /* 0x006fe00001d27983 */ /* 0x004ea80000300800 */
[----:B------:R-:W2:Y:S04]  /*1625d0*/  LDL.LU R198, [R1+0x6fdc] ;  /* 0x006fdc0001c67983 */ /* 0x000ea80000300800 */
[----:B---3--:R-:W3:Y:S01]  /*1625e0*/  LDL.LU R204, [R1+0x6fd8] ;  /* 0x006fd80001cc7983 */ /* 0x008ee20000300800 */
[----:B------:R-:W-:-:S02]  /*1625f0*/  IADD3.X R208, PT, PT, R208, R2, RZ, P2, !PT ;  /* 0x00000002d0d07210 */ /* 0x000fc400017fe4ff */
[----:B------:R-:W-:-:S05]  /*162600*/  IADD3 R197, P3, PT, R197, R224, RZ ;  /* 0x000000e0c5c57210 */ /* 0x000fca0007f7e0ff */
        /* <DEDUP_REMOVED lines=29> */
[----:B------:R3:W-:Y:S04]  /*1627e0*/  LDGSTS.E [R111+0x7c00], desc[UR28][R112.64], P2 ;  /* 0x07c00000706f7fae */ /* 0x0007e800091a101c */
[----:B-1----:R-:W2:Y:S04]  /*1627f0*/  LDL.LU R210, [R1+0x6fc0] ;  /* 0x006fc00001d27983 */ /* 0x002ea80000300800 */
[----:B------:R-:W-:Y:S04]  /*162800*/  STL [R1+0x6fdc], R198 ;  /* 0x006fdcc601007387 */ /* 0x000fe80000100800 */
[----:B------:R1:W-:Y:S01]  /*162810*/  STL [R1+0x6fd8], R204 ;  /* 0x006fd8cc01007387 */ /* 0x0003e20000100800 */
[----:B------:R-:W-:Y:S01]  /*162820*/  IADD3 R200, P3, PT, R200, R224, RZ ;  /* 0x000000e0c8c87210 */ /* 0x000fe20007f7e0ff */
[----:B---3--:R-:W-:-:S02]  /*162830*/  IMAD.MOV.U32 R113, RZ, RZ, R204 ;  /* 0x000000ffff717224 */ /* 0x008fc400078e00cc */
[----:B------:R-:W-:Y:S01]  /*162840*/  IMAD.MOV.U32 R112, RZ, RZ, R201 ;  /* 0x000000ffff707224 */ /* 0x000fe200078e00c9 */
[----:B-1----:R-:W3:Y:S01]  /*162850*/  LDL.LU R204, [R1+0x6fb8] ;  /* 0x006fb80001cc7983 */ /* 0x002ee20000300800 */
[----:B------:R-:W-:-:S03]  /*162860*/  IADD3.X R208, PT, PT, R208, R2, RZ, P1, !PT ;  /* 0x00000002d0d07210 */ /* 0x000fc60000ffe4ff */
[----:B------:R-:W-:Y:S04]  /*162870*/  STL [R1+0x6fd4], R200 ;  /* 0x006fd4c801007387 */ /* 0x000fe80000100800 */
[----:B------:R1:W-:Y:S04]  /*162880*/  LDGSTS.E [R111+0x7c80], desc[UR28][R112.64], P2 ;  /* 0x07c80000706f7fae */ /* 0x0003e800091a101c */
[----:B------:R4:W-:Y:S04]  /*162890*/  STL [R1+0x6fd0], R208 ;  /* 0x006fd0d001007387 */ /* 0x0009e80000100800 */
[----:B------:R-:W3:Y:S01]  /*1628a0*/  LDL.LU R201, [R1+0x6fbc] ;  /* 0x006fbc0001c97983 */ /* 0x000ee20000300800 */
        /* <DEDUP_REMOVED lines=65> */
[----:B------:R1:W-:Y:S04]  /*162cc0*/  STL [R1+0x6ed8], R204 ;  /* 0x006ed8cc01007387 */ /* 0x0003e80000100800 */
[----:B------:R3:W-:Y:S01]  /*162cd0*/  LDGSTS.E [R111+0x8c00], desc[UR28][R112.64], P1 ;  /* 0x08c00000706f7fae */ /* 0x0007e200089a101c */
[----:B------:R-:W-:-:S02]  /*162ce0*/  IADD3 R197, P3, PT, R197, R224, RZ ;  /* 0x000000e0c5c57210 */ /* 0x000fc40007f7e0ff */
        /* <DEDUP_REMOVED lines=179> */
[----:B---3--:R-:W-:-:S02]  /*163820*/  IMAD.X R204, R204, 0x1, R2, P3 ;  /* 0x00000001cccc7824 */ /* 0x008fc400018e0602 */
[----:B-1----:R-:W-:Y:S01]  /*163830*/  IMAD.MOV.U32 R113, RZ, RZ, R210 ;  /* 0x000000ffff717224 */ /* 0x002fe200078e00d2 */
[----:B------:R-:W-:-:S05]  /*163840*/  IADD3 R198, P2, PT, R198, R224, RZ ;  /* 0x000000e0c6c67210 */ /* 0x000fca0007f5e0ff */
        /* <DEDUP_REMOVED lines=28> */
[----:B-1----:R-:W4:Y:S04]  /*163a10*/  LDL.LU R205, [R1+0x6bc8] ;  /* 0x006bc80001cd7983 */ /* 0x002f280000300800 */
[----:B------:R-:W-:Y:S01]  /*163a20*/  STL [R1+0x6be4], R199 ;  /* 0x006be4c701007387 */ /* 0x000fe20000100800 */
[----:B--2---:R-:W-:-:S05]  /*163a30*/  IMAD.X R210, R210, 0x1, R2, P5 ;  /* 0x00000001d2d27824 */ /* 0x004fca00028e0602 */
        /* <DEDUP_REMOVED lines=100> */
[----:B------:R-:W-:-:S05]  /*164080*/  IMAD.MOV.U32 R113, RZ, RZ, R208 ;  /* 0x000000ffff717224 */ /* 0x000fca00078e00d0 */
[----:B------:R1:W-:Y:S01]  /*164090*/  LDGSTS.E [R111+0xcd00], desc[UR28][R112.64], P1 ;  /* 0x0cd00000706f7fae */ /* 0x0003e200089a101c */
[----:B--2---:R-:W-:-:S05]  /*1640a0*/  IADD3 R199, P2, PT, R199, R224, RZ ;  /* 0x000000e0c7c77210 */ /* 0x004fca0007f5e0ff */
[----:B------:R-:W-:Y:S01]  /*1640b0*/  STL [R1+0x6acc], R199 ;  /* 0x006accc701007387 */ /* 0x000fe20000100800 */
[----:B----4-:R-:W-:-:S05]  /*1640c0*/  IMAD.X R205, R205, 0x1, R2, P3 ;  /* 0x00000001cdcd7824 */ /* 0x010fca00018e0602 */
[----:B------:R2:W-:Y:S04]  /*1640d0*/  STL [R1+0x6ac8], R205 ;  /* 0x006ac8cd01007387 */ /* 0x0005e80000100800 */
[----:B-1----:R-:W4:Y:S04]  /*1640e0*/  LDL.LU R208, [R1+0x6ab0] ;  /* 0x006ab00001d07983 */ /* 0x002f280000300800 */
[----:B------:R-:W4:Y:S01]  /*1640f0*/  LDL.LU R198, [R1+0x6ab4] ;  /* 0x006ab40001c67983 */ /* 0x000f220000300800 */
[----:B------:R-:W-:Y:S01]  /*164100*/  MOV R113, R205 ;  /* 0x000000cd00717202 */ /* 0x000fe20000000f00 */
[----:B------:R-:W-:-:S05]  /*164110*/  IMAD.MOV.U32 R112, RZ, RZ, R200 ;  /* 0x000000ffff707224 */ /* 0x000fca00078e00c8 */
[----:B------:R1:W-:Y:S01]  /*164120*/  LDGSTS.E [R111+0xcd80], desc[UR28][R112.64], P1 ;  /* 0x0cd80000706f7fae */ /* 0x0003e200089a101c */
[----:B------:R-:W-:Y:S01]  /*164130*/  IADD3 R197, P3, PT, R197, R224, RZ ;  /* 0x000000e0c5c57210 */ /* 0x000fe20007f7e0ff */
[----:B------:R-:W-:-:S04]  /*164140*/  IMAD.X R210, R210, 0x1, R2, P2 ;  /* 0x00000001d2d27824 */ /* 0x000fc800010e0602 */
[----:B------:R-:W-:Y:S04]  /*164150*/  STL [R1+0x6ac4], R197 ;  /* 0x006ac4c501007387 */ /* 0x000fe80000100800 */
[----:B------:R3:W-:Y:S04]  /*164160*/  STL [R1+0x6ac0], R210 ;  /* 0x006ac0d201007387 */ /* 0x0007e80000100800 */
[----:B--2---:R-:W2:Y:S04]  /*164170*/  LDL.LU R205, [R1+0x6a68] ;  /* 0x006a680001cd7983 */ /* 0x004ea80000300800 */
        /* <DEDUP_REMOVED lines=12> */
[----:B------:R-:W2:Y:S04]  /*164240*/  LDL.LU R210, [R1+0x69e0] ;  /* 0x0069e00001d27983 */ /* 0x000ea80000300800 */
[----:B------:R-:W2:Y:S04]  /*164250*/  LDL.LU R199, [R1+0x69dc] ;  /* 0x0069dc0001c77983 */ /* 0x000ea80000300800 */
[----:B---3--:R-:W3:Y:S01]  /*164260*/  LDL.LU R204, [R1+0x69d8] ;  /* 0x0069d80001cc7983 */ /* 0x008ee20000300800 */
[----:B----4-:R-:W-:-:S02]  /*164270*/  IADD3.X R208, PT, PT, R208, R2, RZ, P2, !PT ;  /* 0x00000002d0d07210 */ /* 0x010fc400017fe4ff */
[----:B------:R-:W-:-:S05]  /*164280*/  IADD3 R198, P3, PT, R198, R224, RZ ;  /* 0x000000e0c6c67210 */ /* 0x000fca0007f7e0ff */
[----:B------:R-:W-:Y:S04]  /*164290*/  STL [R1+0x6ab4], R198 ;  /* 0x006ab4c601007387 */ /* 0x000fe80000100800 */
[----:B------:R4:W-:Y:S04]  /*1642a0*/  STL [R1+0x6ab0], R208 ;  /* 0x006ab0d001007387 */ /* 0x0009e80000100800 */
[----:B------:R-:W3:Y:S01]  /*1642b0*/  LDL.LU R197, [R1+0x69d4] ;  /* 0x0069d40001c57983 */ /* 0x000ee20000300800 */
[----:B-1----:R-:W-:-:S03]  /*1642c0*/  IMAD.MOV.U32 R113, RZ, RZ, R208 ;  /* 0x000000ffff717224 */ /* 0x002fc600078e00d0 */
[----:B----4-:R-:W4:Y:S01]  /*1642d0*/  LDL.LU R208, [R1+0x69d0] ;  /* 0x0069d00001d07983 */ /* 0x010f220000300800 */
[----:B------:R-:W-:Y:S01]  /*1642e0*/  UISETP.GT.AND UP1, UPT, UR11, 0x37, UPT ;  /* 0x000000370b00788c */ /* 0x000fe2000bf24270 */
[----:B------:R-:W-:-:S03]  /*1642f0*/  MOV R112, R201 ;  /* 0x000000c900707202 */ /* 0x000fc60000000f00 */
[----:B------:R-:W-:Y:S02]  /*164300*/  USEL UR10, URZ, 0x4, !UP1 ;  /* 0x00000004ff0a7887 */ /* 0x000fe4000c800000 */
[----:B------:R1:W-:Y:S02]  /*164310*/  LDGSTS.E [R111+0xcf00], desc[UR28][R112.64], P1 ;  /* 0x0cf00000706f7fae */ /* 0x0003e400089a101c */
[----:B------:R-:W-:-:S06]  /*164320*/  USEL UR10, UR10, URZ, !UP0 ;  /* 0x000000ff0a0a7287 */ /* 0x000fcc000c000000 */
[----:B------:R-:W-:Y:S01]  /*164330*/  ISETP.NE.U32.AND P2, PT, RZ, UR10, PT ;  /* 0x0000000aff007c0c */ /* 0x000fe2000bf45070 */
[----:B--2---:R-:W-:Y:S01]  /*164340*/  IMAD.X R205, R205, 0x1, R2, P3 ;  /* 0x00000001cdcd7824 */ /* 0x004fe200018e0602 */
[----:B------:R-:W-:-:S05]  /*164350*/  IADD3 R209, P5, PT, R209, R224, RZ ;  /* 0x000000e0d1d17210 */ /* 0x000fca0007fbe0ff */
[----:B------:R-:W-:Y:S04]  /*164360*/  STL [R1+0x69ec], R209 ;  /* 0x0069ecd101007387 */ /* 0x000fe80000100800 */
[----:B------:R2:W-:Y:S04]  /*164370*/  STL [R1+0x6a68], R205 ;  /* 0x006a68cd01007387 */ /* 0x0005e80000100800 */
[----:B------:R-:W4:Y:S01]  /*164380*/  LDL.LU R201, [R1+0x69cc] ;  /* 0x0069cc0001c97983 */ /* 0x000f220000300800 */
[----:B-1----:R-:W-:Y:S01]  /*164390*/  MOV R113, R205 ;  /* 0x000000cd00717202 */ /* 0x002fe20000000f00 */
[----:B------:R-:W-:Y:S01]  /*1643a0*/  IMAD.MOV.U32 R112, RZ, RZ, R198 ;  /* 0x000000ffff707224 */ /* 0x000fe200078e00c6 */
[----:B------:R-:W-:-:S04]  /*1643b0*/  IADD3 R200, P3, PT, R200, R224, RZ ;  /* 0x000000e0c8c87210 */ /* 0x000fc80007f7e0ff */
[----:B------:R1:W-:Y:S04]  /*1643c0*/  LDGSTS.E [R111+0xcf80], desc[UR28][R112.64], P1 ;  /* 0x0cf80000706f7fae */ /* 0x0003e800089a101c */
[----:B--2---:R-:W2:Y:S04]  /*1643d0*/  LDL.LU R205, [R1+0x69c8] ;  /* 0x0069c80001cd7983 */ /* 0x004ea80000300800 */
        /* <DEDUP_REMOVED lines=12> */
[----:B---3--:R-:W-:Y:S01]  /*1644a0*/  IMAD.MOV.U32 R113, RZ, RZ, R204 ;  /* 0x000000ffff717224 */ /* 0x008fe200078e00cc */
[----:B------:R-:W-:Y:S01]  /*1644b0*/  IADD3 R197, P3, PT, R197, R224, RZ ;  /* 0x000000e0c5c57210 */ /* 0x000fe20007f7e0ff */
[----:B------:R-:W-:Y:S01]  /*1644c0*/  IMAD.MOV.U32 R112, RZ, RZ, R200 ;  /* 0x000000ffff707224 */ /* 0x000fe200078e00c8 */
[----:B-1----:R-:W3:Y:S04]  /*1644d0*/  LDL.LU R204, [R1+0x69b8] ;  /* 0x0069b80001cc7983 */ /* 0x002ee80000300800 */
[----:B------:R-:W-:Y:S04]  /*1644e0*/  STL [R1+0x69d4], R197 ;  /* 0x0069d4c501007387 */ /* 0x000fe80000100800 */
[----:B------:R1:W-:Y:S01]  /*1644f0*/  LDGSTS.E [R111+0xdc80], desc[UR28][R112.64], P2 ;  /* 0x0dc80000706f7fae */ /* 0x0003e200091a101c */
[----:B----4-:R-:W-:-:S05]  /*164500*/  IADD3.X R208, PT, PT, R208, R2, RZ, P1, !PT ;  /* 0x00000002d0d07210 */ /* 0x010fca0000ffe4ff */
[----:B------:R4:W-:Y:S04]  /*164510*/  STL [R1+0x69d0], R208 ;  /* 0x0069d0d001007387 */ /* 0x0009e80000100800 */
[----:B------:R-:W3:Y:S01]  /*164520*/  LDL.LU R200, [R1+0x69bc] ;  /* 0x0069bc0001c87983 */ /* 0x000ee20000300800 */
[----:B-1----:R-:W-:Y:S01]  /*164530*/  IMAD.MOV.U32 R113, RZ, RZ, R208 ;  /* 0x000000ffff717224 */ /* 0x002fe200078e00d0 */
[----:B------:R-:W-:-:S05]  /*164540*/  MOV R112, R199 ;  /* 0x000000c700707202 */ /* 0x000fca0000000f00 */
[----:B------:R1:W-:Y:S01]  /*164550*/  LDGSTS.E [R111+0xdd00], desc[UR28][R112.64], P2 ;  /* 0x0dd00000706f7fae */ /* 0x0003e200091a101c */
[----:B------:R-:W-:Y:S01]  /*164560*/  IADD3 R201, P1, PT, R201, R224, RZ ;  /* 0x000000e0c9c97210 */ /* 0x000fe20007f3e0ff */
[----:B--2---:R-:W-:-:S04]  /*164570*/  IMAD.X R205, R205, 0x1, R2, P3 ;  /* 0x00000001cdcd7824 */ /* 0x004fc800018e0602 */
[----:B------:R-:W-:Y:S04]  /*164580*/  STL [R1+0x69cc], R201 ;  /* 0x0069ccc901007387 */ /* 0x000fe80000100800 */
[----:B------:R2:W-:Y:S04]  /*164590*/  STL [R1+0x69c8], R205 ;  /* 0x0069c8cd01007387 */ /* 0x0005e80000100800 */
[----:B----4-:R-:W4:Y:S04]  /*1645a0*/  LDL.LU R208, [R1+0x69b0] ;  /* 0x0069b00001d07983 */ /* 0x010f280000300800 */
[----:B------:R-:W4:Y:S01]  /*1645b0*/  LDL.LU R199, [R1+0x69b4] ;  /* 0x0069b40001c77983 */ /* 0x000f220000300800 */
[----:B-1----:R-:W-:Y:S01]  /*1645c0*/  MOV R113, R205 ;  /* 0x000000cd00717202 */ /* 0x002fe20000000f00 */
[----:B------:R-:W-:-:S05]  /*1645d0*/  IMAD.MOV.U32 R112, RZ, RZ, R197 ;  /* 0x000000ffff707224 */ /* 0x000fca00078e00c5 */
[----:B------:R1:W-:Y:S01]  /*1645e0*/  LDGSTS.E [R111+0xdd80], desc[UR28][R112.64], P2 ;  /* 0x0dd80000706f7fae */ /* 0x0003e200091a101c */
[----:B------:R-:W-:-:S05]  /*1645f0*/  IADD3 R198, P3, PT, R198, R224, RZ ;  /* 0x000000e0c6c67210 */ /* 0x000fca0007f7e0ff */
[----:B------:R-:W-:Y:S01]  /*164600*/  STL [R1+0x69c4], R198 ;  /* 0x0069c4c601007387 */ /* 0x000fe20000100800 */
[----:B------:R-:W-:-:S05]  /*164610*/  IMAD.X R210, R210, 0x1, R2, P1 ;  /* 0x00000001d2d27824 */ /* 0x000fca00008e0602 */
[----:B------:R1:W-:Y:S04]  /*164620*/  STL [R1+0x69c0], R210 ;  /* 0x0069c0d201007387 */ /* 0x0003e80000100800 */
[----:B--2---:R-:W2:Y:S04]  /*164630*/  LDL.LU R205, [R1+0x6968] ;  /* 0x0069680001cd7983 */ /* 0x004ea80000300800 */
[----:B------:R-:W2:Y:S04]  /*164640*/  LDL.LU R209, [R1+0x68ec] ;  /* 0x0068ec0001d17983 */ /* 0x000ea80000300800 */
[----:B------:R-:W2:Y:S01]  /*164650*/  LDL.LU R197, [R1+0x68e4] ;  /* 0x0068e40001c57983 */ /* 0x000ea20000300800 */
[----:B---3--:R-:W-:-:S02]  /*164660*/  IMAD.X R204, R204, 0x1, R2, P3 ;  /* 0x00000001cccc7824 */ /* 0x008fc400018e0602 */
[----:B-1----:R-:W-:Y:S01]  /*164670*/  IMAD.MOV.U32 R113, RZ, RZ, R210 ;  /* 0x000000ffff717224 */ /* 0x002fe200078e00d2 */
[----:B------:R-:W-:-:S05]  /*164680*/  IADD3 R200, P1, PT, R200, R224, RZ ;  /* 0x000000e0c8c87210 */ /* 0x000fca0007f3e0ff */
[----:B------:R-:W-:Y:S04]  /*164690*/  STL [R1+0x69bc], R200 ;  /* 0x0069bcc801007387 */ /* 0x000fe80000100800 */
[----:B------:R1:W-:Y:S04]  /*1646a0*/  STL [R1+0x69b8], R204 ;  /* 0x0069b8cc01007387 */ /* 0x0003e80000100800 */
[----:B------:R-:W3:Y:S01]  /*1646b0*/  LDL.LU R210, [R1+0x68e0] ;  /* 0x0068e00001d27983 */ /* 0x000ee20000300800 */
[----:B------:R-:W-:-:S03]  /*1646c0*/  IMAD.MOV.U32 R112, RZ, RZ, R201 ;  /* 0x000000ffff707224 */ /* 0x000fc600078e00c9 */
[----:B------:R-:W3:Y:S04]  /*1646d0*/  LDL.LU R201, [R1+0x68dc] ;  /* 0x0068dc0001c97983 */ /* 0x000ee80000300800 */
[----:B------:R1:W-:Y:S02]  /*1646e0*/  LDGSTS.E [R111+0xde00], desc[UR28][R112.64], P2 ;  /* 0x0de00000706f7fae */ /* 0x0003e400091a101c */
[----:B-1----:R-:W-:Y:S02]  /*1646f0*/  IMAD.MOV.U32 R112, RZ, RZ, R198 ;  /* 0x000000ffff707224 */ /* 0x002fe400078e00c6 */
[----:B------:R-:W-:Y:S02]  /*164700*/  IMAD.MOV.U32 R113, RZ, RZ, R204 ;  /* 0x000000ffff717224 */ /* 0x000fe400078e00cc */
[----:B------:R-:W3:Y:S04]  /*164710*/  LDL.LU R204, [R1+0x68d8] ;  /* 0x0068d80001cc7983 */ /* 0x000ee80000300800 */
[----:B------:R1:W-:Y:S01]  /*164720*/  LDGSTS.E [R111+0xde80], desc[UR28][R112.64], P2 ;  /* 0x0de80000706f7fae */ /* 0x0003e200091a101c */
[----:B----4-:R-:W-:-:S02]  /*164730*/  IADD3.X R208, PT, PT, R208, R2, RZ, P1, !PT ;  /* 0x00000002d0d07210 */ /* 0x010fc40000ffe4ff */
[----:B------:R-:W-:-:S05]  /*164740*/  IADD3 R199, P3, PT, R199, R224, RZ ;  /* 0x000000e0c7c77210 */ /* 0x000fca0007f7e0ff */
[----:B------:R-:W-:Y:S04]  /*164750*/  STL [R1+0x69b4], R199 ;  /* 0x0069b4c701007387 */ /* 0x000fe80000100800 */
[----:B------:R4:W-:Y:S04]  /*164760*/  STL [R1+0x69b0], R208 ;  /* 0x0069b0d001007387 */ /* 0x0009e80000100800 */
[----:B------:R-:W3:Y:S01]  /*164770*/  LDL.LU R198, [R1+0x68d4] ;  /* 0x0068d40001c67983 */ /* 0x000ee20000300800 */
[----:B-1----:R-:W-:Y:S01]  /*164780*/  IMAD.MOV.U32 R113, RZ, RZ, R208 ;  /* 0x000000ffff717224 */ /* 0x002fe200078e00d0 */
[----:B------:R-:W-:-:S05]  /*164790*/  MOV R112, R200 ;  /* 0x000000c800707202 */ /* 0x000fca0000000f00 */
[----:B------:R1:W-:Y:S04]  /*1647a0*/  LDGSTS.E [R111+0xdf00], desc[UR28][R112.64], P2 ;  /* 0x0df00000706f7fae */ /* 0x0003e800091a101c */
[----:B----4-:R-:W4:Y:S01]  /*1647b0*/  LDL.LU R208, [R1+0x68d0] ;  /* 0x0068d00001d07983 */ /* 0x010f220000300800 */
[----:B-1----:R-:W-:Y:S02]  /*1647c0*/  IMAD.MOV.U32 R112, RZ, RZ, R199 ;  /* 0x000000ffff707224 */ /* 0x002fe400078e00c7 */
[----:B--2---:R-:W-:Y:S01]  /*1647d0*/  IMAD.X R205, R205, 0x1, R2, P3 ;  /* 0x00000001cdcd7824 */ /* 0x004fe200018e0602 */
[-C--:B------:R-:W-:Y:S02]  /*1647e0*/  IADD3 R209, P5, PT, R209, R224.reuse, RZ ;  /* 0x000000e0d1d17210 */ /* 0x080fe40007fbe0ff */
[----:B------:R-:W-:-:S03]  /*1647f0*/  IADD3 R197, P3, PT, R197, R224, RZ ;  /* 0x000000e0c5c57210 */ /* 0x000fc60007f7e0ff */
[----:B------:R-:W-:Y:S04]  /*164800*/  STL [R1+0x68ec], R209 ;  /* 0x0068ecd101007387 */ /* 0x000fe80000100800 */
[----:B------:R1:W-:Y:S04]  /*164810*/  STL [R1+0x6968], R205 ;  /* 0x006968cd01007387 */ /* 0x0003e80000100800 */
[----:B------:R-:W2:Y:S01]  /*164820*/  LDL.LU R200, [R1+0x68cc] ;  /* 0x0068cc0001c87983 */ /* 0x000ea20000300800 */
[----:B------:R-:W-:-:S05]  /*164830*/  MOV R113, R205 ;  /* 0x000000cd00717202 */ /* 0x000fca0000000f00 */
        /* <DEDUP_REMOVED lines=18> */
[----:B------:R-:W-:-:S02]  /*164960*/  IADD3 R198, P3, PT, R198, R224, RZ ;  /* 0x000000e0c6c67210 */ /* 0x000fc40007f7e0ff */
[----:B----4-:R-:W-:Y:S01]  /*164970*/  IADD3.X R208, PT, PT, R208, R2, RZ, P2, !PT ;  /* 0x00000002d0d07210 */ /* 0x010fe200017fe4ff */
[----:B-1----:R-:W-:Y:S02]  /*164980*/  IMAD.MOV.U32 R113, RZ, RZ, R204 ;  /* 0x000000ffff717224 */ /* 0x002fe400078e00cc */
[----:B------:R-:W4:Y:S04]  /*164990*/  LDL.LU R204, [R1+0x68b8] ;  /* 0x0068b80001cc7983 */ /* 0x000f280000300800 */
        /* <DEDUP_REMOVED lines=14> */
[----:B-1----:R-:W-:-:S02]  /*164a80*/  MOV R113, R205 ;  /* 0x000000cd00717202 */ /* 0x002fc40000000f00 */
        /* <DEDUP_REMOVED lines=13> */
[----:B------:R-:W-:-:S05]  /*164b60*/  IADD3 R197, P2, PT, R197, R224, RZ ;  /* 0x000000e0c5c57210 */ /* 0x000fca0007f5e0ff */
[----:B------:R-:W-:Y:S04]  /*164b70*/  STL [R1+0x68bc], R197 ;  /* 0x0068bcc501007387 */ /* 0x000fe80000100800 */
[----:B------:R4:W-:Y:S04]  /*164b80*/  STL [R1+0x68b8], R204 ;  /* 0x0068b8cc01007387 */ /* 0x0009e80000100800 */
[----:B------:R-:W3:Y:S01]  /*164b90*/  LDL.LU R210, [R1+0x67e0] ;  /* 0x0067e00001d27983 */ /* 0x000ee20000300800 */
[----:B-1----:R-:W-:Y:S02]  /*164ba0*/  IMAD.MOV.U32 R112, RZ, RZ, R199 ;  /* 0x000000ffff707224 */ /* 0x002fe400078e00c7 */
[----:B------:R-:W-:Y:S01]  /*164bb0*/  IMAD.MOV.U32 R113, RZ, RZ, R204 ;  /* 0x000000ffff717224 */ /* 0x000fe200078e00cc */
[----:B------:R-:W3:Y:S04]  /*164bc0*/  LDL.LU R200, [R1+0x67dc] ;  /* 0x0067dc0001c87983 */ /* 0x000ee80000300800 */
[----:B------:R1:W-:Y:S04]  /*164bd0*/  LDGSTS.E [R111+0xee80], desc[UR28][R112.64], P1 ;  /* 0x0ee80000706f7fae */ /* 0x0003e800089a101c */
[----:B----4-:R-:W4:Y:S01]  /*164be0*/  LDL.LU R204, [R1+0x67d8] ;  /* 0x0067d80001cc7983 */ /* 0x010f220000300800 */
[----:B-1----:R-:W-:-:S02]  /*164bf0*/  MOV R112, R197 ;  /* 0x000000c500707202 */ /* 0x002fc40000000f00 */
[----:B------:R-:W-:Y:S02]  /*164c00*/  IADD3.X R208, PT, PT, R208, R2, RZ, P2, !PT ;  /* 0x00000002d0d07210 */ /* 0x000fe400017fe4ff */
[----:B------:R-:W-:-:S05]  /*164c10*/  IADD3 R201, P3, PT, R201, R224, RZ ;  /* 0x000000e0c9c97210 */ /* 0x000fca0007f7e0ff */
[----:B------:R-:W-:Y:S04]  /*164c20*/  STL [R1+0x68b4], R201 ;  /* 0x0068b4c901007387 */ /* 0x000fe80000100800 */
[----:B------:R1:W-:Y:S04]  /*164c30*/  STL [R1+0x68b0], R208 ;  /* 0x0068b0d001007387 */ /* 0x0003e80000100800 */
[----:B------:R-:W4:Y:S01]  /*164c40*/  LDL.LU R199, [R1+0x67d4] ;  /* 0x0067d40001c77983 */ /* 0x000f220000300800 */
[----:B------:R-:W-:-:S05]  /*164c50*/  IMAD.MOV.U32 R113, RZ, RZ, R208 ;  /* 0x000000ffff717224 */ /* 0x000fca00078e00d0 */
[----:B------:R3:W-:Y:S04]  /*164c60*/  LDGSTS.E [R111+0xef00], desc[UR28][R112.64], P1 ;  /* 0x0ef00000706f7fae */ /* 0x0007e800089a101c */
[----:B-1----:R-:W4:Y:S01]  /*164c70*/  LDL.LU R208, [R1+0x67d0] ;  /* 0x0067d00001d07983 */ /* 0x002f220000300800 */
[----:B--2---:R-:W-:Y:S01]  /*164c80*/  IMAD.X R205, R205, 0x1, R2, P3 ;  /* 0x00000001cdcd7824 */ /* 0x004fe200018e0602 */
[----:B---3--:R-:W-:-:S05]  /*164c90*/  IADD3 R209, P5, PT, R209, R224, RZ ;  /* 0x000000e0d1d17210 */ /* 0x008fca0007fbe0ff */
[----:B------:R-:W-:Y:S04]  /*164ca0*/  STL [R1+0x67ec], R209 ;  /* 0x0067ecd101007387 */ /* 0x000fe80000100800 */
[----:B------:R1:W-:Y:S04]  /*164cb0*/  STL [R1+0x6868], R205 ;  /* 0x006868cd01007387 */ /* 0x0003e80000100800 */
[----:B------:R-:W2:Y:S01]  /*164cc0*/  LDL.LU R197, [R1+0x67cc] ;  /* 0x0067cc0001c57983 */ /* 0x000ea20000300800 */
[----:B------:R-:W-:-:S03]  /*164cd0*/  MOV R113, R205 ;  /* 0x000000cd00717202 */ /* 0x000fc60000000f00 */
[----:B-1----:R-:W3:Y:S01]  /*164ce0*/  LDL.LU R205, [R1+0x67c8] ;  /* 0x0067c80001cd7983 */ /* 0x002ee20000300800 */
        /* <DEDUP_REMOVED lines=11> */
[----:B------:R-:W3:Y:S01]  /*164da0*/  LDL.LU R201, [R1+0x67c4] ;  /* 0x0067c40001c97983 */ /* 0x000ee20000300800 */
[----:B------:R-:W-:Y:S01]  /*164db0*/  IADD3 R200, P1, PT, R200, R224, RZ ;  /* 0x000000e0c8c87210 */ /* 0x000fe20007f3e0ff */
[----:B------:R-:W-:Y:S02]  /*164dc0*/  IMAD.MOV.U32 R112, RZ, RZ, R209 ;  /* 0x000000ffff707224 */ /* 0x000fe400078e00d1 */
[----:B----4-:R-:W-:-:S03]  /*164dd0*/  IMAD.X R204, R204, 0x1, R2, P3 ;  /* 0x00000001cccc7824 */ /* 0x010fc600018e0602 */
[----:B------:R4:W-:Y:S04]  /*164de0*/  LDGSTS.E [R111+0xfc00], desc[UR28][R112.64], P2 ;  /* 0x0fc00000706f7fae */ /* 0x0009e800091a101c */
[----:B-1----:R-:W3:Y:S04]  /*164df0*/  LDL.LU R210, [R1+0x67c0] ;  /* 0x0067c00001d27983 */ /* 0x002ee80000300800 */
[----:B------:R-:W-:Y:S04]  /*164e00*/  STL [R1+0x67dc], R200 ;  /* 0x0067dcc801007387 */ /* 0x000fe80000100800 */
[----:B------:R1:W-:Y:S01]  /*164e10*/  STL [R1+0x67d8], R204 ;  /* 0x0067d8cc01007387 */ /* 0x0003e20000100800 */
[----:B----4-:R-:W-:-:S03]  /*164e20*/  IMAD.MOV.U32 R113, RZ, RZ, R204 ;  /* 0x000000ffff717224 */ /* 0x010fc600078e00cc */
[----:B-1----:R-:W4:Y:S01]  /*164e30*/  LDL.LU R204, [R1+0x67b8] ;  /* 0x0067b80001cc7983 */ /* 0x002f220000300800 */
[----:B------:R-:W-:-:S05]  /*164e40*/  IMAD.MOV.U32 R112, RZ, RZ, R198 ;  /* 0x000000ffff707224 */ /* 0x000fca00078e00c6 */
[----:B------:R1:W-:Y:S02]  /*164e50*/  LDGSTS.E [R111+0xfc80], desc[UR28][R112.64], P2 ;  /* 0x0fc80000706f7fae */ /* 0x0003e400091a101c */
[----:B-1----:R-:W-:Y:S02]  /*164e60*/  MOV R112, R200 ;  /* 0x000000c800707202 */ /* 0x002fe40000000f00 */
[----:B------:R-:W-:Y:S02]  /*164e70*/  IADD3 R199, P3, PT, R199, R224, RZ ;  /* 0x000000e0c7c77210 */ /* 0x000fe40007f7e0ff */
[----:B------:R-:W-:-:S03]  /*164e80*/  IADD3.X R208, PT, PT, R208, R2, RZ, P1, !PT ;  /* 0x00000002d0d07210 */ /* 0x000fc60000ffe4ff */
[----:B------:R-:W-:Y:S04]  /*164e90*/  STL [R1+0x67d4], R199 ;  /* 0x0067d4c701007387 */ /* 0x000fe80000100800 */
[----:B------:R1:W-:Y:S04]  /*164ea0*/  STL [R1+0x67d0], R208 ;  /* 0x0067d0d001007387 */ /* 0x0003e80000100800 */
[----:B------:R-:W4:Y:S01]  /*164eb0*/  LDL.LU R198, [R1+0x67bc] ;  /* 0x0067bc0001c67983 */ /* 0x000f220000300800 */
[----:B------:R-:W-:-:S05]  /*164ec0*/  IMAD.MOV.U32 R113, RZ, RZ, R208 ;  /* 0x000000ffff717224 */ /* 0x000fca00078e00d0 */
[----:B------:R1:W-:Y:S01]  /*164ed0*/  LDGSTS.E [R111+0xfd00], desc[UR28][R112.64], P2 ;  /* 0x0fd00000706f7fae */ /* 0x0003e200091a101c */
[----:B--2---:R-:W-:-:S05]  /*164ee0*/  IADD3 R197, P1, PT, R197, R224, RZ ;  /* 0x000000e0c5c57210 */ /* 0x004fca0007f3e0ff */
[----:B------:R-:W-:Y:S01]  /*164ef0*/  STL [R1+0x67cc], R197 ;  /* 0x0067ccc501007387 */ /* 0x000fe20000100800 */
[----:B---3--:R-:W-:-:S05]  /*164f00*/  IMAD.X R205, R205, 0x1, R2, P3 ;  /* 0x00000001cdcd7824 */ /* 0x008fca00018e0602 */
[----:B------:R2:W-:Y:S04]  /*164f10*/  STL [R1+0x67c8], R205 ;  /* 0x0067c8cd01007387 */ /* 0x0005e80000100800 */
[----:B-1----:R-:W3:Y:S04]  /*164f20*/  LDL.LU R208, [R1+0x67b0] ;  /* 0x0067b00001d07983 */ /* 0x002ee80000300800 */
[----:B------:R-:W3:Y:S01]  /*164f30*/  LDL.LU R200, [R1+0x67b4] ;  /* 0x0067b40001c87983 */ /* 0x000ee20000300800 */
        /* <DEDUP_REMOVED lines=12> */
[----:B----4-:R-:W-:-:S03]  /*165000*/  IMAD.X R204, R204, 0x1, R2, P3 ;  /* 0x00000001cccc7824 */ /* 0x010fc600018e0602 */
        /* <DEDUP_REMOVED lines=9> */
[----:B----4-:R-:W4:Y:S01]  /*1650a0*/  LDL.LU R204, [R1+0x66d8] ;  /* 0x0066d80001cc7983 */ /* 0x010f220000300800 */
[----:B---3--:R-:W-:-:S02]  /*1650b0*/  IADD3.X R208, PT, PT, R208, R2, RZ, P1, !PT ;  /* 0x00000002d0d07210 */ /* 0x008fc40000ffe4ff */
[----:B------:R-:W-:-:S05]  /*1650c0*/  IADD3 R200, P3, PT, R200, R224, RZ ;  /* 0x000000e0c8c87210 */ /* 0x000fca0007f7e0ff */
[----:B------:R-:W-:Y:S04]  /*1650d0*/  STL [R1+0x67b4], R200 ;  /* 0x0067b4c801007387 */ /* 0x000fe80000100800 */
[----:B------:R3:W-:Y:S04]  /*1650e0*/  STL [R1+0x67b0], R208 ;  /* 0x0067b0d001007387 */ /* 0x0007e80000100800 */
[----:B------:R-:W4:Y:S01]  /*1650f0*/  LDL.LU R201, [R1+0x66d4] ;  /* 0x0066d40001c97983 */ /* 0x000f220000300800 */
[----:B-1----:R-:W-:-:S03]  /*165100*/  IMAD.MOV.U32 R113, RZ, RZ, R208 ;  /* 0x000000ffff717224 */ /* 0x002fc600078e00d0 */
[----:B---3--:R-:W3:Y:S01]  /*165110*/  LDL.LU R208, [R1+0x66d0] ;  /* 0x0066d00001d07983 */ /* 0x008ee20000300800 */
        /* <DEDUP_REMOVED lines=23> */
[----:B----4-:R-:W-:-:S03]  /*165290*/  IMAD.X R204, R204, 0x1, R2, P3 ;  /* 0x00000001cccc7824 */ /* 0x010fc600018e0602 */
[----:B------:R4:W-:Y:S04]  /*1652a0*/  LDGSTS.E [R111+0x10c00], desc[UR28][R112.64], P1 ;  /* 0x10c00000706f7fae */ /* 0x0009e800089a101c */
[----:B-1----:R-:W2:Y:S04]  /*1652b0*/  LDL.LU R210, [R1+0x66c0] ;  /* 0x0066c00001d27983 */ /* 0x002ea80000300800 */
[----:B------:R-:W-:Y:S04]  /*1652c0*/  STL [R1+0x66dc], R197 ;  /* 0x0066dcc501007387 */ /* 0x000fe80000100800 */
[----:B------:R1:W-:Y:S01]  /*1652d0*/  STL [R1+0x66d8], R204 ;  /* 0x0066d8cc01007387 */ /* 0x0003e20000100800 */
[----:B----4-:R-:W-:-:S02]  /*1652e0*/  IMAD.MOV.U32 R113, RZ, RZ, R204 ;  /* 0x000000ffff717224 */ /* 0x010fc400078e00cc */
[----:B------:R-:W-:Y:S01]  /*1652f0*/  IMAD.MOV.U32 R112, RZ, RZ, R199 ;  /* 0x000000ffff707224 */ /* 0x000fe200078e00c7 */
[----:B-1----:R-:W4:Y:S01]  /*165300*/  LDL.LU R204, [R1+0x66b8] ;  /* 0x0066b80001cc7983 */ /* 0x002f220000300800 */
[----:B------:R-:W-:-:S03]  /*165310*/  IADD3 R201, P3, PT, R201, R224, RZ ;  /* 0x000000e0c9c97210 */ /* 0x000fc60007f7e0ff */
[----:B------:R1:W-:Y:S04]  /*165320*/  LDGSTS.E [R111+0x10c80], desc[UR28][R112.64], P1 ;  /* 0x10c80000706f7fae */ /* 0x0003e800089a101c */
[----:B------:R-:W-:Y:S01]  /*165330*/  STL [R1+0x66d4], R201 ;  /* 0x0066d4c901007387 */ /* 0x000fe20000100800 */
[----:B---3--:R-:W-:-:S05]  /*165340*/  IADD3.X R208, PT, PT, R208, R2, RZ, P2, !PT ;  /* 0x00000002d0d07210 */ /* 0x008fca00017fe4ff */
[----:B------:R3:W-:Y:S04]  /*165350*/  STL [R1+0x66d0], R208 ;  /* 0x0066d0d001007387 */ /* 0x0007e80000100800 */
[----:B------:R-:W4:Y:S01]  /*165360*/  LDL.LU R199, [R1+0x66bc] ;  /* 0x0066bc0001c77983 */ /* 0x000f220000300800 */
[----:B-1----:R-:W-:Y:S01]  /*165370*/  IMAD.MOV.U32 R113, RZ, RZ, R208 ;  /* 0x000000ffff717224 */ /* 0x002fe200078e00d0 */
[----:B------:R-:W-:-:S05]  /*165380*/  MOV R112, R197 ;  /* 0x000000c500707202 */ /* 0x000fca0000000f00 */
[----:B------:R1:W-:Y:S01]  /*165390*/  LDGSTS.E [R111+0x10d00], desc[UR28][R112.64], P1 ;  /* 0x10d00000706f7fae */ /* 0x0003e200089a101c */
[----:B------:R-:W-:Y:S01]  /*1653a0*/  IADD3 R198, P2, PT, R198, R224, RZ ;  /* 0x000000e0c6c67210 */ /* 0x000fe20007f5e0ff */
[----:B--2---:R-:W-:-:S04]  /*1653b0*/  IMAD.X R205, R205, 0x1, R2, P3 ;  /* 0x00000001cdcd7824 */ /* 0x004fc800018e0602 */
[----:B------:R-:W-:Y:S04]  /*1653c0*/  STL [R1+0x66cc], R198 ;  /* 0x0066ccc601007387 */ /* 0x000fe80000100800 */
[----:B------:R2:W-:Y:S04]  /*1653d0*/  STL [R1+0x66c8], R205 ;  /* 0x0066c8cd01007387 */ /* 0x0005e80000100800 */
[----:B---3--:R-:W3:Y:S04]  /*1653e0*/  LDL.LU R208, [R1+0x66b0] ;  /* 0x0066b00001d07983 */ /* 0x008ee80000300800 */
[----:B------:R-:W3:Y:S01]  /*1653f0*/  LDL.LU R197, [R1+0x66b4] ;  /* 0x0066b40001c57983 */ /* 0x000ee20000300800 */
        /* <DEDUP_REMOVED lines=10> */
[----:B----4-:R-:W-:-:S02]  /*1654a0*/  IMAD.X R204, R204, 0x1, R2, P3 ;  /* 0x00000001cccc7824 */ /* 0x010fc400018e0602 */
[----:B-1----:R-:W-:Y:S01]  /*1654b0*/  IMAD.MOV.U32 R113, RZ, RZ, R210 ;  /* 0x000000ffff717224 */ /* 0x002fe200078e00d2 */
        /* <DEDUP_REMOVED lines=10> */
[----:B------:R1:W-:Y:S01]  /*165560*/  LDGSTS.E [R111+0x10e80], desc[UR28][R112.64], P1 ;  /* 0x10e80000706f7fae */ /* 0x0003e200089a101c */
[----:B---3--:R-:W-:-:S02]  /*165570*/  IADD3.X R208, PT, PT, R208, R2, RZ, P2, !PT ;  /* 0x00000002d0d07210 */ /* 0x008fc400017fe4ff */
[----:B------:R-:W-:-:S05]  /*165580*/  IADD3 R197, P3, PT, R197, R224, RZ ;  /* 0x000000e0c5c57210 */ /* 0x000fca0007f7e0ff */
[----:B------:R-:W-:Y:S04]  /*165590*/  STL [R1+0x66b4], R197 ;  /* 0x0066b4c501007387 */ /* 0x000fe80000100800 */
[----:B------:R3:W-:Y:S04]  /*1655a0*/  STL [R1+0x66b0], R208 ;  /* 0x0066b0d001007387 */ /* 0x0007e80000100800 */
[----:B------:R-:W4:Y:S01]  /*1655b0*/  LDL.LU R200, [R1+0x65d4] ;  /* 0x0065d40001c87983 */ /* 0x000f220000300800 */
[----:B-1----:R-:W-:Y:S01]  /*1655c0*/  IMAD.MOV.U32 R113, RZ, RZ, R208 ;  /* 0x000000ffff717224 */ /* 0x002fe200078e00d0 */
[----:B------:R-:W-:-:S05]  /*1655d0*/  MOV R112, R199 ;  /* 0x000000c700707202 */ /* 0x000fca0000000f00 */
[----:B------:R1:W-:Y:S04]  /*1655e0*/  LDGSTS.E [R111+0x10f00], desc[UR28][R112.64], P1 ;  /* 0x10f00000706f7fae */ /* 0x0003e800089a101c */
[----:B---3--:R-:W3:Y:S01]  /*1655f0*/  LDL.LU R208, [R1+0x65d0] ;  /* 0x0065d00001d07983 */ /* 0x008ee20000300800 */
        /* <DEDUP_REMOVED lines=27> */
[----:B---3--:R-:W-:Y:S01]  /*1657b0*/  IADD3.X R208, PT, PT, R208, R2, RZ, P1, !PT ;  /* 0x00000002d0d07210 */ /* 0x008fe20000ffe4ff */
[----:B-1----:R-:W-:Y:S02]  /*1657c0*/  IMAD.MOV.U32 R113, RZ, RZ, R204 ;  /* 0x000000ffff717224 */ /* 0x002fe400078e00cc */
[----:B------:R-:W3:Y:S04]  /*1657d0*/  LDL.LU R204, [R1+0x65b8] ;  /* 0x0065b80001cc7983 */ /* 0x000ee80000300800 */
        /* <DEDUP_REMOVED lines=14> */
[----:B-1----:R-:W-:-:S02]  /*1658c0*/  MOV R113, R205 ;  /* 0x000000cd00717202 */ /* 0x002fc40000000f00 */
[----:B----4-:R-:W-:-:S05]  /*1658d0*/  IADD3 R197, P3, PT, R197, R224, RZ ;  /* 0x000000e0c5c57210 */ /* 0x010fca0007f7e0ff */
[----:B------:R-:W-:Y:S01]  /*1658e0*/  STL [R1+0x65c4], R197 ;  /* 0x0065c4c501007387 */ /* 0x000fe20000100800 */
[----:B------:R-:W-:-:S05]  /*1658f0*/  IMAD.X R210, R210, 0x1, R2, P1 ;  /* 0x00000001d2d27824 */ /* 0x000fca00008e0602 */
[----:B------:R1:W-:Y:S04]  /*165900*/  STL [R1+0x65c0], R210 ;  /* 0x0065c0d201007387 */ /* 0x0003e80000100800 */
[----:B--2---:R-:W2:Y:S04]  /*165910*/  LDL.LU R205, [R1+0x6528] ;  /* 0x0065280001cd7983 */ /* 0x004ea80000300800 */
        /* <DEDUP_REMOVED lines=358> */
[----:B-1----:R-:W4:Y:S04]  /*166f80*/  LDL.LU R204, [R1+0x60d0] ;  /* 0x0060d00001cc7983 */ /* 0x002f280000300800 */
[----:B------:R1:W-:Y:S01]  /*166f90*/  LDGSTS.E [R111+0x16c80], desc[UR28][R112.64], P1 ;  /* 0x16c80000706f7fae */ /* 0x0003e200089a101c */
[----:B------:R-:W-:-:S05]  /*166fa0*/  IADD3 R200, P3, PT, R200, R224, RZ ;  /* 0x000000e0c8c87210 */ /* 0x000fca0007f7e0ff */
        /* <DEDUP_REMOVED lines=451> */
[----:B----4-:R-:W-:-:S03]  /*168be0*/  IMAD.MOV.U32 R112, RZ, RZ, R200 ;  /* 0x000000ffff707224 */ /* 0x010fc600078e00c8 */
[----:B------:R-:W4:Y:S01]  /*168bf0*/  LDL.LU R200, [R1+0x5830] ;  /* 0x0058300001c87983 */ /* 0x000f220000300800 */
[----:B------:R-:W-:-:S05]  /*168c00*/  IMAD.MOV.U32 R113, RZ, RZ, R204 ;  /* 0x000000ffff717224 */ /* 0x000fca00078e00cc */
[----:B------:R1:W-:Y:S01]  /*168c10*/  LDGSTS.E [R111+0x1cc80], desc[UR28][R112.64], P1 ;  /* 0x1cc80000706f7fae */ /* 0x0003e200089a101c */
[----:B------:R-:W-:-:S05]  /*168c20*/  IADD3 R197, P3, PT, R197, R224, RZ ;  /* 0x000000e0c5c57210 */ /* 0x000fca0007f7e0ff */
[----:B------:R-:W-:Y:S01]  /*168c30*/  STL [R1+0x5824], R197 ;  /* 0x005824c501007387 */ /* 0x000fe20000100800 */
[----:B---3--:R-:W-:-:S05]  /*168c40*/  IADD3.X R208, PT, PT, R208, R2, RZ, P2, !PT ;  /* 0x00000002d0d07210 */ /* 0x008fca00017fe4ff */
[----:B------:R-:W-:Y:S04]  /*168c50*/  STL [R1+0x5818], R208 ;  /* 0x005818d001007387 */ /* 0x000fe80000100800 */
[----:B-1----:R-:W3:Y:S01]  /*168c60*/  LDL.LU R204, [R1+0x583c] ;  /* 0x00583c0001cc7983 */ /* 0x002ee20000300800 */
[----:B------:R-:W-:Y:S01]  /*168c70*/  MOV R112, R199 ;  /* 0x000000c700707202 */ /* 0x000fe20000000f00 */
[----:B------:R-:W-:-:S05]  /*168c80*/  IMAD.MOV.U32 R113, RZ, RZ, R208 ;  /* 0x000000ffff717224 */ /* 0x000fca00078e00d0 */
[----:B------:R1:W-:Y:S01]  /*168c90*/  LDGSTS.E [R111+0x1cd00], desc[UR28][R112.64], P1 ;  /* 0x1cd00000706f7fae */ /* 0x0003e200089a101c */
[----:B------:R-:W-:Y:S01]  /*168ca0*/  IADD3 R201, P2, PT, R201, R224, RZ ;  /* 0x000000e0c9c97210 */ /* 0x000fe20007f5e0ff */
[----:B--2---:R-:W-:-:S04]  /*168cb0*/  IMAD.X R205, R205, 0x1, R2, P3 ;  /* 0x00000001cdcd7824 */ /* 0x004fc800018e0602 */
[----:B------:R-:W-:Y:S04]  /*168cc0*/  STL [R1+0x582c], R201 ;  /* 0x00582cc901007387 */ /* 0x000fe80000100800 */
[----:B------:R2:W-:Y:S04]  /*168cd0*/  STL [R1+0x5820], R205 ;  /* 0x005820cd01007387 */ /* 0x0005e80000100800 */
[----:B------:R-:W3:Y:S04]  /*168ce0*/  LDL.LU R209, [R1+0x5838] ;  /* 0x0058380001d17983 */ /* 0x000ee80000300800 */
        /* <DEDUP_REMOVED lines=8> */
[----:B--2---:R-:W2:Y:S01]  /*168d70*/  LDL.LU R205, [R1+0x5840] ;  /* 0x0058400001cd7983 */ /* 0x004ea20000300800 */
[----:B----4-:R-:W-:-:S03]  /*168d80*/  IMAD.X R200, R200, 0x1, R2, P3 ;  /* 0x00000001c8c87824 */ /* 0x010fc600018e0602 */
[----:B------:R-:W4:Y:S04]  /*168d90*/  LDL.LU R208, [R1+0x58e4] ;  /* 0x0058e40001d07983 */ /* 0x000f280000300800 */
[----:B------:R-:W4:Y:S01]  /*168da0*/  LDL.LU R197, [R1+0x58ec] ;  /* 0x0058ec0001c57983 */ /* 0x000f220000300800 */
[----:B-1----:R-:W-:Y:S01]  /*168db0*/  IMAD.MOV.U32 R113, RZ, RZ, R210 ;  /* 0x000000ffff717224 */ /* 0x002fe200078e00d2 */
[----:B---3--:R-:W-:-:S05]  /*168dc0*/  IADD3 R204, P2, PT, R204, R224, RZ ;  /* 0x000000e0cccc7210 */ /* 0x008fca0007f5e0ff */
        /* <DEDUP_REMOVED lines=11> */
[----:B------:R-:W-:Y:S02]  /*168e80*/  IADD3 R199, P3, PT, R199, R224, RZ ;  /* 0x000000e0c7c77210 */ /* 0x000fe40007f7e0ff */
[----:B-1----:R-:W-:-:S03]  /*168e90*/  MOV R112, R204 ;  /* 0x000000cc00707202 */ /* 0x002fc60000000f00 */
[----:B------:R-:W-:Y:S04]  /*168ea0*/  STL [R1+0x5844], R199 ;  /* 0x005844c701007387 */ /* 0x000fe80000100800 */
[----:B------:R1:W-:Y:S04]  /*168eb0*/  STL [R1+0x5838], R209 ;  /* 0x005838d101007387 */ /* 0x0003e80000100800 */
[----:B------:R-:W3:Y:S04]  /*168ec0*/  LDL.LU R198, [R1+0x58fc] ;  /* 0x0058fc0001c67983 */ /* 0x000ee80000300800 */
[----:B------:R-:W3:Y:S01]  /*168ed0*/  LDL.LU R204, [R1+0x58f0] ;  /* 0x0058f00001cc7983 */ /* 0x000ee20000300800 */
[----:B------:R-:W-:-:S05]  /*168ee0*/  IMAD.MOV.U32 R113, RZ, RZ, R209 ;  /* 0x000000ffff717224 */ /* 0x000fca00078e00d1 */
[----:B------:R1:W-:Y:S02]  /*168ef0*/  LDGSTS.E [R111+0x1cf00], desc[UR28][R112.64], P1 ;  /* 0x1cf00000706f7fae */ /* 0x0003e400089a101c */
[----:B-1----:R-:W-:Y:S02]  /*168f00*/  IMAD.MOV.U32 R112, RZ, RZ, R199 ;  /* 0x000000ffff707224 */ /* 0x002fe400078e00c7 */
[--C-:B--2---:R-:W-:Y:S01]  /*168f10*/  IMAD.X R205, R205, 0x1, R2.reuse, P3 ;  /* 0x00000001cdcd7824 */ /* 0x104fe200018e0602 */
[-C--:B----4-:R-:W-:Y:S02]  /*168f20*/  IADD3 R208, P5, PT, R208, R224.reuse, RZ ;  /* 0x000000e0d0d07210 */ /* 0x090fe40007fbe0ff */
[----:B------:R-:W-:Y:S02]  /*168f30*/  IADD3 R197, P3, PT, R197, R224, RZ ;  /* 0x000000e0c5c57210 */ /* 0x000fe40007f7e0ff */
[----:B------:R-:W-:Y:S01]  /*168f40*/  MOV R113, R205 ;  /* 0x000000cd00717202 */ /* 0x000fe20000000f00 */
[----:B------:R-:W-:Y:S04]  /*168f50*/  STL [R1+0x58e4], R208 ;  /* 0x0058e4d001007387 */ /* 0x000fe80000100800 */
[----:B------:R1:W-:Y:S04]  /*168f60*/  STL [R1+0x5840], R205 ;  /* 0x005840cd01007387 */ /* 0x0003e80000100800 */
[----:B------:R-:W2:Y:S04]  /*168f70*/  LDL.LU R209, [R1+0x5904] ;  /* 0x0059040001d17983 */ /* 0x000ea80000300800 */
[----:B------:R-:W4:Y:S04]  /*168f80*/  LDL.LU R199, [R1+0x58f8] ;  /* 0x0058f80001c77983 */ /* 0x000f280000300800 */
        /* <DEDUP_REMOVED lines=9> */
[----:B------:R-:W-:Y:S01]  /*169020*/  USEL UR10, UR10, URZ, !UP0 ;  /* 0x000000ff0a0a7287 */ /* 0x000fe2000c000000 */
[----:B------:R-:W-:-:S05]  /*169030*/  IADD3 R201, P1, PT, R201, R224, RZ ;  /* 0x000000e0c9c97210 */ /* 0x000fca0007f3e0ff */
[----:B------:R-:W-:Y:S01]  /*169040*/  ISETP.NE.U32.AND P2, PT, RZ, UR10, PT ;  /* 0x0000000aff007c0c */ /* 0x000fe2000bf45070 */
[----:B------:R-:W-:Y:S02]  /*169050*/  IMAD.X R200, R200, 0x1, R2, P3 ;  /* 0x00000001c8c87824 */ /* 0x000fe400018e0602 */
[----:B------:R-:W-:Y:S01]  /*169060*/  IMAD.MOV.U32 R112, RZ, RZ, R208 ;  /* 0x000000ffff707224 */ /* 0x000fe200078e00d0 */
[----:B------:R-:W-:Y:S04]  /*169070*/  STL [R1+0x58f4], R201 ;  /* 0x0058f4c901007387 */ /* 0x000fe80000100800 */
[----:B------:R1:W-:Y:S04]  /*169080*/  STL [R1+0x58e8], R200 ;  /* 0x0058e8c801007387 */ /* 0x0003e80000100800 */
[----:B------:R-:W3:Y:S04]  /*169090*/  LDL.LU R208, [R1+0x5908] ;  /* 0x0059080001d07983 */ /* 0x000ee80000300800 */
[----:B------:R1:W-:Y:S01]  /*1690a0*/  LDGSTS.E [R111+0x1dc00], desc[UR28][R112.64], P2 ;  /* 0x1dc00000706f7fae */ /* 0x0003e200091a101c */
[----:B------:R-:W-:-:S02]  /*1690b0*/  IADD3 R198, P3, PT, R198, R224, RZ ;  /* 0x000000e0c6c67210 */ /* 0x000fc40007f7e0ff */
[----:B------:R-:W-:-:S03]  /*1690c0*/  IADD3.X R204, PT, PT, R204, R2, RZ, P1, !PT ;  /* 0x00000002cccc7210 */ /* 0x000fc60000ffe4ff */
[----:B------:R-:W-:Y:S04]  /*1690d0*/  STL [R1+0x58fc], R198 ;  /* 0x0058fcc601007387 */ /* 0x000fe80000100800 */
[----:B------:R2:W-:Y:S01]  /*1690e0*/  STL [R1+0x58f0], R204 ;  /* 0x0058f0cc01007387 */ /* 0x0005e20000100800 */
[----:B-1----:R-:W-:-:S03]  /*1690f0*/  IMAD.MOV.U32 R113, RZ, RZ, R200 ;  /* 0x000000ffff717224 */ /* 0x002fc600078e00c8 */
[----:B------:R-:W3:Y:S01]  /*169100*/  LDL.LU R200, [R1+0x5914] ;  /* 0x0059140001c87983 */ /* 0x000ee20000300800 */
[----:B------:R-:W-:-:S03]  /*169110*/  IMAD.MOV.U32 R112, RZ, RZ, R197 ;  /* 0x000000ffff707224 */ /* 0x000fc600078e00c5 */
[----:B------:R-:W3:Y:S04]  /*169120*/  LDL.LU R197, [R1+0x591c] ;  /* 0x00591c0001c57983 */ /* 0x000ee80000300800 */
[----:B------:R1:W-:Y:S02]  /*169130*/  LDGSTS.E [R111+0x1dc80], desc[UR28][R112.64], P2 ;  /* 0x1dc80000706f7fae */ /* 0x0003e400091a101c */
[----:B-1----:R-:W-:Y:S01]  /*169140*/  MOV R112, R201 ;  /* 0x000000c900707202 */ /* 0x002fe20000000f00 */
[----:B------:R-:W-:-:S05]  /*169150*/  IMAD.MOV.U32 R113, RZ, RZ, R204 ;  /* 0x000000ffff717224 */ /* 0x000fca00078e00cc */
[----:B------:R1:W-:Y:S01]  /*169160*/  LDGSTS.E [R111+0x1dd00], desc[UR28][R112.64], P2 ;  /* 0x1dd00000706f7fae */ /* 0x0003e200091a101c */
[----:B--2---:R-:W-:Y:S01]  /*169170*/  IADD3 R209, P1, PT, R209, R224, RZ ;  /* 0x000000e0d1d17210 */ /* 0x004fe20007f3e0ff */
[----:B----4-:R-:W-:-:S04]  /*169180*/  IMAD.X R199, R199, 0x1, R2, P3 ;  /* 0x00000001c7c77824 */ /* 0x010fc800018e0602 */
        /* <DEDUP_REMOVED lines=8> */
[----:B------:R-:W-:Y:S04]  /*169210*/  STL [R1+0x5900], R210 ;  /* 0x005900d201007387 */ /* 0x000fe80000100800 */
[----:B--2---:R-:W2:Y:S01]  /*169220*/  LDL.LU R199, [R1+0x5918] ;  /* 0x0059180001c77983 */ /* 0x004ea20000300800 */
[----:B------:R-:W-:-:S03]  /*169230*/  IMAD.MOV.U32 R112, RZ, RZ, R198 ;  /* 0x000000ffff707224 */ /* 0x000fc600078e00c6 */
[----:B------:R-:W3:Y:S04]  /*169240*/  LDL.LU R198, [R1+0x59ac] ;  /* 0x0059ac0001c67983 */ /* 0x000ee80000300800 */
[----:B------:R1:W-:Y:S01]  /*169250*/  LDGSTS.E [R111+0x1dd80], desc[UR28][R112.64], P2 ;  /* 0x1dd80000706f7fae */ /* 0x0003e200091a101c */
[----:B------:R-:W-:Y:S02]  /*169260*/  IMAD.X R208, R208, 0x1, R2, P3 ;  /* 0x00000001d0d07824 */ /* 0x000fe400018e0602 */
[----:B-1----:R-:W-:Y:S02]  /*169270*/  IMAD.MOV.U32 R112, RZ, RZ, R209 ;  /* 0x000000ffff707224 */ /* 0x002fe400078e00d1 */
[----:B------:R-:W-:-:S05]  /*169280*/  IMAD.MOV.U32 R113, RZ, RZ, R210 ;  /* 0x000000ffff717224 */ /* 0x000fca00078e00d2 */
[----:B------:R1:W-:Y:S01]  /*169290*/  LDGSTS.E [R111+0x1de00], desc[UR28][R112.64], P2 ;  /* 0x1de00000706f7fae */ /* 0x0003e200091a101c */
[----:B------:R-:W-:-:S05]  /*1692a0*/  IADD3 R200, P1, PT, R200, R224, RZ ;  /* 0x000000e0c8c87210 */ /* 0x000fca0007f3e0ff */
[----:B------:R1:W-:Y:S04]  /*1692b0*/  STL [R1+0x5914], R200 ;  /* 0x005914c801007387 */ /* 0x0003e80000100800 */
[----:B------:R2:W-:Y:S04]  /*1692c0*/  STL [R1+0x5908], R208 ;  /* 0x005908d001007387 */ /* 0x0005e80000100800 */
[----:B------:R-:W3:Y:S01]  /*1692d0*/  LDL.LU R222, [R1+0x59a0] ;  /* 0x0059a00001de7983 */ /* 0x000ee20000300800 */
[----:B------:R-:W-:Y:S01]  /*1692e0*/  IADD3 R197, P3, PT, R197, R224, RZ ;  /* 0x000000e0c5c57210 */ /* 0x000fe20007f7e0ff */
[----:B-1----:R-:W-:-:S02]  /*1692f0*/  IMAD.MOV.U32 R112, RZ, RZ, R205 ;  /* 0x000000ffff707224 */ /* 0x002fc400078e00cd */
[----:B------:R-:W-:Y:S01]  /*169300*/  IMAD.MOV.U32 R113, RZ, RZ, R208 ;  /* 0x000000ffff717224 */ /* 0x000fe200078e00d0 */
[----:B------:R-:W3:Y:S04]  /*169310*/  LDL.LU R219, [R1+0x59b4] ;  /* 0x0059b40001db7983 */ /* 0x000ee80000300800 */
[----:B------:R-:W-:Y:S04]  /*169320*/  STL [R1+0x591c], R197 ;  /* 0x00591cc501007387 */ /* 0x000fe80000100800 */
[----:B------:R1:W-:Y:S02]  /*169330*/  LDGSTS.E [R111+0x1de80], desc[UR28][R112.64], P2 ;  /* 0x1de80000706f7fae */ /* 0x0003e400091a101c */
[----:B-1----:R-:W-:-:S02]  /*169340*/  MOV R112, R200 ;  /* 0x000000c800707202 */ /* 0x002fc40000000f00 */
[----:B----4-:R-:W-:Y:S02]  /*169350*/  IADD3.X R201, PT, PT, R201, R2, RZ, P1, !PT ;  /* 0x00000002c9c97210 */ /* 0x010fe40000ffe4ff */
[----:B------:R-:W-:-:S03]  /*169360*/  IADD3 R204, P5, PT, R204, R224, RZ ;  /* 0x000000e0cccc7210 */ /* 0x000fc60007fbe0ff */
[----:B------:R1:W-:Y:S04]  /*169370*/  STL [R1+0x5910], R201 ;  /* 0x005910c901007387 */ /* 0x0003e80000100800 */
[----:B------:R-:W4:Y:S04]  /*169380*/  LDL.LU R200, [R1+0x59a8] ;  /* 0x0059a80001c87983 */ /* 0x000f280000300800 */
[----:B------:R-:W-:Y:S01]  /*169390*/  STL [R1+0x59a4], R204 ;  /* 0x0059a4cc01007387 */ /* 0x000fe20000100800 */
[----:B--2---:R-:W-:-:S05]  /*1693a0*/  IMAD.X R199, R199, 0x1, R2, P3 ;  /* 0x00000001c7c77824 */ /* 0x004fca00018e0602 */
[----:B------:R2:W-:Y:S04]  /*1693b0*/  STL [R1+0x5918], R199 ;  /* 0x005918c701007387 */ /* 0x0005e80000100800 */
[----:B------:R-:W4:Y:S04]  /*1693c0*/  LDL.LU R220, [R1+0x59b0] ;  /* 0x0059b00001dc7983 */ /* 0x000f280000300800 */
[----:B------:R-:W4:Y:S01]  /*1693d0*/  LDL.LU R209, [R1+0x59bc] ;  /* 0x0059bc0001d17983 */ /* 0x000f220000300800 */
[----:B------:R-:W-:Y:S01]  /*1693e0*/  UISETP.GT.AND UP1, UPT, UR11, 0x7b, UPT ;  /* 0x0000007b0b00788c */ /* 0x000fe2000bf24270 */
[----:B---3--:R-:W-:Y:S01]  /*1693f0*/  IADD3 R198, P3, PT, R198, R224, RZ ;  /* 0x000000e0c6c67210 */ /* 0x008fe20007f7e0ff */
[----:B------:R-:W-:Y:S01]  /*169400*/  IMAD.MOV.U32 R113, RZ, RZ, R201 ;  /* 0x000000ffff717224 */ /* 0x000fe200078e00c9 */
[----:B------:R-:W3:Y:S01]  /*169410*/  LDL.LU R210, [R1+0x59b8] ;  /* 0x0059b80001d27983 */ /* 0x000ee20000300800 */
[----:B------:R-:W-:-:S03]  /*169420*/  USEL UR10, URZ, 0x4, !UP1 ;  /* 0x00000004ff0a7887 */ /* 0x000fc6000c800000 */
[----:B------:R-:W-:Y:S04]  /*169430*/  STL [R1+0x59ac], R198 ;  /* 0x0059acc601007387 */ /* 0x000fe80000100800 */
[----:B------:R1:W-:Y:S01]  /*169440*/  LDGSTS.E [R111+0x1df00], desc[UR28][R112.64], P2 ;  /* 0x1df00000706f7fae */ /* 0x0003e200091a101c */
[----:B------:R-:W-:-:S06]  /*169450*/  USEL UR10, UR10, URZ, !UP0 ;  /* 0x000000ff0a0a7287 */ /* 0x000fcc000c000000 */
[----:B------:R-:W-:Y:S01]  /*169460*/  ISETP.NE.U32.AND P1, PT, RZ, UR10, PT ;  /* 0x0000000aff007c0c */ /* 0x000fe2000bf25070 */
[----:B-1----:R-:W-:Y:S01]  /*169470*/  IMAD.MOV.U32 R112, RZ, RZ, R197 ;  /* 0x000000ffff707224 */ /* 0x002fe200078e00c5 */
[----:B------:R-:W-:-:S05]  /*169480*/  MOV R113, R199 ;  /* 0x000000c700717202 */ /* 0x000fca0000000f00 */
[----:B------:R1:W-:Y:S01]  /*169490*/  LDGSTS.E [R111+0x1df80], desc[UR28][R112.64], P2 ;  /* 0x1df80000706f7fae */ /* 0x0003e200091a101c */
[----:B------:R-:W-:-:S05]  /*1694a0*/  IMAD.X R222, R222, 0x1, R2, P5 ;  /* 0x00000001dede7824 */ /* 0x000fca00028e0602 */
[----:B------:R-:W-:Y:S04]  /*1694b0*/  STL [R1+0x59a0], R222 ;  /* 0x0059a0de01007387 */ /* 0x000fe80000100800 */
[----:B------:R-:W3:Y:S04]  /*1694c0*/  LDL.LU R208, [R1+0x59c0] ;  /* 0x0059c00001d07983 */ /* 0x000ee80000300800 */
[----:B------:R-:W3:Y:S04]  /*1694d0*/  LDL.LU R205, [R1+0x59c4] ;  /* 0x0059c40001cd7983 */ /* 0x000ee80000300800 */
[----:B------:R-:W3:Y:S01]  /*1694e0*/  LDL.LU R201, [R1+0x59cc] ;  /* 0x0059cc0001c97983 */ /* 0x000ee20000300800 */
[----:B------:R-:W-:Y:S01]  /*1694f0*/  IADD3 R219, P2, PT, R219, R224, RZ ;  /* 0x000000e0dbdb7210 */ /* 0x000fe20007f5e0ff */
[----:B-1----:R-:W-:-:S02]  /*169500*/  IMAD.MOV.U32 R112, RZ, RZ, R204 ;  /* 0x000000ffff707224 */ /* 0x002fc400078e00cc */
[----:B------:R-:W-:Y:S01]  /*169510*/  IMAD.MOV.U32 R113, RZ, RZ, R222 ;  /* 0x000000ffff717224 */ /* 0x000fe200078e00de */
[----:B--2---:R-:W2:Y:S04]  /*169520*/  LDL.LU R199, [R1+0x59d4] ;  /* 0x0059d40001c77983 */ /* 0x004ea80000300800 */
[----:B------:R-:W2:Y:S04]  /*169530*/  LDL.LU R197, [R1+0x59dc] ;  /* 0x0059dc0001c57983 */ /* 0x000ea80000300800 */
[----:B------:R-:W2:Y:S04]  /*169540*/  LDL.LU R204, [R1+0x59c8] ;  /* 0x0059c80001cc7983 */ /* 0x000ea80000300800 */
[----:B------:R-:W-:Y:S04]  /*169550*/  STL [R1+0x59b4], R219 ;  /* 0x0059b4db01007387 */ /* 0x000fe80000100800 */
[----:B------:R1:W-:Y:S02]  /*169560*/  LDGSTS.E [R111+0x1ec00], desc[UR28][R112.64], P1 ;  /* 0x1ec00000706f7fae */ /* 0x0003e400089a101c */
[----:B-1----:R-:W-:-:S02]  /*169570*/  IMAD.MOV.U32 R112, RZ, RZ, R198 ;  /* 0x000000ffff707224 */ /* 0x002fc400078e00c6 */
[----:B----4-:R-:W-:-:S04]  /*169580*/  IMAD.X R200, R200, 0x1, R2, P3 ;  /* 0x00000001c8c87824 */ /* 0x010fc800018e0602 */
[----:B------:R-:W-:Y:S01]  /*169590*/  IMAD.MOV.U32 R113, RZ, RZ, R200 ;  /* 0x000000ffff717224 */ /* 0x000fe200078e00c8 */
[----:B------:R1:W-:Y:S04]  /*1695a0*/  STL [R1+0x59a8], R200 ;  /* 0x0059a8c801007387 */ /* 0x0003e80000100800 */
[----:B------:R4:W-:Y:S04]  /*1695b0*/  LDGSTS.E [R111+0x1ec80], desc[UR28][R112.64], P1 ;  /* 0x1ec80000706f7fae */ /* 0x0009e800089a101c */
[----:B-1----:R-:W2:Y:S01]  /*1695c0*/  LDL.LU R200, [R1+0x59d0] ;  /* 0x0059d00001c87983 */ /* 0x002ea20000300800 */
[----:B------:R-:W-:-:S02]  /*1695d0*/  IADD3.X R220, PT, PT, R220, R2, RZ, P2, !PT ;  /* 0x00000002dcdc7210 */ /* 0x000fc400017fe4ff */
[----:B------:R-:W-:-:S05]  /*1695e0*/  IADD3 R209, P3, PT, R209, R224, RZ ;  /* 0x000000e0d1d17210 */ /* 0x000fca0007f7e0ff */
[----:B------:R-:W-:Y:S04]  /*1695f0*/  STL [R1+0x59bc], R209 ;  /* 0x0059bcd101007387 */ /* 0x000fe80000100800 */
[----:B------:R-:W-:Y:S04]  /*169600*/  STL [R1+0x59b0], R220 ;  /* 0x0059b0dc01007387 */ /* 0x000fe80000100800 */
[----:B------:R-:W2:Y:S01]  /*169610*/  LDL.LU R198, [R1+0x59d8] ;  /* 0x0059d80001c67983 */ /* 0x000ea20000300800 */
[----:B----4-:R-:W-:Y:S01]  /*169620*/  MOV R112, R219 ;  /* 0x000000db00707202 */ /* 0x010fe20000000f00 */
[----:B------:R-:W-:-:S02]  /*169630*/  IMAD.MOV.U32 R113, RZ, RZ, R220 ;  /* 0x000000ffff717224 */ /* 0x000fc400078e00dc */
[----:B---3--:R-:W-:-:S03]  /*169640*/  IMAD.X R210, R210, 0x1, R2, P3 ;  /* 0x00000001d2d27824 */ /* 0x008fc600018e0602 */
[----:B------:R1:W-:Y:S02]  /*169650*/  LDGSTS.E [R111+0x1ed00], desc[UR28][R112.64], P1 ;  /* 0x1ed00000706f7fae */ /* 0x0003e400089a101c */
[----:B-1----:R-:W-:Y:S01]  /*169660*/  IMAD.MOV.U32 R112, RZ, RZ, R209 ;  /* 0x000000ffff707224 */ /* 0x002fe200078e00d1 */
[----:B------:R-:W-:-:S05]  /*169670*/  MOV R113, R210 ;  /* 0x000000d200717202 */ /* 0x000fca0000000f00 */
[----:B------:R1:W-:Y:S01]  /*169680*/  LDGSTS.E [R111+0x1ed80], desc[UR28][R112.64], P1 ;  /* 0x1ed80000706f7fae */ /* 0x0003e200089a101c */
[-C--:B------:R-:W-:Y:S02]  /*169690*/  IADD3 R205, P2, PT, R205, R224.reuse, RZ ;  /* 0x000000e0cdcd7210 */ /* 0x080fe40007f5e0ff */
[----:B------:R-:W-:-:S03]  /*1696a0*/  IADD3 R201, P3, PT, R201, R224, RZ ;  /* 0x000000e0c9c97210 */ /* 0x000fc60007f7e0ff */
[----:B------:R-:W-:Y:S02]  /*1696b0*/  IMAD.X R208, R208, 0x1, R2, P2 ;  /* 0x00000001d0d07824 */ /* 0x000fe400010e0602 */
[----:B-1----:R-:W-:Y:S01]  /*1696c0*/  IMAD.MOV.U32 R112, RZ, RZ, R205 ;  /* 0x000000ffff707224 */ /* 0x002fe200078e00cd */
[-C--:B--2---:R-:W-:Y:S01]  /*1696d0*/  IADD3 R199, P2, PT, R199, R224.reuse, RZ ;  /* 0x000000e0c7c77210 */ /* 0x084fe20007f5e0ff */
[----:B------:R-:W-:Y:S02]  /*1696e0*/  IMAD.MOV.U32 R113, RZ, RZ, R208 ;  /* 0x000000ffff717224 */ /* 0x000fe400078e00d0 */
[----:B------:R-:W-:Y:S01]  /*1696f0*/  IMAD.X R204, R204, 0x1, R2, P3 ;  /* 0x00000001cccc7824 */ /* 0x000fe200018e0602 */
[----:B------:R1:W-:Y:S01]  /*169700*/  STL [R1+0x59c4], R205 ;  /* 0x0059c4cd01007387 */ /* 0x0003e20000100800 */
[----:B------:R-:W-:-:S03]  /*169710*/  IADD3 R197, P5, PT, R197, R224, RZ ;  /* 0x000000e0c5c57210 */ /* 0x000fc60007fbe0ff */
[----:B------:R-:W-:Y:S04]  /*169720*/  STL [R1+0x59b8], R210 ;  /* 0x0059b8d201007387 */ /* 0x000fe80000100800 */
[----:B------:R2:W-:Y:S04]  /*169730*/  LDGSTS.E [R111+0x1ee00], desc[UR28][R112.64], P1 ;  /* 0x1ee00000706f7fae */ /* 0x0005e800089a101c */
[----:B------:R3:W-:Y:S04]  /*169740*/  STL [R1+0x59cc], R201 ;  /* 0x0059ccc901007387 */ /* 0x0007e80000100800 */
[----:B------:R-:W-:Y:S04]  /*169750*/  STL [R1+0x59c0], R208 ;  /* 0x0059c0d001007387 */ /* 0x000fe80000100800 */
[----:B------:R-:W-:Y:S04]  /*169760*/  STL [R1+0x59d4], R199 ;  /* 0x0059d4c701007387 */ /* 0x000fe80000100800 */
[----:B------:R-:W-:Y:S04]  /*169770*/  STL [R1+0x59c8], R204 ;  /* 0x0059c8cc01007387 */ /* 0x000fe80000100800 */
[----:B------:R-:W-:Y:S01]  /*169780*/  STL [R1+0x59dc], R197 ;  /* 0x0059dcc501007387 */ /* 0x000fe20000100800 */
[----:B--2---:R-:W-:-:S02]  /*169790*/  IMAD.MOV.U32 R112, RZ, RZ, R201 ;  /* 0x000000ffff707224 */ /* 0x004fc400078e00c9 */
[----:B------:R-:W-:-:S05]  /*1697a0*/  IMAD.MOV.U32 R113, RZ, RZ, R204 ;  /* 0x000000ffff717224 */ /* 0x000fca00078e00cc */
[----:B------:R2:W-:Y:S02]  /*1697b0*/  LDGSTS.E [R111+0x1ee80], desc[UR28][R112.64], P1 ;  /* 0x1ee80000706f7fae */ /* 0x0005e400089a101c */
[----:B--2---:R-:W-:Y:S02]  /*1697c0*/  MOV R112, R199 ;  /* 0x000000c700707202 */ /* 0x004fe40000000f00 */
[----:B------:R-:W-:-:S05]  /*1697d0*/  IADD3.X R200, PT, PT, R200, R2, RZ, P2, !PT ;  /* 0x00000002c8c87210 */ /* 0x000fca00017fe4ff */
[----:B------:R-:W-:Y:S04]  /*1697e0*/  STL [R1+0x59d0], R200 ;  /* 0x0059d0c801007387 */ /* 0x000fe80000100800 */
[----:B-1----:R-:W2:Y:S01]  /*1697f0*/  LDL.LU R205, [R1+0x5a64] ;  /* 0x005a640001cd7983 */ /* 0x002ea20000300800 */
[----:B------:R-:W-:-:S03]  /*169800*/  IMAD.MOV.U32 R113, RZ, RZ, R200 ;  /* 0x000000ffff717224 */ /* 0x000fc600078e00c8 */
[----:B------:R-:W4:Y:S04]  /*169810*/  LDL.LU R235, [R1+0x5a6c] ;  /* 0x005a6c0001eb7983 */ /* 0x000f280000300800 */
[----:B------:R1:W-:Y:S01]  /*169820*/  LDGSTS.E [R111+0x1ef00], desc[UR28][R112.64], P1 ;  /* 0x1ef00000706f7fae */ /* 0x0003e200089a101c */
[----:B------:R-:W-:-:S05]  /*169830*/  IMAD.X R198, R198, 0x1, R2, P5 ;  /* 0x00000001c6c67824 */ /* 0x000fca00028e0602 */
[----:B------:R1:W-:Y:S04]  /*169840*/  STL [R1+0x59d8], R198 ;  /* 0x0059d8c601007387 */ /* 0x0003e80000100800 */
[----:B------:R-:W4:Y:S04]  /*169850*/  LDL.LU R233, [R1+0x5a74] ;  /* 0x005a740001e97983 */ /* 0x000f280000300800 */
[----:B---3--:R-:W3:Y:S04]  /*169860*/  LDL.LU R201, [R1+0x5a7c] ;  /* 0x005a7c0001c97983 */ /* 0x008ee80000300800 */
[----:B------:R-:W3:Y:S04]  /*169870*/  LDL.LU R252, [R1+0x5a60] ;  /* 0x005a600001fc7983 */ /* 0x000ee80000300800 */
[----:B------:R-:W3:Y:S01]  /*169880*/  LDL.LU R220, [R1+0x5a84] ;  /* 0x005a840001dc7983 */ /* 0x000ee20000300800 */
[----:B-1----:R-:W-:-:S03]  /*169890*/  IMAD.MOV.U32 R113, RZ, RZ, R198 ;  /* 0x000000ffff717224 */ /* 0x002fc600078e00c6 */
[----:B------:R-:W3:Y:S04]  /*1698a0*/  LDL.LU R198, [R1+0x1748] ;  /* 0x0017480001c67983 */ /* 0x000ee80000300800 */
[----:B------:R-:W3:Y:S04]  /*1698b0*/  LDL.LU R199, [R1+0x174c] ;  /* 0x00174c0001c77983 */ /* 0x000ee80000300800 */
[----:B------:R-:W3:Y:S04]  /*1698c0*/  LDL.LU R240, [R1+0x5a68] ;  /* 0x005a680001f07983 */ /* 0x000ee80000300800 */
[----:B------:R-:W3:Y:S04]  /*1698d0*/  LDL.LU R234, [R1+0x5a70] ;  /* 0x005a700001ea7983 */ /* 0x000ee80000300800 */
[----:B------:R-:W3:Y:S04]  /*1698e0*/  LDL.LU R208, [R1+0x5a78] ;  /* 0x005a780001d07983 */ /* 0x000ee80000300800 */
[----:B------:R-:W3:Y:S01]  /*1698f0*/  LDL.LU R222, [R1+0x5a80] ;  /* 0x005a800001de7983 */ /* 0x000ee20000300800 */
[----:B------:R-:W-:-:S03]  /*169900*/  IMAD.MOV.U32 R112, RZ, RZ, R197 ;  /* 0x000000ffff707224 */ /* 0x000fc600078e00c5 */
[----:B------:R-:W3:Y:S04]  /*169910*/  LDL.LU R219, [R1+0x5a88] ;  /* 0x005a880001db7983 */ /* 0x000ee80000300800 */
[----:B------:R-:W3:Y:S04]  /*169920*/  LDL.LU R200, [R1+0x5a8c] ;  /* 0x005a8c0001c87983 */ /* 0x000ee80000300800 */
[----:B------:R1:W-:Y:S04]  /*169930*/  LDGSTS.E [R111+0x1ef80], desc[UR28][R112.64], P1 ;  /* 0x1ef80000706f7fae */ /* 0x0003e800089a101c */
[----:B------:R-:W3:Y:S01]  /*169940*/  LDL.LU R209, [R1+0x5a94] ;  /* 0x005a940001d17983 */ /* 0x000ee20000300800 */
[----:B--2---:R-:W-:-:S02]  /*169950*/  IADD3 R205, P2, PT, R205, R224, RZ ;  /* 0x000000e0cdcd7210 */ /* 0x004fc40007f5e0ff */
[----:B----4-:R-:W-:-:S03]  /*169960*/  IADD3 R235, P5, PT, R235, R224, RZ ;  /* 0x000000e0ebeb7210 */ /* 0x010fc60007fbe0ff */
[----:B------:R2:W-:Y:S04]  /*169970*/  STL [R1+0x5a64], R205 ;  /* 0x005a64cd01007387 */ /* 0x0005e80000100800 */
[----:B------:R-:W-:Y:S01]  /*169980*/  STL [R1+0x5a6c], R235 ;  /* 0x005a6ceb01007387 */ /* 0x000fe20000100800 */
[-C--:B------:R-:W-:Y:S02]  /*169990*/  IADD3 R233, P3, PT, R233, R224.reuse, RZ ;  /* 0x000000e0e9e97210 */ /* 0x080fe40007f7e0ff */
[----:B---3--:R-:W-:Y:S02]  /*1699a0*/  IADD3 R201, P1, PT, R201, R224, RZ ;  /* 0x000000e0c9c97210 */ /* 0x008fe40007f3e0ff */
[----:B------:R-:W-:Y:S01]  /*1699b0*/  IADD3.X R252, PT, PT, R252, R2, RZ, P2, !PT ;  /* 0x00000002fcfc7210 */ /* 0x000fe200017fe4ff */
[----:B------:R-:W-:Y:S04]  /*1699c0*/  STL [R1+0x5a74], R233 ;  /* 0x005a74e901007387 */ /* 0x000fe80000100800 */
[----:B------:R3:W-:Y:S04]  /*1699d0*/  STL [R1+0x5a60], R252 ;  /* 0x005a60fc01007387 */ /* 0x0007e80000100800 */
[----:B------:R4:W-:Y:S01]  /*1699e0*/  STL [R1+0x5a7c], R201 ;  /* 0x005a7cc901007387 */ /* 0x0009e20000100800 */
[----:B------:R-:W-:-:S05]  /*1699f0*/  IMAD.X R240, R240, 0x1, R2, P5 ;  /* 0x00000001f0f07824 */ /* 0x000fca00028e0602 */
[----:B------:R-:W-:Y:S04]  /*169a00*/  STL [R1+0x5a68], R240 ;  /* 0x005a68f001007387 */ /* 0x000fe80000100800 */
[----:B------:R-:W4:Y:S04]  /*169a10*/  LDL.LU R210, [R1+0x5a90] ;  /* 0x005a900001d27983 */ /* 0x000f280000300800 */
[----:B------:R-:W4:Y:S01]  /*169a20*/  LDL.LU R204, [R1+0x5a9c] ;  /* 0x005a9c0001cc7983 */ /* 0x000f220000300800 */
[----:B------:R-:W-:-:S04]  /*169a30*/  UISETP.GT.AND UP1, UPT, UR11, 0x7f, UPT ;  /* 0x0000007f0b00788c */ /* 0x000fc8000bf24270 */
[----:B------:R-:W-:-:S04]  /*169a40*/  USEL UR10, URZ, 0x4, !UP1 ;  /* 0x00000004ff0a7887 */ /* 0x000fc8000c800000 */
[----:B------:R-:W-:Y:S01]  /*169a50*/  USEL UR10, UR10, URZ, !UP0 ;  /* 0x000000ff0a0a7287 */ /* 0x000fe2000c000000 */
[C---:B-1----:R-:W-:Y:S02]  /*169a60*/  LOP3.LUT R113, R196.reuse, 0x40, RZ, 0xfc, !PT ;  /* 0x00000040c4717812 */ /* 0x042fe400078efcff */
[----:B------:R-:W-:-:S03]  /*169a70*/  LOP3.LUT R112, R196, 0x60, RZ, 0xfc, !PT ;  /* 0x00000060c4707812 */ /* 0x000fc600078efcff */
[----:B------:R-:W-:Y:S01]  /*169a80*/  ISETP.NE.U32.AND P2, PT, RZ, UR10, PT ;  /* 0x0000000aff007c0c */ /* 0x000fe2000bf45070 */
[--C-:B------:R-:W-:Y:S02]  /*169a90*/  IMAD.X R234, R234, 0x1, R2.reuse, P3 ;  /* 0x00000001eaea7824 */ /* 0x100fe400018e0602 */
[----:B------:R-:W-:Y:S01]  /*169aa0*/  IMAD.X R208, R208, 0x1, R2, P1 ;  /* 0x00000001d0d07824 */ /* 0x000fe200008e0602 */
[----:B------:R-:W-:Y:S02]  /*169ab0*/  ISETP.GE.AND P3, PT, R113, UR11, PT ;  /* 0x0000000b71007c0c */ /* 0x000fe4000bf66270 */
[----:B------:R-:W-:Y:S01]  /*169ac0*/  ISETP.GE.AND P1, PT, R112, UR11, PT ;  /* 0x0000000b70007c0c */ /* 0x000fe2000bf26270 */
[----:B------:R-:W-:Y:S02]  /*169ad0*/  IMAD.MOV.U32 R112, RZ, RZ, R205 ;  /* 0x000000ffff707224 */ /* 0x000fe400078e00cd */
[----:B------:R-:W-:Y:S01]  /*169ae0*/  IMAD.MOV.U32 R113, RZ, RZ, R252 ;  /* 0x000000ffff717224 */ /* 0x000fe200078e00fc */
[----:B------:R-:W-:Y:S01]  /*169af0*/  IADD3 R220, P5, PT, R220, R224, RZ ;  /* 0x000000e0dcdc7210 */ /* 0x000fe20007fbe0ff */
[----:B------:R-:W-:Y:S03]  /*169b00*/  HMMA.1688.F32.TF32 R88, R100, R198, R88 ;  /* 0x000000c66458723c */ /* 0x000fe60000081058 */
[----:B------:R-:W-:Y:S01]  /*169b10*/  IADD3.X R222, PT, PT, R222, R2, RZ, P5, !PT ;  /* 0x00000002dede7210 */ /* 0x000fe20002ffe4ff */
[----:B------:R-:W-:Y:S04]  /*169b20*/  STL [R1+0x5a84], R220 ;  /* 0x005a84dc01007387 */ /* 0x000fe80000100800 */
[----:B------:R1:W-:Y:S04]  /*169b30*/  LDGSTS.E [R111+0x1fc00], desc[UR28][R112.64], P2 ;  /* 0x1fc00000706f7fae */ /* 0x0003e800091a101c */
[----:B------:R-:W-:Y:S04]  /*169b40*/  STL [R1+0x5a70], R234 ;  /* 0x005a70ea01007387 */ /* 0x000fe80000100800 */
[----:B------:R1:W-:Y:S04]  /*169b50*/  STL [R1+0x5a78], R208 ;  /* 0x005a78d001007387 */ /* 0x0003e80000100800 */
[----:B------:R-:W4:Y:S04]  /*169b60*/  LDL.LU.64 R198, [R1+0x89b0] ;  /* 0x0089b00001c67983 */ /* 0x000f280000300a00 */
[----:B------:R-:W4:Y:S04]  /*169b70*/  LDL.LU.64 R196, [R1+0x89a8] ;  /* 0x0089a80001c47983 */ /* 0x000f280000300a00 */
[----:B------:R-:W-:Y:S04]  /*169b80*/  STL [R1+0x5a80], R222 ;  /* 0x005a80de01007387 */ /* 0x000fe80000100800 */
[----:B--2---:R-:W2:Y:S01]  /*169b90*/  LDL.LU R205, [R1+0x5a98] ;  /* 0x005a980001cd7983 */ /* 0x004ea20000300800 */
[----:B-1----:R-:W-:Y:S01]  /*169ba0*/  MOV R112, R235 ;  /* 0x000000eb00707202 */ /* 0x002fe20000000f00 */
[----:B------:R-:W-:Y:S01]  /*169bb0*/  IMAD.MOV.U32 R113, RZ, RZ, R240 ;  /* 0x000000ffff717224 */ /* 0x000fe200078e00f0 */
[----:B------:R-:W-:-:S04]  /*169bc0*/  IADD3 R200, P5, PT, R200, R224, RZ ;  /* 0x000000e0c8c87210 */ /* 0x000fc80007fbe0ff */
[----:B------:R1:W-:Y:S01]  /*169bd0*/  LDGSTS.E [R111+0x1fc80], desc[UR28][R112.64], P2 ;  /* 0x1fc80000706f7fae */ /* 0x0003e200091a101c */
[----:B------:R-:W-:Y:S01]  /*169be0*/  IMAD.X R219, R219, 0x1, R2, P5 ;  /* 0x00000001dbdb7824 */ /* 0x000fe200028e0602 */
[----:B------:R-:W-:Y:S01]  /*169bf0*/  IADD3 R209, P5, PT, R209, R224, RZ ;  /* 0x000000e0d1d17210 */ /* 0x000fe20007fbe0ff */
[----:B-1----:R-:W-:Y:S02]  /*169c00*/  IMAD.MOV.U32 R112, RZ, RZ, R233 ;  /* 0x000000ffff707224 */ /* 0x002fe400078e00e9 */
[----:B------:R-:W-:-:S05]  /*169c10*/  IMAD.MOV.U32 R113, RZ, RZ, R234 ;  /* 0x000000ffff717224 */ /* 0x000fca00078e00ea */
[----:B------:R1:W-:Y:S04]  /*169c20*/  LDGSTS.E [R111+0x1fd00], desc[UR28][R112.64], P2 ;  /* 0x1fd00000706f7fae */ /* 0x0003e800091a101c */
[----:B------:R1:W-:Y:S04]  /*169c30*/  STL [R1+0x5a8c], R200 ;  /* 0x005a8cc801007387 */ /* 0x0003e80000100800 */
[----:B---3--:R-:W3:Y:S04]  /*169c40*/  LDL.LU R252, [R1+0x5aa4] ;  /* 0x005aa40001fc7983 */ /* 0x008ee80000300800 */
[----:B------:R-:W-:Y:S04]  /*169c50*/  STL [R1+0x5a88], R219 ;  /* 0x005a88db01007387 */ /* 0x000fe80000100800 */
[----:B------:R2:W-:Y:S01]  /*169c60*/  STL [R1+0x5a94], R209 ;  /* 0x005a94d101007387 */ /* 0x0005e20000100800 */
[----:B-1----:R-:W-:-:S02]  /*169c70*/  IMAD.MOV.U32 R112, RZ, RZ, R201 ;  /* 0x000000ffff707224 */ /* 0x002fc400078e00c9 */
[----:B------:R-:W-:Y:S01]  /*169c80*/  IMAD.MOV.U32 R113, RZ, RZ, R208 ;  /* 0x000000ffff717224 */ /* 0x000fe200078e00d0 */
[----:B----4-:R-:W4:Y:S04]  /*169c90*/  LDL.LU R201, [R1+0x5aac] ;  /* 0x005aac0001c97983 */ /* 0x010f280000300800 */
[----:B------:R1:W-:Y:S02]  /*169ca0*/  LDGSTS.E [R111+0x1fd80], desc[UR28][R112.64], P2 ;  /* 0x1fd80000706f7fae */ /* 0x0003e400091a101c */
[----:B-1----:R-:W-:Y:S01]  /*169cb0*/  IMAD.MOV.U32 R112, RZ, RZ, R220 ;  /* 0x000000ffff707224 */ /* 0x002fe200078e00dc */
[----:B------:R-:W-:-:S05]  /*169cc0*/  MOV R113, R222 ;  /* 0x000000de00717202 */ /* 0x000fca0000000f00 */
[----:B------:R1:W-:Y:S02]  /*169cd0*/  LDGSTS.E [R111+0x1fe00], desc[UR28][R112.64], P2 ;  /* 0x1fe00000706f7fae */ /* 0x0003e400091a101c */
[----:B-1----:R-:W-:Y:S01]  /*169ce0*/  IMAD.MOV.U32 R112, RZ, RZ, R200 ;  /* 0x000000ffff707224 */ /* 0x002fe200078e00c8 */
[----:B------:R-:W-:Y:S02]  /*169cf0*/  IADD3.X R210, PT, PT, R210, R2, RZ, P5, !PT ;  /* 0x00000002d2d27210 */ /* 0x000fe40002ffe4ff */
[----:B------:R-:W-:-:S03]  /*169d00*/  IADD3 R204, P5, PT, R204, R224, RZ ;  /* 0x000000e0cccc7210 */ /* 0x000fc60007fbe0ff */
[----:B------:R-:W-:Y:S04]  /*169d10*/  STL [R1+0x5a90], R210 ;  /* 0x005a90d201007387 */ /* 0x000fe80000100800 */
[----:B------:R-:W4:Y:S04]  /*169d20*/  LDL.LU R208, [R1+0x5aa0] ;  /* 0x005aa00001d07983 */ /* 0x000f280000300800 */
[----:B------:R-:W-:Y:S04]  /*169d30*/  STL [R1+0x5a9c], R204 ;  /* 0x005a9ccc01007387 */ /* 0x000fe80000100800 */
[----:B------:R-:W4:Y:S01]  /*169d40*/  LDL.LU R200, [R1+0x5ab4] ;  /* 0x005ab40001c87983 */ /* 0x000f220000300800 */
[----:B------:R-:W-:-:S05]  /*169d50*/  IMAD.MOV.U32 R113, RZ, RZ, R219 ;  /* 0x000000ffff717224 */ /* 0x000fca00078e00db */
[----:B------:R1:W-:Y:S02]  /*169d60*/  LDGSTS.E [R111+0x1fe80], desc[UR28][R112.64], P2 ;  /* 0x1fe80000706f7fae */ /* 0x0003e400091a101c */
[----:B-1----:R-:W-:Y:S01]  /*169d70*/  MOV R112, R209 ;  /* 0x000000d100707202 */ /* 0x002fe20000000f00 */
[----:B------:R-:W-:-:S05]  /*169d80*/  IMAD.MOV.U32 R113, RZ, RZ, R210 ;  /* 0x000000ffff717224 */ /* 0x000fca00078e00d2 */
[----:B------:R1:W-:Y:S01]  /*169d90*/  LDGSTS.E [R111+0x1ff00], desc[UR28][R112.64], P2 ;  /* 0x1ff00000706f7fae */ /* 0x0003e200091a101c */
[----:B--2---:R-:W-:-:S05]  /*169da0*/  IMAD.X R205, R205, 0x1, R2, P5 ;  /* 0x00000001cdcd7824 */ /* 0x004fca00028e0602 */
[----:B------:R2:W-:Y:S04]  /*169db0*/  STL [R1+0x5a98], R205 ;  /* 0x005a98cd01007387 */ /* 0x0005e80000100800 */
[----:B------:R-:W4:Y:S01]  /*169dc0*/  LDL.LU R209, [R1+0x5aa8] ;  /* 0x005aa80001d17983 */ /* 0x000f220000300800 */
[----:B-1----:R-:W-:Y:S02]  /*169dd0*/  IMAD.MOV.U32 R113, RZ, RZ, R205 ;  /* 0x000000ffff717224 */ /* 0x002fe400078e00cd */
[----:B------:R-:W-:-:S05]  /*169de0*/  IMAD.MOV.U32 R112, RZ, RZ, R204 ;  /* 0x000000ffff707224 */ /* 0x000fca00078e00cc */
[----:B------:R1:W-:Y:S04]  /*169df0*/  LDGSTS.E [R111+0x1ff80], desc[UR28][R112.64], P2 ;  /* 0x1ff80000706f7fae */ /* 0x0003e800091a101c */
[----:B--2---:R-:W2:Y:S04]  /*169e00*/  LDL.LU R205, [R1+0x5abc] ;  /* 0x005abc0001cd7983 */ /* 0x004ea80000300800 */
[----:B------:R-:W2:Y:S04]  /*169e10*/  LDL.LU R204, [R1+0x5ab0] ;  /* 0x005ab00001cc7983 */ /* 0x000ea80000300800 */
[----:B------:R-:W2:Y:S01]  /*169e20*/  LDL.LU R210, [R1+0x5ab8] ;  /* 0x005ab80001d27983 */ /* 0x000ea20000300800 */
[----:B-1----:R-:W-:-:S03]  /*169e30*/  SEL R112, RZ, 0x4, P0 ;  /* 0x00000004ff707807 */ /* 0x002fc60000000000 */
[----:B------:R-:W2:Y:S01]  /*169e40*/  LDL.LU R113, [R1+0x5ac4] ;  /* 0x005ac40001717983 */ /* 0x000ea20000300800 */
[-C--:B---3--:R-:W-:Y:S02]  /*169e50*/  IADD3 R252, P5, PT, R252, R241.reuse, RZ ;  /* 0x000000f1fcfc7210 */ /* 0x088fe40007fbe0ff */
[----:B----4-:R-:W-:-:S05]  /*169e60*/  IADD3 R201, P0, PT, R201, R241, RZ ;  /* 0x000000f1c9c97210 */ /* 0x010fca0007f1e0ff */
[----:B------:R1:W-:Y:S04]  /*169e70*/  STL [R1+0x5aac], R201 ;  /* 0x005aacc901007387 */ /* 0x0003e80000100800 */
[----:B-1----:R-:W3:Y:S04]  /*169e80*/  LDL.LU R201, [R1+0x5acc] ;  /* 0x005acc0001c97983 */ /* 0x002ee80000300800 */
[----:B------:R-:W-:Y:S01]  /*169e90*/  STL [R1+0x5aa4], R252 ;  /* 0x005aa4fc01007387 */ /* 0x000fe20000100800 */
[----:B------:R-:W-:Y:S02]  /*169ea0*/  IADD3.X R208, PT, PT, R208, R3, RZ, P5, !PT ;  /* 0x00000003d0d07210 */ /* 0x000fe40002ffe4ff */
[----:B------:R-:W-:-:S05]  /*169eb0*/  IADD3 R200, P5, PT, R200, R241, RZ ;  /* 0x000000f1c8c87210 */ /* 0x000fca0007fbe0ff */
[----:B------:R1:W-:Y:S04]  /*169ec0*/  STL [R1+0x5ab4], R200 ;  /* 0x005ab4c801007387 */ /* 0x0003e80000100800 */
[----:B-1----:R-:W4:Y:S04]  /*169ed0*/  LDL.LU R200, [R1+0x5ad4] ;  /* 0x005ad40001c87983 */ /* 0x002f280000300800 */
[----:B------:R-:W4:Y:S04]  /*169ee0*/  LDL.LU R220, [R1+0x5ac0] ;  /* 0x005ac00001dc7983 */ /* 0x000f280000300800 */
[----:B------:R-:W4:Y:S04]  /*169ef0*/  LDL.LU R219, [R1+0x5adc] ;  /* 0x005adc0001db7983 */ /* 0x000f280000300800 */
[----:B------:R-:W-:Y:S01]  /*169f00*/  STL [R1+0x5aa0], R208 ;  /* 0x005aa0d001007387 */ /* 0x000fe20000100800 */
[----:B------:R-:W-:Y:S01]  /*169f10*/  HMMA.1688.F32.TF32 R92, R100, R206, R92 ;  /* 0x000000ce645c723c */ /* 0x000fe2000008105c */
[----:B------:R-:W-:Y:S01]  /*169f20*/  PLOP3.LUT P2, PT, PT, PT, UP0, 0x80, 0x8 ;  /* 0x000000000008781c */ /* 0x000fe20003f4f008 */
[----:B------:R-:W-:-:S05]  /*169f30*/  IMAD.X R209, R209, 0x1, R3, P0 ;  /* 0x00000001d1d17824 */ /* 0x000fca00000e0603 */
[----:B------:R1:W-:Y:S01]  /*169f40*/  STL [R1+0x5aa8], R209 ;  /* 0x005aa8d101007387 */ /* 0x0003e20000100800 */
[----:B--2---:R-:W-:Y:S01]  /*169f50*/  IADD3 R205, P6, PT, R205, R241, RZ ;  /* 0x000000f1cdcd7210 */ /* 0x004fe20007fde0ff */
[----:B------:R-:W-:-:S04]  /*169f60*/  IMAD.X R204, R204, 0x1, R3, P5 ;  /* 0x00000001cccc7824 */ /* 0x000fc800028e0603 */
[----:B------:R-:W-:Y:S01]  /*169f70*/  IMAD.X R210, R210, 0x1, R3, P6 ;  /* 0x00000001d2d27824 */ /* 0x000fe200030e0603 */
[----:B-1----:R-:W2:Y:S04]  /*169f80*/  LDL.LU R209, [R1+0x5ac8] ;  /* 0x005ac80001d17983 */ /* 0x002ea80000300800 */
[----:B------:R-:W-:Y:S04]  /*169f90*/  STL [R1+0x5abc], R205 ;  /* 0x005abccd01007387 */ /* 0x000fe80000100800 */
[----:B------:R-:W2:Y:S04]  /*169fa0*/  LDL.LU.64 R206, [R1+0x89a0] ;  /* 0x0089a00001ce7983 */ /* 0x000ea80000300a00 */
[----:B------:R1:W-:Y:S01]  /*169fb0*/  STL [R1+0x5ab0], R204 ;  /* 0x005ab0cc01007387 */ /* 0x0003e20000100800 */
[----:B------:R-:W-:-:S02]  /*169fc0*/  IADD3 R113, P5, PT, R113, R241, RZ ;  /* 0x000000f171717210 */ /* 0x000fc40007fbe0ff */
[----:B------:R-:W-:Y:S01]  /*169fd0*/  SEL R112, R112, RZ, !P2 ;  /* 0x000000ff70707207 */ /* 0x000fe20005000000 */
[----:B-1----:R-:W2:Y:S04]  /*169fe0*/  LDL.LU.64 R204, [R1+0x8998] ;  /* 0x0089980001cc7983 */ /* 0x002ea80000300a00 */
[----:B------:R1:W-:Y:S01]  /*169ff0*/  STL [R1+0x5ab8], R210 ;  /* 0x005ab8d201007387 */ /* 0x0003e20000100800 */
[----:B------:R-:W-:Y:S02]  /*16a000*/  ISETP.NE.U32.AND P0, PT, R112, RZ, PT ;  /* 0x000000ff7000720c */ /* 0x000fe40003f05070 */
[----:B------:R-:W-:Y:S01]  /*16a010*/  SEL R112, RZ, 0x4, P3 ;  /* 0x00000004ff707807 */ /* 0x000fe20001800000 */
[----:B-1----:R-:W2:Y:S04]  /*16a020*/  LDL.LU R210, [R1+0x5ad0] ;  /* 0x005ad00001d27983 */ /* 0x002ea80000300800 */
[----:B------:R1:W-:Y:S02]  /*16a030*/  STL [R1+0x5ac4], R113 ;  /* 0x005ac47101007387 */ /* 0x0003e40000100800 */
[----:B-1----:R-:W-:-:S02]  /*16a040*/  SEL R113, RZ, 0x4, P4 ;  /* 0x00000004ff717807 */ /* 0x002fc40002000000 */
[----:B---3--:R-:W-:-:S05]  /*16a050*/  IADD3 R201, P4, PT, R201, R241, RZ ;  /* 0x000000f1c9c97210 */ /* 0x008fca0007f9e0ff */
[----:B------:R1:W-:Y:S04]  /*16a060*/  STL [R1+0x5acc], R201 ;  /* 0x005accc901007387 */ /* 0x0003e80000100800 */
[----:B-1----:R-:W3:Y:S01]  /*16a070*/  LDL.LU R201, [R1+0x5ad8] ;  /* 0x005ad80001c97983 */ /* 0x002ee20000300800 */
[----:B----4-:R-:W-:-:S05]  /*16a080*/  IADD3 R200, P3, PT, R200, R241, RZ ;  /* 0x000000f1c8c87210 */ /* 0x010fca0007f7e0ff */
[----:B------:R1:W-:Y:S04]  /*16a090*/  STL [R1+0x5ad4], R200 ;  /* 0x005ad4c801007387 */ /* 0x0003e80000100800 */
[----:B-1----:R-:W4:Y:S01]  /*16a0a0*/  LDL.LU R200, [R1+0x5ae4] ;  /* 0x005ae40001c87983 */ /* 0x002f220000300800 */
[----:B------:R-:W-:Y:S02]  /*16a0b0*/  IADD3.X R220, PT, PT, R220, R3, RZ, P5, !PT ;  /* 0x00000003dcdc7210 */ /* 0x000fe40002ffe4ff */
[----:B------:R-:W-:Y:S02]  /*16a0c0*/  IADD3 R219, P5, PT, R219, R241, RZ ;  /* 0x000000f1dbdb7210 */ /* 0x000fe40007fbe0ff */
[----:B------:R-:W-:Y:S01]  /*16a0d0*/  SEL R113, R113, RZ, !P2 ;  /* 0x000000ff71717207 */ /* 0x000fe20005000000 */
[----:B------:R-:W-:Y:S04]  /*16a0e0*/  STL [R1+0x5ac0], R220 ;  /* 0x005ac0dc01007387 */ /* 0x000fe80000100800 */
[----:B------:R1:W-:Y:S04]  /*16a0f0*/  STL [R1+0x5adc], R219 ;  /* 0x005adcdb01007387 */ /* 0x0003e80000100800 */
[----:B-1----:R-:W4:Y:S01]  /*16a100*/  LDL.LU R219, [R1+0x5aec] ;  /* 0x005aec0001db7983 */ /* 0x002f220000300800 */
[----:B--2---:R-:W-:Y:S01]  /*16a110*/  IMAD.X R209, R209, 0x1, R3, P4 ;  /* 0x00000001d1d17824 */ /* 0x004fe200020e0603 */
[----:B------:R-:W-:-:S04]  /*16a120*/  ISETP.NE.U32.AND P4, PT, R113, RZ, PT ;  /* 0x000000ff7100720c */ /* 0x000fc80003f85070 */
[----:B------:R1:W-:Y:S04]  /*16a130*/  STL [R1+0x5ac8], R209 ;  /* 0x005ac8d101007387 */ /* 0x0003e80000100800 */
[----:B-1----:R-:W2:Y:S04]  /*16a140*/  LDL.LU R209, [R1+0x5ae0] ;  /* 0x005ae00001d17983 */ /* 0x002ea80000300800 */
[----:B------:R-:W2:Y:S04]  /*16a150*/  LDL.LU R224, [R1+0x5af4] ;  /* 0x005af40001e07983 */ /* 0x000ea80000300800 */
[----:B------:R-:W2:Y:S04]  /*16a160*/  LDL.LU R113, [R1+0x5afc] ;  /* 0x005afc0001717983 */ /* 0x000ea80000300800 */
[----:B------:R-:W2:Y:S04]  /*16a170*/  LDL.LU R222, [R1+0x5ae8] ;  /* 0x005ae80001de7983 */ /* 0x000ea80000300800 */
[----:B------:R-:W2:Y:S01]  /*16a180*/  LDL.LU R220, [R1+0x5b04] ;  /* 0x005b040001dc7983 */ /* 0x000ea20000300800 */
[----:B------:R-:W-:-:S05]  /*16a190*/  IMAD.X R210, R210, 0x1, R3, P3 ;  /* 0x00000001d2d27824 */ /* 0x000fca00018e0603 */
[----:B------:R1:W-:Y:S04]  /*16a1a0*/  STL [R1+0x5ad0], R210 ;  /* 0x005ad0d201007387 */ /* 0x0003e80000100800 */
[----:B-1----:R-:W2:Y:S04]  /*16a1b0*/  LDL.LU R210, [R1+0x5af0] ;  /* 0x005af00001d27983 */ /* 0x002ea80000300800 */
[----:B------:R-:W2:Y:S04]  /*16a1c0*/  LDL.LU R235, [R1+0x5af8] ;  /* 0x005af80001eb7983 */ /* 0x000ea80000300800 */
[----:B------:R-:W2:Y:S01]  /*16a1d0*/  LDL.LU R233, [R1+0x5b0c] ;  /* 0x005b0c0001e97983 */ /* 0x000ea20000300800 */
[----:B---3--:R-:W-:-:S05]  /*16a1e0*/  IMAD.X R201, R201, 0x1, R3, P5 ;  /* 0x00000001c9c97824 */ /* 0x008fca00028e0603 */
[----:B------:R-:W-:Y:S04]  /*16a1f0*/  STL [R1+0x5ad8], R201 ;  /* 0x005ad8c901007387 */ /* 0x000fe80000100800 */
[----:B------:R-:W3:Y:S01]  /*16a200*/  LDL.LU R234, [R1+0x5b00] ;  /* 0x005b000001ea7983 */ /* 0x000ee20000300800 */
[----:B----4-:R-:W-:-:S05]  /*16a210*/  IADD3 R200, P6, PT, R200, R241, RZ ;  /* 0x000000f1c8c87210 */ /* 0x010fca0007fde0ff */
[----:B------:R1:W-:Y:S04]  /*16a220*/  STL [R1+0x5ae4], R200 ;  /* 0x005ae4c801007387 */ /* 0x0003e80000100800 */
[----:B------:R-:W4:Y:S01]  /*16a230*/  LDL.LU R240, [R1+0x5b14] ;  /* 0x005b140001f07983 */ /* 0x000f220000300800 */
[----:B------:R-:W-:Y:S01]  /*16a240*/  SEL R112, R112, RZ, !P2 ;  /* 0x000000ff70707207 */ /* 0x000fe20005000000 */
[----:B------:R-:W-:Y:S02]  /*16a250*/  HMMA.1688.F32.TF32 R96, R100, R202, R96 ;  /* 0x000000ca6460723c */ /* 0x000fe40000081060 */
[----:B------:R-:W4:Y:S01]  /*16a260*/  LDL.LU.64 R202, [R1+0x8990] ;  /* 0x0089900001ca7983 */ /* 0x000f220000300a00 */
[----:B------:R-:W-:Y:S02]  /*16a270*/  ISETP.NE.U32.AND P3, PT, R112, RZ, PT ;  /* 0x000000ff7000720c */ /* 0x000fe40003f65070 */
[----:B------:R-:W-:Y:S01]  /*16a280*/  SEL R112, RZ, 0x4, P1 ;  /* 0x00000004ff707807 */ /* 0x000fe20000800000 */
[----:B-1----:R-:W4:Y:S01]  /*16a290*/  LDL.LU.64 R200, [R1+0x8988] ;  /* 0x0089880001c87983 */ /* 0x002f220000300a00 */
[----:B------:R-:W-:-:S02]  /*16a2a0*/  IADD3 R219, P5, PT, R219, R241, RZ ;  /* 0x000000f1dbdb7210 */ /* 0x000fc40007fbe0ff */
[----:B------:R-:W-:-:S03]  /*16a2b0*/  SEL R112, R112, RZ, !P2 ;  /* 0x000000ff70707207 */ /* 0x000fc60005000000 */
[----:B------:R1:W-:Y:S04]  /*16a2c0*/  STL [R1+0x5aec], R219 ;  /* 0x005aecdb01007387 */ /* 0x0003e80000100800 */
[----:B-1----:R-:W4:Y:S01]  /*16a2d0*/  LDL.LU R219, [R1+0x8980] ;  /* 0x0089800001db7983 */ /* 0x002f220000300800 */
[----:B--2---:R-:W-:Y:S02]  /*16a2e0*/  IADD3.X R209, PT, PT, R209, R3, RZ, P6, !PT ;  /* 0x00000003d1d17210 */ /* 0x004fe400037fe4ff */
[-C--:B------:R-:W-:Y:S01]  /*16a2f0*/  IADD3 R224, P1, PT, R224, R241.reuse, RZ ;  /* 0x000000f1e0e07210 */ /* 0x080fe20007f3e0ff */
[----:B------:R-:W-:Y:S01]  /*16a300*/  IMAD.X R222, R222, 0x1, R3, P5 ;  /* 0x00000001dede7824 */ /* 0x000fe200028e0603 */
[-C--:B------:R-:W-:Y:S01]  /*16a310*/  IADD3 R220, P5, PT, R220, R241.reuse, RZ ;  /* 0x000000f1dcdc7210 */ /* 0x080fe20007fbe0ff */
[----:B------:R1:W-:Y:S01]  /*16a320*/  STL [R1+0x5ae0], R209 ;  /* 0x005ae0d101007387 */ /* 0x0003e20000100800 */
[----:B------:R-:W-:-:S03]  /*16a330*/  IADD3 R113, P2, PT, R113, R241, RZ ;  /* 0x000000f171717210 */ /* 0x000fc60007f5e0ff */
[----:B-1----:R-:W2:Y:S04]  /*16a340*/  LDL.LU R209, [R1+0x897c] ;  /* 0x00897c0001d17983 */ /* 0x002ea80000300800 */
[----:B------:R1:W-:Y:S01]  /*16a350*/  STL [R1+0x5af4], R224 ;  /* 0x005af4e001007387 */ /* 0x0003e20000100800 */
[----:B------:R-:W-:-:S03]  /*16a360*/  IMAD.X R210, R210, 0x1, R3, P1 ;  /* 0x00000001d2d27824 */ /* 0x000fc600008e0603 */
[----:B-1----:R-:W2:Y:S04]  /*16a370*/  LDL.LU R224, [R1+0x8978] ;  /* 0x0089780001e07983 */ /* 0x002ea80000300800 */
[----:B------:R1:W-:Y:S01]  /*16a380*/  STL [R1+0x5ae8], R222 ;  /* 0x005ae8de01007387 */ /* 0x0003e20000100800 */
[----:B------:R-:W-:Y:S01]  /*16a390*/  IMAD.X R235, R235, 0x1, R3, P2 ;  /* 0x00000001ebeb7824 */ /* 0x000fe200010e0603 */
[----:B------:R-:W-:Y:S02]  /*16a3a0*/  IADD3 R233, P2, PT, R233, R241, RZ ;  /* 0x000000f1e9e97210 */ /* 0x000fe40007f5e0ff */
[----:B------:R-:W-:Y:S01]  /*16a3b0*/  ISETP.NE.U32.AND P1, PT, R112, RZ, PT ;  /* 0x000000ff7000720c */ /* 0x000fe20003f25070 */
[----:B-1----:R-:W2:Y:S04]  /*16a3c0*/  LDL.LU R222, [R1+0x8974] ;  /* 0x0089740001de7983 */ /* 0x002ea80000300800 */
[----:B------:R1:W-:Y:S01]  /*16a3d0*/  STL [R1+0x5b04], R220 ;  /* 0x005b04dc01007387 */ /* 0x0003e20000100800 */
[----:B---3--:R-:W-:-:S03]  /*16a3e0*/  IADD3.X R234, PT, PT, R234, R3, RZ, P5, !PT ;  /* 0x00000003eaea7210 */ /* 0x008fc60002ffe4ff */
[----:B-1----:R-:W3:Y:S04]  /*16a3f0*/  LDL.LU R220, [R1+0x8970] ;  /* 0x0089700001dc7983 */ /* 0x002ee80000300800 */
[----:B------:R1:W-:Y:S01]  /*16a400*/  STL [R1+0x5af0], R210 ;  /* 0x005af0d201007387 */ /* 0x0003e20000100800 */
[----:B------:R-:W-:Y:S01]  /*16a410*/  HMMA.1688.F32.TF32 R100, R100, R242, R104 ;  /* 0x000000f26464723c */ /* 0x000fe20000081068 */
[----:B------:R-:W4:Y:S02]  /*16a420*/  LDC R107, c[0x0][0x3ac] ;  /* 0x0000eb00ff6b7b82 */ /* 0x000f240000000800 */
[----:B-1----:R-:W2:Y:S04]  /*16a430*/  LDL.LU R210, [R1+0x896c] ;  /* 0x00896c0001d27983 */ /* 0x002ea80000300800 */
[----:B------:R-:W-:Y:S04]  /*16a440*/  STL [R1+0x5afc], R113 ;  /* 0x005afc7101007387 */ /* 0x000fe80000100800 */
[----:B------:R-:W2:Y:S04]  /*16a450*/  LDL.LU R112, [R1+0x5b24] ;  /* 0x005b240001707983 */ /* 0x000ea80000300800 */
[----:B------:R1:W-:Y:S04]  /*16a460*/  STL [R1+0x5af8], R235 ;  /* 0x005af8eb01007387 */ /* 0x0003e80000100800 */
[----:B-1----:R-:W2:Y:S04]  /*16a470*/  LDL.LU R235, [R1+0x8968] ;  /* 0x0089680001eb7983 */ /* 0x002ea80000300800 */
[----:B------:R1:W-:Y:S04]  /*16a480*/  STL [R1+0x5b0c], R233 ;  /* 0x005b0ce901007387 */ /* 0x0003e80000100800 */
[----:B-1----:R-:W2:Y:S04]  /*16a490*/  LDL.LU R233, [R1+0x8964] ;  /* 0x0089640001e97983 */ /* 0x002ea80000300800 */
[----:B------:R1:W-:Y:S04]  /*16a4a0*/  STL [R1+0x5b00], R234 ;  /* 0x005b00ea01007387 */ /* 0x0003e80000100800 */
[----:B-1----:R-:W2:Y:S04]  /*16a4b0*/  LDL.LU R234, [R1+0x8960] ;  /* 0x0089600001ea7983 */ /* 0x002ea80000300800 */
[----:B------:R-:W2:Y:S01]  /*16a4c0*/  LDL.LU.64 R242, [R1+0x8958] ;  /* 0x0089580001f27983 */ /* 0x000ea20000300a00 */
[----:B----4-:R-:W-:-:S05]  /*16a4d0*/  IADD3 R240, P5, PT, R240, R241, RZ ;  /* 0x000000f1f0f07210 */ /* 0x010fca0007fbe0ff */
[----:B------:R1:W-:Y:S04]  /*16a4e0*/  STL [R1+0x5b14], R240 ;  /* 0x005b14f001007387 */ /* 0x0003e80000100800 */
[----:B-1----:R-:W4:Y:S04]  /*16a4f0*/  LDL.LU.64 R240, [R1+0x8950] ;  /* 0x0089500001f07983 */ /* 0x002f280000300a00 */
[----:B------:R-:W2:Y:S04]  /*16a500*/  LDL.LU R104, [R1+0x5b08] ;  /* 0x005b080001687983 */ /* 0x000ea80000300800 */
[----:B------:R-:W3:Y:S04]  /*16a510*/  LDL.LU R105, [R1+0x5b1c] ;  /* 0x005b1c0001697983 */ /* 0x000ee80000300800 */
[----:B------:R-:W4:Y:S01]  /*16a520*/  LDL.LU R106, [R1+0x5b10] ;  /* 0x005b1000016a7983 */ /* 0x000f220000300800 */
[----:B------:R-:W-:-:S04]  /*16a530*/  IMAD.SHL.U32 R107, R107, 0x80, RZ ;  /* 0x000000806b6b7824 */ /* 0x000fc800078e00ff */
[----:B------:R-:W-:Y:S02]  /*16a540*/  IMAD.SHL.U32 R107, R107, 0x4, RZ ;  /* 0x000000046b6b7824 */ /* 0x000fe400078e00ff */
[----:B--2---:R-:W-:-:S03]  /*16a550*/  IMAD.X R104, R104, 0x1, R3, P2 ;  /* 0x0000000168687824 */ /* 0x004fc600010e0603 */
[----:B---3--:R-:W-:Y:S02]  /*16a560*/  IADD3 R105, P2, PT, R105, R107, RZ ;  /* 0x0000006b69697210 */ /* 0x008fe40007f5e0ff */
[----:B----4-:R-:W-:Y:S02]  /*16a570*/  IADD3.X R106, PT, PT, R106, R3, RZ, P5, !PT ;  /* 0x000000036a6a7210 */ /* 0x010fe40002ffe4ff */
[----:B------:R-:W-:Y:S01]  /*16a580*/  IADD3 R112, P5, PT, R112, R107, RZ ;  /* 0x0000006b70707210 */ /* 0x000fe20007fbe0ff */
[----:B------:R-:W-:Y:S04]  /*16a590*/  STL [R1+0x5b08], R104 ;  /* 0x005b086801007387 */ /* 0x000fe80000100800 */
[----:B------:R1:W-:Y:S02]  /*16a5a0*/  STL [R1+0x5b1c], R105 ;  /* 0x005b1c6901007387 */ /* 0x0003e40000100800 */
[----:B-1----:R-:W-:-:S02]  /*16a5b0*/  IMAD.MOV.U32 R105, RZ, RZ, R208 ;  /* 0x000000ffff697224 */ /* 0x002fc400078e00d0 */
[----:B------:R-:W-:Y:S01]  /*16a5c0*/  IMAD.MOV.U32 R104, RZ, RZ, R252 ;  /* 0x000000ffff687224 */ /* 0x000fe200078e00fc */
[----:B------:R-:W2:Y:S04]  /*16a5d0*/  LDL.LU R208, [R1+0x8948] ;  /* 0x0089480001d07983 */ /* 0x000ea80000300800 */
[----:B------:R-:W-:Y:S04]  /*16a5e0*/  STL [R1+0x5b10], R106 ;  /* 0x005b106a01007387 */ /* 0x000fe80000100800 */
[----:B------:R-:W5:Y:S04]  /*16a5f0*/  LDL.LU R252, [R1+0x8944] ;  /* 0x0089440001fc7983 */ /* 0x000f680000300800 */
[----:B------:R1:W-:Y:S04]  /*16a600*/  STL [R1+0x5b24], R112 ;  /* 0x005b247001007387 */ /* 0x0003e80000100800 */
[----:B-1----:R-:W3:Y:S04]  /*16a610*/  LDL.LU R112, [R1+0x5ba4] ;  /* 0x005ba40001707983 */ /* 0x002ee80000300800 */
[----:B------:R-:W4:Y:S04]  /*16a620*/  LDL.LU R107, [R1+0x5bac] ;  /* 0x005bac00016b7983 */ /* 0x000f280000300800 */
[----:B------:R-:W2:Y:S04]  /*16a630*/  LDL.LU R106, [R1+0x5bb4] ;  /* 0x005bb400016a7983 */ /* 0x000ea80000300800 */
[----:B------:R1:W-:Y:S04]  /*16a640*/  STL.64 [R1+0x8cf8], R234 ;  /* 0x008cf8ea01007387 */ /* 0x0003e80000100a00 */
[----:B------:R-:W0:Y:S04]  /*16a650*/  LDGDEPBAR ;  /* 0x00000000000079af */ /* 0x000e280000000000 */
[----:B------:R2:W-:Y:S04]  /*16a660*/  LDGSTS.E [R108+0x40000], desc[UR28][R104.64], P0 ;  /* 0x40000000686c7fae */ /* 0x0005e800081a101c */
[----:B-1----:R-:W2:Y:S04]  /*16a670*/  LDL R234, [R1+0x5abc] ;  /* 0x005abc0001ea7983 */ /* 0x002ea80000100800 */
[----:B------:R-:W2:Y:S04]  /*16a680*/  LDL.LU R235, [R1+0x5ba0] ;  /* 0x005ba00001eb7983 */ /* 0x000ea80000300800 */
[----:B------:R1:W-:Y:S04]  /*16a690*/  STL.64 [R1+0x8cf0], R232 ;  /* 0x008cf0e801007387 */ /* 0x0003e80000100a00 */
[----:B-1----:R-:W2:Y:S04]  /*16a6a0*/  LDL.LU R232, [R1+0x5b44] ;  /* 0x005b440001e87983 */ /* 0x002ea80000300800 */
[----:B------:R-:W2:Y:S04]  /*16a6b0*/  LDL R233, [R1+0x5ab8] ;  /* 0x005ab80001e97983 */ /* 0x000ea80000100800 */
[----:B------:R1:W-:Y:S04]  /*16a6c0*/  STL.64 [R1+0x8ce8], R240 ;  /* 0x008ce8f001007387 */ /* 0x0003e80000100a00 */
[----:B-1----:R-:W2:Y:S04]  /*16a6d0*/  LDL R240, [R1+0x5ab4] ;  /* 0x005ab40001f07983 */ /* 0x002ea80000100800 */
[----:B------:R-:W2:Y:S04]  /*16a6e0*/  LDL.LU R241, [R1+0x5b38] ;  /* 0x005b380001f17983 */ /* 0x000ea80000300800 */
[----:B------:R1:W-:Y:S04]  /*16a6f0*/  STL.64 [R1+0x8ce0], R242 ;  /* 0x008ce0f201007387 */ /* 0x0003e80000100a00 */
[----:B-1----:R-:W2:Y:S04]  /*16a700*/  LDL.LU R242, [R1+0x5b30] ;  /* 0x005b300001f27983 */ /* 0x002ea80000300800 */
[----:B------:R-:W2:Y:S04]  /*16a710*/  LDL R243, [R1+0x5ab0] ;  /* 0x005ab00001f37983 */ /* 0x000ea80000100800 */
[----:B------:R1:W-:Y:S04]  /*16a720*/  STL.64 [R1+0x8cd8], R210 ;  /* 0x008cd8d201007387 */ /* 0x0003e80000100a00 */
[----:B-1----:R-:W2:Y:S04]  /*16a730*/  LDL.LU R210, [R1+0x5b28] ;  /* 0x005b280001d27983 */ /* 0x002ea80000300800 */
[----:B------:R-:W2:Y:S04]  /*16a740*/  LDL.LU R211, [R1+0x5b3c] ;  /* 0x005b3c0001d37983 */ /* 0x000ea80000300800 */
[----:B------:R1:W-:Y:S04]  /*16a750*/  STL.64 [R1+0x8cd0], R220 ;  /* 0x008cd0dc01007387 */ /* 0x0003e80000100a00 */
[----:B-1----:R-:W2:Y:S04]  /*16a760*/  LDL R220, [R1+0x5aa8] ;  /* 0x005aa80001dc7983 */ /* 0x002ea80000100800 */
[----:B------:R-:W2:Y:S04]  /*16a770*/  LDL R221, [R1+0x5aac] ;  /* 0x005aac0001dd7983 */ /* 0x000ea80000100800 */
[----:B------:R1:W-:Y:S04]  /*16a780*/  STL.64 [R1+0x8cc8], R218 ;  /* 0x008cc8da01007387 */ /* 0x0003e80000100a00 */
[----:B-1----:R-:W2:Y:S04]  /*16a790*/  LDL.LU R218, [R1+0x5b20] ;  /* 0x005b200001da7983 */ /* 0x002ea80000300800 */
[----:B------:R-:W2:Y:S04]  /*16a7a0*/  LDL.LU R219, [R1+0x5b34] ;  /* 0x005b340001db7983 */ /* 0x000ea80000300800 */
[----:B------:R1:W-:Y:S04]  /*16a7b0*/  STL.64 [R1+0x8cc0], R222 ;  /* 0x008cc0de01007387 */ /* 0x0003e80000100a00 */
[----:B-1----:R-:W2:Y:S04]  /*16a7c0*/  LDL.LU R222, [R1+0x5b18] ;  /* 0x005b180001de7983 */ /* 0x002ea80000300800 */
[----:B------:R-:W3:Y:S04]  /*16a7d0*/  LDL.LU R223, [R1+0x5b2c] ;  /* 0x005b2c0001df7983 */ /* 0x000ee80000300800 */
        /* <DEDUP_REMOVED lines=74> */
[----:B--2---:R-:W-:-:S03]  /*16ac80*/  IMAD.X R222, R222, 0x1, R3, P2 ;  /* 0x00000001dede7824 */ /* 0x004fc600010e0603 */
[----:B------:R-:W-:Y:S04]  /*16ac90*/  STL.64 [R1+0x8a68], R76 ;  /* 0x008a684c01007387 */ /* 0x000fe80000100a00 */
[----:B------:R-:W-:Y:S04]  /*16aca0*/  STL.64 [R1+0x8a60], R74 ;  /* 0x008a604a01007387 */ /* 0x000fe80000100a00 */
[----:B------:R-:W-:Y:S01]  /*16acb0*/  STL.64 [R1+0x8a58], R72 ;  /* 0x008a584801007387 */ /* 0x000fe20000100a00 */
[----:B-1----:R-:W1:Y:S03]  /*16acc0*/  LDC R78, c[0x0][0x3ac] ;  /* 0x0000eb00ff4e7b82 */ /* 0x002e660000000800 */
[----:B------:R-:W-:Y:S04]  /*16acd0*/  STL.64 [R1+0x8a50], R70 ;  /* 0x008a504601007387 */ /* 0x000fe80000100a00 */
[----:B------:R-:W-:Y:S04]  /*16ace0*/  STL.64 [R1+0x8a48], R68 ;  /* 0x008a484401007387 */ /* 0x000fe80000100a00 */
[----:B------:R-:W-:Y:S04]  /*16acf0*/  STL.64 [R1+0x8a40], R66 ;  /* 0x008a404201007387 */ /* 0x000fe80000100a00 */
[----:B------:R-:W-:Y:S04]  /*16ad00*/  STL.64 [R1+0x8a38], R64 ;  /* 0x008a384001007387 */ /* 0x000fe80000100a00 */
[----:B------:R-:W-:Y:S04]  /*16ad10*/  STL.64 [R1+0x8a30], R62 ;  /* 0x008a303e01007387 */ /* 0x000fe80000100a00 */
[----:B------:R-:W-:Y:S01]  /*16ad20*/  STL.64 [R1+0x8a28], R60 ;  /* 0x008a283c01007387 */ /* 0x000fe20000100a00 */
[----:B-1----:R-:W-:-:S03]  /*16ad30*/  IMAD.SHL.U32 R78, R78, 0x80, RZ ;  /* 0x000000804e4e7824 */ /* 0x002fc600078e00ff */
[----:B------:R-:W-:Y:S02]  /*16ad40*/  STL.64 [R1+0x8a20], R58 ;  /* 0x008a203a01007387 */ /* 0x000fe40000100a00 */
[----:B------:R-:W-:Y:S02]  /*16ad50*/  SHF.L.U32 R78, R78, 0x2, RZ ;  /* 0x000000024e4e7819 */ /* 0x000fe400000006ff */
[----:B------:R-:W-:Y:S02]  /*16ad60*/  STL.64 [R1+0x8a18], R56 ;  /* 0x008a183801007387 */ /* 0x000fe40000100a00 */
[----:B---3--:R-:W-:Y:S02]  /*16ad70*/  IADD3 R223, P2, PT, R223, R78, RZ ;  /* 0x0000004edfdf7210 */ /* 0x008fe40007f5e0ff */
        /* <DEDUP_REMOVED lines=26> */
[----:B------:R-:W-:-:S03]  /*16af20*/  IMAD.X R218, R218, 0x1, R3, P5 ;  /* 0x00000001dada7824 */ /* 0x000fc600028e0603 */
[----:B-1----:R-:W3:Y:S01]  /*16af30*/  LDL.LU R9, [R1+0x5b40] ;  /* 0x005b400001097983 */ /* 0x002ee20000300800 */
[----:B------:R-:W-:-:S03]  /*16af40*/  IADD3 R219, P5, PT, R219, R78, RZ ;  /* 0x0000004edbdb7210 */ /* 0x000fc60007fbe0ff */
[----:B--2---:R-:W2:Y:S04]  /*16af50*/  LDL.LU R5, [R1+0x5b4c] ;  /* 0x005b4c0001057983 */ /* 0x004ea80000300800 */
[----:B------:R-:W-:Y:S04]  /*16af60*/  STL [R1+0x5b18], R222 ;  /* 0x005b18de01007387 */ /* 0x000fe80000100800 */
[----:B------:R-:W2:Y:S01]  /*16af70*/  LDL.LU R8, [R1+0x5ba8] ;  /* 0x005ba80001087983 */ /* 0x000ea20000300800 */
[----:B------:R-:W-:Y:S01]  /*16af80*/  IMAD.MOV.U32 R104, RZ, RZ, R221 ;  /* 0x000000ffff687224 */ /* 0x000fe200078e00dd */
[----:B------:R-:W-:-:S02]  /*16af90*/  MOV R105, R220 ;  /* 0x000000dc00697202 */ /* 0x000fc40000000f00 */
[----:B------:R-:W-:Y:S01]  /*16afa0*/  STL [R1+0x5b2c], R223 ;  /* 0x005b2cdf01007387 */ /* 0x000fe20000100800 */
[----:B------:R-:W-:-:S03]  /*16afb0*/  IMAD.X R210, R210, 0x1, R3, P2 ;  /* 0x00000001d2d27824 */ /* 0x000fc600010e0603 */
[----:B------:R-:W2:Y:S01]  /*16afc0*/  LDL.LU R7, [R1+0x5bbc] ;  /* 0x005bbc0001077983 */ /* 0x000ea20000300800 */
[----:B------:R-:W-:-:S03]  /*16afd0*/  IADD3 R211, P2, PT, R211, R78, RZ ;  /* 0x0000004ed3d37210 */ /* 0x000fc60007f5e0ff */
[----:B------:R-:W-:Y:S04]  /*16afe0*/  STL [R1+0x5b20], R218 ;  /* 0x005b20da01007387 */ /* 0x000fe80000100800 */
[----:B------:R-:W-:Y:S04]  /*16aff0*/  STL [R1+0x5b34], R219 ;  /* 0x005b34db01007387 */ /* 0x000fe80000100800 */
[----:B------:R-:W2:Y:S01]  /*16b000*/  LDL.LU R14, [R1+0x5b48] ;  /* 0x005b4800010e7983 */ /* 0x000ea20000300800 */
[----:B------:R-:W-:-:S03]  /*16b010*/  IMAD.X R242, R242, 0x1, R3, P5 ;  /* 0x00000001f2f27824 */ /* 0x000fc600028e0603 */
[----:B------:R-:W2:Y:S01]  /*16b020*/  LDL.LU R4, [R1+0x5b54] ;  /* 0x005b540001047983 */ /* 0x000ea20000300800 */
[----:B------:R-:W-:-:S03]  /*16b030*/  IADD3 R112, P5, PT, R112, R78, RZ ;  /* 0x0000004e70707210 */ /* 0x000fc60007fbe0ff */
[----:B------:R-:W-:Y:S04]  /*16b040*/  STL [R1+0x5b28], R210 ;  /* 0x005b28d201007387 */ /* 0x000fe80000100800 */
[----:B------:R-:W2:Y:S04]  /*16b050*/  LDL.LU R11, [R1+0x5bb0] ;  /* 0x005bb000010b7983 */ /* 0x000ea80000300800 */
[----:B------:R-:W-:Y:S04]  /*16b060*/  STL [R1+0x5b3c], R211 ;  /* 0x005b3cd301007387 */ /* 0x000fe80000100800 */
[----:B------:R-:W2:Y:S04]  /*16b070*/  LDL.LU R19, [R1+0x5ca4] ;  /* 0x005ca40001137983 */ /* 0x000ea80000300800 */
[----:B------:R-:W-:Y:S04]  /*16b080*/  STL [R1+0x5b30], R242 ;  /* 0x005b30f201007387 */ /* 0x000fe80000100800 */
[----:B------:R-:W-:Y:S04]  /*16b090*/  STL [R1+0x5ba4], R112 ;  /* 0x005ba47001007387 */ /* 0x000fe80000100800 */
[----:B------:R-:W2:Y:S04]  /*16b0a0*/  LDL.LU R13, [R1+0x5b50] ;  /* 0x005b5000010d7983 */ /* 0x000ea80000300800 */
[----:B------:R-:W2:Y:S01]  /*16b0b0*/  LDL.LU R6, [R1+0x5b5c] ;  /* 0x005b5c0001067983 */ /* 0x000ea20000300800 */
[--C-:B------:R-:W-:Y:S01]  /*16b0c0*/  IMAD.X R241, R241, 0x1, R3.reuse, P2 ;  /* 0x00000001f1f17824 */ /* 0x100fe200010e0603 */
[-C--:B------:R-:W-:Y:S01]  /*16b0d0*/  IADD3 R232, P2, PT, R232, R78.reuse, RZ ;  /* 0x0000004ee8e87210 */ /* 0x080fe20007f5e0ff */
[----:B------:R-:W-:Y:S01]  /*16b0e0*/  IMAD.X R235, R235, 0x1, R3, P5 ;  /* 0x00000001ebeb7824 */ /* 0x000fe200028e0603 */
[----:B----4-:R-:W-:Y:S01]  /*16b0f0*/  IADD3 R107, P5, PT, R107, R78, RZ ;  /* 0x0000004e6b6b7210 */ /* 0x010fe20007fbe0ff */
[----:B------:R1:W-:Y:S04]  /*16b100*/  LDGSTS.E [R108+0x40080], desc[UR28][R104.64], P4 ;  /* 0x40080000686c7fae */ /* 0x0003e8000a1a101c */
[----:B------:R-:W-:Y:S04]  /*16b110*/  STL [R1+0x5b38], R241 ;  /* 0x005b38f101007387 */ /* 0x000fe80000100800 */
[----:B------:R-:W4:Y:S01]  /*16b120*/  LDL.LU R16, [R1+0x5bb8] ;  /* 0x005bb80001107983 */ /* 0x000f220000300800 */
[----:B-1----:R-:W-:Y:S01]  /*16b130*/  IMAD.MOV.U32 R104, RZ, RZ, R240 ;  /* 0x000000ffff687224 */ /* 0x002fe200078e00f0 */
[----:B------:R-:W-:-:S02]  /*16b140*/  MOV R105, R243 ;  /* 0x000000f300697202 */ /* 0x000fc40000000f00 */
[----:B------:R-:W-:Y:S04]  /*16b150*/  STL [R1+0x5b44], R232 ;  /* 0x005b44e801007387 */ /* 0x000fe80000100800 */
[----:B------:R-:W4:Y:S04]  /*16b160*/  LDL.LU R12, [R1+0x5cac] ;  /* 0x005cac00010c7983 */ /* 0x000f280000300800 */
[----:B------:R-:W-:Y:S04]  /*16b170*/  STL [R1+0x5ba0], R235 ;  /* 0x005ba0eb01007387 */ /* 0x000fe80000100800 */
[----:B------:R-:W-:Y:S04]  /*16b180*/  STL [R1+0x5bac], R107 ;  /* 0x005bac6b01007387 */ /* 0x000fe80000100800 */
[----:B------:R-:W4:Y:S04]  /*16b190*/  LDL.LU R10, [R1+0x5b58] ;  /* 0x005b5800010a7983 */ /* 0x000f280000300800 */
[----:B------:R1:W-:Y:S02]  /*16b1a0*/  LDGSTS.E [R108+0x40100], desc[UR28][R104.64], P3 ;  /* 0x40100000686c7fae */ /* 0x0003e400099a101c */
[----:B-1----:R-:W-:Y:S01]  /*16b1b0*/  IMAD.MOV.U32 R104, RZ, RZ, R234 ;  /* 0x000000ffff687224 */ /* 0x002fe200078e00ea */
[----:B------:R-:W-:-:S05]  /*16b1c0*/  MOV R105, R233 ;  /* 0x000000e900697202 */ /* 0x000fca0000000f00 */
[----:B------:R1:W-:Y:S02]  /*16b1d0*/  LDGSTS.E [R108+0x40180], desc[UR28][R104.64], P1 ;  /* 0x40180000686c7fae */ /* 0x0003e400089a101c */
[----:B-1----:R-:W-:Y:S01]  /*16b1e0*/  IMAD.MOV.U32 R104, RZ, RZ, R112 ;  /* 0x000000ffff687224 */ /* 0x002fe200078e0070 */
[----:B------:R-:W-:-:S05]  /*16b1f0*/  MOV R105, R235 ;  /* 0x000000eb00697202 */ /* 0x000fca0000000f00 */
[----:B------:R1:W-:Y:S01]  /*16b200*/  LDGSTS.E [R108+0x41000], desc[UR28][R104.64], P0 ;  /* 0x41000000686c7fae */ /* 0x0003e200081a101c */
[----:B---3--:R-:W-:Y:S01]  /*16b210*/  IMAD.X R9, R9, 0x1, R3, P2 ;  /* 0x0000000109097824 */ /* 0x008fe200010e0603 */
[----:B--2---:R-:W-:-:S05]  /*16b220*/  IADD3 R5, P2, PT, R5, R78, RZ ;  /* 0x0000004e05057210 */ /* 0x004fca0007f5e0ff */
[----:B------:R2:W-:Y:S01]  /*16b230*/  STL [R1+0x5b4c], R5 ;  /* 0x005b4c0501007387 */ /* 0x0005e20000100800 */
[----:B------:R-:W-:-:S03]  /*16b240*/  IMAD.X R8, R8, 0x1, R3, P5 ;  /* 0x0000000108087824 */ /* 0x000fc600028e0603 */
[----:B------:R3:W-:Y:S01]  /*16b250*/  STL [R1+0x5b40], R9 ;  /* 0x005b400901007387 */ /* 0x0007e20000100800 */
[----:B------:R-:W-:-:S03]  /*16b260*/  IADD3 R106, P5, PT, R106, R78, RZ ;  /* 0x0000004e6a6a7210 */ /* 0x000fc60007fbe0ff */
[----:B--2---:R-:W2:Y:S04]  /*16b270*/  LDL.LU R5, [R1+0x5b64] ;  /* 0x005b640001057983 */ /* 0x004ea80000300800 */
[----:B------:R-:W2:Y:S04]  /*16b280*/  LDL.LU R20, [R1+0x5ca0] ;  /* 0x005ca00001147983 */ /* 0x000ea80000300800 */
[----:B---3--:R-:W3:Y:S01]  /*16b290*/  LDL.LU R9, [R1+0x5cb4] ;  /* 0x005cb40001097983 */ /* 0x008ee20000300800 */
[----:B------:R-:W-:-:S03]  /*16b2a0*/  IMAD.X R14, R14, 0x1, R3, P2 ;  /* 0x000000010e0e7824 */ /* 0x000fc600010e0603 */
[----:B------:R-:W-:Y:S01]  /*16b2b0*/  STL [R1+0x5ba8], R8 ;  /* 0x005ba80801007387 */ /* 0x000fe20000100800 */
[----:B------:R-:W-:-:S03]  /*16b2c0*/  IADD3 R4, P2, PT, R4, R78, RZ ;  /* 0x0000004e04047210 */ /* 0x000fc60007f5e0ff */
[----:B------:R-:W-:Y:S04]  /*16b2d0*/  STL [R1+0x5bb4], R106 ;  /* 0x005bb46a01007387 */ /* 0x000fe80000100800 */
[----:B------:R-:W3:Y:S01]  /*16b2e0*/  LDL.LU R15, [R1+0x5b60] ;  /* 0x005b6000010f7983 */ /* 0x000ee20000300800 */
[----:B------:R-:W-:-:S03]  /*16b2f0*/  IMAD.X R11, R11, 0x1, R3, P5 ;  /* 0x000000010b0b7824 */ /* 0x000fc600028e0603 */
[----:B------:R1:W-:Y:S01]  /*16b300*/  STL [R1+0x5b54], R4 ;  /* 0x005b540401007387 */ /* 0x0003e20000100800 */
[----:B------:R-:W-:-:S03]  /*16b310*/  IADD3 R7, P5, PT, R7, R78, RZ ;  /* 0x0000004e07077210 */ /* 0x000fc60007fbe0ff */
[----:B------:R-:W-:Y:S01]  /*16b320*/  STL [R1+0x5b48], R14 ;  /* 0x005b480e01007387 */ /* 0x000fe20000100800 */
[----:B-1----:R-:W-:-:S03]  /*16b330*/  MOV R105, R8 ;  /* 0x0000000800697202 */ /* 0x002fc60000000f00 */
[----:B------:R-:W3:Y:S04]  /*16b340*/  LDL.LU R4, [R1+0x5b6c] ;  /* 0x005b6c0001047983 */ /* 0x000ee80000300800 */
[----:B------:R-:W3:Y:S04]  /*16b350*/  LDL.LU R18, [R1+0x5ca8] ;  /* 0x005ca80001127983 */ /* 0x000ee80000300800 */
[----:B------:R-:W3:Y:S01]  /*16b360*/  LDL.LU R8, [R1+0x5cbc] ;  /* 0x005cbc0001087983 */ /* 0x000ee20000300800 */
[----:B------:R-:W-:-:S03]  /*16b370*/  IMAD.X R13, R13, 0x1, R3, P2 ;  /* 0x000000010d0d7824 */ /* 0x000fc600010e0603 */
[----:B------:R-:W-:Y:S01]  /*16b380*/  STL [R1+0x5bb0], R11 ;  /* 0x005bb00b01007387 */ /* 0x000fe20000100800 */
[----:B------:R-:W-:-:S03]  /*16b390*/  IADD3 R6, P2, PT, R6, R78, RZ ;  /* 0x0000004e06067210 */ /* 0x000fc60007f5e0ff */
[----:B------:R-:W-:Y:S04]  /*16b3a0*/  STL [R1+0x5bbc], R7 ;  /* 0x005bbc0701007387 */ /* 0x000fe80000100800 */
[----:B------:R-:W3:Y:S04]  /*16b3b0*/  LDL.LU R17, [R1+0x5b68] ;  /* 0x005b680001117983 */ /* 0x000ee80000300800 */
[----:B------:R1:W-:Y:S04]  /*16b3c0*/  STL [R1+0x5b5c], R6 ;  /* 0x005b5c0601007387 */ /* 0x0003e80000100800 */
[----:B------:R4:W-:Y:S04]  /*16b3d0*/  STL [R1+0x5b50], R13 ;  /* 0x005b500d01007387 */ /* 0x0009e80000100800 */
[----:B-1----:R-:W3:Y:S04]  /*16b3e0*/  LDL.LU R6, [R1+0x5b74] ;  /* 0x005b740001067983 */ /* 0x002ee80000300800 */
[----:B----4-:R-:W4:Y:S01]  /*16b3f0*/  LDL.LU R13, [R1+0x5cb0] ;  /* 0x005cb000010d7983 */ /* 0x010f220000300800 */
[----:B------:R-:W-:-:S02]  /*16b400*/  IMAD.MOV.U32 R104, RZ, RZ, R107 ;  /* 0x000000ffff687224 */ /* 0x000fc400078e006b */
[--C-:B------:R-:W-:Y:S01]  /*16b410*/  IMAD.X R16, R16, 0x1, R3.reuse, P5 ;  /* 0x0000000110107824 */ /* 0x100fe200028e0603 */
[----:B------:R-:W-:Y:S02]  /*16b420*/  IADD3 R19, P5, PT, R19, R78, RZ ;  /* 0x0000004e13137210 */ /* 0x000fe40007fbe0ff */
[----:B------:R1:W-:Y:S01]  /*16b430*/  LDGSTS.E [R108+0x41080], desc[UR28][R104.64], P4 ;  /* 0x41080000686c7fae */ /* 0x0003e2000a1a101c */
[----:B------:R-:W-:Y:S01]  /*16b440*/  IMAD.X R10, R10, 0x1, R3, P2 ;  /* 0x000000010a0a7824 */ /* 0x000fe200010e0603 */
[----:B-1----:R-:W-:Y:S01]  /*16b450*/  MOV R105, R11 ;  /* 0x0000000b00697202 */ /* 0x002fe20000000f00 */
[----:B------:R-:W-:Y:S01]  /*16b460*/  IMAD.MOV.U32 R104, RZ, RZ, R106 ;  /* 0x000000ffff687224 */ /* 0x000fe200078e006a */
        /* <DEDUP_REMOVED lines=9> */
[----:B--2---:R-:W-:Y:S01]  /*16b500*/  IADD3 R5, P2, PT, R5, R78, RZ ;  /* 0x0000004e05057210 */ /* 0x004fe20007f5e0ff */
[----:B------:R-:W-:-:S04]  /*16b510*/  IMAD.X R20, R20, 0x1, R3, P5 ;  /* 0x0000000114147824 */ /* 0x000fc800028e0603 */
[----:B------:R1:W-:Y:S01]  /*16b520*/  STL [R1+0x5b64], R5 ;  /* 0x005b640501007387 */ /* 0x0003e20000100800 */
[----:B------:R-:W-:-:S03]  /*16b530*/  IADD3 R12, P5, PT, R12, R78, RZ ;  /* 0x0000004e0c0c7210 */ /* 0x000fc60007fbe0ff */
[----:B------:R2:W-:Y:S04]  /*16b540*/  STL [R1+0x5b58], R10 ;  /* 0x005b580a01007387 */ /* 0x0005e80000100800 */
[----:B-1----:R-:W4:Y:S04]  /*16b550*/  LDL.LU R5, [R1+0x5b7c] ;  /* 0x005b7c0001057983 */ /* 0x002f280000300800 */
[----:B--2---:R-:W2:Y:S01]  /*16b560*/  LDL.LU R10, [R1+0x5cb8] ;  /* 0x005cb800010a7983 */ /* 0x004ea20000300800 */
[----:B---3--:R-:W-:-:S03]  /*16b570*/  IMAD.X R15, R15, 0x1, R3, P2 ;  /* 0x000000010f0f7824 */ /* 0x008fc600010e0603 */
[----:B------:R-:W3:Y:S04]  /*16b580*/  LDL.LU R7, [R1+0x5dac] ;  /* 0x005dac0001077983 */ /* 0x000ee80000300800 */
[----:B------:R-:W-:Y:S04]  /*16b590*/  STL [R1+0x5ca0], R20 ;  /* 0x005ca01401007387 */ /* 0x000fe80000100800 */
[----:B------:R-:W-:Y:S04]  /*16b5a0*/  STL [R1+0x5cac], R12 ;  /* 0x005cac0c01007387 */ /* 0x000fe80000100800 */
[----:B------:R-:W3:Y:S01]  /*16b5b0*/  LDL.LU R22, [R1+0x5b78] ;  /* 0x005b780001167983 */ /* 0x000ee20000300800 */
[----:B------:R-:W-:-:S03]  /*16b5c0*/  IADD3 R4, P2, PT, R4, R78, RZ ;  /* 0x0000004e04047210 */ /* 0x000fc60007f5e0ff */
[----:B------:R1:W-:Y:S01]  /*16b5d0*/  STL [R1+0x5b60], R15 ;  /* 0x005b600f01007387 */ /* 0x0003e20000100800 */
[--C-:B------:R-:W-:Y:S01]  /*16b5e0*/  IMAD.X R18, R18, 0x1, R3.reuse, P5 ;  /* 0x0000000112127824 */ /* 0x100fe200028e0603 */
[----:B------:R-:W-:Y:S02]  /*16b5f0*/  IADD3 R9, P5, PT, R9, R78, RZ ;  /* 0x0000004e09097210 */ /* 0x000fe40007fbe0ff */
[----:B-1----:R-:W3:Y:S04]  /*16b600*/  LDL.LU R15, [R1+0x5b84] ;  /* 0x005b8400010f7983 */ /* 0x002ee80000300800 */
[----:B------:R-:W3:Y:S01]  /*16b610*/  LDL.LU R16, [R1+0x5da0] ;  /* 0x005da00001107983 */ /* 0x000ee20000300800 */
[----:B------:R-:W-:-:S03]  /*16b620*/  IMAD.X R17, R17, 0x1, R3, P2 ;  /* 0x0000000111117824 */ /* 0x000fc600010e0603 */
[----:B------:R1:W-:Y:S01]  /*16b630*/  STL [R1+0x5b6c], R4 ;  /* 0x005b6c0401007387 */ /* 0x0003e20000100800 */
[----:B------:R-:W-:-:S05]  /*16b640*/  MOV R105, R20 ;  /* 0x0000001400697202 */ /* 0x000fca0000000f00 */
[----:B------:R4:W-:Y:S04]  /*16b650*/  LDGSTS.E [R108+0x42000], desc[UR28][R104.64], P0 ;  /* 0x42000000686c7fae */ /* 0x0009e800081a101c */
[----:B-1----:R-:W3:Y:S04]  /*16b660*/  LDL.LU R4, [R1+0x5db4] ;  /* 0x005db40001047983 */ /* 0x002ee80000300800 */
[----:B------:R-:W-:Y:S01]  /*16b670*/  STL [R1+0x5ca8], R18 ;  /* 0x005ca81201007387 */ /* 0x000fe20000100800 */
[----:B------:R-:W-:-:S03]  /*16b680*/  IADD3 R6, P2, PT, R6, R78, RZ ;  /* 0x0000004e06067210 */ /* 0x000fc60007f5e0ff */
[----:B------:R-:W-:Y:S04]  /*16b690*/  STL [R1+0x5cb4], R9 ;  /* 0x005cb40901007387 */ /* 0x000fe80000100800 */
[----:B------:R1:W-:Y:S01]  /*16b6a0*/  STL [R1+0x5b68], R17 ;  /* 0x005b681101007387 */ /* 0x0003e20000100800 */
[--C-:B----4-:R-:W-:Y:S01]  /*16b6b0*/  IMAD.X R13, R13, 0x1, R3.reuse, P5 ;  /* 0x000000010d0d7824 */ /* 0x110fe200028e0603 */
[----:B------:R-:W-:Y:S01]  /*16b6c0*/  IADD3 R8, P5, PT, R8, R78, RZ ;  /* 0x0000004e08087210 */ /* 0x000fe20007fbe0ff */
[----:B------:R-:W-:Y:S01]  /*16b6d0*/  IMAD.MOV.U32 R104, RZ, RZ, R12 ;  /* 0x000000ffff687224 */ /* 0x000fe200078e000c */
[----:B-1----:R-:W4:Y:S04]  /*16b6e0*/  LDL.LU R17, [R1+0x5da8] ;  /* 0x005da80001117983 */ /* 0x002f280000300800 */
[----:B------:R-:W4:Y:S04]  /*16b6f0*/  LDL.LU R21, [R1+0x5b80] ;  /* 0x005b800001157983 */ /* 0x000f280000300800 */
[----:B------:R-:W4:Y:S04]  /*16b700*/  LDL.LU R20, [R1+0x5b8c] ;  /* 0x005b8c0001147983 */ /* 0x000f280000300800 */
[----:B------:R1:W-:Y:S01]  /*16b710*/  STL [R1+0x5b74], R6 ;  /* 0x005b740601007387 */ /* 0x0003e20000100800 */
[----:B------:R-:W-:Y:S01]  /*16b720*/  MOV R105, R18 ;  /* 0x0000001200697202 */ /* 0x000fe20000000f00 */
[----:B------:R-:W-:-:S04]  /*16b730*/  IMAD.X R14, R14, 0x1, R3, P2 ;  /* 0x000000010e0e7824 */ /* 0x000fc800010e0603 */
[----:B------:R1:W-:Y:S04]  /*16b740*/  LDGSTS.E [R108+0x42080], desc[UR28][R104.64], P4 ;  /* 0x42080000686c7fae */ /* 0x0003e8000a1a101c */
[----:B-1----:R-:W4:Y:S04]  /*16b750*/  LDL.LU R6, [R1+0x5dbc] ;  /* 0x005dbc0001067983 */ /* 0x002f280000300800 */
[----:B------:R-:W4:Y:S04]  /*16b760*/  LDL.LU R12, [R1+0x5db0] ;  /* 0x005db000010c7983 */ /* 0x000f280000300800 */
[----:B------:R-:W-:Y:S04]  /*16b770*/  STL [R1+0x5cb0], R13 ;  /* 0x005cb00d01007387 */ /* 0x000fe80000100800 */
[----:B------:R-:W-:Y:S04]  /*16b780*/  STL [R1+0x5cbc], R8 ;  /* 0x005cbc0801007387 */ /* 0x000fe80000100800 */
[----:B------:R-:W4:Y:S04]  /*16b790*/  LDL.LU R19, [R1+0x5b88] ;  /* 0x005b880001137983 */ /* 0x000f280000300800 */
[----:B------:R-:W4:Y:S04]  /*16b7a0*/  LDL.LU R18, [R1+0x5b94] ;  /* 0x005b940001127983 */ /* 0x000f280000300800 */
[----:B------:R-:W-:Y:S01]  /*16b7b0*/  STL [R1+0x5b70], R14 ;  /* 0x005b700e01007387 */ /* 0x000fe20000100800 */
[----:B------:R-:W-:Y:S01]  /*16b7c0*/  IMAD.MOV.U32 R104, RZ, RZ, R9 ;  /* 0x000000ffff687224 */ /* 0x000fe200078e0009 */
[----:B------:R-:W-:-:S05]  /*16b7d0*/  MOV R105, R13 ;  /* 0x0000000d00697202 */ /* 0x000fca0000000f00 */
[----:B------:R1:W-:Y:S02]  /*16b7e0*/  LDGSTS.E [R108+0x42100], desc[UR28][R104.64], P3 ;  /* 0x42100000686c7fae */ /* 0x0003e400099a101c */
[----:B-1----:R-:W-:Y:S01]  /*16b7f0*/  IMAD.MOV.U32 R104, RZ, RZ, R8 ;  /* 0x000000ffff687224 */ /* 0x002fe200078e0008 */
[----:B------:R-:W-:Y:S01]  /*16b800*/  IADD3 R5, P2, PT, R5, R78, RZ ;  /* 0x0000004e05057210 */ /* 0x000fe20007f5e0ff */
[----:B--2---:R-:W-:-:S04]  /*16b810*/  IMAD.X R10, R10, 0x1, R3, P5 ;  /* 0x000000010a0a7824 */ /* 0x004fc800028e0603 */
[----:B------:R1:W-:Y:S01]  /*16b820*/  STL [R1+0x5b7c], R5 ;  /* 0x005b7c0501007387 */ /* 0x0003e20000100800 */
[----:B------:R-:W-:-:S03]  /*16b830*/  IADD3 R11, P5, PT, R11, R78, RZ ;  /* 0x0000004e0b0b7210 */ /* 0x000fc60007fbe0ff */
[----:B-1----:R-:W2:Y:S04]  /*16b840*/  LDL.LU R5, [R1+0x5ea4] ;  /* 0x005ea40001057983 */ /* 0x002ea80000300800 */
[----:B------:R-:W2:Y:S01]  /*16b850*/  LDL.LU R14, [R1+0x5b90] ;  /* 0x005b9000010e7983 */ /* 0x000ea20000300800 */
[----:B---3--:R-:W-:-:S03]  /*16b860*/  IMAD.X R22, R22, 0x1, R3, P2 ;  /* 0x0000000116167824 */ /* 0x008fc600010e0603 */
[----:B------:R-:W-:Y:S04]  /*16b870*/  STL [R1+0x5cb8], R10 ;  /* 0x005cb80a01007387 */ /* 0x000fe80000100800 */
[----:B------:R-:W3:Y:S04]  /*16b880*/  LDL.LU R13, [R1+0x5b9c] ;  /* 0x005b9c00010d7983 */ /* 0x000ee80000300800 */
[----:B------:R-:W-:Y:S01]  /*16b890*/  STL [R1+0x5da4], R11 ;  /* 0x005da40b01007387 */ /* 0x000fe20000100800 */
[----:B------:R-:W-:-:S03]  /*16b8a0*/  IADD3 R15, P2, PT, R15, R78, RZ ;  /* 0x0000004e0f0f7210 */ /* 0x000fc60007f5e0ff */
[----:B------:R-:W3:Y:S01]  /*16b8b0*/  LDL.LU R9, [R1+0x5db8] ;  /* 0x005db80001097983 */ /* 0x000ee20000300800 */
[----:B------:R-:W-:-:S03]  /*16b8c0*/  IMAD.X R16, R16, 0x1, R3, P5 ;  /* 0x0000000110107824 */ /* 0x000fc600028e0603 */
[----:B------:R1:W-:Y:S01]  /*16b8d0*/  STL [R1+0x5b84], R15 ;  /* 0x005b840f01007387 */ /* 0x0003e20000100800 */
[----:B------:R-:W-:Y:S02]  /*16b8e0*/  IADD3 R7, P5, PT, R7, R78, RZ ;  /* 0x0000004e07077210 */ /* 0x000fe40007fbe0ff */
[----:B------:R-:W-:-:S05]  /*16b8f0*/  MOV R105, R10 ;  /* 0x0000000a00697202 */ /* 0x000fca0000000f00 */
[----:B------:R1:W-:Y:S04]  /*16b900*/  LDGSTS.E [R108+0x42180], desc[UR28][R104.64], P1 ;  /* 0x42180000686c7fae */ /* 0x0003e800089a101c */
[----:B-1----:R-:W3:Y:S04]  /*16b910*/  LDL.LU R15, [R1+0x5eac] ;  /* 0x005eac00010f7983 */ /* 0x002ee80000300800 */
[----:B------:R-:W-:Y:S04]  /*16b920*/  STL [R1+0x5b78], R22 ;  /* 0x005b781601007387 */ /* 0x000fe80000100800 */
[----:B------:R-:W3:Y:S04]  /*16b930*/  LDL.LU R10, [R1+0x5b98] ;  /* 0x005b9800010a7983 */ /* 0x000ee80000300800 */
[----:B------:R1:W-:Y:S01]  /*16b940*/  STL [R1+0x5da0], R16 ;  /* 0x005da01001007387 */ /* 0x0003e20000100800 */
[----:B------:R-:W-:-:S03]  /*16b950*/  MOV R105, R16 ;  /* 0x0000001000697202 */ /* 0x000fc60000000f00 */
[----:B------:R-:W3:Y:S04]  /*16b960*/  LDL.LU R8, [R1+0x5ea0] ;  /* 0x005ea00001087983 */ /* 0x000ee80000300800 */
[----:B------:R1:W-:Y:S01]  /*16b970*/  STL [R1+0x5dac], R7 ;  /* 0x005dac0701007387 */ /* 0x0003e20000100800 */
[--C-:B----4-:R-:W-:Y:S02]  /*16b980*/  IMAD.X R17, R17, 0x1, R3.reuse, P5 ;  /* 0x0000000111117824 */ /* 0x110fe400028e0603 */
[----:B------:R-:W-:Y:S01]  /*16b990*/  IMAD.X R21, R21, 0x1, R3, P2 ;  /* 0x0000000115157824 */ /* 0x000fe200010e0603 */
[----:B------:R-:W-:-:S04]  /*16b9a0*/  IADD3 R20, P2, PT, R20, R78, RZ ;  /* 0x0000004e14147210 */ /* 0x000fc80007f5e0ff */
[----:B------:R-:W-:Y:S01]  /*16b9b0*/  STL [R1+0x5b80], R21 ;  /* 0x005b801501007387 */ /* 0x000fe20000100800 */
[----:B------:R-:W-:Y:S01]  /*16b9c0*/  IADD3 R4, P5, PT, R4, R78, RZ ;  /* 0x0000004e04047210 */ /* 0x000fe20007fbe0ff */
[----:B------:R-:W-:Y:S02]  /*16b9d0*/  IMAD.MOV.U32 R104, RZ, RZ, R11 ;  /* 0x000000ffff687224 */ /* 0x000fe400078e000b */
[----:B------:R-:W-:Y:S04]  /*16b9e0*/  STL [R1+0x5b8c], R20 ;  /* 0x005b8c1401007387 */ /* 0x000fe80000100800 */
[----:B-1----:R-:W4:Y:S04]  /*16b9f0*/  LDL.LU R16, [R1+0x5ea8] ;  /* 0x005ea80001107983 */ /* 0x002f280000300800 */
[----:B------:R-:W-:Y:S04]  /*16ba00*/  STL [R1+0x5da8], R17 ;  /* 0x005da81101007387 */ /* 0x000fe80000100800 */
[----:B------:R-:W4:Y:S01]  /*16ba10*/  LDL.LU R11, [R1+0x5eb4] ;  /* 0x005eb400010b7983 */ /* 0x000f220000300800 */
[----:B------:R-:W-:-:S03]  /*16ba20*/  IMAD.X R12, R12, 0x1, R3, P5 ;  /* 0x000000010c0c7824 */ /* 0x000fc600028e0603 */
[----:B------:R-:W-:Y:S04]  /*16ba30*/  STL [R1+0x5db4], R4 ;  /* 0x005db40401007387 */ /* 0x000fe80000100800 */
[----:B------:R-:W4:Y:S04]  /*16ba40*/  LDL.LU R32, [R1+0x5bc4] ;  /* 0x005bc40001207983 */ /* 0x000f280000300800 */
[----:B------:R1:W-:Y:S01]  /*16ba50*/  LDGSTS.E [R108+0x43000], desc[UR28][R104.64], P0 ;  /* 0x43000000686c7fae */ /* 0x0003e200081a101c */
[----:B------:R-:W-:Y:S01]  /*16ba60*/  IMAD.X R19, R19, 0x1, R3, P2 ;  /* 0x0000000113137824 */ /* 0x000fe200010e0603 */
[----:B------:R-:W-:-:S04]  /*16ba70*/  IADD3 R18, P2, PT, R18, R78, RZ ;  /* 0x0000004e12127210 */ /* 0x000fc80007f5e0ff */
[----:B------:R-:W-:Y:S04]  /*16ba80*/  STL [R1+0x5b88], R19 ;  /* 0x005b881301007387 */ /* 0x000fe80000100800 */
[----:B------:R-:W-:Y:S01]  /*16ba90*/  STL [R1+0x5b94], R18 ;  /* 0x005b941201007387 */ /* 0x000fe20000100800 */
[----:B-1----:R-:W-:-:S03]  /*16baa0*/  IMAD.MOV.U32 R104, RZ, RZ, R7 ;  /* 0x000000ffff687224 */ /* 0x002fc600078e0007 */
[----:B------:R-:W4:Y:S04]  /*16bab0*/  LDL.LU R33, [R1+0x5bc0] ;  /* 0x005bc00001217983 */ /* 0x000f280000300800 */
[----:B------:R-:W-:Y:S04]  /*16bac0*/  STL [R1+0x5db0], R12 ;  /* 0x005db00c01007387 */ /* 0x000fe80000100800 */
[----:B------:R-:W4:Y:S01]  /*16bad0*/  LDL.LU R7, [R1+0x5bcc] ;  /* 0x005bcc0001077983 */ /* 0x000f220000300800 */
[----:B------:R-:W-:Y:S02]  /*16bae0*/  IADD3 R6, P5, PT, R6, R78, RZ ;  /* 0x0000004e06067210 */ /* 0x000fe40007fbe0ff */
[----:B------:R-:W-:-:S03]  /*16baf0*/  MOV R105, R17 ;  /* 0x0000001100697202 */ /* 0x000fc60000000f00 */
[----:B------:R-:W-:Y:S04]  /*16bb00*/  STL [R1+0x5dbc], R6 ;  /* 0x005dbc0601007387 */ /* 0x000fe80000100800 */
[----:B------:R1:W-:Y:S02]  /*16bb10*/  LDGSTS.E [R108+0x43080], desc[UR28][R104.64], P4 ;  /* 0x43080000686c7fae */ /* 0x0003e4000a1a101c */
[----:B-1----:R-:W-:Y:S01]  /*16bb20*/  IMAD.MOV.U32 R104, RZ, RZ, R4 ;  /* 0x000000ffff687224 */ /* 0x002fe200078e0004 */
[----:B------:R-:W-:-:S05]  /*16bb30*/  MOV R105, R12 ;  /* 0x0000000c00697202 */ /* 0x000fca0000000f00 */
[----:B------:R1:W-:Y:S02]  /*16bb40*/  LDGSTS.E [R108+0x43100], desc[UR28][R104.64], P3 ;  /* 0x43100000686c7fae */ /* 0x0003e400099a101c */
[----:B-1----:R-:W-:Y:S02]  /*16bb50*/  IMAD.MOV.U32 R104, RZ, RZ, R6 ;  /* 0x000000ffff687224 */ /* 0x002fe400078e0006 */
[----:B--2---:R-:W-:Y:S01]  /*16bb60*/  IMAD.X R14, R14, 0x1, R3, P2 ;  /* 0x000000010e0e7824 */ /* 0x004fe200010e0603 */
[----:B---3--:R-:W-:-:S04]  /*16bb70*/  IADD3 R13, P2, PT, R13, R78, RZ ;  /* 0x0000004e0d0d7210 */ /* 0x008fc80007f5e0ff */
[----:B------:R-:W-:Y:S01]  /*16bb80*/  STL [R1+0x5b90], R14 ;  /* 0x005b900e01007387 */ /* 0x000fe20000100800 */
[--C-:B------:R-:W-:Y:S01]  /*16bb90*/  IMAD.X R9, R9, 0x1, R3.reuse, P5 ;  /* 0x0000000109097824 */ /* 0x100fe200028e0603 */
[----:B------:R-:W-:Y:S02]  /*16bba0*/  IADD3 R5, P5, PT, R5, R78, RZ ;  /* 0x0000004e05057210 */ /* 0x000fe40007fbe0ff */
[----:B------:R1:W-:Y:S04]  /*16bbb0*/  STL [R1+0x5b9c], R13 ;  /* 0x005b9c0d01007387 */ /* 0x0003e80000100800 */
[----:B-1----:R-:W2:Y:S04]  /*16bbc0*/  LDL.LU R13, [R1+0x5eb0] ;  /* 0x005eb000010d7983 */ /* 0x002ea80000300800 */
[----:B------:R1:W-:Y:S04]  /*16bbd0*/  STL [R1+0x5db8], R9 ;  /* 0x005db80901007387 */ /* 0x0003e80000100800 */
[----:B------:R-:W3:Y:S01]  /*16bbe0*/  LDL.LU R4, [R1+0x5ebc] ;  /* 0x005ebc0001047983 */ /* 0x000ee20000300800 */
[----:B------:R-:W-:-:S03]  /*16bbf0*/  IMAD.X R10, R10, 0x1, R3, P2 ;  /* 0x000000010a0a7824 */ /* 0x000fc600010e0603 */
[----:B------:R1:W-:Y:S04]  /*16bc00*/  STL [R1+0x5ea4], R5 ;  /* 0x005ea40501007387 */ /* 0x0003e80000100800 */
[----:B------:R1:W-:Y:S01]  /*16bc10*/  STL [R1+0x5b98], R10 ;  /* 0x005b980a01007387 */ /* 0x0003e20000100800 */
[----:B------:R-:W-:Y:S01]  /*16bc20*/  IMAD.X R8, R8, 0x1, R3, P5 ;  /* 0x0000000108087824 */ /* 0x000fe200028e0603 */
[----:B------:R-:W-:Y:S02]  /*16bc30*/  IADD3 R15, P5, PT, R15, R78, RZ ;  /* 0x0000004e0f0f7210 */ /* 0x000fe40007fbe0ff */
[----:B------:R-:W3:Y:S04]  /*16bc40*/  LDL.LU R6, [R1+0x5eb8] ;  /* 0x005eb80001067983 */ /* 0x000ee80000300800 */
[----:B------:R1:W-:Y:S01]  /*16bc50*/  STL [R1+0x5ea0], R8 ;  /* 0x005ea00801007387 */ /* 0x0003e20000100800 */
[----:B------:R-:W-:-:S05]  /*16bc60*/  MOV R105, R9 ;  /* 0x0000000900697202 */ /* 0x000fca0000000f00 */
[----:B------:R1:W-:Y:S01]  /*16bc70*/  LDGSTS.E [R108+0x43180], desc[UR28][R104.64], P1 ;  /* 0x43180000686c7fae */ /* 0x0003e200089a101c */
[----:B----4-:R-:W-:Y:S01]  /*16bc80*/  IMAD.X R16, R16, 0x1, R3, P5 ;  /* 0x0000000110107824 */ /* 0x010fe200028e0603 */
[-C--:B------:R-:W-:Y:S02]  /*16bc90*/  IADD3 R11, P5, PT, R11, R78.reuse, RZ ;  /* 0x0000004e0b0b7210 */ /* 0x080fe40007fbe0ff */
[----:B------:R-:W-:-:S05]  /*16bca0*/  IADD3 R32, P2, PT, R32, R78, RZ ;  /* 0x0000004e20207210 */ /* 0x000fca0007f5e0ff */
[----:B------:R-:W-:Y:S04]  /*16bcb0*/  STL [R1+0x5bc4], R32 ;  /* 0x005bc42001007387 */ /* 0x000fe80000100800 */
[----:B------:R-:W-:Y:S04]  /*16bcc0*/  STL [R1+0x5eac], R15 ;  /* 0x005eac0f01007387 */ /* 0x000fe80000100800 */
[----:B------:R-:W4:Y:S04]  /*16bcd0*/  LDL.LU R12, [R1+0x5bc8] ;  /* 0x005bc800010c7983 */ /* 0x000f280000300800 */
[----:B------:R-:W4:Y:S01]  /*16bce0*/  LDL.LU R24, [R1+0x5bd4] ;  /* 0x005bd40001187983 */ /* 0x000f220000300800 */
[----:B------:R-:W-:-:S05]  /*16bcf0*/  IMAD.X R33, R33, 0x1, R3, P2 ;  /* 0x0000000121217824 */ /* 0x000fca00010e0603 */
[----:B------:R-:W-:Y:S01]  /*16bd00*/  STL [R1+0x5bc0], R33 ;  /* 0x005bc02101007387 */ /* 0x000fe20000100800 */
[----:B------:R-:W-:-:S03]  /*16bd10*/  IADD3 R7, P2, PT, R7, R78, RZ ;  /* 0x0000004e07077210 */ /* 0x000fc60007f5e0ff */
[----:B------:R1:W-:Y:S04]  /*16bd20*/  STL [R1+0x5ea8], R16 ;  /* 0x005ea81001007387 */ /* 0x0003e80000100800 */
[----:B------:R-:W-:Y:S04]  /*16bd30*/  STL [R1+0x5bcc], R7 ;  /* 0x005bcc0701007387 */ /* 0x000fe80000100800 */
[----:B------:R-:W-:Y:S04]  /*16bd40*/  STL [R1+0x5eb4], R11 ;  /* 0x005eb40b01007387 */ /* 0x000fe80000100800 */
[----:B------:R-:W4:Y:S01]  /*16bd50*/  LDL.LU R25, [R1+0x5bd0] ;  /* 0x005bd00001197983 */ /* 0x000f220000300800 */
[----:B-1----:R-:W-:-:S03]  /*16bd60*/  IMAD.MOV.U32 R104, RZ, RZ, R5 ;  /* 0x000000ffff687224 */ /* 0x002fc600078e0005 */
[----:B------:R-:W4:Y:S04]  /*16bd70*/  LDL.LU R23, [R1+0x5bd8] ;  /* 0x005bd80001177983 */ /* 0x000f280000300800 */
[----:B------:R-:W4:Y:S04]  /*16bd80*/  LDL.LU R22, [R1+0x5bdc] ;  /* 0x005bdc0001167983 */ /* 0x000f280000300800 */
[----:B------:R-:W4:Y:S04]  /*16bd90*/  LDL.LU R9, [R1+0x5be0] ;  /* 0x005be00001097983 */ /* 0x000f280000300800 */
[----:B------:R-:W4:Y:S01]  /*16bda0*/  LDL.LU R5, [R1+0x5be4] ;  /* 0x005be40001057983 */ /* 0x000f220000300800 */
[----:B------:R-:W-:-:S03]  /*16bdb0*/  MOV R105, R8 ;  /* 0x0000000800697202 */ /* 0x000fc60000000f00 */
[----:B------:R-:W4:Y:S04]  /*16bdc0*/  LDL.LU R10, [R1+0x5bec] ;  /* 0x005bec00010a7983 */ /* 0x000f280000300800 */
[----:B------:R-:W4:Y:S04]  /*16bdd0*/  LDL.LU R14, [R1+0x5bf4] ;  /* 0x005bf400010e7983 */ /* 0x000f280000300800 */
[----:B------:R1:W-:Y:S04]  /*16bde0*/  LDGSTS.E [R108+0x44000], desc[UR28][R104.64], P0 ;  /* 0x44000000686c7fae */ /* 0x0003e800081a101c */
[----:B------:R-:W4:Y:S01]  /*16bdf0*/  LDL.LU R8, [R1+0x5bfc] ;  /* 0x005bfc0001087983 */ /* 0x000f220000300800 */
[----:B-1----:R-:W-:Y:S01]  /*16be00*/  IMAD.MOV.U32 R104, RZ, RZ, R15 ;  /* 0x000000ffff687224 */ /* 0x002fe200078e000f */
[----:B------:R-:W-:-:S05]  /*16be10*/  MOV R105, R16 ;  /* 0x0000001000697202 */ /* 0x000fca0000000f00 */
[----:B------:R1:W-:Y:S02]  /*16be20*/  LDGSTS.E [R108+0x44080], desc[UR28][R104.64], P4 ;  /* 0x44080000686c7fae */ /* 0x0003e4000a1a101c */
[----:B-1----:R-:W-:Y:S02]  /*16be30*/  IMAD.MOV.U32 R104, RZ, RZ, R11 ;  /* 0x000000ffff687224 */ /* 0x002fe400078e000b */
[----:B--2---:R-:W-:Y:S01]  /*16be40*/  IMAD.X R13, R13, 0x1, R3, P5 ;  /* 0x000000010d0d7824 */ /* 0x004fe200028e0603 */
[----:B---3--:R-:W-:-:S04]  /*16be50*/  IADD3 R4, P5, PT, R4, R78, RZ ;  /* 0x0000004e04047210 */ /* 0x008fc80007fbe0ff */
[----:B------:R-:W-:-:S05]  /*16be60*/  MOV R105, R13 ;  /* 0x0000000d00697202 */ /* 0x000fca0000000f00 */
[----:B------:R1:W-:Y:S01]  /*16be70*/  LDGSTS.E [R108+0x44100], desc[UR28][R104.64], P3 ;  /* 0x44100000686c7fae */ /* 0x0003e200099a101c */
[--C-:B------:R-:W-:Y:S02]  /*16be80*/  IMAD.X R6, R6, 0x1, R3.reuse, P5 ;  /* 0x0000000106067824 */ /* 0x100fe400028e0603 */
[----:B-1----:R-:W-:Y:S02]  /*16be90*/  IMAD.MOV.U32 R104, RZ, RZ, R4 ;  /* 0x000000ffff687224 */ /* 0x002fe400078e0004 */
[----:B----4-:R-:W-:Y:S01]  /*16bea0*/  IMAD.X R12, R12, 0x1, R3, P2 ;  /* 0x000000010c0c7824 */ /* 0x010fe200010e0603 */
[----:B------:R-:W-:-:S04]  /*16beb0*/  IADD3 R24, P2, PT, R24, R78, RZ ;  /* 0x0000004e18187210 */ /* 0x000fc80007f5e0ff */
[----:B------:R-:W-:Y:S04]  /*16bec0*/  STL [R1+0x5bc8], R12 ;  /* 0x005bc80c01007387 */ /* 0x000fe80000100800 */
[----:B------:R-:W-:Y:S04]  /*16bed0*/  STL [R1+0x5eb0], R13 ;  /* 0x005eb00d01007387 */ /* 0x000fe80000100800 */
[----:B------:R-:W-:Y:S04]  /*16bee0*/  STL [R1+0x5bd4], R24 ;  /* 0x005bd41801007387 */ /* 0x000fe80000100800 */
[----:B------:R1:W-:Y:S04]  /*16bef0*/  STL [R1+0x5ebc], R4 ;  /* 0x005ebc0401007387 */ /* 0x0003e80000100800 */
[----:B------:R-:W2:Y:S04]  /*16bf00*/  LDL.LU R16, [R1+0x5be8] ;  /* 0x005be80001107983 */ /* 0x000ea80000300800 */
[----:B------:R-:W3:Y:S01]  /*16bf10*/  LDL.LU R17, [R1+0x5bf0] ;  /* 0x005bf00001117983 */ /* 0x000ee20000300800 */
[----:B------:R-:W-:Y:S01]  /*16bf20*/  IMAD.X R25, R25, 0x1, R3, P2 ;  /* 0x0000000119197824 */ /* 0x000fe200010e0603 */
[----:B------:R-:W-:-:S04]  /*16bf30*/  IADD3 R22, P2, PT, R22, R78, RZ ;  /* 0x0000004e16167210 */ /* 0x000fc80007f5e0ff */
[----:B------:R-:W-:Y:S01]  /*16bf40*/  STL [R1+0x5bd0], R25 ;  /* 0x005bd01901007387 */ /* 0x000fe20000100800 */
[--C-:B------:R-:W-:Y:S01]  /*16bf50*/  IMAD.X R23, R23, 0x1, R3.reuse, P2 ;  /* 0x0000000117177824 */ /* 0x100fe200010e0603 */
[-C--:B------:R-:W-:Y:S02]  /*16bf60*/  IADD3 R5, P5, PT, R5, R78.reuse, RZ ;  /* 0x0000004e05057210 */ /* 0x080fe40007fbe0ff */
[----:B------:R-:W-:Y:S04]  /*16bf70*/  STL [R1+0x5eb8], R6 ;  /* 0x005eb80601007387 */ /* 0x000fe80000100800 */
[----:B------:R-:W-:Y:S04]  /*16bf80*/  STL [R1+0x5bdc], R22 ;  /* 0x005bdc1601007387 */ /* 0x000fe80000100800 */
[----:B------:R-:W-:Y:S04]  /*16bf90*/  STL [R1+0x5be4], R5 ;  /* 0x005be40501007387 */ /* 0x000fe80000100800 */
[----:B------:R4:W-:Y:S04]  /*16bfa0*/  STL [R1+0x8d00], R5 ;  /* 0x008d000501007387 */ /* 0x0009e80000100800 */
[----:B------:R-:W-:Y:S04]  /*16bfb0*/  STL [R1+0x5bd8], R23 ;  /* 0x005bd81701007387 */ /* 0x000fe80000100800 */
        /* <DEDUP_REMOVED lines=25> */
[-C--:B------:R-:W-:Y:S01]  /*16c150*/  IADD3 R10, P2, PT, R10, R78.reuse, RZ ;  /* 0x0000004e0a0a7210 */ /* 0x080fe20007f5e0ff */
[----:B------:R-:W-:Y:S01]  /*16c160*/  IMAD.X R9, R9, 0x1, R3, P5 ;  /* 0x0000000109097824 */ /* 0x000fe200028e0603 */
[----:B------:R-:W-:-:S03]  /*16c170*/  IADD3 R14, P5, PT, R14, R78, RZ ;  /* 0x0000004e0e0e7210 */ /* 0x000fc60007fbe0ff */
[----:B------:R-:W-:Y:S04]  /*16c180*/  STL [R1+0x5bec], R10 ;  /* 0x005bec0a01007387 */ /* 0x000fe80000100800 */
[----:B------:R-:W-:Y:S04]  /*16c190*/  STL [R1+0x5be0], R9 ;  /* 0x005be00901007387 */ /* 0x000fe80000100800 */
[----:B------:R-:W-:Y:S04]  /*16c1a0*/  STL [R1+0x5bf4], R14 ;  /* 0x005bf40e01007387 */ /* 0x000fe80000100800 */
[----:B------:R-:W-:Y:S01]  /*16c1b0*/  STL [R1+0x8d04], R14 ;  /* 0x008d040e01007387 */ /* 0x000fe20000100800 */
[--C-:B--2---:R-:W-:Y:S01]  /*16c1c0*/  IMAD.X R16, R16, 0x1, R3.reuse, P2 ;  /* 0x0000000110107824 */ /* 0x104fe200010e0603 */
[----:B------:R-:W-:Y:S01]  /*16c1d0*/  IADD3 R8, P2, PT, R8, R78, RZ ;  /* 0x0000004e08087210 */ /* 0x000fe20007f5e0ff */
[----:B---3--:R-:W-:-:S03]  /*16c1e0*/  IMAD.X R17, R17, 0x1, R3, P5 ;  /* 0x0000000111117824 */ /* 0x008fc600028e0603 */
[----:B------:R-:W-:Y:S04]  /*16c1f0*/  STL [R1+0x5be8], R16 ;  /* 0x005be81001007387 */ /* 0x000fe80000100800 */
[----:B------:R-:W-:Y:S04]  /*16c200*/  STL [R1+0x5bfc], R8 ;  /* 0x005bfc0801007387 */ /* 0x000fe80000100800 */
[----:B------:R-:W-:Y:S01]  /*16c210*/  STL [R1+0x5bf0], R17 ;  /* 0x005bf01101007387 */ /* 0x000fe20000100800 */
[----:B----4-:R-:W-:Y:S02]  /*16c220*/  IADD3 R4, P5, PT, R4, R78, RZ ;  /* 0x0000004e04047210 */ /* 0x010fe40007fbe0ff */
[----:B------:R-:W-:-:S04]  /*16c230*/  LOP3.LUT R243, R243, R242, RZ, 0x3c, !PT ;  /* 0x000000f2f3f37212 */ /* 0x000fc800078e3cff */
[----:B------:R-:W-:Y:S02]  /*16c240*/  LOP3.LUT R242, R243, R242, RZ, 0x3c, !PT ;  /* 0x000000f2f3f27212 */ /* 0x000fe400078e3cff */
[----:B------:R-:W-:-:S04]  /*16c250*/  LOP3.LUT R241, R241, R240, RZ, 0x3c, !PT ;  /* 0x000000f0f1f17212 */ /* 0x000fc800078e3cff */
[----:B------:R-:W-:Y:S02]  /*16c260*/  LOP3.LUT R240, R241, R240, RZ, 0x3c, !PT ;  /* 0x000000f0f1f07212 */ /* 0x000fe400078e3cff */
[----:B------:R-:W-:Y:S02]  /*16c270*/  LOP3.LUT R243, R243, R242, RZ, 0x3c, !PT ;  /* 0x000000f2f3f37212 */ /* 0x000fe400078e3cff */
[----:B------:R-:W-:Y:S01]  /*16c280*/  LOP3.LUT R241, R241, R240, RZ, 0x3c, !PT ;  /* 0x000000f0f1f17212 */ /* 0x000fe200078e3cff */
[----:B------:R-:W-:Y:S01]  /*16c290*/  IMAD.MOV.U32 R238, RZ, RZ, R200 ;  /* 0x000000ffffee7224 */ /* 0x000fe200078e00c8 */
[----:B------:R-:W-:Y:S01]  /*16c2a0*/  MOV R239, R203 ;  /* 0x000000cb00ef7202 */ /* 0x000fe20000000f00 */
[----:B------:R1:W-:Y:S01]  /*16c2b0*/  STL [R1+0x5c04], R4 ;  /* 0x005c040401007387 */ /* 0x0003e20000100800 */
[----:B------:R-:W-:Y:S02]  /*16c2c0*/  IMAD.MOV.U32 R237, RZ, RZ, R201 ;  /* 0x000000ffffed7224 */ /* 0x000fe400078e00c9 */
[----:B------:R-:W-:Y:S01]  /*16c2d0*/  IMAD.MOV.U32 R236, RZ, RZ, R224 ;  /* 0x000000ffffec7224 */ /* 0x000fe200078e00e0 */
[----:B------:R-:W-:-:S04]  /*16c2e0*/  LOP3.LUT R235, R235, R234, RZ, 0x3c, !PT ;  /* 0x000000eaebeb7212 */ /* 0x000fc800078e3cff */
[----:B------:R-:W-:Y:S02]  /*16c2f0*/  LOP3.LUT R234, R235, R234, RZ, 0x3c, !PT ;  /* 0x000000eaebea7212 */ /* 0x000fe400078e3cff */
[----:B------:R-:W-:-:S04]  /*16c300*/  LOP3.LUT R233, R233, R232, RZ, 0x3c, !PT ;  /* 0x000000e8e9e97212 */ /* 0x000fc800078e3cff */
[----:B------:R-:W-:Y:S01]  /*16c310*/  LOP3.LUT R232, R233, R232, RZ, 0x3c, !PT ;  /* 0x000000e8e9e87212 */ /* 0x000fe200078e3cff */
[----:B------:R-:W-:Y:S01]  /*16c320*/  STL.64 [R1+0x4588], R242 ;  /* 0x004588f201007387 */ /* 0x000fe20000100a00 */
[----:B------:R-:W-:Y:S02]  /*16c330*/  LOP3.LUT R235, R235, R234, RZ, 0x3c, !PT ;  /* 0x000000eaebeb7212 */ /* 0x000fe400078e3cff */
[----:B------:R-:W-:Y:S01]  /*16c340*/  LOP3.LUT R233, R233, R232, RZ, 0x3c, !PT ;  /* 0x000000e8e9e97212 */ /* 0x000fe200078e3cff */
[----:B------:R-:W-:Y:S01]  /*16c350*/  STL.64 [R1+0x4848], R240 ;  /* 0x004848f001007387 */ /* 0x000fe20000100a00 */
[----:B------:R-:W-:Y:S01]  /*16c360*/  IMAD.MOV.U32 R230, RZ, RZ, R222 ;  /* 0x000000ffffe67224 */ /* 0x000fe200078e00de */
[----:B------:R-:W-:Y:S01]  /*16c370*/  MOV R231, R225 ;  /* 0x000000e100e77202 */ /* 0x000fe20000000f00 */
[----:B------:R-:W-:Y:S01]  /*16c380*/  IMAD.MOV.U32 R229, RZ, RZ, R223 ;  /* 0x000000ffffe57224 */ /* 0x000fe200078e00df */
[----:B------:R-:W-:Y:S01]  /*16c390*/  STL.64 [R1+0x4840], R238 ;  /* 0x004840ee01007387 */ /* 0x000fe20000100a00 */
[----:B------:R-:W-:-:S03]  /*16c3a0*/  IMAD.MOV.U32 R228, RZ, RZ, R218 ;  /* 0x000000ffffe47224 */ /* 0x000fc600078e00da */
[----:B------:R-:W-:Y:S04]  /*16c3b0*/  STL.64 [R1+0x4838], R236 ;  /* 0x004838ec01007387 */ /* 0x000fe80000100a00 */
[----:B------:R-:W-:Y:S01]  /*16c3c0*/  STL.64 [R1+0x4830], R234 ;  /* 0x004830ea01007387 */ /* 0x000fe20000100a00 */
[----:B------:R-:W-:-:S03]  /*16c3d0*/  MOV R227, R219 ;  /* 0x000000db00e37202 */ /* 0x000fc60000000f00 */
[----:B------:R-:W-:Y:S04]  /*16c3e0*/  STL.64 [R1+0x4828], R232 ;  /* 0x004828e801007387 */ /* 0x000fe80000100a00 */
[----:B------:R-:W-:Y:S04]  /*16c3f0*/  STL.64 [R1+0x4820], R230 ;  /* 0x004820e601007387 */ /* 0x000fe80000100a00 */
[----:B------:R-:W-:Y:S04]  /*16c400*/  STL.64 [R1+0x4818], R228 ;  /* 0x004818e401007387 */ /* 0x000fe80000100a00 */
[----:B------:R-:W2:Y:S04]  /*16c410*/  LDL.LU R218, [R1+0x1a14] ;  /* 0x001a140001da7983 */ /* 0x000ea80000300800 */
[----:B------:R-:W2:Y:S04]  /*16c420*/  LDL.LU R219, [R1+0x1a3c] ;  /* 0x001a3c0001db7983 */ /* 0x000ea80000300800 */
[----:B------:R-:W3:Y:S04]  /*16c430*/  LDL.LU R179, [R1+0x1a18] ;  /* 0x001a180001b37983 */ /* 0x000ee80000300800 */
[----:B------:R-:W4:Y:S01]  /*16c440*/  LDL.LU R184, [R1+0x1ae0] ;  /* 0x001ae00001b87983 */ /* 0x000f220000300800 */
[----:B------:R-:W-:-:S03]  /*16c450*/  IMAD.MOV.U32 R224, RZ, RZ, R210 ;  /* 0x000000ffffe07224 */ /* 0x000fc600078e00d2 */
[----:B------:R-:W4:Y:S01]  /*16c460*/  LDL.LU R185, [R1+0x19e8] ;  /* 0x0019e80001b97983 */ /* 0x000f220000300800 */
[----:B------:R-:W-:-:S03]  /*16c470*/  MOV R223, R211 ;  /* 0x000000d300df7202 */ /* 0x000fc60000000f00 */
        /* <DEDUP_REMOVED lines=29> */
[----:B------:R-:W-:-:S02]  /*16c650*/  IMAD.MOV.U32 R226, RZ, RZ, R220 ;  /* 0x000000ffffe27224 */ /* 0x000fc400078e00dc */
[----:B------:R-:W-:Y:S02]  /*16c660*/  IMAD.MOV.U32 R220, RZ, RZ, R112 ;  /* 0x000000ffffdc7224 */ /* 0x000fe400078e0070 */
[----:B------:R-:W4:Y:S04]  /*16c670*/  LDL.LU R112, [R1+0x19b0] ;  /* 0x0019b00001707983 */ /* 0x000f280000300800 */
[----:B------:R-:W-:Y:S04]  /*16c680*/  STL.64 [R1+0x4810], R226 ;  /* 0x004810e201007387 */ /* 0x000fe80000100a00 */
[----:B------:R-:W-:Y:S04]  /*16c690*/  STL.64 [R1+0x4808], R224 ;  /* 0x004808e001007387 */ /* 0x000fe80000100a00 */
[----:B------:R-:W-:Y:S04]  /*16c6a0*/  STL.64 [R1+0x4800], R222 ;  /* 0x004800de01007387 */ /* 0x000fe80000100a00 */
[----:B------:R-:W-:Y:S01]  /*16c6b0*/  STL.64 [R1+0x47f8], R220 ;  /* 0x0047f8dc01007387 */ /* 0x000fe20000100a00 */
[----:B--2---:R-:W-:-:S04]  /*16c6c0*/  LOP3.LUT R219, R219, R218, RZ, 0x3c, !PT ;  /* 0x000000dadbdb7212 */ /* 0x004fc800078e3cff */
[C---:B------:R-:W-:Y:S02]  /*16c6d0*/  LOP3.LUT R218, R219.reuse, R218, RZ, 0x3c, !PT ;  /* 0x000000dadbda7212 */ /* 0x040fe400078e3cff */
[----:B---3--:R-:W-:Y:S02]  /*16c6e0*/  MOV R217, R179 ;  /* 0x000000b300d97202 */ /* 0x008fe40000000f00 */
[----:B------:R-:W-:Y:S01]  /*16c6f0*/  LOP3.LUT R219, R219, R218, RZ, 0x3c, !PT ;  /* 0x000000dadbdb7212 */ /* 0x000fe200078e3cff */
[----:B----4-:R-:W-:Y:S02]  /*16c700*/  IMAD.MOV.U32 R216, RZ, RZ, R184 ;  /* 0x000000ffffd87224 */ /* 0x010fe400078e00b8 */
[----:B------:R-:W-:Y:S02]  /*16c710*/  IMAD.MOV.U32 R215, RZ, RZ, R185 ;  /* 0x000000ffffd77224 */ /* 0x000fe400078e00b9 */
[----:B------:R-:W-:Y:S01]  /*16c720*/  STL.64 [R1+0x47f0], R218 ;  /* 0x0047f0da01007387 */ /* 0x000fe20000100a00 */
[----:B------:R-:W-:-:S03]  /*16c730*/  IMAD.MOV.U32 R214, RZ, RZ, R190 ;  /* 0x000000ffffd67224 */ /* 0x000fc600078e00be */
[----:B------:R-:W-:Y:S01]  /*16c740*/  STL.64 [R1+0x47e8], R216 ;  /* 0x0047e8d801007387 */ /* 0x000fe20000100a00 */
[----:B------:R-:W-:Y:S01]  /*16c750*/  MOV R213, R191 ;  /* 0x000000bf00d57202 */ /* 0x000fe20000000f00 */
[----:B------:R-:W-:Y:S01]  /*16c760*/  IMAD.MOV.U32 R212, RZ, RZ, R188 ;  /* 0x000000ffffd47224 */ /* 0x000fe200078e00bc */
[----:B------:R-:W-:-:S04]  /*16c770*/  LOP3.LUT R211, R211, R210, RZ, 0x3c, !PT ;  /* 0x000000d2d3d37212 */ /* 0x000fc800078e3cff */
[----:B------:R-:W-:Y:S02]  /*16c780*/  LOP3.LUT R210, R211, R210, RZ, 0x3c, !PT ;  /* 0x000000d2d3d27212 */ /* 0x000fe400078e3cff */
[----:B------:R-:W-:-:S04]  /*16c790*/  LOP3.LUT R207, R207, R206, RZ, 0x3c, !PT ;  /* 0x000000cecfcf7212 */ /* 0x000fc800078e3cff */
[----:B------:R-:W-:Y:S02]  /*16c7a0*/  LOP3.LUT R206, R207, R206, RZ, 0x3c, !PT ;  /* 0x000000cecfce7212 */ /* 0x000fe400078e3cff */
[----:B------:R-:W-:Y:S02]  /*16c7b0*/  LOP3.LUT R205, R205, R204, RZ, 0x3c, !PT ;  /* 0x000000cccdcd7212 */ /* 0x000fe400078e3cff */
[----:B------:R-:W-:Y:S02]  /*16c7c0*/  LOP3.LUT R211, R211, R210, RZ, 0x3c, !PT ;  /* 0x000000d2d3d37212 */ /* 0x000fe400078e3cff */
[----:B------:R-:W-:Y:S02]  /*16c7d0*/  LOP3.LUT R204, R205, R204, RZ, 0x3c, !PT ;  /* 0x000000cccdcc7212 */ /* 0x000fe400078e3cff */
[----:B------:R-:W-:Y:S02]  /*16c7e0*/  LOP3.LUT R203, R203, R202, RZ, 0x3c, !PT ;  /* 0x000000cacbcb7212 */ /* 0x000fe400078e3cff */
[----:B------:R-:W-:-:S02]  /*16c7f0*/  LOP3.LUT R207, R207, R206, RZ, 0x3c, !PT ;  /* 0x000000cecfcf7212 */ /* 0x000fc400078e3cff */
[----:B------:R-:W-:Y:S02]  /*16c800*/  LOP3.LUT R202, R203, R202, RZ, 0x3c, !PT ;  /* 0x000000cacbca7212 */ /* 0x000fe400078e3cff */
[----:B------:R-:W-:Y:S01]  /*16c810*/  LOP3.LUT R201, R201, R200, RZ, 0x3c, !PT ;  /* 0x000000c8c9c97212 */ /* 0x000fe200078e3cff */
[----:B------:R-:W-:Y:S01]  /*16c820*/  STL.64 [R1+0x47e0], R214 ;  /* 0x0047e0d601007387 */ /* 0x000fe20000100a00 */
[----:B------:R-:W-:Y:S02]  /*16c830*/  LOP3.LUT R205, R205, R204, RZ, 0x3c, !PT ;  /* 0x000000cccdcd7212 */ /* 0x000fe400078e3cff */
[----:B------:R-:W-:Y:S02]  /*16c840*/  LOP3.LUT R200, R201, R200, RZ, 0x3c, !PT ;  /* 0x000000c8c9c87212 */ /* 0x000fe400078e3cff */
[----:B------:R-:W-:Y:S01]  /*16c850*/  LOP3.LUT R199, R199, R198, RZ, 0x3c, !PT ;  /* 0x000000c6c7c77212 */ /* 0x000fe200078e3cff */
[----:B------:R-:W-:Y:S01]  /*16c860*/  STL.64 [R1+0x47d8], R212 ;  /* 0x0047d8d401007387 */ /* 0x000fe20000100a00 */
        /* <DEDUP_REMOVED lines=9> */
[----:B------:R-:W-:Y:S01]  /*16c900*/  LOP3.LUT R194, R195, R194, RZ, 0x3c, !PT ;  /* 0x000000c2c3c27212 */ /* 0x000fe200078e3cff */
[----:B------:R-:W-:Y:S01]  /*16c910*/  STL.64 [R1+0x47c0], R204 ;  /* 0x0047c0cc01007387 */ /* 0x000fe20000100a00 */
[----:B------:R-:W-:Y:S02]  /*16c920*/  LOP3.LUT R197, R197, R196, RZ, 0x3c, !PT ;  /* 0x000000c4c5c57212 */ /* 0x000fe400078e3cff */
[----:B------:R-:W-:Y:S01]  /*16c930*/  LOP3.LUT R195, R195, R194, RZ, 0x3c, !PT ;  /* 0x000000c2c3c37212 */ /* 0x000fe200078e3cff */
[----:B------:R-:W-:Y:S04]  /*16c940*/  STL.64 [R1+0x47b8], R202 ;  /* 0x0047b8ca01007387 */ /* 0x000fe80000100a00 */
[----:B------:R-:W-:Y:S04]  /*16c950*/  STL.64 [R1+0x47b0], R200 ;  /* 0x0047b0c801007387 */ /* 0x000fe80000100a00 */
[----:B------:R-:W-:Y:S04]  /*16c960*/  STL.64 [R1+0x47a8], R198 ;  /* 0x0047a8c601007387 */ /* 0x000fe80000100a00 */
[----:B------:R-:W-:Y:S04]  /*16c970*/  STL.64 [R1+0x47a0], R196 ;  /* 0x0047a0c401007387 */ /* 0x000fe80000100a00 */
[----:B------:R-:W-:Y:S04]  /*16c980*/  STL.64 [R1+0x4798], R194 ;  /* 0x004798c201007387 */ /* 0x000fe80000100a00 */
        /* <DEDUP_REMOVED lines=37> */
[----:B------:R-:W4:Y:S01]  /*16cbe0*/  LDL.LU R112, [R1+0x1900] ;  /* 0x0019000001707983 */ /* 0x000f220000300800 */
[----:B------:R-:W-:-:S04]  /*16cbf0*/  LOP3.LUT R193, R193, R192, RZ, 0x3c, !PT ;  /* 0x000000c0c1c17212 */ /* 0x000fc800078e3cff */
[----:B------:R-:W-:-:S04]  /*16cc00*/  LOP3.LUT R192, R193, R192, RZ, 0x3c, !PT ;  /* 0x000000c0c1c07212 */ /* 0x000fc800078e3cff */
[----:B------:R-:W-:-:S05]  /*16cc10*/  LOP3.LUT R193, R193, R192, RZ, 0x3c, !PT ;  /* 0x000000c0c1c17212 */ /* 0x000fca00078e3cff */
[----:B------:R-:W-:Y:S04]  /*16cc20*/  STL.64 [R1+0x4790], R192 ;  /* 0x004790c001007387 */ /* 0x000fe80000100a00 */
[----:B------:R-:W-:Y:S04]  /*16cc30*/  STL.64 [R1+0x4788], R190 ;  /* 0x004788be01007387 */ /* 0x000fe80000100a00 */
[----:B------:R-:W-:Y:S04]  /*16cc40*/  STL.64 [R1+0x4780], R188 ;  /* 0x004780bc01007387 */ /* 0x000fe80000100a00 */
[----:B------:R-:W-:Y:S01]  /*16cc50*/  STL.64 [R1+0x4778], R186 ;  /* 0x004778ba01007387 */ /* 0x000fe20000100a00 */
[----:B--2---:R-:W-:-:S04]  /*16cc60*/  LOP3.LUT R185, R185, R184, RZ, 0x3c, !PT ;  /* 0x000000b8b9b97212 */ /* 0x004fc800078e3cff */
[----:B------:R-:W-:Y:S02]  /*16cc70*/  LOP3.LUT R184, R185, R184, RZ, 0x3c, !PT ;  /* 0x000000b8b9b87212 */ /* 0x000fe400078e3cff */
[----:B---3--:R-:W-:-:S04]  /*16cc80*/  LOP3.LUT R183, R183, R182, RZ, 0x3c, !PT ;  /* 0x000000b6b7b77212 */ /* 0x008fc800078e3cff */
[----:B------:R-:W-:Y:S02]  /*16cc90*/  LOP3.LUT R182, R183, R182, RZ, 0x3c, !PT ;  /* 0x000000b6b7b67212 */ /* 0x000fe400078e3cff */
[----:B----4-:R-:W-:Y:S02]  /*16cca0*/  LOP3.LUT R181, R181, R180, RZ, 0x3c, !PT ;  /* 0x000000b4b5b57212 */ /* 0x010fe400078e3cff */
[----:B------:R-:W-:Y:S02]  /*16ccb0*/  LOP3.LUT R185, R185, R184, RZ, 0x3c, !PT ;  /* 0x000000b8b9b97212 */ /* 0x000fe400078e3cff */
[----:B------:R-:W-:Y:S02]  /*16ccc0*/  LOP3.LUT R180, R181, R180, RZ, 0x3c, !PT ;  /* 0x000000b4b5b47212 */ /* 0x000fe400078e3cff */
[----:B------:R-:W-:Y:S02]  /*16ccd0*/  LOP3.LUT R179, R179, R178, RZ, 0x3c, !PT ;  /* 0x000000b2b3b37212 */ /* 0x000fe400078e3cff */
[----:B------:R-:W-:-:S02]  /*16cce0*/  LOP3.LUT R183, R183, R182, RZ, 0x3c, !PT ;  /* 0x000000b6b7b77212 */ /* 0x000fc400078e3cff */
        /* <DEDUP_REMOVED lines=69> */
[----:B------:R-:W-:-:S02]  /*16d140*/  IMAD.MOV.U32 R160, RZ, RZ, R156 ;  /* 0x000000ffffa07224 */ /* 0x000fc400078e009c */
[----:B------:R-:W-:Y:S01]  /*16d150*/  IMAD.MOV.U32 R159, RZ, RZ, R157 ;  /* 0x000000ffff9f7224 */ /* 0x000fe200078e009d */
[----:B------:R-:W-:Y:S01]  /*16d160*/  MOV R157, R155 ;  /* 0x0000009b009d7202 */ /* 0x000fe20000000f00 */
[----:B------:R-:W-:Y:S02]  /*16d170*/  IMAD.MOV.U32 R156, RZ, RZ, R106 ;  /* 0x000000ffff9c7224 */ /* 0x000fe400078e006a */
[----:B------:R-:W-:Y:S01]  /*16d180*/  IMAD.MOV.U32 R155, RZ, RZ, R107 ;  /* 0x000000ffff9b7224 */ /* 0x000fe200078e006b */
        /* <DEDUP_REMOVED lines=36> */
[----:B------:R-:W-:Y:S01]  /*16d3d0*/  STL.64 [R1+0x46d8], R146 ;  /* 0x0046d89201007387 */ /* 0x000fe20000100a00 */
[----:B------:R-:W-:Y:S01]  /*16d3e0*/  LOP3.LUT R137, R137, R136, RZ, 0x3c, !PT ;  /* 0x0000008889897212 */ /* 0x000fe200078e3cff */
[----:B------:R-:W-:-:S03]  /*16d3f0*/  IMAD.MOV.U32 R30, RZ, RZ, R124 ;  /* 0x000000ffff1e7224 */ /* 0x000fc600078e007c */
[----:B------:R-:W-:Y:S02]  /*16d400*/  LOP3.LUT R136, R137, R136, RZ, 0x3c, !PT ;  /* 0x0000008889887212 */ /* 0x000fe400078e3cff */
[-C--:B------:R-:W-:Y:S01]  /*16d410*/  LOP3.LUT R135, R135, R134.reuse, RZ, 0x3c, !PT ;  /* 0x0000008687877212 */ /* 0x080fe200078e3cff */
[----:B------:R-:W-:Y:S01]  /*16d420*/  STL.64 [R1+0x46d0], R144 ;  /* 0x0046d09001007387 */ /* 0x000fe20000100a00 */
[----:B------:R-:W-:Y:S02]  /*16d430*/  MOV R31, R127 ;  /* 0x0000007f001f7202 */ /* 0x000fe40000000f00 */
        /* <DEDUP_REMOVED lines=10> */
[----:B------:R-:W-:Y:S01]  /*16d4e0*/  STL.64 [R1+0x46b0], R136 ;  /* 0x0046b08801007387 */ /* 0x000fe20000100a00 */
[----:B------:R-:W-:-:S03]  /*16d4f0*/  IMAD.MOV.U32 R128, RZ, RZ, R122 ;  /* 0x000000ffff807224 */ /* 0x000fc600078e007a */
[----:B------:R-:W-:Y:S01]  /*16d500*/  STL.64 [R1+0x46a8], R134 ;  /* 0x0046a88601007387 */ /* 0x000fe20000100a00 */
[----:B------:R-:W-:-:S03]  /*16d510*/  MOV R127, R123 ;  /* 0x0000007b007f7202 */ /* 0x000fc60000000f00 */
        /* <DEDUP_REMOVED lines=36> */
[----:B------:R-:W4:Y:S01]  /*16d760*/  LDL.LU R112, [R1+0x179c] ;  /* 0x00179c0001707983 */ /* 0x000f220000300800 */
[----:B------:R-:W-:-:S04]  /*16d770*/  LOP3.LUT R131, R131, R130, RZ, 0x3c, !PT ;  /* 0x0000008283837212 */ /* 0x000fc800078e3cff */
[----:B------:R-:W-:-:S04]  /*16d780*/  LOP3.LUT R130, R131, R130, RZ, 0x3c, !PT ;  /* 0x0000008283827212 */ /* 0x000fc800078e3cff */
[----:B------:R-:W-:Y:S02]  /*16d790*/  LOP3.LUT R131, R131, R130, RZ, 0x3c, !PT ;  /* 0x0000008283837212 */ /* 0x000fe400078e3cff */
[----:B------:R-:W-:-:S03]  /*16d7a0*/  MOV R105, R6 ;  /* 0x0000000600697202 */ /* 0x000fc60000000f00 */
[----:B------:R-:W-:Y:S04]  /*16d7b0*/  STL.64 [R1+0x4698], R130 ;  /* 0x0046988201007387 */ /* 0x000fe80000100a00 */
[----:B------:R-:W-:Y:S04]  /*16d7c0*/  STL.64 [R1+0x4690], R128 ;  /* 0x0046908001007387 */ /* 0x000fe80000100a00 */
[----:B------:R-:W-:Y:S04]  /*16d7d0*/  STL.64 [R1+0x4688], R126 ;  /* 0x0046887e01007387 */ /* 0x000fe80000100a00 */
[----:B------:R-:W-:Y:S04]  /*16d7e0*/  STL.64 [R1+0x4680], R124 ;  /* 0x0046807c01007387 */ /* 0x000fe80000100a00 */
[----:B------:R1:W-:Y:S04]  /*16d7f0*/  LDGSTS.E [R108+0x44180], desc[UR28][R104.64], P1 ;  /* 0x44180000686c7fae */ /* 0x0003e800089a101c */
        /* <DEDUP_REMOVED lines=37> */
[----:B--2---:R-:W-:-:S03]  /*16da50*/  LOP3.LUT R123, R123, R122, RZ, 0x3c, !PT ;  /* 0x0000007a7b7b7212 */ /* 0x004fc600078e3cff */
[----:B------:R-:W-:Y:S01]  /*16da60*/  LDGSTS.E [R108+0x4e080], desc[UR28][R166.64], P4 ;  /* 0x4e080000a66c7fae */ /* 0x000fe2000a1a101c */
[----:B------:R-:W-:-:S03]  /*16da70*/  LOP3.LUT R122, R123, R122, RZ, 0x3c, !PT ;  /* 0x0000007a7b7a7212 */ /* 0x000fc600078e3cff */
[----:B------:R-:W-:Y:S01]  /*16da80*/  LDGSTS.E [R108+0x4e100], desc[UR28][R164.64], P3 ;  /* 0x4e100000a46c7fae */ /* 0x000fe200099a101c */
[----:B---3--:R-:W-:Y:S02]  /*16da90*/  LOP3.LUT R121, R121, R120, RZ, 0x3c, !PT ;  /* 0x0000007879797212 */ /* 0x008fe400078e3cff */
[----:B------:R-:W-:Y:S01]  /*16daa0*/  LOP3.LUT R123, R123, R122, RZ, 0x3c, !PT ;  /* 0x0000007a7b7b7212 */ /* 0x000fe200078e3cff */
[----:B------:R-:W-:Y:S01]  /*16dab0*/  LDGSTS.E [R108+0x4e180], desc[UR28][R162.64], P1 ;  /* 0x4e180000a26c7fae */ /* 0x000fe200089a101c */
[----:B------:R-:W-:Y:S02]  /*16dac0*/  LOP3.LUT R120, R121, R120, RZ, 0x3c, !PT ;  /* 0x0000007879787212 */ /* 0x000fe400078e3cff */
[----:B----4-:R-:W-:Y:S02]  /*16dad0*/  LOP3.LUT R119, R119, R118, RZ, 0x3c, !PT ;  /* 0x0000007677777212 */ /* 0x010fe400078e3cff */
[----:B------:R-:W-:Y:S02]  /*16dae0*/  LOP3.LUT R117, R117, R116, RZ, 0x3c, !PT ;  /* 0x0000007475757212 */ /* 0x000fe400078e3cff */
[----:B------:R-:W-:-:S02]  /*16daf0*/  LOP3.LUT R115, R115, R114, RZ, 0x3c, !PT ;  /* 0x0000007273737212 */ /* 0x000fc400078e3cff */
[----:B------:R-:W-:Y:S01]  /*16db00*/  LOP3.LUT R111, R111, R110, RZ, 0x3c, !PT ;  /* 0x0000006e6f6f7212 */ /* 0x000fe200078e3cff */
[----:B------:R-:W-:Y:S01]  /*16db10*/  STL.64 [R1+0x4678], R122 ;  /* 0x0046787a01007387 */ /* 0x000fe20000100a00 */
[----:B------:R-:W-:Y:S02]  /*16db20*/  LOP3.LUT R118, R119, R118, RZ, 0x3c, !PT ;  /* 0x0000007677767212 */ /* 0x000fe400078e3cff */
[----:B------:R-:W-:Y:S01]  /*16db30*/  LOP3.LUT R116, R117, R116, RZ, 0x3c, !PT ;  /* 0x0000007475747212 */ /* 0x000fe200078e3cff */
[----:B------:R-:W-:Y:S01]  /*16db40*/  LDGSTS.E [R108+0x4f000], desc[UR28][R160.64], P0 ;  /* 0x4f000000a06c7fae */ /* 0x000fe200081a101c */
[----:B------:R-:W-:Y:S02]  /*16db50*/  LOP3.LUT R114, R115, R114, RZ, 0x3c, !PT ;  /* 0x0000007273727212 */ /* 0x000fe400078e3cff */
[----:B------:R-:W-:Y:S01]  /*16db60*/  LOP3.LUT R107, R107, R106, RZ, 0x3c, !PT ;  /* 0x0000006a6b6b7212 */ /* 0x000fe200078e3cff */
[----:B------:R-:W-:Y:S01]  /*16db70*/  LDGSTS.E [R108+0x4f080], desc[UR28][R158.64], P4 ;  /* 0x4f0800009e6c7fae */ /* 0x000fe2000a1a101c */
[----:B------:R-:W-:-:S02]  /*16db80*/  LOP3.LUT R121, R121, R120, RZ, 0x3c, !PT ;  /* 0x0000007879797212 */ /* 0x000fc400078e3cff */
[----:B------:R-:W-:Y:S01]  /*16db90*/  LOP3.LUT R110, R111, R110, RZ, 0x3c, !PT ;  /* 0x0000006e6f6e7212 */ /* 0x000fe200078e3cff */
[----:B------:R-:W-:Y:S01]  /*16dba0*/  LDGSTS.E [R108+0x4f100], desc[UR28][R156.64], P3 ;  /* 0x4f1000009c6c7fae */ /* 0x000fe200099a101c */
[----:B------:R-:W-:Y:S02]  /*16dbb0*/  LOP3.LUT R119, R119, R118, RZ, 0x3c, !PT ;  /* 0x0000007677777212 */ /* 0x000fe400078e3cff */
[----:B------:R-:W-:Y:S02]  /*16dbc0*/  LOP3.LUT R106, R107, R106, RZ, 0x3c, !PT ;  /* 0x0000006a6b6a7212 */ /* 0x000fe400078e3cff */
        /* <DEDUP_REMOVED lines=10> */
[-C--:B------:R-:W-:Y:S01]  /*16dc70*/  LOP3.LUT R99, R99, R98.reuse, RZ, 0x3c, !PT ;  /* 0x0000006263637212 */ /* 0x080fe200078e3cff */
[----:B-1----:R-:W-:Y:S01]  /*16dc80*/  IMAD.MOV.U32 R104, RZ, RZ, R96 ;  /* 0x000000ffff687224 */ /* 0x002fe200078e0060 */
[----:B------:R-:W-:Y:S01]  /*16dc90*/  MOV R105, R95 ;  /* 0x0000005f00697202 */ /* 0x000fe20000000f00 */
[----:B------:R-:W-:Y:S01]  /*16dca0*/  LDGSTS.E [R108+0x4f180], desc[UR28][R154.64], P1 ;  /* 0x4f1800009a6c7fae */ /* 0x000fe200089a101c */
[----:B------:R-:W-:-:S02]  /*16dcb0*/  LOP3.LUT R98, R99, R98, RZ, 0x3c, !PT ;  /* 0x0000006263627212 */ /* 0x000fc400078e3cff */
[----:B------:R-:W-:Y:S01]  /*16dcc0*/  LOP3.LUT R103, R103, R102, RZ, 0x3c, !PT ;  /* 0x0000006667677212 */ /* 0x000fe200078e3cff */
[----:B------:R-:W-:Y:S01]  /*16dcd0*/  STL.64 [R1+0x4660], R116 ;  /* 0x0046607401007387 */ /* 0x000fe20000100a00 */
[----:B------:R-:W-:Y:S01]  /*16dce0*/  LOP3.LUT R101, R101, R100, RZ, 0x3c, !PT ;  /* 0x0000006465657212 */ /* 0x000fe200078e3cff */
[----:B------:R-:W-:Y:S01]  /*16dcf0*/  IMAD.MOV.U32 R96, RZ, RZ, R244 ;  /* 0x000000ffff607224 */ /* 0x000fe200078e00f4 */
[----:B------:R-:W-:Y:S01]  /*16dd00*/  LOP3.LUT R99, R99, R98, RZ, 0x3c, !PT ;  /* 0x0000006263637212 */ /* 0x000fe200078e3cff */
        /* <DEDUP_REMOVED lines=42> */
[----:B------:R-:W-:Y:S01]  /*16dfb0*/  IMAD.MOV.U32 R89, RZ, RZ, R251 ;  /* 0x000000ffff597224 */ /* 0x000fe200078e00fb */
[----:B------:R-:W-:Y:S02]  /*16dfc0*/  MOV R88, R112 ;  /* 0x0000007000587202 */ /* 0x000fe40000000f00 */
[----:B------:R-:W4:Y:S04]  /*16dfd0*/  LDL.LU R249, [R1+0x1388] ;  /* 0x0013880001f97983 */ /* 0x000f280000300800 */
[----:B------:R-:W4:Y:S04]  /*16dfe0*/  LDL.LU R250, [R1+0x1400] ;  /* 0x0014000001fa7983 */ /* 0x000f280000300800 */
[----:B------:R-:W4:Y:S04]  /*16dff0*/  LDL.LU R251, [R1+0x138c] ;  /* 0x00138c0001fb7983 */ /* 0x000f280000300800 */
[----:B------:R-:W4:Y:S04]  /*16e000*/  LDL.LU R112, [R1+0x1404] ;  /* 0x0014040001707983 */ /* 0x000f280000300800 */
[----:B------:R-:W-:Y:S04]  /*16e010*/  STL.64 [R1+0x4618], R94 ;  /* 0x0046185e01007387 */ /* 0x000fe80000100a00 */
[----:B------:R-:W-:Y:S04]  /*16e020*/  STL.64 [R1+0x4610], R92 ;  /* 0x0046105c01007387 */ /* 0x000fe80000100a00 */
[----:B------:R-:W-:Y:S04]  /*16e030*/  STL.64 [R1+0x4608], R90 ;  /* 0x0046085a01007387 */ /* 0x000fe80000100a00 */
[----:B------:R-:W-:Y:S04]  /*16e040*/  STL.64 [R1+0x4600], R88 ;  /* 0x0046005801007387 */ /* 0x000fe80000100a00 */
        /* <DEDUP_REMOVED lines=31> */
[----:B--2---:R-:W-:-:S04]  /*16e240*/  LOP3.LUT R87, R87, R86, RZ, 0x3c, !PT ;  /* 0x0000005657577212 */ /* 0x004fc800078e3cff */
[----:B------:R-:W-:Y:S02]  /*16e250*/  LOP3.LUT R86, R87, R86, RZ, 0x3c, !PT ;  /* 0x0000005657567212 */ /* 0x000fe400078e3cff */
[----:B---3--:R-:W-:-:S04]  /*16e260*/  LOP3.LUT R85, R85, R84, RZ, 0x3c, !PT ;  /* 0x0000005455557212 */ /* 0x008fc800078e3cff */
[----:B------:R-:W-:Y:S02]  /*16e270*/  LOP3.LUT R84, R85, R84, RZ, 0x3c, !PT ;  /* 0x0000005455547212 */ /* 0x000fe400078e3cff */
[----:B----4-:R-:W-:Y:S02]  /*16e280*/  LOP3.LUT R83, R83, R82, RZ, 0x3c, !PT ;  /* 0x0000005253537212 */ /* 0x010fe400078e3cff */
[----:B------:R-:W-:Y:S02]  /*16e290*/  LOP3.LUT R87, R87, R86, RZ, 0x3c, !PT ;  /* 0x0000005657577212 */ /* 0x000fe400078e3cff */
[----:B------:R-:W-:Y:S02]  /*16e2a0*/  LOP3.LUT R82, R83, R82, RZ, 0x3c, !PT ;  /* 0x0000005253527212 */ /* 0x000fe400078e3cff */
[----:B------:R-:W-:Y:S01]  /*16e2b0*/  LOP3.LUT R81, R81, R80, RZ, 0x3c, !PT ;  /* 0x0000005051517212 */ /* 0x000fe200078e3cff */
[----:B------:R-:W-:Y:S01]  /*16e2c0*/  LDGSTS.E [R108+0x57180], desc[UR28][R86.64], P1 ;  /* 0x57180000566c7fae */ /* 0x000fe200089a101c */
[----:B------:R-:W-:-:S02]  /*16e2d0*/  LOP3.LUT R85, R85, R84, RZ, 0x3c, !PT ;  /* 0x0000005455557212 */ /* 0x000fc400078e3cff */
[----:B------:R-:W-:Y:S02]  /*16e2e0*/  LOP3.LUT R80, R81, R80, RZ, 0x3c, !PT ;  /* 0x0000005051507212 */ /* 0x000fe400078e3cff */
[----:B------:R-:W-:Y:S02]  /*16e2f0*/  LOP3.LUT R77, R77, R76, RZ, 0x3c, !PT ;  /* 0x0000004c4d4d7212 */ /* 0x000fe400078e3cff */
[----:B------:R-:W-:Y:S01]  /*16e300*/  LOP3.LUT R75, R75, R74, RZ, 0x3c, !PT ;  /* 0x0000004a4b4b7212 */ /* 0x000fe200078e3cff */
[----:B------:R-:W-:Y:S01]  /*16e310*/  STL.64 [R1+0x45f8], R86 ;  /* 0x0045f85601007387 */ /* 0x000fe20000100a00 */
[----:B------:R-:W-:Y:S02]  /*16e320*/  LOP3.LUT R76, R77, R76, RZ, 0x3c, !PT ;  /* 0x0000004c4d4c7212 */ /* 0x000fe400078e3cff */
[----:B------:R-:W-:Y:S01]  /*16e330*/  LOP3.LUT R74, R75, R74, RZ, 0x3c, !PT ;  /* 0x0000004a4b4a7212 */ /* 0x000fe200078e3cff */
[----:B------:R-:W-:Y:S01]  /*16e340*/  LDGSTS.E [R108+0x58000], desc[UR28][R84.64], P0 ;  /* 0x58000000546c7fae */ /* 0x000fe200081a101c */
[----:B------:R-:W-:-:S02]  /*16e350*/  LOP3.LUT R73, R73, R72, RZ, 0x3c, !PT ;  /* 0x0000004849497212 */ /* 0x000fc400078e3cff */
[----:B------:R-:W-:Y:S02]  /*16e360*/  LOP3.LUT R83, R83, R82, RZ, 0x3c, !PT ;  /* 0x0000005253537212 */ /* 0x000fe400078e3cff */
[----:B------:R-:W-:Y:S02]  /*16e370*/  LOP3.LUT R72, R73, R72, RZ, 0x3c, !PT ;  /* 0x0000004849487212 */ /* 0x000fe400078e3cff */
[----:B------:R-:W-:Y:S02]  /*16e380*/  LOP3.LUT R71, R71, R70, RZ, 0x3c, !PT ;  /* 0x0000004647477212 */ /* 0x000fe400078e3cff */
[----:B------:R-:W-:Y:S02]  /*16e390*/  LOP3.LUT R81, R81, R80, RZ, 0x3c, !PT ;  /* 0x0000005051517212 */ /* 0x000fe400078e3cff */
[----:B------:R-:W-:Y:S01]  /*16e3a0*/  LOP3.LUT R69, R69, R68, RZ, 0x3c, !PT ;  /* 0x0000004445457212 */ /* 0x000fe200078e3cff */
[----:B------:R-:W-:Y:S01]  /*16e3b0*/  STL.64 [R1+0x45f0], R84 ;  /* 0x0045f05401007387 */ /* 0x000fe20000100a00 */
[----:B------:R-:W-:-:S02]  /*16e3c0*/  LOP3.LUT R70, R71, R70, RZ, 0x3c, !PT ;  /* 0x0000004647467212 */ /* 0x000fc400078e3cff */
[----:B------:R-:W-:Y:S01]  /*16e3d0*/  LOP3.LUT R77, R77, R76, RZ, 0x3c, !PT ;  /* 0x0000004c4d4d7212 */ /* 0x000fe200078e3cff */
[----:B------:R-:W-:Y:S01]  /*16e3e0*/  LDGSTS.E [R108+0x58080], desc[UR28][R82.64], P4 ;  /* 0x58080000526c7fae */ /* 0x000fe2000a1a101c */
[----:B------:R-:W-:Y:S02]  /*16e3f0*/  LOP3.LUT R67, R67, R66, RZ, 0x3c, !PT ;  /* 0x0000004243437212 */ /* 0x000fe400078e3cff */
[----:B------:R-:W-:Y:S02]  /*16e400*/  LOP3.LUT R68, R69, R68, RZ, 0x3c, !PT ;  /* 0x0000004445447212 */ /* 0x000fe400078e3cff */
[----:B------:R-:W-:Y:S02]  /*16e410*/  LOP3.LUT R75, R75, R74, RZ, 0x3c, !PT ;  /* 0x0000004a4b4b7212 */ /* 0x000fe400078e3cff */
[----:B------:R-:W-:Y:S01]  /*16e420*/  LOP3.LUT R65, R65, R64, RZ, 0x3c, !PT ;  /* 0x0000004041417212 */ /* 0x000fe200078e3cff */
[----:B------:R-:W-:Y:S01]  /*16e430*/  STL.64 [R1+0x45e8], R82 ;  /* 0x0045e85201007387 */ /* 0x000fe20000100a00 */
[----:B------:R-:W-:-:S02]  /*16e440*/  LOP3.LUT R66, R67, R66, RZ, 0x3c, !PT ;  /* 0x0000004243427212 */ /* 0x000fc400078e3cff */
[----:B------:R-:W-:Y:S01]  /*16e450*/  LOP3.LUT R73, R73, R72, RZ, 0x3c, !PT ;  /* 0x0000004849497212 */ /* 0x000fe200078e3cff */
[----:B------:R-:W-:Y:S01]  /*16e460*/  IMAD.MOV.U32 R63, RZ, RZ, R79 ;  /* 0x000000ffff3f7224 */ /* 0x000fe200078e004f */
[----:B------:R-:W-:Y:S01]  /*16e470*/  LOP3.LUT R64, R65, R64, RZ, 0x3c, !PT ;  /* 0x0000004041407212 */ /* 0x000fe200078e3cff */
[----:B------:R-:W-:Y:S01]  /*16e480*/  STL.64 [R1+0x45e0], R80 ;  /* 0x0045e05001007387 */ /* 0x000fe20000100a00 */
[----:B------:R-:W-:Y:S02]  /*16e490*/  LOP3.LUT R71, R71, R70, RZ, 0x3c, !PT ;  /* 0x0000004647477212 */ /* 0x000fe400078e3cff */
        /* <DEDUP_REMOVED lines=69> */
[----:B--2---:R-:W-:Y:S01]  /*16e8f0*/  IMAD.MOV.U32 R21, RZ, RZ, R28 ;  /* 0x000000ffff157224 */ /* 0x004fe200078e001c */
[----:B---3--:R-:W-:Y:S01]  /*16e900*/  MOV R20, R29 ;  /* 0x0000001d00147202 */ /* 0x008fe20000000f00 */
[----:B----4-:R-:W-:-:S02]  /*16e910*/  IMAD.MOV.U32 R5, RZ, RZ, R34 ;  /* 0x000000ffff057224 */ /* 0x010fc400078e0022 */
[----:B------:R-:W-:Y:S02]  /*16e920*/  IMAD.MOV.U32 R4, RZ, RZ, R35 ;  /* 0x000000ffff047224 */ /* 0x000fe400078e0023 */
[----:B------:R1:W-:Y:S01]  /*16e930*/  STL.64 [R1+0x48c8], R20 ;  /* 0x0048c81401007387 */ /* 0x0003e20000100a00 */
[----:B------:R-:W-:Y:S01]  /*16e940*/  IMAD.MOV.U32 R27, RZ, RZ, R36 ;  /* 0x000000ffff1b7224 */ /* 0x000fe200078e0024 */
[----:B------:R-:W-:Y:S02]  /*16e950*/  MOV R26, R37 ;  /* 0x00000025001a7202 */ /* 0x000fe40000000f00 */
[----:B------:R2:W-:Y:S01]  /*16e960*/  STL.64 [R1+0x48c0], R4 ;  /* 0x0048c00401007387 */ /* 0x0005e20000100a00 */
[----:B------:R-:W-:Y:S02]  /*16e970*/  IMAD.MOV.U32 R19, RZ, RZ, R38 ;  /* 0x000000ffff137224 */ /* 0x000fe400078e0026 */
[----:B------:R-:W-:Y:S01]  /*16e980*/  IMAD.MOV.U32 R18, RZ, RZ, R39 ;  /* 0x000000ffff127224 */ /* 0x000fe200078e0027 */
[----:B------:R3:W-:Y:S01]  /*16e990*/  STL.64 [R1+0x48b8], R26 ;  /* 0x0048b81a01007387 */ /* 0x0007e20000100a00 */
[----:B------:R-:W-:Y:S01]  /*16e9a0*/  IMAD.MOV.U32 R15, RZ, RZ, R40 ;  /* 0x000000ffff0f7224 */ /* 0x000fe200078e0028 */
[----:B------:R-:W-:-:S02]  /*16e9b0*/  MOV R14, R41 ;  /* 0x00000029000e7202 */ /* 0x000fc40000000f00 */
[-C--:B------:R-:W-:Y:S01]  /*16e9c0*/  LOP3.LUT R53, R53, R52.reuse, RZ, 0x3c, !PT ;  /* 0x0000003435357212 */ /* 0x080fe200078e3cff */
[----:B------:R-:W-:Y:S03]  /*16e9d0*/  LDGSTS.E [R108+0x5b180], desc[UR28][R20.64], P1 ;  /* 0x5b180000146c7fae */ /* 0x000fe600089a101c */
[----:B------:R-:W-:Y:S02]  /*16e9e0*/  LOP3.LUT R52, R53, R52, RZ, 0x3c, !PT ;  /* 0x0000003435347212 */ /* 0x000fe400078e3cff */
[----:B------:R-:W-:Y:S02]  /*16e9f0*/  LOP3.LUT R51, R51, R50, RZ, 0x3c, !PT ;  /* 0x0000003233337212 */ /* 0x000fe400078e3cff */
[----:B------:R-:W-:Y:S02]  /*16ea00*/  LOP3.LUT R49, R49, R48, RZ, 0x3c, !PT ;  /* 0x0000003031317212 */ /* 0x000fe400078e3cff */
[----:B------:R-:W-:Y:S01]  /*16ea10*/  LOP3.LUT R47, R47, R46, RZ, 0x3c, !PT ;  /* 0x0000002e2f2f7212 */ /* 0x000fe200078e3cff */
[----:B------:R4:W-:Y:S01]  /*16ea20*/  STL.64 [R1+0x48b0], R18 ;  /* 0x0048b01201007387 */ /* 0x0009e20000100a00 */
[----:B------:R-:W-:-:S02]  /*16ea30*/  LOP3.LUT R50, R51, R50, RZ, 0x3c, !PT ;  /* 0x0000003233327212 */ /* 0x000fc400078e3cff */
[----:B------:R-:W-:Y:S01]  /*16ea40*/  LOP3.LUT R48, R49, R48, RZ, 0x3c, !PT ;  /* 0x0000003031307212 */ /* 0x000fe200078e3cff */
[----:B------:R1:W-:Y:S01]  /*16ea50*/  LDGSTS.E [R108+0x5c000], desc[UR28][R4.64], P0 ;  /* 0x5c000000046c7fae */ /* 0x0003e200081a101c */
[----:B------:R-:W-:Y:S02]  /*16ea60*/  LOP3.LUT R45, R45, R44, RZ, 0x3c, !PT ;  /* 0x0000002c2d2d7212 */ /* 0x000fe400078e3cff */
[----:B------:R-:W-:Y:S02]  /*16ea70*/  LOP3.LUT R46, R47, R46, RZ, 0x3c, !PT ;  /* 0x0000002e2f2e7212 */ /* 0x000fe400078e3cff */
[----:B------:R-:W-:Y:S02]  /*16ea80*/  LOP3.LUT R53, R53, R52, RZ, 0x3c, !PT ;  /* 0x0000003435357212 */ /* 0x000fe400078e3cff */
[----:B------:R-:W-:Y:S01]  /*16ea90*/  LOP3.LUT R43, R43, R42, RZ, 0x3c, !PT ;  /* 0x0000002a2b2b7212 */ /* 0x000fe200078e3cff */
[----:B------:R1:W-:Y:S01]  /*16eaa0*/  STL.64 [R1+0x48a8], R14 ;  /* 0x0048a80e01007387 */ /* 0x0003e20000100a00 */
[----:B------:R-:W-:-:S02]  /*16eab0*/  LOP3.LUT R44, R45, R44, RZ, 0x3c, !PT ;  /* 0x0000002c2d2c7212 */ /* 0x000fc400078e3cff */
[----:B------:R-:W-:Y:S01]  /*16eac0*/  LOP3.LUT R51, R51, R50, RZ, 0x3c, !PT ;  /* 0x0000003233337212 */ /* 0x000fe200078e3cff */
[----:B------:R-:W-:Y:S01]  /*16ead0*/  IMAD.MOV.U32 R29, RZ, RZ, R79 ;  /* 0x000000ffff1d7224 */ /* 0x000fe200078e004f */
[----:B------:R-:W-:Y:S01]  /*16eae0*/  LOP3.LUT R42, R43, R42, RZ, 0x3c, !PT ;  /* 0x0000002a2b2a7212 */ /* 0x000fe200078e3cff */
[----:B------:R1:W-:Y:S01]  /*16eaf0*/  LDGSTS.E [R108+0x5c080], desc[UR28][R26.64], P4 ;  /* 0x5c0800001a6c7fae */ /* 0x0003e2000a1a101c */
[----:B------:R-:W-:Y:S02]  /*16eb00*/  LOP3.LUT R49, R49, R48, RZ, 0x3c, !PT ;  /* 0x0000003031317212 */ /* 0x000fe400078e3cff */
[----:B------:R-:W-:Y:S01]  /*16eb10*/  LOP3.LUT R47, R47, R46, RZ, 0x3c, !PT ;  /* 0x0000002e2f2f7212 */ /* 0x000fe200078e3cff */
[----:B------:R-:W-:Y:S01]  /*16eb20*/  STL.64 [R1+0x48a0], R52 ;  /* 0x0048a03401007387 */ /* 0x000fe20000100a00 */
[----:B------:R-:W-:Y:S01]  /*16eb30*/  LOP3.LUT R45, R45, R44, RZ, 0x3c, !PT ;  /* 0x0000002c2d2d7212 */ /* 0x000fe200078e3cff */
[----:B------:R-:W-:Y:S01]  /*16eb40*/  IMAD.MOV.U32 R28, RZ, RZ, R244 ;  /* 0x000000ffff1c7224 */ /* 0x000fe200078e00f4 */
[----:B------:R-:W-:Y:S01]  /*16eb50*/  LOP3.LUT R43, R43, R42, RZ, 0x3c, !PT ;  /* 0x0000002a2b2b7212 */ /* 0x000fe200078e3cff */
[----:B------:R-:W-:Y:S01]  /*16eb60*/  STL.64 [R1+0x4898], R50 ;  /* 0x0048983201007387 */ /* 0x000fe20000100a00 */
[----:B------:R-:W-:Y:S01]  /*16eb70*/  MOV R40, R246 ;  /* 0x000000f600287202 */ /* 0x000fe20000000f00 */
[----:B------:R-:W-:-:S02]  /*16eb80*/  IMAD.MOV.U32 R41, RZ, RZ, R245 ;  /* 0x000000ffff297224 */ /* 0x000fc400078e00f5 */
[----:B------:R-:W-:Y:S01]  /*16eb90*/  STL.64 [R1+0x4890], R48 ;  /* 0x0048903001007387 */ /* 0x000fe20000100a00 */
[----:B------:R-:W-:-:S03]  /*16eba0*/  IMAD.MOV.U32 R39, RZ, RZ, R247 ;  /* 0x000000ffff277224 */ /* 0x000fc600078e00f7 */
[----:B------:R-:W-:Y:S01]  /*16ebb0*/  STL.64 [R1+0x4888], R46 ;  /* 0x0048882e01007387 */ /* 0x000fe20000100a00 */
[----:B------:R-:W-:-:S03]  /*16ebc0*/  IMAD.MOV.U32 R38, RZ, RZ, R248 ;  /* 0x000000ffff267224 */ /* 0x000fc600078e00f8 */
[----:B------:R-:W-:Y:S01]  /*16ebd0*/  STL.64 [R1+0x4880], R44 ;  /* 0x0048802c01007387 */ /* 0x000fe20000100a00 */
[----:B------:R-:W-:-:S03]  /*16ebe0*/  IMAD.MOV.U32 R37, RZ, RZ, R249 ;  /* 0x000000ffff257224 */ /* 0x000fc600078e00f9 */
[----:B------:R-:W-:Y:S01]  /*16ebf0*/  STL.64 [R1+0x4878], R42 ;  /* 0x0048782a01007387 */ /* 0x000fe20000100a00 */
[----:B------:R-:W-:-:S03]  /*16ec00*/  MOV R36, R250 ;  /* 0x000000fa00247202 */ /* 0x000fc60000000f00 */
[----:B------:R1:W-:Y:S01]  /*16ec10*/  STL.64 [R1+0x4870], R28 ;  /* 0x0048701c01007387 */ /* 0x0003e20000100a00 */
[----:B------:R-:W-:Y:S02]  /*16ec20*/  IMAD.MOV.U32 R35, RZ, RZ, R251 ;  /* 0x000000ffff237224 */ /* 0x000fe400078e00fb */
[----:B------:R-:W-:Y:S01]  /*16ec30*/  IMAD.MOV.U32 R34, RZ, RZ, R112 ;  /* 0x000000ffff227224 */ /* 0x000fe200078e0070 */
[----:B------:R-:W-:Y:S04]  /*16ec40*/  STL.64 [R1+0x4868], R40 ;  /* 0x0048682801007387 */ /* 0x000fe80000100a00 */
[----:B------:R-:W-:Y:S04]  /*16ec50*/  STL.64 [R1+0x4860], R38 ;  /* 0x0048602601007387 */ /* 0x000fe80000100a00 */
[----:B------:R-:W-:Y:S04]  /*16ec60*/  STL.64 [R1+0x4858], R36 ;  /* 0x0048582401007387 */ /* 0x000fe80000100a00 */
[----:B------:R-:W-:Y:S04]  /*16ec70*/  STL.64 [R1+0x4850], R34 ;  /* 0x0048502201007387 */ /* 0x000fe80000100a00 */
[----:B-1----:R-:W4:Y:S04]  /*16ec80*/  LDL.LU R20, [R1+0x5c0c] ;  /* 0x005c0c0001147983 */ /* 0x002f280000300800 */
[----:B--2---:R-:W2:Y:S04]  /*16ec90*/  LDL.LU R4, [R1+0x5c00] ;  /* 0x005c000001047983 */ /* 0x004ea80000300800 */
[----:B------:R-:W2:Y:S04]  /*16eca0*/  LDL.LU R11, [R1+0x5bf8] ;  /* 0x005bf800010b7983 */ /* 0x000ea80000300800 */
[----:B------:R1:W-:Y:S04]  /*16ecb0*/  LDGSTS.E [R108+0x5c100], desc[UR28][R18.64], P3 ;  /* 0x5c100000126c7fae */ /* 0x0003e800099a101c */
[----:B---3--:R-:W3:Y:S04]  /*16ecc0*/  LDL.LU R26, [R1+0x5c14] ;  /* 0x005c1400011a7983 */ /* 0x008ee80000300800 */
[----:B------:R1:W-:Y:S04]  /*16ecd0*/  LDGSTS.E [R108+0x5c180], desc[UR28][R14.64], P1 ;  /* 0x5c1800000e6c7fae */ /* 0x0003e800089a101c */
[----:B----4-:R-:W1:Y:S04]  /*16ece0*/  LDL.LU R18, [R1+0x5c08] ;  /* 0x005c080001127983 */ /* 0x010e680000300800 */
[----:B------:R-:W-:Y:S04]  /*16ecf0*/  LDGSTS.E [R108+0x5d000], desc[UR28][R52.64], P0 ;  /* 0x5d000000346c7fae */ /* 0x000fe800081a101c */
[----:B------:R-:W4:Y:S04]  /*16ed00*/  LDL.LU R15, [R1+0x5c1c] ;  /* 0x005c1c00010f7983 */ /* 0x000f280000300800 */
[----:B------:R-:W-:Y:S04]  /*16ed10*/  LDGSTS.E [R108+0x5d080], desc[UR28][R50.64], P4 ;  /* 0x5d080000326c7fae */ /* 0x000fe8000a1a101c */
[----:B------:R-:W-:Y:S04]  /*16ed20*/  LDGSTS.E [R108+0x5d100], desc[UR28][R48.64], P3 ;  /* 0x5d100000306c7fae */ /* 0x000fe800099a101c */
[----:B------:R-:W-:Y:S04]  /*16ed30*/  LDGSTS.E [R108+0x5d180], desc[UR28][R46.64], P1 ;  /* 0x5d1800002e6c7fae */ /* 0x000fe800089a101c */
[----:B------:R-:W-:Y:S04]  /*16ed40*/  LDGSTS.E [R108+0x5e000], desc[UR28][R44.64], P0 ;  /* 0x5e0000002c6c7fae */ /* 0x000fe800081a101c */
[----:B------:R-:W-:Y:S04]  /*16ed50*/  LDGSTS.E [R108+0x5e080], desc[UR28][R42.64], P4 ;  /* 0x5e0800002a6c7fae */ /* 0x000fe8000a1a101c */
[----:B------:R1:W-:Y:S04]  /*16ed60*/  LDGSTS.E [R108+0x5e100], desc[UR28][R28.64], P3 ;  /* 0x5e1000001c6c7fae */ /* 0x0003e800099a101c */
[----:B------:R-:W-:Y:S04]  /*16ed70*/  LDGSTS.E [R108+0x5e180], desc[UR28][R40.64], P1 ;  /* 0x5e180000286c7fae */ /* 0x000fe800089a101c */
[----:B------:R-:W-:Y:S04]  /*16ed80*/  LDGSTS.E [R108+0x5f000], desc[UR28][R38.64], P0 ;  /* 0x5f000000266c7fae */ /* 0x000fe800081a101c */
        /* <DEDUP_REMOVED lines=9> */
[----:B------:R-:W-:Y:S04]  /*16ee20*/  LDGSTS.E [R108+0x5f080], desc[UR28][R36.64], P4 ;  /* 0x5f080000246c7fae */ /* 0x000fe8000a1a101c */
[----:B------:R-:W-:Y:S04]  /*16ee30*/  LDGSTS.E [R108+0x5f100], desc[UR28][R34.64], P3 ;  /* 0x5f100000226c7fae */ /* 0x000fe800099a101c */
[----:B------:R-:W-:Y:S01]  /*16ee40*/  LDGSTS.E [R108+0x5f180], desc[UR28][R30.64], P1 ;  /* 0x5f1800001e6c7fae */ /* 0x000fe200089a101c */
[----:B--2---:R-:W-:Y:S01]  /*16ee50*/  IMAD.X R4, R4, 0x1, R3, P5 ;  /* 0x0000000104047824 */ /* 0x004fe200028e0603 */
[----:B------:R-:W-:-:S02]  /*16ee60*/  IADD3.X R11, PT, PT, R11, R3, RZ, P2, !PT ;  /* 0x000000030b0b7210 */ /* 0x000fc400017fe4ff */
[----:B------:R-:W-:-:S05]  /*16ee70*/  IADD3 R20, P2, PT, R20, R78, RZ ;  /* 0x0000004e14147210 */ /* 0x000fca0007f5e0ff */
[----:B------:R2:W-:Y:S01]  /*16ee80*/  STL [R1+0x5c0c], R20 ;  /* 0x005c0c1401007387 */ /* 0x0005e20000100800 */
[----:B---3--:R-:W-:-:S03]  /*16ee90*/  IADD3 R26, P5, PT, R26, R78, RZ ;  /* 0x0000004e1a1a7210 */ /* 0x008fc60007fbe0ff */
[----:B--2---:R-:W2:Y:S04]  /*16eea0*/  LDL.LU R20, [R1+0x5c3c] ;  /* 0x005c3c0001147983 */ /* 0x004ea80000300800 */
[----:B------:R3:W-:Y:S01]  /*16eeb0*/  STL [R1+0x5c00], R4 ;  /* 0x005c000401007387 */ /* 0x0007e20000100800 */
[----:B-1----:R-:W-:Y:S01]  /*16eec0*/  IMAD.X R18, R18, 0x1, R3, P2 ;  /* 0x0000000112127824 */ /* 0x002fe200010e0603 */
[----:B----4-:R-:W-:Y:S02]  /*16eed0*/  IADD3 R15, P2, PT, R15, R78, RZ ;  /* 0x0000004e0f0f7210 */ /* 0x010fe40007f5e0ff */
[----:B---3--:R-:W3:Y:S04]  /*16eee0*/  LDL.LU R4, [R1+0x5c30] ;  /* 0x005c300001047983 */ /* 0x008ee80000300800 */
[----:B------:R-:W-:Y:S04]  /*16eef0*/  STL [R1+0x5bf8], R11 ;  /* 0x005bf80b01007387 */ /* 0x000fe80000100800 */
[----:B------:R1:W-:Y:S04]  /*16ef00*/  STL [R1+0x5c1c], R15 ;  /* 0x005c1c0f01007387 */ /* 0x0003e80000100800 */
[----:B------:R4:W-:Y:S04]  /*16ef10*/  STL [R1+0x5c14], R26 ;  /* 0x005c141a01007387 */ /* 0x0009e80000100800 */
[----:B-1----:R-:W3:Y:S04]  /*16ef20*/  LDL.LU R15, [R1+0x5c44] ;  /* 0x005c4400010f7983 */ /* 0x002ee80000300800 */
[----:B------:R1:W-:Y:S04]  /*16ef30*/  STL [R1+0x5c08], R18 ;  /* 0x005c081201007387 */ /* 0x0003e80000100800 */
[----:B------:R-:W3:Y:S01]  /*16ef40*/  LDL R240, [R1+0x5ac8] ;  /* 0x005ac80001f07983 */ /* 0x000ee20000100800 */
[----:B------:R-:W-:-:S03]  /*16ef50*/  IADD3.X R28, PT, PT, R28, R3, RZ, P5, !PT ;  /* 0x000000031c1c7210 */ /* 0x000fc60002ffe4ff */
[----:B------:R-:W3:Y:S01]  /*16ef60*/  LDL R241, [R1+0x5acc] ;  /* 0x005acc0001f17983 */ /* 0x000ee20000100800 */
[----:B------:R-:W-:-:S03]  /*16ef70*/  IADD3 R19, P5, PT, R19, R78, RZ ;  /* 0x0000004e13137210 */ /* 0x000fc60007fbe0ff */
[----:B------:R-:W3:Y:S01]  /*16ef80*/  LDL.LU R27, [R1+0x5c38] ;  /* 0x005c3800011b7983 */ /* 0x000ee20000300800 */
[----:B------:R-:W-:-:S03]  /*16ef90*/  IMAD.X R5, R5, 0x1, R3, P2 ;  /* 0x0000000105057824 */ /* 0x000fc600010e0603 */
[----:B----4-:R-:W4:Y:S04]  /*16efa0*/  LDL.LU R26, [R1+0x5c4c] ;  /* 0x005c4c00011a7983 */ /* 0x010f280000300800 */
[----:B-1----:R-:W4:Y:S01]  /*16efb0*/  LDL.LU R18, [R1+0x5c40] ;  /* 0x005c400001127983 */ /* 0x002f220000300800 */
[----:B------:R-:W-:-:S03]  /*16efc0*/  IADD3 R14, P2, PT, R14, R78, RZ ;  /* 0x0000004e0e0e7210 */ /* 0x000fc60007f5e0ff */
[----:B------:R1:W-:Y:S01]  /*16efd0*/  STL [R1+0x5c18], R5 ;  /* 0x005c180501007387 */ /* 0x0003e20000100800 */
[----:B------:R-:W-:-:S03]  /*16efe0*/  IMAD.X R13, R13, 0x1, R3, P5 ;  /* 0x000000010d0d7824 */ /* 0x000fc600028e0603 */
[----:B------:R-:W-:Y:S01]  /*16eff0*/  STL [R1+0x5c10], R28 ;  /* 0x005c101c01007387 */ /* 0x000fe20000100800 */
[----:B------:R-:W-:-:S03]  /*16f000*/  IADD3 R6, P5, PT, R6, R78, RZ ;  /* 0x0000004e06067210 */ /* 0x000fc60007fbe0ff */
[----:B-1----:R-:W4:Y:S04]  /*16f010*/  LDL.LU R5, [R1+0x5c54] ;  /* 0x005c540001057983 */ /* 0x002f280000300800 */
[----:B------:R1:W-:Y:S04]  /*16f020*/  STL [R1+0x5c24], R19 ;  /* 0x005c241301007387 */ /* 0x0003e80000100800 */
[----:B------:R-:W4:Y:S04]  /*16f030*/  LDL R232, [R1+0x5ad0] ;  /* 0x005ad00001e87983 */ /* 0x000f280000100800 */
[----:B------:R-:W4:Y:S01]  /*16f040*/  LDL R233, [R1+0x5ad4] ;  /* 0x005ad40001e97983 */ /* 0x000f220000100800 */
[----:B------:R-:W-:-:S03]  /*16f050*/  IADD3.X R21, PT, PT, R21, R3, RZ, P2, !PT ;  /* 0x0000000315157210 */ /* 0x000fc600017fe4ff */
[----:B-1----:R-:W4:Y:S04]  /*16f060*/  LDL.LU R19, [R1+0x5c48] ;  /* 0x005c480001137983 */ /* 0x002f280000300800 */
[----:B------:R1:W-:Y:S04]  /*16f070*/  STL [R1+0x5c2c], R14 ;  /* 0x005c2c0e01007387 */ /* 0x0003e80000100800 */
[----:B------:R1:W-:Y:S04]  /*16f080*/  STL [R1+0x5c20], R13 ;  /* 0x005c200d01007387 */ /* 0x0003e80000100800 */
[----:B-1----:R-:W4:Y:S04]  /*16f090*/  LDL.LU R14, [R1+0x5c5c] ;  /* 0x005c5c00010e7983 */ /* 0x002f280000300800 */
[----:B------:R1:W-:Y:S04]  /*16f0a0*/  STL [R1+0x5c34], R6 ;  /* 0x005c340601007387 */ /* 0x0003e80000100800 */
[----:B------:R-:W4:Y:S04]  /*16f0b0*/  LDL.LU R13, [R1+0x5c50] ;  /* 0x005c5000010d7983 */ /* 0x000f280000300800 */
[----:B-1----:R-:W4:Y:S04]  /*16f0c0*/  LDL.LU R6, [R1+0x5c64] ;  /* 0x005c640001067983 */ /* 0x002f280000300800 */
[----:B------:R-:W4:Y:S04]  /*16f0d0*/  LDL R234, [R1+0x5ad8] ;  /* 0x005ad80001ea7983 */ /* 0x000f280000100800 */
[----:B------:R-:W4:Y:S04]  /*16f0e0*/  LDL R235, [R1+0x5adc] ;  /* 0x005adc0001eb7983 */ /* 0x000f280000100800 */
[----:B------:R1:W-:Y:S04]  /*16f0f0*/  STL [R1+0x5c28], R21 ;  /* 0x005c281501007387 */ /* 0x0003e80000100800 */
[----:B-1----:R-:W4:Y:S01]  /*16f100*/  LDL.LU R21, [R1+0x5c58] ;  /* 0x005c580001157983 */ /* 0x002f220000300800 */
[----:B--2---:R-:W-:-:S05]  /*16f110*/  IADD3 R20, P2, PT, R20, R78, RZ ;  /* 0x0000004e14147210 */ /* 0x004fca0007f5e0ff */
[----:B------:R1:W-:Y:S01]  /*16f120*/  STL [R1+0x5c3c], R20 ;  /* 0x005c3c1401007387 */ /* 0x0003e20000100800 */
[----:B---3--:R-:W-:-:S03]  /*16f130*/  IMAD.X R4, R4, 0x1, R3, P5 ;  /* 0x0000000104047824 */ /* 0x008fc600028e0603 */
[----:B-1----:R-:W2:Y:S04]  /*16f140*/  LDL.LU R20, [R1+0x5c6c] ;  /* 0x005c6c0001147983 */ /* 0x002ea80000300800 */
[----:B------:R1:W-:Y:S04]  /*16f150*/  STL [R1+0x5c30], R4 ;  /* 0x005c300401007387 */ /* 0x0003e80000100800 */
[----:B-1----:R-:W3:Y:S01]  /*16f160*/  LDL.LU R4, [R1+0x5c60] ;  /* 0x005c600001047983 */ /* 0x002ee20000300800 */
[----:B------:R-:W-:-:S05]  /*16f170*/  IADD3 R15, P5, PT, R15, R78, RZ ;  /* 0x0000004e0f0f7210 */ /* 0x000fca0007fbe0ff */
[----:B------:R1:W-:Y:S04]  /*16f180*/  STL [R1+0x5c44], R15 ;  /* 0x005c440f01007387 */ /* 0x0003e80000100800 */
[----:B-1----:R-:W3:Y:S01]  /*16f190*/  LDL.LU R15, [R1+0x5c74] ;  /* 0x005c7400010f7983 */ /* 0x002ee20000300800 */
[----:B------:R-:W-:-:S03]  /*16f1a0*/  IADD3.X R27, PT, PT, R27, R3, RZ, P2, !PT ;  /* 0x000000031b1b7210 */ /* 0x000fc600017fe4ff */
[----:B------:R-:W3:Y:S01]  /*16f1b0*/  LDL.LU R31, [R1+0x5c68] ;  /* 0x005c6800011f7983 */ /* 0x000ee20000300800 */
[----:B----4-:R-:W-:-:S03]  /*16f1c0*/  IADD3 R26, P2, PT, R26, R78, RZ ;  /* 0x0000004e1a1a7210 */ /* 0x010fc60007f5e0ff */
[----:B------:R-:W-:Y:S01]  /*16f1d0*/  STL [R1+0x5c38], R27 ;  /* 0x005c381b01007387 */ /* 0x000fe20000100800 */
[----:B------:R-:W-:-:S03]  /*16f1e0*/  IMAD.X R18, R18, 0x1, R3, P5 ;  /* 0x0000000112127824 */ /* 0x000fc600028e0603 */
[----:B------:R-:W4:Y:S04]  /*16f1f0*/  LDL.LU R30, [R1+0x5c7c] ;  /* 0x005c7c00011e7983 */ /* 0x000f280000300800 */
[----:B------:R-:W-:Y:S04]  /*16f200*/  STL [R1+0x5c4c], R26 ;  /* 0x005c4c1a01007387 */ /* 0x000fe80000100800 */
[----:B------:R-:W4:Y:S01]  /*16f210*/  LDL.LU R29, [R1+0x5c70] ;  /* 0x005c7000011d7983 */ /* 0x000f220000300800 */
[----:B------:R-:W-:-:S03]  /*16f220*/  IADD3 R5, P5, PT, R5, R78, RZ ;  /* 0x0000004e05057210 */ /* 0x000fc60007fbe0ff */
[----:B------:R1:W-:Y:S04]  /*16f230*/  STL [R1+0x5c40], R18 ;  /* 0x005c401201007387 */ /* 0x0003e80000100800 */
[----:B------:R-:W4:Y:S04]  /*16f240*/  LDL.LU R28, [R1+0x5c84] ;  /* 0x005c8400011c7983 */ /* 0x000f280000300800 */
[----:B-1----:R-:W4:Y:S04]  /*16f250*/  LDL.LU R18, [R1+0x5cc4] ;  /* 0x005cc40001127983 */ /* 0x002f280000300800 */
[----:B------:R-:W4:Y:S01]  /*16f260*/  LDL.LU R27, [R1+0x5c78] ;  /* 0x005c7800011b7983 */ /* 0x000f220000300800 */
[----:B------:R-:W-:-:S03]  /*16f270*/  IADD3.X R19, PT, PT, R19, R3, RZ, P2, !PT ;  /* 0x0000000313137210 */ /* 0x000fc600017fe4ff */
[----:B------:R1:W-:Y:S04]  /*16f280*/  STL [R1+0x5c54], R5 ;  /* 0x005c540501007387 */ /* 0x0003e80000100800 */
[----:B-1----:R-:W4:Y:S01]  /*16f290*/  LDL.LU R5, [R1+0x5c8c] ;  /* 0x005c8c0001057983 */ /* 0x002f220000300800 */
[----:B------:R-:W-:-:S03]  /*16f2a0*/  IADD3 R14, P2, PT, R14, R78, RZ ;  /* 0x0000004e0e0e7210 */ /* 0x000fc60007f5e0ff */
[----:B------:R-:W4:Y:S01]  /*16f2b0*/  LDL.LU R26, [R1+0x5c80] ;  /* 0x005c8000011a7983 */ /* 0x000f220000300800 */
[----:B------:R-:W-:-:S03]  /*16f2c0*/  IMAD.X R13, R13, 0x1, R3, P5 ;  /* 0x000000010d0d7824 */ /* 0x000fc600028e0603 */
[----:B------:R-:W-:Y:S01]  /*16f2d0*/  STL [R1+0x5c48], R19 ;  /* 0x005c481301007387 */ /* 0x000fe20000100800 */
[----:B------:R-:W-:-:S03]  /*16f2e0*/  IADD3 R6, P5, PT, R6, R78, RZ ;  /* 0x0000004e06067210 */ /* 0x000fc60007fbe0ff */
[----:B------:R1:W-:Y:S04]  /*16f2f0*/  STL [R1+0x5c5c], R14 ;  /* 0x005c5c0e01007387 */ /* 0x0003e80000100800 */
[----:B-1----:R-:W4:Y:S04]  /*16f300*/  LDL.LU R14, [R1+0x5c88] ;  /* 0x005c8800010e7983 */ /* 0x002f280000300800 */
[----:B------:R1:W-:Y:S04]  /*16f310*/  STL [R1+0x5c64], R6 ;  /* 0x005c640601007387 */ /* 0x0003e80000100800 */
[----:B------:R1:W-:Y:S01]  /*16f320*/  STL [R1+0x5c50], R13 ;  /* 0x005c500d01007387 */ /* 0x0003e20000100800 */
[----:B------:R-:W-:-:S03]  /*16f330*/  IADD3.X R21, PT, PT, R21, R3, RZ, P2, !PT ;  /* 0x0000000315157210 */ /* 0x000fc600017fe4ff */
[----:B-1----:R-:W4:Y:S04]  /*16f340*/  LDL.LU R6, [R1+0x5c94] ;  /* 0x005c940001067983 */ /* 0x002f280000300800 */
[----:B------:R-:W4:Y:S04]  /*16f350*/  LDL.LU R13, [R1+0x5ccc] ;  /* 0x005ccc00010d7983 */ /* 0x000f280000300800 */
[----:B------:R-:W4:Y:S01]  /*16f360*/  LDL.LU R19, [R1+0x5cc0] ;  /* 0x005cc00001137983 */ /* 0x000f220000300800 */
[----:B--2---:R-:W-:Y:S01]  /*16f370*/  IADD3 R20, P2, PT, R20, R78, RZ ;  /* 0x0000004e14147210 */ /* 0x004fe20007f5e0ff */
[----:B---3--:R-:W-:-:S05]  /*16f380*/  IMAD.X R4, R4, 0x1, R3, P5 ;  /* 0x0000000104047824 */ /* 0x008fca00028e0603 */
[----:B------:R1:W-:Y:S04]  /*16f390*/  STL [R1+0x5c60], R4 ;  /* 0x005c600401007387 */ /* 0x0003e80000100800 */
[----:B------:R2:W-:Y:S04]  /*16f3a0*/  STL [R1+0x5c58], R21 ;  /* 0x005c581501007387 */ /* 0x0005e80000100800 */
[----:B-1----:R-:W3:Y:S04]  /*16f3b0*/  LDL.LU R4, [R1+0x5cd4] ;  /* 0x005cd40001047983 */ /* 0x002ee80000300800 */
[----:B------:R1:W-:Y:S01]  /*16f3c0*/  STL [R1+0x5c6c], R20 ;  /* 0x005c6c1401007387 */ /* 0x0003e20000100800 */
[----:B------:R-:W-:-:S03]  /*16f3d0*/  IADD3 R15, P5, PT, R15, R78, RZ ;  /* 0x0000004e0f0f7210 */ /* 0x000fc60007fbe0ff */
[----:B--2---:R-:W2:Y:S04]  /*16f3e0*/  LDL.LU R21, [R1+0x5c90] ;  /* 0x005c900001157983 */ /* 0x004ea80000300800 */
[----:B-1----:R-:W3:Y:S04]  /*16f3f0*/  LDL.LU R20, [R1+0x5c9c] ;  /* 0x005c9c0001147983 */ /* 0x002ee80000300800 */
[----:B------:R1:W-:Y:S04]  /*16f400*/  STL [R1+0x5c74], R15 ;  /* 0x005c740f01007387 */ /* 0x0003e80000100800 */
[----:B-1----:R-:W3:Y:S01]  /*16f410*/  LDL.LU R15, [R1+0x5cc8] ;  /* 0x005cc800010f7983 */ /* 0x002ee20000300800 */
[----:B------:R-:W1:Y:S01]  /*16f420*/  S2R R112, SR_TID.X ;  /* 0x0000000000707919 */ /* 0x000e620000002100 */
[----:B------:R-:W-:-:S04]  /*16f430*/  LOP3.LUT R107, R107, R106, RZ, 0x3c, !PT ;  /* 0x0000006a6b6b7212 */ /* 0x000fc800078e3cff */
[----:B------:R-:W-:-:S04]  /*16f440*/  LOP3.LUT R106, R107, R106, RZ, 0x3c, !PT ;  /* 0x0000006a6b6a7212 */ /* 0x000fc800078e3cff */
[----:B------:R-:W-:Y:S02]  /*16f450*/  LOP3.LUT R107, R107, R106, RZ, 0x3c, !PT ;  /* 0x0000006a6b6b7212 */ /* 0x000fe400078e3cff */
[----:B-1----:R-:W-:-:S05]  /*16f460*/  LOP3.LUT R112, R112, 0x1f, RZ, 0xc0, !PT ;  /* 0x0000001f70707812 */ /* 0x002fca00078ec0ff */
[----:B------:R-:W-:-:S05]  /*16f470*/  IMAD.SHL.U32 R112, R112, 0x4, RZ ;  /* 0x0000000470707824 */ /* 0x000fca00078e00ff */
[----:B------:R-:W-:-:S05]  /*16f480*/  LOP3.LUT R104, R112, 0x10, RZ, 0x3c, !PT ;  /* 0x0000001070687812 */ /* 0x000fca00078e3cff */
[----:B------:R-:W-:-:S05]  /*16f490*/  VIADD R104, R104, UR12 ;  /* 0x0000000c68687c36 */ /* 0x000fca0008000000 */
[----:B------:R1:W-:Y:S02]  /*16f4a0*/  LDGSTS.E [R104+0x40200], desc[UR28][R106.64], P0 ;  /* 0x402000006a687fae */ /* 0x0003e400081a101c */
[----:B-1----:R-:W-:Y:S02]  /*16f4b0*/  IMAD.MOV.U32 R106, RZ, RZ, R241 ;  /* 0x000000ffff6a7224 */ /* 0x002fe400078e00f1 */
[----:B------:R-:W-:-:S05]  /*16f4c0*/  IMAD.MOV.U32 R107, RZ, RZ, R240 ;  /* 0x000000ffff6b7224 */ /* 0x000fca00078e00f0 */
[----:B------:R1:W-:Y:S02]  /*16f4d0*/  LDGSTS.E [R104+0x40280], desc[UR28][R106.64], P4 ;  /* 0x402800006a687fae */ /* 0x0003e4000a1a101c */
[----:B-1----:R-:W-:Y:S02]  /*16f4e0*/  IMAD.MOV.U32 R106, RZ, RZ, R233 ;  /* 0x000000ffff6a7224 */ /* 0x002fe400078e00e9 */
[----:B------:R-:W-:-:S05]  /*16f4f0*/  IMAD.MOV.U32 R107, RZ, RZ, R232 ;  /* 0x000000ffff6b7224 */ /* 0x000fca00078e00e8 */
[----:B------:R1:W-:Y:S01]  /*16f500*/  LDGSTS.E [R104+0x40300], desc[UR28][R106.64], P3 ;  /* 0x403000006a687fae */ /* 0x0003e200099a101c */
[----:B------:R-:W-:Y:S02]  /*16f510*/  IADD3.X R31, PT, PT, R31, R3, RZ, P2, !PT ;  /* 0x000000031f1f7210 */ /* 0x000fe400017fe4ff */
[----:B----4-:R-:W-:Y:S01]  /*16f520*/  IADD3 R30, P2, PT, R30, R78, RZ ;  /* 0x0000004e1e1e7210 */ /* 0x010fe20007f5e0ff */
[----:B-1----:R-:W-:Y:S02]  /*16f530*/  IMAD.MOV.U32 R106, RZ, RZ, R235 ;  /* 0x000000ffff6a7224 */ /* 0x002fe400078e00eb */
[----:B------:R-:W-:-:S05]  /*16f540*/  IMAD.MOV.U32 R107, RZ, RZ, R234 ;  /* 0x000000ffff6b7224 */ /* 0x000fca00078e00ea */
[----:B------:R1:W-:Y:S01]  /*16f550*/  LDGSTS.E [R104+0x40380], desc[UR28][R106.64], P1 ;  /* 0x403800006a687fae */ /* 0x0003e200089a101c */
[----:B------:R-:W-:Y:S01]  /*16f560*/  IMAD.X R29, R29, 0x1, R3, P5 ;  /* 0x000000011d1d7824 */ /* 0x000fe200028e0603 */
[-C--:B------:R-:W-:Y:S02]  /*16f570*/  IADD3 R28, P5, PT, R28, R78.reuse, RZ ;  /* 0x0000004e1c1c7210 */ /* 0x080fe40007fbe0ff */
[----:B------:R-:W-:Y:S01]  /*16f580*/  STL [R1+0x5c68], R31 ;  /* 0x005c681f01007387 */ /* 0x000fe20000100800 */
[----:B------:R-:W-:Y:S01]  /*16f590*/  IADD3.X R27, PT, PT, R27, R3, RZ, P2, !PT ;  /* 0x000000031b1b7210 */ /* 0x000fe200017fe4ff */
[----:B-1----:R-:W-:Y:S02]  /*16f5a0*/  IMAD.MOV.U32 R106, RZ, RZ, R32 ;  /* 0x000000ffff6a7224 */ /* 0x002fe400078e0020 */
[----:B------:R-:W-:Y:S01]  /*16f5b0*/  IMAD.MOV.U32 R107, RZ, RZ, R33 ;  /* 0x000000ffff6b7224 */ /* 0x000fe200078e0021 */
[----:B------:R-:W-:Y:S01]  /*16f5c0*/  STL [R1+0x5c7c], R30 ;  /* 0x005c7c1e01007387 */ /* 0x000fe20000100800 */
[----:B------:R-:W-:-:S03]  /*16f5d0*/  IADD3 R5, P2, PT, R5, R78, RZ ;  /* 0x0000004e05057210 */ /* 0x000fc60007f5e0ff */
[----:B------:R1:W-:Y:S01]  /*16f5e0*/  LDGSTS.E [R104+0x41200], desc[UR28][R106.64], P0 ;  /* 0x412000006a687fae */ /* 0x0003e200081a101c */
[----:B------:R-:W-:Y:S01]  /*16f5f0*/  IMAD.X R26, R26, 0x1, R3, P5 ;  /* 0x000000011a1a7824 */ /* 0x000fe200028e0603 */
[----:B------:R-:W-:Y:S02]  /*16f600*/  IADD3 R18, P5, PT, R18, R78, RZ ;  /* 0x0000004e12127210 */ /* 0x000fe40007fbe0ff */
[----:B------:R-:W-:Y:S01]  /*16f610*/  IADD3.X R14, PT, PT, R14, R3, RZ, P2, !PT ;  /* 0x000000030e0e7210 */ /* 0x000fe200017fe4ff */
[----:B-1----:R-:W-:Y:S02]  /*16f620*/  IMAD.MOV.U32 R107, RZ, RZ, R12 ;  /* 0x000000ffff6b7224 */ /* 0x002fe400078e000c */
[----:B------:R-:W4:Y:S01]  /*16f630*/  LDL.LU R12, [R1+0x5c98] ;  /* 0x005c9800010c7983 */ /* 0x000f220000300800 */
[----:B------:R-:W-:-:S03]  /*16f640*/  IMAD.MOV.U32 R106, RZ, RZ, R7 ;  /* 0x000000ffff6a7224 */ /* 0x000fc600078e0007 */
[----:B------:R-:W-:Y:S04]  /*16f650*/  STL [R1+0x5c70], R29 ;  /* 0x005c701d01007387 */ /* 0x000fe80000100800 */
[----:B------:R-:W4:Y:S04]  /*16f660*/  LDL.LU R7, [R1+0x5cdc] ;  /* 0x005cdc0001077983 */ /* 0x000f280000300800 */
[----:B------:R-:W-:Y:S01]  /*16f670*/  STL [R1+0x5c84], R28 ;  /* 0x005c841c01007387 */ /* 0x000fe20000100800 */
[----:B------:R-:W-:-:S03]  /*16f680*/  IADD3 R6, P2, PT, R6, R78, RZ ;  /* 0x0000004e06067210 */ /* 0x000fc60007f5e0ff */
[----:B------:R1:W-:Y:S01]  /*16f690*/  STL [R1+0x5c8c], R5 ;  /* 0x005c8c0501007387 */ /* 0x0003e20000100800 */
[----:B------:R-:W-:Y:S01]  /*16f6a0*/  IMAD.X R19, R19, 0x1, R3, P5 ;  /* 0x0000000113137824 */ /* 0x000fe200028e0603 */
[----:B------:R-:W-:Y:S02]  /*16f6b0*/  IADD3 R13, P5, PT, R13, R78, RZ ;  /* 0x0000004e0d0d7210 */ /* 0x000fe40007fbe0ff */
[----:B------:R2:W-:Y:S04]  /*16f6c0*/  LDGSTS.E [R104+0x41280], desc[UR28][R106.64], P4 ;  /* 0x412800006a687fae */ /* 0x0005e8000a1a101c */
[----:B-1----:R-:W4:Y:S04]  /*16f6d0*/  LDL.LU R5, [R1+0x5cd0] ;  /* 0x005cd00001057983 */ /* 0x002f280000300800 */
[----:B------:R-:W-:Y:S04]  /*16f6e0*/  STL [R1+0x5c78], R27 ;  /* 0x005c781b01007387 */ /* 0x000fe80000100800 */
[----:B------:R-:W-:Y:S04]  /*16f6f0*/  STL [R1+0x5c80], R26 ;  /* 0x005c801a01007387 */ /* 0x000fe80000100800 */
[----:B------:R-:W-:Y:S04]  /*16f700*/  STL [R1+0x5cc4], R18 ;  /* 0x005cc41201007387 */ /* 0x000fe80000100800 */
[----:B------:R1:W-:Y:S04]  /*16f710*/  STL [R1+0x5c88], R14 ;  /* 0x005c880e01007387 */ /* 0x0003e80000100800 */
[----:B-1----:R-:W4:Y:S04]  /*16f720*/  LDL.LU R14, [R1+0x5cd8] ;  /* 0x005cd800010e7983 */ /* 0x002f280000300800 */
[----:B------:R-:W4:Y:S04]  /*16f730*/  LDL.LU R36, [R1+0x5dc4] ;  /* 0x005dc40001247983 */ /* 0x000f280000300800 */
[----:B------:R1:W-:Y:S04]  /*16f740*/  STL [R1+0x5c94], R6 ;  /* 0x005c940601007387 */ /* 0x0003e80000100800 */
[----:B-1----:R-:W4:Y:S04]  /*16f750*/  LDL.LU R6, [R1+0x5ce4] ;  /* 0x005ce40001067983 */ /* 0x002f280000300800 */
[----:B------:R-:W-:Y:S04]  /*16f760*/  STL [R1+0x5cc0], R19 ;  /* 0x005cc01301007387 */ /* 0x000fe80000100800 */
[----:B------:R-:W-:Y:S04]  /*16f770*/  STL [R1+0x5ccc], R13 ;  /* 0x005ccc0d01007387 */ /* 0x000fe80000100800 */
[----:B------:R-:W4:Y:S01]  /*16f780*/  LDL.LU R28, [R1+0x5cec] ;  /* 0x005cec00011c7983 */ /* 0x000f220000300800 */
[----:B--2---:R-:W-:-:S02]  /*16f790*/  IADD3.X R21, PT, PT, R21, R3, RZ, P2, !PT ;  /* 0x0000000315157210 */ /* 0x004fc400017fe4ff */
[----:B---3--:R-:W-:-:S03]  /*16f7a0*/  IADD3 R20, P2, PT, R20, R78, RZ ;  /* 0x0000004e14147210 */ /* 0x008fc60007f5e0ff */
[----:B------:R-:W-:Y:S04]  /*16f7b0*/  STL [R1+0x5c90], R21 ;  /* 0x005c901501007387 */ /* 0x000fe80000100800 */
[----:B------:R1:W-:Y:S04]  /*16f7c0*/  STL [R1+0x5c9c], R20 ;  /* 0x005c9c1401007387 */ /* 0x0003e80000100800 */
[----:B------:R-:W2:Y:S01]  /*16f7d0*/  LDL.LU R34, [R1+0x5ce0] ;  /* 0x005ce00001227983 */ /* 0x000ea20000300800 */
[----:B------:R-:W-:Y:S01]  /*16f7e0*/  IMAD.X R15, R15, 0x1, R3, P5 ;  /* 0x000000010f0f7824 */ /* 0x000fe200028e0603 */
[----:B------:R-:W-:-:S04]  /*16f7f0*/  IADD3 R4, P5, PT, R4, R78, RZ ;  /* 0x0000004e04047210 */ /* 0x000fc80007fbe0ff */
[----:B------:R-:W-:Y:S04]  /*16f800*/  STL [R1+0x5cc8], R15 ;  /* 0x005cc80f01007387 */ /* 0x000fe80000100800 */
[----:B-1----:R-:W3:Y:S04]  /*16f810*/  LDL.LU R20, [R1+0x5cf4] ;  /* 0x005cf40001147983 */ /* 0x002ee80000300800 */
[----:B------:R-:W-:Y:S04]  /*16f820*/  STL [R1+0x5cd4], R4 ;  /* 0x005cd40401007387 */ /* 0x000fe80000100800 */
[----:B------:R-:W3:Y:S04]  /*16f830*/  LDL.LU R37, [R1+0x5dc0] ;  /* 0x005dc00001257983 */ /* 0x000ee80000300800 */
[----:B------:R-:W3:Y:S04]  /*16f840*/  LDL.LU R32, [R1+0x5dcc] ;  /* 0x005dcc0001207983 */ /* 0x000ee80000300800 */
[----:B------:R-:W3:Y:S01]  /*16f850*/  LDL.LU R29, [R1+0x5ce8] ;  /* 0x005ce800011d7983 */ /* 0x000ee20000300800 */
[----:B------:R-:W-:-:S02]  /*16f860*/  IMAD.MOV.U32 R106, RZ, RZ, R24 ;  /* 0x000000ffff6a7224 */ /* 0x000fc400078e0018 */
[----:B------:R-:W-:-:S05]  /*16f870*/  IMAD.MOV.U32 R107, RZ, RZ, R25 ;  /* 0x000000ffff6b7224 */ /* 0x000fca00078e0019 */
[----:B------:R1:W-:Y:S02]  /*16f880*/  LDGSTS.E [R104+0x41300], desc[UR28][R106.64], P3 ;  /* 0x413000006a687fae */ /* 0x0003e400099a101c */
[----:B-1----:R-:W-:Y:S02]  /*16f890*/  IMAD.MOV.U32 R106, RZ, RZ, R22 ;  /* 0x000000ffff6a7224 */ /* 0x002fe400078e0016 */
        /* <DEDUP_REMOVED lines=8> */
[----:B-1----:R-:W-:Y:S01]  /*16f920*/  IMAD.MOV.U32 R106, RZ, RZ, R4 ;  /* 0x000000ffff6a7224 */ /* 0x002fe200078e0004 */
[----:B----4-:R-:W-:-:S05]  /*16f930*/  IADD3.X R12, PT, PT, R12, R3, RZ, P2, !PT ;  /* 0x000000030c0c7210 */ /* 0x010fca00017fe4ff */
[----:B------:R1:W-:Y:S01]  /*16f940*/  STL [R1+0x5c98], R12 ;  /* 0x005c980c01007387 */ /* 0x0003e20000100800 */
[----:B------:R-:W-:-:S03]  /*16f950*/  IADD3 R7, P2, PT, R7, R78, RZ ;  /* 0x0000004e07077210 */ /* 0x000fc60007f5e0ff */
[----:B-1----:R-:W4:Y:S04]  /*16f960*/  LDL.LU R12, [R1+0x5cfc] ;  /* 0x005cfc00010c7983 */ /* 0x002f280000300800 */
[----:B------:R-:W-:Y:S01]  /*16f970*/  STL [R1+0x5cdc], R7 ;  /* 0x005cdc0701007387 */ /* 0x000fe20000100800 */
[----:B------:R-:W-:-:S05]  /*16f980*/  IMAD.X R5, R5, 0x1, R3, P5 ;  /* 0x0000000105057824 */ /* 0x000fca00028e0603 */
[----:B------:R1:W-:Y:S04]  /*16f990*/  STL [R1+0x5cd0], R5 ;  /* 0x005cd00501007387 */ /* 0x0003e80000100800 */
[----:B------:R-:W4:Y:S04]  /*16f9a0*/  LDL.LU R33, [R1+0x5dc8] ;  /* 0x005dc80001217983 */ /* 0x000f280000300800 */
[----:B------:R-:W4:Y:S04]  /*16f9b0*/  LDL.LU R26, [R1+0x5dd4] ;  /* 0x005dd400011a7983 */ /* 0x000f280000300800 */
[----:B------:R-:W4:Y:S04]  /*16f9c0*/  LDL.LU R19, [R1+0x5ddc] ;  /* 0x005ddc0001137983 */ /* 0x000f280000300800 */
[----:B------:R-:W4:Y:S04]  /*16f9d0*/  LDL.LU R21, [R1+0x5cf0] ;  /* 0x005cf00001157983 */ /* 0x000f280000300800 */
[----:B------:R-:W4:Y:S01]  /*16f9e0*/  LDL.LU R13, [R1+0x5cf8] ;  /* 0x005cf800010d7983 */ /* 0x000f220000300800 */
[----:B------:R-:W-:Y:S01]  /*16f9f0*/  IADD3.X R14, PT, PT, R14, R3, RZ, P2, !PT ;  /* 0x000000030e0e7210 */ /* 0x000fe200017fe4ff */
[----:B------:R-:W-:-:S05]  /*16fa00*/  IMAD.MOV.U32 R107, RZ, RZ, R5 ;  /* 0x000000ffff6b7224 */ /* 0x000fca00078e0005 */
[----:B------:R1:W-:Y:S01]  /*16fa10*/  LDGSTS.E [R104+0x42300], desc[UR28][R106.64], P3 ;  /* 0x423000006a687fae */ /* 0x0003e200099a101c */
[----:B------:R-:W-:-:S05]  /*16fa20*/  IADD3 R6, P5, PT, R6, R78, RZ ;  /* 0x0000004e06067210 */ /* 0x000fca0007fbe0ff */
[----:B------:R-:W-:Y:S04]  /*16fa30*/  STL [R1+0x5ce4], R6 ;  /* 0x005ce40601007387 */ /* 0x000fe80000100800 */
[----:B------:R2:W-:Y:S04]  /*16fa40*/  STL [R1+0x5cd8], R14 ;  /* 0x005cd80e01007387 */ /* 0x0005e80000100800 */
[----:B------:R-:W4:Y:S01]  /*16fa50*/  LDL.LU R35, [R1+0x5d04] ;  /* 0x005d040001237983 */ /* 0x000f220000300800 */
[----:B------:R-:W-:-:S03]  /*16fa60*/  IADD3 R28, P2, PT, R28, R78, RZ ;  /* 0x0000004e1c1c7210 */ /* 0x000fc60007f5e0ff */
[----:B------:R-:W4:Y:S01]  /*16fa70*/  LDL.LU R31, [R1+0x5d00] ;  /* 0x005d0000011f7983 */ /* 0x000f220000300800 */
[----:B-1----:R-:W-:Y:S02]  /*16fa80*/  IMAD.MOV.U32 R107, RZ, RZ, R14 ;  /* 0x000000ffff6b7224 */ /* 0x002fe400078e000e */
[----:B------:R-:W-:-:S05]  /*16fa90*/  IMAD.MOV.U32 R106, RZ, RZ, R7 ;  /* 0x000000ffff6a7224 */ /* 0x000fca00078e0007 */
[----:B------:R1:W-:Y:S01]  /*16faa0*/  LDGSTS.E [R104+0x42380], desc[UR28][R106.64], P1 ;  /* 0x423800006a687fae */ /* 0x0003e200089a101c */
[----:B--2---:R-:W-:Y:S01]  /*16fab0*/  IMAD.X R34, R34, 0x1, R3, P5 ;  /* 0x0000000122227824 */ /* 0x004fe200028e0603 */
[----:B------:R-:W-:-:S05]  /*16fac0*/  IADD3 R36, P5, PT, R36, R78, RZ ;  /* 0x0000004e24247210 */ /* 0x000fca0007fbe0ff */
[----:B------:R-:W-:Y:S04]  /*16fad0*/  STL [R1+0x5dc4], R36 ;  /* 0x005dc42401007387 */ /* 0x000fe80000100800 */
[----:B------:R-:W2:Y:S04]  /*16fae0*/  LDL.LU R30, [R1+0x5d0c] ;  /* 0x005d0c00011e7983 */ /* 0x000ea80000300800 */
[----:B------:R-:W2:Y:S04]  /*16faf0*/  LDL.LU R27, [R1+0x5dd0] ;  /* 0x005dd000011b7983 */ /* 0x000ea80000300800 */
[----:B------:R-:W2:Y:S04]  /*16fb00*/  LDL.LU R22, [R1+0x5dd8] ;  /* 0x005dd80001167983 */ /* 0x000ea80000300800 */
[----:B------:R-:W2:Y:S01]  /*16fb10*/  LDL.LU R5, [R1+0x5ec0] ;  /* 0x005ec00001057983 */ /* 0x000ea20000300800 */
[----:B---3--:R-:W-:-:S03]  /*16fb20*/  IMAD.X R37, R37, 0x1, R3, P5 ;  /* 0x0000000125257824 */ /* 0x008fc600028e0603 */
[----:B------:R-:W3:Y:S01]  /*16fb30*/  LDL.LU R4, [R1+0x5ec4] ;  /* 0x005ec40001047983 */ /* 0x000ee20000300800 */
[-C--:B------:R-:W-:Y:S02]  /*16fb40*/  IADD3 R32, P5, PT, R32, R78.reuse, RZ ;  /* 0x0000004e20207210 */ /* 0x080fe40007fbe0ff */
[----:B------:R-:W-:Y:S01]  /*16fb50*/  IADD3.X R29, PT, PT, R29, R3, RZ, P2, !PT ;  /* 0x000000031d1d7210 */ /* 0x000fe200017fe4ff */
[----:B------:R-:W-:Y:S04]  /*16fb60*/  STL [R1+0x5cec], R28 ;  /* 0x005cec1c01007387 */ /* 0x000fe80000100800 */
[----:B------:R-:W-:Y:S04]  /*16fb70*/  STL [R1+0x5ce0], R34 ;  /* 0x005ce02201007387 */ /* 0x000fe80000100800 */
[----:B------:R-:W-:Y:S04]  /*16fb80*/  STL [R1+0x5ce8], R29 ;  /* 0x005ce81d01007387 */ /* 0x000fe80000100800 */
[----:B------:R-:W-:Y:S04]  /*16fb90*/  STL [R1+0x5dc0], R37 ;  /* 0x005dc02501007387 */ /* 0x000fe80000100800 */
[----:B------:R-:W3:Y:S04]  /*16fba0*/  LDL.LU R25, [R1+0x5d08] ;  /* 0x005d080001197983 */ /* 0x000ee80000300800 */
[----:B------:R-:W-:Y:S04]  /*16fbb0*/  STL [R1+0x5dcc], R32 ;  /* 0x005dcc2001007387 */ /* 0x000fe80000100800 */
[----:B------:R-:W3:Y:S04]  /*16fbc0*/  LDL.LU R24, [R1+0x5d14] ;  /* 0x005d140001187983 */ /* 0x000ee80000300800 */
[----:B------:R-:W3:Y:S04]  /*16fbd0*/  LDL.LU R23, [R1+0x5d1c] ;  /* 0x005d1c0001177983 */ /* 0x000ee80000300800 */
[----:B------:R-:W3:Y:S04]  /*16fbe0*/  LDL.LU R18, [R1+0x5d10] ;  /* 0x005d100001127983 */ /* 0x000ee80000300800 */
[----:B------:R-:W3:Y:S04]  /*16fbf0*/  LDL.LU R15, [R1+0x5d24] ;  /* 0x005d2400010f7983 */ /* 0x000ee80000300800 */
[----:B------:R-:W3:Y:S04]  /*16fc00*/  LDL.LU R14, [R1+0x5d18] ;  /* 0x005d1800010e7983 */ /* 0x000ee80000300800 */
[----:B------:R-:W3:Y:S01]  /*16fc10*/  LDL.LU R7, [R1+0x5d2c] ;  /* 0x005d2c0001077983 */ /* 0x000ee20000300800 */
[----:B------:R-:W-:Y:S01]  /*16fc20*/  IADD3 R20, P2, PT, R20, R78, RZ ;  /* 0x0000004e14147210 */ /* 0x000fe20007f5e0ff */
[----:B-1----:R-:W-:-:S02]  /*16fc30*/  IMAD.MOV.U32 R106, RZ, RZ, R36 ;  /* 0x000000ffff6a7224 */ /* 0x002fc400078e0024 */
[----:B------:R-:W-:Y:S02]  /*16fc40*/  IMAD.MOV.U32 R107, RZ, RZ, R37 ;  /* 0x000000ffff6b7224 */ /* 0x000fe400078e0025 */
[----:B------:R-:W-:Y:S04]  /*16fc50*/  STL [R1+0x5cf4], R20 ;  /* 0x005cf41401007387 */ /* 0x000fe80000100800 */
[----:B------:R1:W-:Y:S02]  /*16fc60*/  LDGSTS.E [R104+0x43200], desc[UR28][R106.64], P0 ;  /* 0x432000006a687fae */ /* 0x0003e400081a101c */
[----:B-1----:R-:W-:Y:S02]  /*16fc70*/  IMAD.MOV.U32 R106, RZ, RZ, R32 ;  /* 0x000000ffff6a7224 */ /* 0x002fe400078e0020 */
[----:B----4-:R-:W-:Y:S01]  /*16fc80*/  IMAD.X R33, R33, 0x1, R3, P5 ;  /* 0x0000000121217824 */ /* 0x010fe200028e0603 */
[----:B------:R-:W-:-:S02]  /*16fc90*/  IADD3 R26, P5, PT, R26, R78, RZ ;  /* 0x0000004e1a1a7210 */ /* 0x000fc40007fbe0ff */
[----:B------:R-:W-:Y:S02]  /*16fca0*/  IADD3.X R21, PT, PT, R21, R3, RZ, P2, !PT ;  /* 0x0000000315157210 */ /* 0x000fe400017fe4ff */
[----:B------:R-:W-:-:S04]  /*16fcb0*/  IADD3 R12, P2, PT, R12, R78, RZ ;  /* 0x0000004e0c0c7210 */ /* 0x000fc80007f5e0ff */
[----:B------:R-:W-:Y:S01]  /*16fcc0*/  IADD3.X R13, PT, PT, R13, R3, RZ, P2, !PT ;  /* 0x000000030d0d7210 */ /* 0x000fe200017fe4ff */
[----:B------:R-:W-:Y:S01]  /*16fcd0*/  STL [R1+0x5cf0], R21 ;  /* 0x005cf01501007387 */ /* 0x000fe20000100800 */
[----:B------:R-:W-:-:S03]  /*16fce0*/  IMAD.MOV.U32 R107, RZ, RZ, R33 ;  /* 0x000000ffff6b7224 */ /* 0x000fc600078e0021 */
[----:B------:R-:W-:Y:S04]  /*16fcf0*/  STL [R1+0x5dc8], R33 ;  /* 0x005dc82101007387 */ /* 0x000fe80000100800 */
[----:B------:R-:W-:Y:S04]  /*16fd00*/  STL [R1+0x5cfc], R12 ;  /* 0x005cfc0c01007387 */ /* 0x000fe80000100800 */
[----:B------:R-:W-:Y:S04]  /*16fd10*/  STL [R1+0x5dd4], R26 ;  /* 0x005dd41a01007387 */ /* 0x000fe80000100800 */
[----:B------:R-:W-:Y:S04]  /*16fd20*/  STL [R1+0x5cf8], R13 ;  /* 0x005cf80d01007387 */ /* 0x000fe80000100800 */
[----:B------:R1:W-:Y:S01]  /*16fd30*/  LDGSTS.E [R104+0x43280], desc[UR28][R106.64], P4 ;  /* 0x432800006a687fae */ /* 0x0003e2000a1a101c */
[----:B------:R-:W-:-:S04]  /*16fd40*/  IADD3 R35, P2, PT, R35, R78, RZ ;  /* 0x0000004e23237210 */ /* 0x000fc80007f5e0ff */
[----:B------:R-:W-:Y:S01]  /*16fd50*/  IADD3.X R31, PT, PT, R31, R3, RZ, P2, !PT ;  /* 0x000000031f1f7210 */ /* 0x000fe200017fe4ff */
[----:B------:R-:W-:Y:S01]  /*16fd60*/  STL [R1+0x5d04], R35 ;  /* 0x005d042301007387 */ /* 0x000fe20000100800 */
[----:B-1----:R-:W-:Y:S02]  /*16fd70*/  IMAD.MOV.U32 R106, RZ, RZ, R26 ;  /* 0x000000ffff6a7224 */ /* 0x002fe400078e001a */
[----:B--2---:R-:W-:Y:S01]  /*16fd80*/  IMAD.X R27, R27, 0x1, R3, P5 ;  /* 0x000000011b1b7824 */ /* 0x004fe200028e0603 */
[-C--:B------:R-:W-:Y:S02]  /*16fd90*/  IADD3 R19, P5, PT, R19, R78.reuse, RZ ;  /* 0x0000004e13137210 */ /* 0x080fe40007fbe0ff */
[----:B------:R-:W-:-:S03]  /*16fda0*/  IADD3 R30, P2, PT, R30, R78, RZ ;  /* 0x0000004e1e1e7210 */ /* 0x000fc60007f5e0ff */
[----:B------:R-:W-:Y:S01]  /*16fdb0*/  IMAD.X R22, R22, 0x1, R3, P5 ;  /* 0x0000000116167824 */ /* 0x000fe200028e0603 */
[----:B------:R-:W-:Y:S01]  /*16fdc0*/  STL [R1+0x5dd0], R27 ;  /* 0x005dd01b01007387 */ /* 0x000fe20000100800 */
[----:B---3--:R-:W-:-:S03]  /*16fdd0*/  IADD3 R4, P5, PT, R4, R78, RZ ;  /* 0x0000004e04047210 */ /* 0x008fc60007fbe0ff */
[----:B------:R-:W-:Y:S01]  /*16fde0*/  STL [R1+0x5ddc], R19 ;  /* 0x005ddc1301007387 */ /* 0x000fe20000100800 */
[----:B------:R-:W-:Y:S02]  /*16fdf0*/  IMAD.MOV.U32 R107, RZ, RZ, R27 ;  /* 0x000000ffff6b7224 */ /* 0x000fe400078e001b */
[----:B------:R-:W-:Y:S01]  /*16fe00*/  IMAD.X R5, R5, 0x1, R3, P5 ;  /* 0x0000000105057824 */ /* 0x000fe200028e0603 */
[----:B------:R-:W-:Y:S04]  /*16fe10*/  STL [R1+0x5d00], R31 ;  /* 0x005d001f01007387 */ /* 0x000fe80000100800 */
[----:B------:R-:W-:Y:S04]  /*16fe20*/  STL [R1+0x5d0c], R30 ;  /* 0x005d0c1e01007387 */ /* 0x000fe80000100800 */
[----:B------:R-:W-:Y:S01]  /*16fe30*/  STL [R1+0x5dd8], R22 ;  /* 0x005dd81601007387 */ /* 0x000fe20000100800 */
[----:B------:R-:W-:-:S03]  /*16fe40*/  IADD3.X R25, PT, PT, R25, R3, RZ, P2, !PT ;  /* 0x0000000319197210 */ /* 0x000fc600017fe4ff */
[----:B------:R-:W-:Y:S04]  /*16fe50*/  STL [R1+0x5ec4], R4 ;  /* 0x005ec40401007387 */ /* 0x000fe80000100800 */
[----:B------:R1:W-:Y:S01]  /*16fe60*/  LDGSTS.E [R104+0x43300], desc[UR28][R106.64], P3 ;  /* 0x433000006a687fae */ /* 0x0003e200099a101c */
[-C--:B------:R-:W-:Y:S02]  /*16fe70*/  IADD3 R24, P2, PT, R24, R78.reuse, RZ ;  /* 0x0000004e18187210 */ /* 0x080fe40007f5e0ff */
[----:B------:R-:W-:Y:S01]  /*16fe80*/  IADD3 R23, P5, PT, R23, R78, RZ ;  /* 0x0000004e17177210 */ /* 0x000fe20007fbe0ff */
[----:B------:R-:W-:Y:S01]  /*16fe90*/  STL [R1+0x5d08], R25 ;  /* 0x005d081901007387 */ /* 0x000fe20000100800 */
[----:B------:R-:W-:-:S03]  /*16fea0*/  IADD3.X R18, PT, PT, R18, R3, RZ, P2, !PT ;  /* 0x0000000312127210 */ /* 0x000fc600017fe4ff */
[----:B------:R-:W-:Y:S01]  /*16feb0*/  STL [R1+0x5d14], R24 ;  /* 0x005d141801007387 */ /* 0x000fe20000100800 */
[----:B------:R-:W-:-:S03]  /*16fec0*/  IADD3 R15, P2, PT, R15, R78, RZ ;  /* 0x0000004e0f0f7210 */ /* 0x000fc60007f5e0ff */
[----:B------:R-:W-:Y:S01]  /*16fed0*/  STL [R1+0x5ec0], R5 ;  /* 0x005ec00501007387 */ /* 0x000fe20000100800 */
[----:B-1----:R-:W-:Y:S02]  /*16fee0*/  IMAD.MOV.U32 R106, RZ, RZ, R19 ;  /* 0x000000ffff6a7224 */ /* 0x002fe400078e0013 */
[----:B------:R-:W-:Y:S01]  /*16fef0*/  IMAD.X R14, R14, 0x1, R3, P5 ;  /* 0x000000010e0e7824 */ /* 0x000fe200028e0603 */
[----:B------:R-:W-:Y:S01]  /*16ff00*/  STL [R1+0x5d1c], R23 ;  /* 0x005d1c1701007387 */ /* 0x000fe20000100800 */
[----:B------:R-:W-:Y:S01]  /*16ff10*/  IMAD.MOV.U32 R107, RZ, RZ, R22 ;  /* 0x000000ffff6b7224 */ /* 0x000fe200078e0016 */
[----:B------:R-:W-:Y:S02]  /*16ff20*/  IADD3 R7, P5, PT, R7, R78, RZ ;  /* 0x0000004e07077210 */ /* 0x000fe40007fbe0ff */
[----:B------:R-:W-:Y:S04]  /*16ff30*/  STL [R1+0x5d10], R18 ;  /* 0x005d101201007387 */ /* 0x000fe80000100800 */
[----:B------:R-:W-:Y:S04]  /*16ff40*/  STL [R1+0x5d24], R15 ;  /* 0x005d240f01007387 */ /* 0x000fe80000100800 */
[----:B------:R1:W-:Y:S04]  /*16ff50*/  STL [R1+0x5d18], R14 ;  /* 0x005d180e01007387 */ /* 0x0003e80000100800 */
[----:B------:R2:W-:Y:S04]  /*16ff60*/  LDGSTS.E [R104+0x43380], desc[UR28][R106.64], P1 ;  /* 0x433800006a687fae */ /* 0x0005e800089a101c */
[----:B-1----:R-:W3:Y:S04]  /*16ff70*/  LDL.LU R14, [R1+0x5d20] ;  /* 0x005d2000010e7983 */ /* 0x002ee80000300800 */
[----:B------:R1:W-:Y:S01]  /*16ff80*/  STL [R1+0x5d2c], R7 ;  /* 0x005d2c0701007387 */ /* 0x0003e20000100800 */
[----:B--2---:R-:W-:-:S02]  /*16ff90*/  IMAD.MOV.U32 R107, RZ, RZ, R5 ;  /* 0x000000ffff6b7224 */ /* 0x004fc400078e0005 */
[----:B------:R-:W-:-:S05]  /*16ffa0*/  IMAD.MOV.U32 R106, RZ, RZ, R4 ;  /* 0x000000ffff6a7224 */ /* 0x000fca00078e0004 */
[----:B------:R2:W-:Y:S04]  /*16ffb0*/  LDGSTS.E [R104+0x44200], desc[UR28][R106.64], P0 ;  /* 0x442000006a687fae */ /* 0x0005e800081a101c */
[----:B-1----:R-:W4:Y:S04]  /*16ffc0*/  LDL.LU R7, [R1+0x5d34] ;  /* 0x005d340001077983 */ /* 0x002f280000300800 */
        /* <DEDUP_REMOVED lines=32> */
[----:B---3--:R-:W-:-:S05]  /*1701d0*/  IADD3.X R14, PT, PT, R14, R3, RZ, P2, !PT ;  /* 0x000000030e0e7210 */ /* 0x008fca00017fe4ff */
[----:B------:R1:W-:Y:S01]  /*1701e0*/  STL [R1+0x5d20], R14 ;  /* 0x005d200e01007387 */ /* 0x0003e20000100800 */
[-C--:B----4-:R-:W-:Y:S01]  /*1701f0*/  IADD3 R7, P2, PT, R7, R78.reuse, RZ ;  /* 0x0000004e07077210 */ /* 0x090fe20007f5e0ff */
[----:B--2---:R-:W-:Y:S01]  /*170200*/  IMAD.X R5, R5, 0x1, R3, P5 ;  /* 0x0000000105057824 */ /* 0x004fe200028e0603 */
[----:B------:R-:W-:-:S03]  /*170210*/  IADD3 R4, P5, PT, R4, R78, RZ ;  /* 0x0000004e04047210 */ /* 0x000fc60007fbe0ff */
[----:B------:R-:W-:Y:S01]  /*170220*/  STL [R1+0x5d34], R7 ;  /* 0x005d340701007387 */ /* 0x000fe20000100800 */
[----:B------:R-:W-:-:S03]  /*170230*/  IMAD.MOV.U32 R15, RZ, RZ, R196 ;  /* 0x000000ffff0f7224 */ /* 0x000fc600078e00c4 */
[----:B------:R2:W-:Y:S01]  /*170240*/  STL [R1+0x5d3c], R4 ;  /* 0x005d3c0401007387 */ /* 0x0005e20000100800 */
[----:B-1----:R-:W-:-:S03]  /*170250*/  IMAD.MOV.U32 R14, RZ, RZ, R197 ;  /* 0x000000ffff0e7224 */ /* 0x002fc600078e00c5 */
[----:B------:R1:W-:Y:S01]  /*170260*/  STL [R1+0x5d28], R5 ;  /* 0x005d280501007387 */ /* 0x0003e20000100800 */
[----:B--2---:R-:W-:-:S03]  /*170270*/  MOV R4, R195 ;  /* 0x000000c300047202 */ /* 0x004fc60000000f00 */
[----:B------:R-:W-:Y:S01]  /*170280*/  LDGSTS.E [R104+0x44280], desc[UR28][R14.64], P4 ;  /* 0x442800000e687fae */ /* 0x000fe2000a1a101c */
[----:B------:R-:W-:Y:S01]  /*170290*/  LOP3.LUT R235, R235, R234, RZ, 0x3c, !PT ;  /* 0x000000eaebeb7212 */ /* 0x000fe200078e3cff */
[----:B-1----:R-:W-:-:S03]  /*1702a0*/  IMAD.MOV.U32 R5, RZ, RZ, R194 ;  /* 0x000000ffff057224 */ /* 0x002fc600078e00c2 */
[----:B------:R-:W-:Y:S02]  /*1702b0*/  LOP3.LUT R234, R235, R234, RZ, 0x3c, !PT ;  /* 0x000000eaebea7212 */ /* 0x000fe400078e3cff */
[----:B------:R-:W-:Y:S02]  /*1702c0*/  LOP3.LUT R233, R233, R232, RZ, 0x3c, !PT ;  /* 0x000000e8e9e97212 */ /* 0x000fe400078e3cff */
[----:B------:R-:W-:Y:S02]  /*1702d0*/  LOP3.LUT R241, R241, R240, RZ, 0x3c, !PT ;  /* 0x000000f0f1f17212 */ /* 0x000fe400078e3cff */
[----:B------:R-:W-:Y:S01]  /*1702e0*/  LOP3.LUT R243, R243, R242, RZ, 0x3c, !PT ;  /* 0x000000f2f3f37212 */ /* 0x000fe200078e3cff */
[----:B------:R1:W-:Y:S01]  /*1702f0*/  STL.64 [R1+0x3f60], R14 ;  /* 0x003f600e01007387 */ /* 0x0003e20000100a00 */
[----:B------:R-:W-:Y:S02]  /*170300*/  LOP3.LUT R232, R233, R232, RZ, 0x3c, !PT ;  /* 0x000000e8e9e87212 */ /* 0x000fe400078e3cff */
[----:B------:R-:W-:Y:S01]  /*170310*/  LOP3.LUT R240, R241, R240, RZ, 0x3c, !PT ;  /* 0x000000f0f1f07212 */ /* 0x000fe200078e3cff */
[----:B------:R-:W-:Y:S01]  /*170320*/  LDGSTS.E [R104+0x44300], desc[UR28][R4.64], P3 ;  /* 0x4430000004687fae */ /* 0x000fe200099a101c */
[----:B------:R-:W-:-:S02]  /*170330*/  LOP3.LUT R211, R211, R210, RZ, 0x3c, !PT ;  /* 0x000000d2d3d37212 */ /* 0x000fc400078e3cff */
        /* <DEDUP_REMOVED lines=17> */
[----:B------:R-:W-:Y:S01]  /*170450*/  LOP3.LUT R211, R211, R210, RZ, 0x3c, !PT ;  /* 0x000000d2d3d37212 */ /* 0x000fe200078e3cff */
[----:B------:R4:W-:Y:S01]  /*170460*/  STL.64 [R1+0x3fa8], R232 ;  /* 0x003fa8e801007387 */ /* 0x0009e20000100a00 */
[----:B------:R-:W-:Y:S02]  /*170470*/  LOP3.LUT R224, R225, R224, RZ, 0x3c, !PT ;  /* 0x000000e0e1e07212 */ /* 0x000fe400078e3cff */
[----:B------:R-:W-:Y:S01]  /*170480*/  LOP3.LUT R221, R221, R220, RZ, 0x3c, !PT ;  /* 0x000000dcdddd7212 */ /* 0x000fe200078e3cff */
[----:B------:R1:W-:Y:S01]  /*170490*/  STL.64 [R1+0x3fa0], R240 ;  /* 0x003fa0f001007387 */ /* 0x0003e20000100a00 */
[----:B------:R-:W-:Y:S02]  /*1704a0*/  LOP3.LUT R219, R219, R218, RZ, 0x3c, !PT ;  /* 0x000000dadbdb7212 */ /* 0x000fe400078e3cff */
[----:B------:R-:W-:Y:S01]  /*1704b0*/  LOP3.LUT R223, R223, R222, RZ, 0x3c, !PT ;  /* 0x000000dedfdf7212 */ /* 0x000fe200078e3cff */
[----:B------:R1:W-:Y:S01]  /*1704c0*/  STL.64 [R1+0x3f98], R242 ;  /* 0x003f98f201007387 */ /* 0x0003e20000100a00 */
[----:B------:R-:W-:-:S03]  /*1704d0*/  LOP3.LUT R225, R225, R224, RZ, 0x3c, !PT ;  /* 0x000000e0e1e17212 */ /* 0x000fc600078e3cff */
[----:B------:R1:W-:Y:S04]  /*1704e0*/  STL.64 [R1+0x3f90], R210 ;  /* 0x003f90d201007387 */ /* 0x0003e80000100a00 */
[----:B------:R1:W-:Y:S04]  /*1704f0*/  STL.64 [R1+0x44d0], R220 ;  /* 0x0044d0dc01007387 */ /* 0x0003e80000100a00 */
[----:B------:R1:W-:Y:S04]  /*170500*/  STL.64 [R1+0x44c8], R218 ;  /* 0x0044c8da01007387 */ /* 0x0003e80000100a00 */
[----:B------:R1:W-:Y:S04]  /*170510*/  STL.64 [R1+0x44c0], R222 ;  /* 0x0044c0de01007387 */ /* 0x0003e80000100a00 */
[----:B------:R1:W-:Y:S04]  /*170520*/  STL.64 [R1+0x44b8], R224 ;  /* 0x0044b8e001007387 */ /* 0x0003e80000100a00 */
        /* <DEDUP_REMOVED lines=24> */
[----:B------:R-:W-:-:S02]  /*1706b0*/  LOP3.LUT R201, R201, R200, RZ, 0x3c, !PT ;  /* 0x000000c8c9c97212 */ /* 0x000fc400078e3cff */
[----:B------:R-:W-:Y:S01]  /*1706c0*/  LOP3.LUT R203, R203, R202, RZ, 0x3c, !PT ;  /* 0x000000cacbcb7212 */ /* 0x000fe200078e3cff */
[----:B------:R-:W4:Y:S01]  /*1706d0*/  LDL.LU R170, [R1+0x1270] ;  /* 0x0012700001aa7983 */ /* 0x000f220000300800 */
[----:B------:R-:W-:Y:S02]  /*1706e0*/  LOP3.LUT R205, R205, R204, RZ, 0x3c, !PT ;  /* 0x000000cccdcd7212 */ /* 0x000fe400078e3cff */
[----:B------:R-:W-:Y:S01]  /*1706f0*/  LOP3.LUT R207, R207, R206, RZ, 0x3c, !PT ;  /* 0x000000cecfcf7212 */ /* 0x000fe200078e3cff */
[----:B------:R-:W4:Y:S01]  /*170700*/  LDL.LU R171, [R1+0x1300] ;  /* 0x0013000001ab7983 */ /* 0x000f220000300800 */
[----:B------:R-:W-:Y:S02]  /*170710*/  LOP3.LUT R200, R201, R200, RZ, 0x3c, !PT ;  /* 0x000000c8c9c87212 */ /* 0x000fe400078e3cff */
[----:B------:R-:W-:Y:S01]  /*170720*/  LOP3.LUT R202, R203, R202, RZ, 0x3c, !PT ;  /* 0x000000cacbca7212 */ /* 0x000fe200078e3cff */
        /* <DEDUP_REMOVED lines=9> */
[----:B------:R-:W4:Y:S04]  /*1707c0*/  LDL.LU R175, [R1+0x1280] ;  /* 0x0012800001af7983 */ /* 0x000f280000300800 */
[----:B------:R-:W4:Y:S04]  /*1707d0*/  LDL.LU R168, [R1+0x1234] ;  /* 0x0012340001a87983 */ /* 0x000f280000300800 */
[----:B------:R-:W4:Y:S04]  /*1707e0*/  LDL.LU R169, [R1+0x1284] ;  /* 0x0012840001a97983 */ /* 0x000f280000300800 */
[----:B------:R1:W-:Y:S04]  /*1707f0*/  STL.64 [R1+0x44b0], R200 ;  /* 0x0044b0c801007387 */ /* 0x0003e80000100a00 */
[----:B------:R1:W-:Y:S04]  /*170800*/  STL.64 [R1+0x44a8], R202 ;  /* 0x0044a8ca01007387 */ /* 0x0003e80000100a00 */
[----:B------:R1:W-:Y:S04]  /*170810*/  STL.64 [R1+0x44a0], R204 ;  /* 0x0044a0cc01007387 */ /* 0x0003e80000100a00 */
[----:B------:R1:W-:Y:S04]  /*170820*/  STL.64 [R1+0x4498], R206 ;  /* 0x004498ce01007387 */ /* 0x0003e80000100a00 */
        /* <DEDUP_REMOVED lines=34> */
[----:B------:R3:W-:Y:S01]  /*170a50*/  STL.64 [R1+0x4488], R196 ;  /* 0x004488c401007387 */ /* 0x0007e20000100a00 */
[----:B------:R-:W-:-:S02]  /*170a60*/  LOP3.LUT R184, R185, R184, RZ, 0x3c, !PT ;  /* 0x000000b8b9b87212 */ /* 0x000fc400078e3cff */
[----:B------:R-:W-:Y:S01]  /*170a70*/  LOP3.LUT R187, R187, R186, RZ, 0x3c, !PT ;  /* 0x000000babbbb7212 */ /* 0x000fe200078e3cff */
[----:B------:R-:W-:Y:S01]  /*170a80*/  LDGSTS.E [R104+0x48300], desc[UR28][R198.64], P3 ;  /* 0x48300000c6687fae */ /* 0x000fe200099a101c */
        /* <DEDUP_REMOVED lines=9> */
[----:B------:R-:W-:Y:S01]  /*170b20*/  LOP3.LUT R182, R183, R182, RZ, 0x3c, !PT ;  /* 0x000000b6b7b67212 */ /* 0x000fe200078e3cff */
[----:B------:R1:W-:Y:S01]  /*170b30*/  STL.64 [R1+0x4478], R192 ;  /* 0x004478c001007387 */ /* 0x0003e20000100a00 */
[----:B------:R-:W-:Y:S02]  /*170b40*/  LOP3.LUT R185, R185, R184, RZ, 0x3c, !PT ;  /* 0x000000b8b9b97212 */ /* 0x000fe400078e3cff */
[----:B------:R-:W-:Y:S01]  /*170b50*/  LOP3.LUT R176, R177, R176, RZ, 0x3c, !PT ;  /* 0x000000b0b1b07212 */ /* 0x000fe200078e3cff */
[----:B------:R1:W-:Y:S01]  /*170b60*/  STL.64 [R1+0x4470], R186 ;  /* 0x004470ba01007387 */ /* 0x0003e20000100a00 */
[----:B------:R-:W-:-:S02]  /*170b70*/  LOP3.LUT R179, R179, R178, RZ, 0x3c, !PT ;  /* 0x000000b2b3b37212 */ /* 0x000fc400078e3cff */
[----:B------:R-:W-:Y:S01]  /*170b80*/  LOP3.LUT R181, R181, R180, RZ, 0x3c, !PT ;  /* 0x000000b4b5b57212 */ /* 0x000fe200078e3cff */
[----:B------:R1:W-:Y:S01]  /*170b90*/  STL.64 [R1+0x4468], R188 ;  /* 0x004468bc01007387 */ /* 0x0003e20000100a00 */
[----:B------:R-:W-:Y:S02]  /*170ba0*/  LOP3.LUT R183, R183, R182, RZ, 0x3c, !PT ;  /* 0x000000b6b7b77212 */ /* 0x000fe400078e3cff */
[----:B------:R-:W-:Y:S01]  /*170bb0*/  LOP3.LUT R177, R177, R176, RZ, 0x3c, !PT ;  /* 0x000000b0b1b17212 */ /* 0x000fe200078e3cff */
[----:B------:R1:W-:Y:S04]  /*170bc0*/  STL.64 [R1+0x4460], R190 ;  /* 0x004460be01007387 */ /* 0x0003e80000100a00 */
        /* <DEDUP_REMOVED lines=375> */
[----:B------:R-:W-:Y:S01]  /*172340*/  LDGSTS.E [R104+0x55200], desc[UR28][R216.64], P0 ;  /* 0x55200000d8687fae */ /* 0x000fe200081a101c */
        /* <DEDUP_REMOVED lines=24> */
[----:B------:R-:W-:Y:S01]  /*1724d0*/  LDGSTS.E [R104+0x57380], desc[UR28][R88.64], P1 ;  /* 0x5738000058687fae */ /* 0x000fe200089a101c */
[----:B--2---:R-:W-:-:S02]  /*1724e0*/  IMAD.MOV.U32 R107, RZ, RZ, R55 ;  /* 0x000000ffff6b7224 */ /* 0x004fc400078e0037 */
[----:B---3--:R-:W-:Y:S01]  /*1724f0*/  IMAD.MOV.U32 R106, RZ, RZ, R56 ;  /* 0x000000ffff6a7224 */ /* 0x008fe200078e0038 */
[----:B----4-:R-:W-:-:S04]  /*172500*/  LOP3.LUT R87, R87, R86, RZ, 0x3c, !PT ;  /* 0x0000005657577212 */ /* 0x010fc800078e3cff */
[----:B------:R-:W-:Y:S01]  /*172510*/  LDGSTS.E [R104+0x58200], desc[UR28][R106.64], P0 ;  /* 0x582000006a687fae */ /* 0x000fe200081a101c */
[----:B------:R-:W-:Y:S02]  /*172520*/  LOP3.LUT R86, R87, R86, RZ, 0x3c, !PT ;  /* 0x0000005657567212 */ /* 0x000fe400078e3cff */
[----:B------:R-:W-:-:S04]  /*172530*/  LOP3.LUT R85, R85, R84, RZ, 0x3c, !PT ;  /* 0x0000005455557212 */ /* 0x000fc800078e3cff */
[----:B------:R-:W-:Y:S02]  /*172540*/  LOP3.LUT R84, R85, R84, RZ, 0x3c, !PT ;  /* 0x0000005455547212 */ /* 0x000fe400078e3cff */
        /* <DEDUP_REMOVED lines=74> */
[----:B------:R-:W4:Y:S04]  /*1729f0*/  LDL.LU R35, [R1+0x38c] ;  /* 0x00038c0001237983 */ /* 0x000f280000300800 */
[----:B------:R-:W4:Y:S01]  /*172a00*/  LDL.LU R79, [R1+0x390] ;  /* 0x00039000014f7983 */ /* 0x000f220000300800 */
        /* <DEDUP_REMOVED lines=12> */
[----:B------:R-:W-:-:S03]  /*172ad0*/  LOP3.LUT R59, R59, R58, RZ, 0x3c, !PT ;  /* 0x0000003a3b3b7212 */ /* 0x000fc600078e3cff */
        /* <DEDUP_REMOVED lines=38> */
[----:B------:R2:W-:Y:S01]  /*172d40*/  LDGSTS.E [R104+0x5c300], desc[UR28][R24.64], P3 ;  /* 0x5c30000018687fae */ /* 0x0005e200099a101c */
[----:B------:R-:W-:Y:S02]  /*172d50*/  LOP3.LUT R42, R43, R42, RZ, 0x3c, !PT ;  /* 0x0000002a2b2a7212 */ /* 0x000fe400078e3cff */
[----:B------:R-:W-:Y:S01]  /*172d60*/  LOP3.LUT R47, R47, R46, RZ, 0x3c, !PT ;  /* 0x0000002e2f2f7212 */ /* 0x000fe200078e3cff */
[----:B------:R3:W-:Y:S01]  /*172d70*/  STL.64 [R1+0x4540], R24 ;  /* 0x0045401801007387 */ /* 0x0007e20000100a00 */
[----:B------:R-:W-:Y:S02]  /*172d80*/  LOP3.LUT R27, R27, R26, RZ, 0x3c, !PT ;  /* 0x0000001a1b1b7212 */ /* 0x000fe400078e3cff */
[----:B------:R-:W-:Y:S01]  /*172d90*/  LOP3.LUT R45, R45, R44, RZ, 0x3c, !PT ;  /* 0x0000002c2d2d7212 */ /* 0x000fe200078e3cff */
[----:B------:R-:W-:Y:S01]  /*172da0*/  STL.64 [R1+0x4538], R50 ;  /* 0x0045383201007387 */ /* 0x000fe20000100a00 */
[----:B------:R-:W-:Y:S01]  /*172db0*/  LOP3.LUT R43, R43, R42, RZ, 0x3c, !PT ;  /* 0x0000002a2b2b7212 */ /* 0x000fe200078e3cff */
[----:B------:R-:W-:-:S02]  /*172dc0*/  IMAD.MOV.U32 R22, RZ, RZ, R30 ;  /* 0x000000ffff167224 */ /* 0x000fc400078e001e */
[----:B------:R-:W-:Y:S01]  /*172dd0*/  STL.64 [R1+0x4530], R48 ;  /* 0x0045303001007387 */ /* 0x000fe20000100a00 */
[----:B------:R-:W-:-:S03]  /*172de0*/  LOP3.LUT R41, R41, R40, RZ, 0x3c, !PT ;  /* 0x0000002829297212 */ /* 0x000fc600078e3cff */
[----:B------:R-:W-:Y:S01]  /*172df0*/  STL.64 [R1+0x4528], R46 ;  /* 0x0045282e01007387 */ /* 0x000fe20000100a00 */
[----:B------:R-:W-:Y:S02]  /*172e00*/  LOP3.LUT R40, R41, R40, RZ, 0x3c, !PT ;  /* 0x0000002829287212 */ /* 0x000fe400078e3cff */
[-C--:B------:R-:W-:Y:S01]  /*172e10*/  LOP3.LUT R39, R39, R38.reuse, RZ, 0x3c, !PT ;  /* 0x0000002627277212 */ /* 0x080fe200078e3cff */
[----:B------:R-:W-:Y:S01]  /*172e20*/  IMAD.MOV.U32 R18, RZ, RZ, R36 ;  /* 0x000000ffff127224 */ /* 0x000fe200078e0024 */
[----:B------:R-:W-:Y:S02]  /*172e30*/  LDGSTS.E [R104+0x5c380], desc[UR28][R50.64], P1 ;  /* 0x5c38000032687fae */ /* 0x000fe400089a101c */
[----:B------:R-:W-:Y:S01]  /*172e40*/  LOP3.LUT R38, R39, R38, RZ, 0x3c, !PT ;  /* 0x0000002627267212 */ /* 0x000fe200078e3cff */
[----:B------:R-:W-:Y:S01]  /*172e50*/  IMAD.MOV.U32 R19, RZ, RZ, R31 ;  /* 0x000000ffff137224 */ /* 0x000fe200078e001f */
[----:B------:R4:W-:Y:S01]  /*172e60*/  STL.64 [R1+0x4520], R26 ;  /* 0x0045201a01007387 */ /* 0x0009e20000100a00 */
[----:B------:R-:W-:-:S02]  /*172e70*/  LOP3.LUT R41, R41, R40, RZ, 0x3c, !PT ;  /* 0x0000002829297212 */ /* 0x000fc400078e3cff */
[----:B------:R-:W-:Y:S01]  /*172e80*/  LOP3.LUT R33, R33, R32, RZ, 0x3c, !PT ;  /* 0x0000002021217212 */ /* 0x000fe200078e3cff */
[----:B------:R-:W-:Y:S01]  /*172e90*/  STL.64 [R1+0x4518], R44 ;  /* 0x0045182c01007387 */ /* 0x000fe20000100a00 */
[----:B------:R-:W-:Y:S02]  /*172ea0*/  LOP3.LUT R39, R39, R38, RZ, 0x3c, !PT ;  /* 0x0000002627277212 */ /* 0x000fe400078e3cff */
[C---:B------:R-:W-:Y:S01]  /*172eb0*/  LOP3.LUT R32, R33.reuse, R32, RZ, 0x3c, !PT ;  /* 0x0000002021207212 */ /* 0x040fe200078e3cff */
[----:B------:R-:W-:Y:S01]  /*172ec0*/  STL.64 [R1+0x4510], R42 ;  /* 0x0045102a01007387 */ /* 0x000fe20000100a00 */
[----:B------:R-:W-:Y:S01]  /*172ed0*/  MOV R36, R37 ;  /* 0x0000002500247202 */ /* 0x000fe20000000f00 */
[----:B------:R-:W-:Y:S02]  /*172ee0*/  IMAD.MOV.U32 R37, RZ, RZ, R208 ;  /* 0x000000ffff257224 */ /* 0x000fe400078e00d0 */
[----:B------:R1:W-:Y:S01]  /*172ef0*/  STL.64 [R1+0x4508], R22 ;  /* 0x0045081601007387 */ /* 0x0003e20000100a00 */
[----:B------:R-:W-:-:S03]  /*172f00*/  LOP3.LUT R33, R33, R32, RZ, 0x3c, !PT ;  /* 0x0000002021217212 */ /* 0x000fc600078e3cff */
[----:B------:R1:W-:Y:S01]  /*172f10*/  STL.64 [R1+0x4500], R18 ;  /* 0x0045001201007387 */ /* 0x0003e20000100a00 */
[----:B------:R-:W-:-:S03]  /*172f20*/  IMAD.MOV.U32 R30, RZ, RZ, R79 ;  /* 0x000000ffff1e7224 */ /* 0x000fc600078e004f */
[----:B------:R-:W-:Y:S01]  /*172f30*/  STL.64 [R1+0x44f8], R40 ;  /* 0x0044f82801007387 */ /* 0x000fe20000100a00 */
[----:B------:R-:W-:-:S03]  /*172f40*/  IMAD.MOV.U32 R31, RZ, RZ, R35 ;  /* 0x000000ffff1f7224 */ /* 0x000fc600078e0023 */
[----:B------:R-:W-:Y:S04]  /*172f50*/  STL.64 [R1+0x44f0], R38 ;  /* 0x0044f02601007387 */ /* 0x000fe80000100a00 */
[----:B-1----:R-:W2:Y:S04]  /*172f60*/  LDL.LU R14, [R1+0x8d04] ;  /* 0x008d0400010e7983 */ /* 0x002ea80000300800 */
[----:B------:R-:W-:Y:S04]  /*172f70*/  STL.64 [R1+0x44e8], R36 ;  /* 0x0044e82401007387 */ /* 0x000fe80000100a00 */
[----:B------:R-:W2:Y:S04]  /*172f80*/  LDL.LU R5, [R1+0x8d00] ;  /* 0x008d000001057983 */ /* 0x000ea80000300800 */
[----:B------:R1:W-:Y:S04]  /*172f90*/  STL.64 [R1+0x44e0], R32 ;  /* 0x0044e02001007387 */ /* 0x0003e80000100a00 */
[----:B------:R-:W2:Y:S04]  /*172fa0*/  LDL.LU.64 R234, [R1+0x8cf8] ;  /* 0x008cf80001ea7983 */ /* 0x000ea80000300a00 */
        /* <DEDUP_REMOVED lines=77> */
[----:B---3--:R-:W2:Y:S04]  /*173480*/  LDL.LU R25, [R1+0x5d30] ;  /* 0x005d300001197983 */ /* 0x008ea80000300800 */
[----:B------:R-:W3:Y:S04]  /*173490*/  LDL.LU R4, [R1+0x5d44] ;  /* 0x005d440001047983 */ /* 0x000ee80000300800 */
[----:B------:R-:W-:Y:S04]  /*1734a0*/  LDGSTS.E [R104+0x5d200], desc[UR28][R48.64], P0 ;  /* 0x5d20000030687fae */ /* 0x000fe800081a101c */
[----:B------:R-:W-:Y:S04]  /*1734b0*/  LDGSTS.E [R104+0x5d280], desc[UR28][R46.64], P4 ;  /* 0x5d2800002e687fae */ /* 0x000fe8000a1a101c */
[----:B------:R1:W-:Y:S04]  /*1734c0*/  LDGSTS.E [R104+0x5d300], desc[UR28][R26.64], P3 ;  /* 0x5d3000001a687fae */ /* 0x0003e800099a101c */
[----:B------:R-:W-:Y:S04]  /*1734d0*/  LDGSTS.E [R104+0x5d380], desc[UR28][R44.64], P1 ;  /* 0x5d3800002c687fae */ /* 0x000fe800089a101c */
[----:B------:R-:W-:Y:S04]  /*1734e0*/  LDGSTS.E [R104+0x5e200], desc[UR28][R42.64], P0 ;  /* 0x5e2000002a687fae */ /* 0x000fe800081a101c */
[----:B----4-:R-:W4:Y:S04]  /*1734f0*/  LDL.LU R26, [R1+0x5d38] ;  /* 0x005d3800011a7983 */ /* 0x010f280000300800 */
[----:B------:R-:W4:Y:S04]  /*173500*/  LDL.LU R15, [R1+0x5d4c] ;  /* 0x005d4c00010f7983 */ /* 0x000f280000300800 */
[----:B------:R-:W4:Y:S04]  /*173510*/  LDL R81, [R1+0x5ae0] ;  /* 0x005ae00001517983 */ /* 0x000f280000100800 */
[----:B------:R-:W4:Y:S04]  /*173520*/  LDL R82, [R1+0x5ae4] ;  /* 0x005ae40001527983 */ /* 0x000f280000100800 */
[----:B------:R1:W-:Y:S04]  /*173530*/  LDGSTS.E [R104+0x5e280], desc[UR28][R22.64], P4 ;  /* 0x5e28000016687fae */ /* 0x0003e8000a1a101c */
[----:B------:R-:W4:Y:S04]  /*173540*/  LDL.LU R24, [R1+0x5d40] ;  /* 0x005d400001187983 */ /* 0x000f280000300800 */
[----:B------:R1:W-:Y:S04]  /*173550*/  LDGSTS.E [R104+0x5e300], desc[UR28][R18.64], P3 ;  /* 0x5e30000012687fae */ /* 0x0003e800099a101c */
[----:B------:R-:W4:Y:S04]  /*173560*/  LDL.LU R23, [R1+0x5d54] ;  /* 0x005d540001177983 */ /* 0x000f280000300800 */
[----:B------:R-:W4:Y:S04]  /*173570*/  LDL.LU R22, [R1+0x5d48] ;  /* 0x005d480001167983 */ /* 0x000f280000300800 */
[----:B------:R-:W4:Y:S04]  /*173580*/  LDL.LU R19, [R1+0x5d5c] ;  /* 0x005d5c0001137983 */ /* 0x000f280000300800 */
[----:B------:R-:W-:Y:S04]  /*173590*/  LDGSTS.E [R104+0x5e380], desc[UR28][R40.64], P1 ;  /* 0x5e38000028687fae */ /* 0x000fe800089a101c */
[----:B------:R-:W-:Y:S04]  /*1735a0*/  LDGSTS.E [R104+0x5f200], desc[UR28][R38.64], P0 ;  /* 0x5f20000026687fae */ /* 0x000fe800081a101c */
[----:B------:R-:W4:Y:S04]  /*1735b0*/  LDL R83, [R1+0x5ae8] ;  /* 0x005ae80001537983 */ /* 0x000f280000100800 */
[----:B------:R-:W4:Y:S04]  /*1735c0*/  LDL R84, [R1+0x5aec] ;  /* 0x005aec0001547983 */ /* 0x000f280000100800 */
[----:B------:R-:W-:Y:S04]  /*1735d0*/  LDGSTS.E [R104+0x5f280], desc[UR28][R36.64], P4 ;  /* 0x5f28000024687fae */ /* 0x000fe8000a1a101c */
[----:B------:R1:W-:Y:S04]  /*1735e0*/  LDGSTS.E [R104+0x5f300], desc[UR28][R32.64], P3 ;  /* 0x5f30000020687fae */ /* 0x0003e800099a101c */
[----:B------:R-:W4:Y:S04]  /*1735f0*/  LDL.LU R35, [R1+0x5d50] ;  /* 0x005d500001237983 */ /* 0x000f280000300800 */
[----:B------:R2:W-:Y:S04]  /*173600*/  LDGSTS.E [R104+0x5f380], desc[UR28][R30.64], P1 ;  /* 0x5f3800001e687fae */ /* 0x0005e800089a101c */
[----:B-1----:R-:W4:Y:S04]  /*173610*/  LDL.LU R33, [R1+0x5d64] ;  /* 0x005d640001217983 */ /* 0x002f280000300800 */
[----:B------:R-:W4:Y:S04]  /*173620*/  LDL.LU R7, [R1+0x5d58] ;  /* 0x005d580001077983 */ /* 0x000f280000300800 */
[----:B------:R-:W4:Y:S04]  /*173630*/  LDL.LU R18, [R1+0x5d6c] ;  /* 0x005d6c0001127983 */ /* 0x000f280000300800 */
[----:B------:R-:W4:Y:S04]  /*173640*/  LDL R85, [R1+0x5af0] ;  /* 0x005af00001557983 */ /* 0x000f280000100800 */
[----:B------:R-:W4:Y:S04]  /*173650*/  LDL R86, [R1+0x5af4] ;  /* 0x005af40001567983 */ /* 0x000f280000100800 */
[----:B------:R-:W4:Y:S04]  /*173660*/  LDL.LU R32, [R1+0x5d60] ;  /* 0x005d600001207983 */ /* 0x000f280000300800 */
[----:B------:R-:W4:Y:S01]  /*173670*/  LDL.LU R31, [R1+0x5d74] ;  /* 0x005d7400011f7983 */ /* 0x000f220000300800 */
[----:B--2---:R-:W-:-:S02]  /*173680*/  IADD3.X R25, PT, PT, R25, R3, RZ, P2, !PT ;  /* 0x0000000319197210 */ /* 0x004fc400017fe4ff */
[----:B---3--:R-:W-:-:S03]  /*173690*/  IADD3 R4, P2, PT, R4, R78, RZ ;  /* 0x0000004e04047210 */ /* 0x008fc60007f5e0ff */
[----:B------:R1:W-:Y:S04]  /*1736a0*/  STL [R1+0x5d30], R25 ;  /* 0x005d301901007387 */ /* 0x0003e80000100800 */
[----:B-1----:R-:W2:Y:S04]  /*1736b0*/  LDL.LU R25, [R1+0x5d68] ;  /* 0x005d680001197983 */ /* 0x002ea80000300800 */
[----:B------:R1:W-:Y:S01]  /*1736c0*/  STL [R1+0x5d44], R4 ;  /* 0x005d440401007387 */ /* 0x0003e20000100800 */
[----:B----4-:R-:W-:-:S03]  /*1736d0*/  IMAD.X R26, R26, 0x1, R3, P5 ;  /* 0x000000011a1a7824 */ /* 0x010fc600028e0603 */
[----:B-1----:R-:W3:Y:S01]  /*1736e0*/  LDL.LU R4, [R1+0x5d7c] ;  /* 0x005d7c0001047983 */ /* 0x002ee20000300800 */
[----:B------:R-:W-:-:S03]  /*1736f0*/  IADD3 R15, P5, PT, R15, R78, RZ ;  /* 0x0000004e0f0f7210 */ /* 0x000fc60007fbe0ff */
[----:B------:R-:W4:Y:S04]  /*173700*/  LDL R87, [R1+0x5af8] ;  /* 0x005af80001577983 */ /* 0x000f280000100800 */
[----:B------:R-:W4:Y:S04]  /*173710*/  LDL.LU R30, [R1+0x5d70] ;  /* 0x005d7000011e7983 */ /* 0x000f280000300800 */
[----:B------:R1:W-:Y:S04]  /*173720*/  STL [R1+0x5d38], R26 ;  /* 0x005d381a01007387 */ /* 0x0003e80000100800 */
[----:B------:R-:W4:Y:S04]  /*173730*/  LDL.LU R27, [R1+0x5d84] ;  /* 0x005d8400011b7983 */ /* 0x000f280000300800 */
[----:B------:R1:W-:Y:S04]  /*173740*/  STL [R1+0x5d4c], R15 ;  /* 0x005d4c0f01007387 */ /* 0x0003e80000100800 */
[----:B-1----:R-:W4:Y:S01]  /*173750*/  LDL.LU R26, [R1+0x5d78] ;  /* 0x005d7800011a7983 */ /* 0x002f220000300800 */
[----:B------:R-:W-:-:S02]  /*173760*/  IADD3.X R24, PT, PT, R24, R3, RZ, P2, !PT ;  /* 0x0000000318187210 */ /* 0x000fc400017fe4ff */
[-C--:B------:R-:W-:Y:S01]  /*173770*/  IADD3 R23, P2, PT, R23, R78.reuse, RZ ;  /* 0x0000004e17177210 */ /* 0x080fe20007f5e0ff */
[----:B------:R-:W4:Y:S01]  /*173780*/  LDL.LU R15, [R1+0x5d8c] ;  /* 0x005d8c00010f7983 */ /* 0x000f220000300800 */
[----:B------:R-:W-:Y:S01]  /*173790*/  IMAD.X R22, R22, 0x1, R3, P5 ;  /* 0x0000000116167824 */ /* 0x000fe200028e0603 */
[----:B------:R-:W-:Y:S02]  /*1737a0*/  IADD3 R19, P5, PT, R19, R78, RZ ;  /* 0x0000004e13137210 */ /* 0x000fe40007fbe0ff */
[----:B------:R1:W-:Y:S04]  /*1737b0*/  STL [R1+0x5d40], R24 ;  /* 0x005d401801007387 */ /* 0x0003e80000100800 */
[----:B------:R1:W-:Y:S04]  /*1737c0*/  STL [R1+0x5d54], R23 ;  /* 0x005d541701007387 */ /* 0x0003e80000100800 */
[----:B-1----:R-:W4:Y:S04]  /*1737d0*/  LDL.LU R24, [R1+0x5d80] ;  /* 0x005d800001187983 */ /* 0x002f280000300800 */
[----:B------:R1:W-:Y:S04]  /*1737e0*/  STL [R1+0x5d48], R22 ;  /* 0x005d481601007387 */ /* 0x0003e80000100800 */
[----:B------:R-:W4:Y:S04]  /*1737f0*/  LDL.LU R23, [R1+0x5d94] ;  /* 0x005d940001177983 */ /* 0x000f280000300800 */
[----:B------:R1:W-:Y:S04]  /*173800*/  STL [R1+0x5d5c], R19 ;  /* 0x005d5c1301007387 */ /* 0x0003e80000100800 */
[----:B-1----:R-:W4:Y:S01]  /*173810*/  LDL.LU R22, [R1+0x5d88] ;  /* 0x005d880001167983 */ /* 0x002f220000300800 */
[----:B------:R-:W-:-:S03]  /*173820*/  IADD3.X R35, PT, PT, R35, R3, RZ, P2, !PT ;  /* 0x0000000323237210 */ /* 0x000fc600017fe4ff */
[----:B------:R-:W4:Y:S01]  /*173830*/  LDL.LU R19, [R1+0x5d9c] ;  /* 0x005d9c0001137983 */ /* 0x000f220000300800 */
[----:B------:R-:W-:-:S05]  /*173840*/  IMAD.X R7, R7, 0x1, R3, P5 ;  /* 0x0000000107077824 */ /* 0x000fca00028e0603 */
[----:B------:R1:W-:Y:S04]  /*173850*/  STL [R1+0x5d58], R7 ;  /* 0x005d580701007387 */ /* 0x0003e80000100800 */
[----:B------:R-:W-:Y:S04]  /*173860*/  STL [R1+0x5d50], R35 ;  /* 0x005d502301007387 */ /* 0x000fe80000100800 */
[----:B-1----:R-:W4:Y:S01]  /*173870*/  LDL.LU R7, [R1+0x5d90] ;  /* 0x005d900001077983 */ /* 0x002f220000300800 */
[-C--:B------:R-:W-:Y:S02]  /*173880*/  IADD3 R33, P2, PT, R33, R78.reuse, RZ ;  /* 0x0000004e21217210 */ /* 0x080fe40007f5e0ff */
[----:B------:R-:W-:-:S02]  /*173890*/  IADD3 R18, P5, PT, R18, R78, RZ ;  /* 0x0000004e12127210 */ /* 0x000fc40007fbe0ff */
[----:B------:R-:W-:Y:S01]  /*1738a0*/  IADD3.X R32, PT, PT, R32, R3, RZ, P2, !PT ;  /* 0x0000000320207210 */ /* 0x000fe200017fe4ff */
[----:B------:R-:W-:Y:S01]  /*1738b0*/  STL [R1+0x5d64], R33 ;  /* 0x005d642101007387 */ /* 0x000fe20000100800 */
[----:B------:R-:W-:-:S03]  /*1738c0*/  IADD3 R31, P2, PT, R31, R78, RZ ;  /* 0x0000004e1f1f7210 */ /* 0x000fc60007f5e0ff */
[----:B------:R1:W-:Y:S04]  /*1738d0*/  STL [R1+0x5d6c], R18 ;  /* 0x005d6c1201007387 */ /* 0x0003e80000100800 */
[----:B-1----:R-:W4:Y:S04]  /*1738e0*/  LDL.LU R18, [R1+0x5d98] ;  /* 0x005d980001127983 */ /* 0x002f280000300800 */
[----:B------:R-:W-:Y:S04]  /*1738f0*/  STL [R1+0x5d60], R32 ;  /* 0x005d602001007387 */ /* 0x000fe80000100800 */
[----:B------:R-:W-:Y:S01]  /*173900*/  STL [R1+0x5d74], R31 ;  /* 0x005d741f01007387 */ /* 0x000fe20000100800 */
[----:B--2---:R-:W-:-:S05]  /*173910*/  IMAD.X R25, R25, 0x1, R3, P5 ;  /* 0x0000000119197824 */ /* 0x004fca00028e0603 */
[----:B------:R1:W-:Y:S01]  /*173920*/  STL [R1+0x5d68], R25 ;  /* 0x005d681901007387 */ /* 0x0003e20000100800 */
[----:B---3--:R-:W-:-:S03]  /*173930*/  IADD3 R4, P5, PT, R4, R78, RZ ;  /* 0x0000004e04047210 */ /* 0x008fc60007fbe0ff */
[----:B-1----:R-:W2:Y:S04]  /*173940*/  LDL.LU R25, [R1+0x5de4] ;  /* 0x005de40001197983 */ /* 0x002ea80000300800 */
[----:B------:R1:W-:Y:S01]  /*173950*/  STL [R1+0x5d7c], R4 ;  /* 0x005d7c0401007387 */ /* 0x0003e20000100800 */
[----:B----4-:R-:W-:-:S03]  /*173960*/  IADD3.X R30, PT, PT, R30, R3, RZ, P2, !PT ;  /* 0x000000031e1e7210 */ /* 0x010fc600017fe4ff */
[----:B-1----:R-:W3:Y:S01]  /*173970*/  LDL.LU R4, [R1+0x5dec] ;  /* 0x005dec0001047983 */ /* 0x002ee20000300800 */
[----:B------:R-:W-:-:S03]  /*173980*/  IADD3 R27, P2, PT, R27, R78, RZ ;  /* 0x0000004e1b1b7210 */ /* 0x000fc60007f5e0ff */
[----:B------:R-:W-:Y:S01]  /*173990*/  STL [R1+0x5d70], R30 ;  /* 0x005d701e01007387 */ /* 0x000fe20000100800 */
[----:B------:R-:W-:-:S03]  /*1739a0*/  IMAD.X R26, R26, 0x1, R3, P5 ;  /* 0x000000011a1a7824 */ /* 0x000fc600028e0603 */
[----:B------:R-:W-:Y:S04]  /*1739b0*/  STL [R1+0x5d84], R27 ;  /* 0x005d841b01007387 */ /* 0x000fe80000100800 */
[----:B------:R1:W-:Y:S04]  /*1739c0*/  STL [R1+0x5d78], R26 ;  /* 0x005d781a01007387 */ /* 0x0003e80000100800 */
[----:B-1----:R-:W4:Y:S01]  /*1739d0*/  LDL.LU R26, [R1+0x5de0] ;  /* 0x005de000011a7983 */ /* 0x002f220000300800 */
[----:B------:R-:W-:Y:S02]  /*1739e0*/  IMAD.MOV.U32 R104, RZ, RZ, R82 ;  /* 0x000000ffff687224 */ /* 0x000fe400078e0052 */
[----:B------:R-:W-:-:S05]  /*1739f0*/  IMAD.MOV.U32 R105, RZ, RZ, R81 ;  /* 0x000000ffff697224 */ /* 0x000fca00078e0051 */
[----:B------:R1:W-:Y:S02]  /*173a00*/  LDGSTS.E [R109+0x40400], desc[UR28][R104.64], P0 ;  /* 0x40400000686d7fae */ /* 0x0003e400081a101c */
[----:B-1----:R-:W-:Y:S02]  /*173a10*/  IMAD.MOV.U32 R104, RZ, RZ, R84 ;  /* 0x000000ffff687224 */ /* 0x002fe400078e0054 */
[----:B------:R-:W-:-:S05]  /*173a20*/  IMAD.MOV.U32 R105, RZ, RZ, R83 ;  /* 0x000000ffff697224 */ /* 0x000fca00078e0053 */
[----:B------:R1:W-:Y:S01]  /*173a30*/  LDGSTS.E [R109+0x40480], desc[UR28][R104.64], P4 ;  /* 0x40480000686d7fae */ /* 0x0003e2000a1a101c */
[----:B------:R-:W-:Y:S01]  /*173a40*/  IADD3 R15, P5, PT, R15, R78, RZ ;  /* 0x0000004e0f0f7210 */ /* 0x000fe20007fbe0ff */
[----:B-1----:R-:W-:Y:S02]  /*173a50*/  IMAD.MOV.U32 R104, RZ, RZ, R86 ;  /* 0x000000ffff687224 */ /* 0x002fe400078e0056 */
[----:B------:R-:W-:-:S05]  /*173a60*/  IMAD.MOV.U32 R105, RZ, RZ, R85 ;  /* 0x000000ffff697224 */ /* 0x000fca00078e0055 */
[----:B------:R1:W-:Y:S01]  /*173a70*/  LDGSTS.E [R109+0x40500], desc[UR28][R104.64], P3 ;  /* 0x40500000686d7fae */ /* 0x0003e200099a101c */
[----:B------:R-:W-:Y:S02]  /*173a80*/  IADD3.X R24, PT, PT, R24, R3, RZ, P2, !PT ;  /* 0x0000000318187210 */ /* 0x000fe400017fe4ff */
[----:B------:R-:W-:Y:S01]  /*173a90*/  IADD3 R23, P2, PT, R23, R78, RZ ;  /* 0x0000004e17177210 */ /* 0x000fe20007f5e0ff */
[----:B-1----:R-:W-:Y:S02]  /*173aa0*/  IMAD.MOV.U32 R104, RZ, RZ, R113 ;  /* 0x000000ffff687224 */ /* 0x002fe400078e0071 */
[----:B------:R-:W-:-:S05]  /*173ab0*/  IMAD.MOV.U32 R105, RZ, RZ, R87 ;  /* 0x000000ffff697224 */ /* 0x000fca00078e0057 */
[----:B------:R1:W-:Y:S01]  /*173ac0*/  LDGSTS.E [R109+0x40580], desc[UR28][R104.64], P1 ;  /* 0x40580000686d7fae */ /* 0x0003e200089a101c */
[----:B------:R-:W-:Y:S01]  /*173ad0*/  IMAD.X R22, R22, 0x1, R3, P5 ;  /* 0x0000000116167824 */ /* 0x000fe200028e0603 */
[----:B------:R-:W-:Y:S02]  /*173ae0*/  IADD3 R19, P5, PT, R19, R78, RZ ;  /* 0x0000004e13137210 */ /* 0x000fe40007fbe0ff */
[----:B------:R-:W-:Y:S01]  /*173af0*/  IADD3.X R7, PT, PT, R7, R3, RZ, P2, !PT ;  /* 0x0000000307077210 */ /* 0x000fe200017fe4ff */
[----:B-1----:R-:W-:Y:S02]  /*173b00*/  IMAD.MOV.U32 R104, RZ, RZ, R5 ;  /* 0x000000ffff687224 */ /* 0x002fe400078e0005 */
[----:B------:R-:W-:Y:S01]  /*173b10*/  IMAD.MOV.U32 R105, RZ, RZ, R9 ;  /* 0x000000ffff697224 */ /* 0x000fe200078e0009 */
[----:B------:R-:W4:Y:S04]  /*173b20*/  LDL.LU R5, [R1+0x5de8] ;  /* 0x005de80001057983 */ /* 0x000f280000300800 */
[----:B------:R1:W-:Y:S04]  /*173b30*/  STL [R1+0x5d8c], R15 ;  /* 0x005d8c0f01007387 */ /* 0x0003e80000100800 */
[----:B------:R1:W-:Y:S04]  /*173b40*/  LDGSTS.E [R109+0x41400], desc[UR28][R104.64], P0 ;  /* 0x41400000686d7fae */ /* 0x0003e800081a101c */
[----:B-1----:R-:W4:Y:S04]  /*173b50*/  LDL.LU R15, [R1+0x5df4] ;  /* 0x005df400010f7983 */ /* 0x002f280000300800 */
[----:B------:R-:W4:Y:S01]  /*173b60*/  LDL.LU R9, [R1+0x5dfc] ;  /* 0x005dfc0001097983 */ /* 0x000f220000300800 */
[----:B------:R-:W-:-:S03]  /*173b70*/  IMAD.MOV.U32 R105, RZ, RZ, R16 ;  /* 0x000000ffff697224 */ /* 0x000fc600078e0010 */
[----:B------:R-:W-:Y:S01]  /*173b80*/  STL [R1+0x5d80], R24 ;  /* 0x005d801801007387 */ /* 0x000fe20000100800 */
[----:B------:R-:W-:-:S03]  /*173b90*/  IMAD.MOV.U32 R104, RZ, RZ, R10 ;  /* 0x000000ffff687224 */ /* 0x000fc600078e000a */
[----:B------:R-:W-:Y:S04]  /*173ba0*/  STL [R1+0x5d94], R23 ;  /* 0x005d941701007387 */ /* 0x000fe80000100800 */
[----:B------:R-:W4:Y:S04]  /*173bb0*/  LDL.LU R16, [R1+0x5df0] ;  /* 0x005df00001107983 */ /* 0x000f280000300800 */
[----:B------:R-:W-:Y:S04]  /*173bc0*/  STL [R1+0x5d88], R22 ;  /* 0x005d881601007387 */ /* 0x000fe80000100800 */
[----:B------:R-:W4:Y:S04]  /*173bd0*/  LDL.LU R10, [R1+0x5df8] ;  /* 0x005df800010a7983 */ /* 0x000f280000300800 */
[----:B------:R-:W-:Y:S04]  /*173be0*/  STL [R1+0x5d9c], R19 ;  /* 0x005d9c1301007387 */ /* 0x000fe80000100800 */
[----:B------:R1:W-:Y:S01]  /*173bf0*/  STL [R1+0x5d90], R7 ;  /* 0x005d900701007387 */ /* 0x0003e20000100800 */
[----:B------:R-:W-:-:S03]  /*173c00*/  IMAD.X R18, R18, 0x1, R3, P5 ;  /* 0x0000000112127824 */ /* 0x000fc600028e0603 */
[----:B------:R1:W-:Y:S04]  /*173c10*/  LDGSTS.E [R109+0x41480], desc[UR28][R104.64], P4 ;  /* 0x41480000686d7fae */ /* 0x0003e8000a1a101c */
[----:B-1----:R-:W4:Y:S04]  /*173c20*/  LDL.LU R7, [R1+0x5e04] ;  /* 0x005e040001077983 */ /* 0x002f280000300800 */
[----:B------:R-:W4:Y:S04]  /*173c30*/  LDL.LU R35, [R1+0x5e0c] ;  /* 0x005e0c0001237983 */ /* 0x000f280000300800 */
        /* <DEDUP_REMOVED lines=10> */
[----:B------:R-:W-:-:S05]  /*173ce0*/  IMAD.MOV.U32 R104, RZ, RZ, R14 ;  /* 0x000000ffff687224 */ /* 0x000fca00078e000e */
[----:B------:R1:W-:Y:S01]  /*173cf0*/  LDGSTS.E [R109+0x41500], desc[UR28][R104.64], P3 ;  /* 0x41500000686d7fae */ /* 0x0003e200099a101c */
[----:B--2---:R-:W-:-:S05]  /*173d00*/  IADD3 R25, P2, PT, R25, R78, RZ ;  /* 0x0000004e19197210 */ /* 0x004fca0007f5e0ff */
[----:B------:R-:W-:Y:S01]  /*173d10*/  STL [R1+0x5de4], R25 ;  /* 0x005de41901007387 */ /* 0x000fe20000100800 */
[----:B---3--:R-:W-:-:S05]  /*173d20*/  IADD3 R4, P5, PT, R4, R78, RZ ;  /* 0x0000004e04047210 */ /* 0x008fca0007fbe0ff */
[----:B------:R-:W-:Y:S01]  /*173d30*/  STL [R1+0x5dec], R4 ;  /* 0x005dec0401007387 */ /* 0x000fe20000100800 */
[----:B----4-:R-:W-:-:S05]  /*173d40*/  IADD3.X R26, PT, PT, R26, R3, RZ, P2, !PT ;  /* 0x000000031a1a7210 */ /* 0x010fca00017fe4ff */
[----:B------:R-:W-:Y:S04]  /*173d50*/  STL [R1+0x5de0], R26 ;  /* 0x005de01a01007387 */ /* 0x000fe80000100800 */
[----:B------:R-:W2:Y:S04]  /*173d60*/  LDL.LU R19, [R1+0x5e20] ;  /* 0x005e200001137983 */ /* 0x000ea80000300800 */
[----:B-1----:R-:W3:Y:S04]  /*173d70*/  LDL.LU R18, [R1+0x5e34] ;  /* 0x005e340001127983 */ /* 0x002ee80000300800 */
[----:B------:R-:W4:Y:S04]  /*173d80*/  LDL.LU R17, [R1+0x5e28] ;  /* 0x005e280001117983 */ /* 0x000f280000300800 */
[----:B------:R-:W4:Y:S01]  /*173d90*/  LDL.LU R14, [R1+0x5e3c] ;  /* 0x005e3c00010e7983 */ /* 0x000f220000300800 */
[----:B------:R-:W-:-:S02]  /*173da0*/  IMAD.MOV.U32 R105, RZ, RZ, R11 ;  /* 0x000000ffff697224 */ /* 0x000fc400078e000b */
[----:B------:R-:W-:-:S05]  /*173db0*/  IMAD.MOV.U32 R104, RZ, RZ, R8 ;  /* 0x000000ffff687224 */ /* 0x000fca00078e0008 */
[----:B------:R1:W-:Y:S02]  /*173dc0*/  LDGSTS.E [R109+0x41580], desc[UR28][R104.64], P1 ;  /* 0x41580000686d7fae */ /* 0x0003e400089a101c */
[----:B-1----:R-:W-:Y:S02]  /*173dd0*/  IMAD.MOV.U32 R104, RZ, RZ, R6 ;  /* 0x000000ffff687224 */ /* 0x002fe400078e0006 */
[----:B------:R-:W-:Y:S01]  /*173de0*/  IMAD.X R5, R5, 0x1, R3, P5 ;  /* 0x0000000105057824 */ /* 0x000fe200028e0603 */
[-C--:B------:R-:W-:Y:S02]  /*173df0*/  IADD3 R15, P2, PT, R15, R78.reuse, RZ ;  /* 0x0000004e0f0f7210 */ /* 0x080fe40007f5e0ff */
[----:B------:R-:W-:-:S03]  /*173e00*/  IADD3 R9, P5, PT, R9, R78, RZ ;  /* 0x0000004e09097210 */ /* 0x000fc60007fbe0ff */
[----:B------:R-:W-:Y:S04]  /*173e10*/  STL [R1+0x5df4], R15 ;  /* 0x005df40f01007387 */ /* 0x000fe80000100800 */
[----:B------:R-:W-:Y:S04]  /*173e20*/  STL [R1+0x5de8], R5 ;  /* 0x005de80501007387 */ /* 0x000fe80000100800 */
[----:B------:R-:W-:Y:S01]  /*173e30*/  STL [R1+0x5dfc], R9 ;  /* 0x005dfc0901007387 */ /* 0x000fe20000100800 */
[----:B------:R-:W-:-:S03]  /*173e40*/  IADD3.X R16, PT, PT, R16, R3, RZ, P2, !PT ;  /* 0x0000000310107210 */ /* 0x000fc600017fe4ff */
[----:B------:R-:W4:Y:S04]  /*173e50*/  LDL.LU R11, [R1+0x5e30] ;  /* 0x005e3000010b7983 */ /* 0x000f280000300800 */
[----:B------:R-:W4:Y:S01]  /*173e60*/  LDL.LU R8, [R1+0x5e44] ;  /* 0x005e440001087983 */ /* 0x000f220000300800 */
[----:B------:R-:W-:-:S05]  /*173e70*/  IADD3 R7, P2, PT, R7, R78, RZ ;  /* 0x0000004e07077210 */ /* 0x000fca0007f5e0ff */
[----:B------:R1:W-:Y:S04]  /*173e80*/  STL [R1+0x5e04], R7 ;  /* 0x005e040701007387 */ /* 0x0003e80000100800 */
[----:B-1----:R-:W4:Y:S04]  /*173e90*/  LDL.LU R7, [R1+0x5e38] ;  /* 0x005e380001077983 */ /* 0x002f280000300800 */
[----:B------:R-:W-:Y:S04]  /*173ea0*/  STL [R1+0x5df0], R16 ;  /* 0x005df01001007387 */ /* 0x000fe80000100800 */
[----:B------:R-:W4:Y:S01]  /*173eb0*/  LDL.LU R6, [R1+0x5e4c] ;  /* 0x005e4c0001067983 */ /* 0x000f220000300800 */
[----:B------:R-:W-:Y:S01]  /*173ec0*/  IMAD.X R10, R10, 0x1, R3, P5 ;  /* 0x000000010a0a7824 */ /* 0x000fe200028e0603 */
[----:B------:R-:W-:-:S02]  /*173ed0*/  IADD3 R35, P5, PT, R35, R78, RZ ;  /* 0x0000004e23237210 */ /* 0x000fc40007fbe0ff */
[-C--:B------:R-:W-:Y:S02]  /*173ee0*/  IADD3.X R33, PT, PT, R33, R3.reuse, RZ, P2, !PT ;  /* 0x0000000321217210 */ /* 0x080fe400017fe4ff */
[-C--:B------:R-:W-:Y:S01]  /*173ef0*/  IADD3 R32, P2, PT, R32, R78.reuse, RZ ;  /* 0x0000004e20207210 */ /* 0x080fe20007f5e0ff */
[--C-:B------:R-:W-:Y:S01]  /*173f00*/  IMAD.X R31, R31, 0x1, R3.reuse, P5 ;  /* 0x000000011f1f7824 */ /* 0x100fe200028e0603 */
[-C--:B------:R-:W-:Y:S01]  /*173f10*/  IADD3 R30, P5, PT, R30, R78.reuse, RZ ;  /* 0x0000004e1e1e7210 */ /* 0x080fe20007fbe0ff */
[----:B------:R-:W-:Y:S01]  /*173f20*/  STL [R1+0x5e0c], R35 ;  /* 0x005e0c2301007387 */ /* 0x000fe20000100800 */
[----:B------:R-:W-:Y:S02]  /*173f30*/  IADD3.X R27, PT, PT, R27, R3, RZ, P2, !PT ;  /* 0x000000031b1b7210 */ /* 0x000fe400017fe4ff */
[----:B------:R-:W-:Y:S01]  /*173f40*/  IADD3 R24, P2, PT, R24, R78, RZ ;  /* 0x0000004e18187210 */ /* 0x000fe20007f5e0ff */
[----:B------:R-:W-:Y:S01]  /*173f50*/  STL [R1+0x5df8], R10 ;  /* 0x005df80a01007387 */ /* 0x000fe20000100800 */
[----:B------:R-:W-:-:S03]  /*173f60*/  IMAD.X R23, R23, 0x1, R3, P5 ;  /* 0x0000000117177824 */ /* 0x000fc600028e0603 */
[----:B------:R-:W-:Y:S01]  /*173f70*/  STL [R1+0x5e00], R33 ;  /* 0x005e002101007387 */ /* 0x000fe20000100800 */
[----:B------:R-:W-:Y:S01]  /*173f80*/  IMAD.MOV.U32 R105, RZ, RZ, R34 ;  /* 0x000000ffff697224 */ /* 0x000fe200078e0022 */
[----:B------:R-:W-:Y:S02]  /*173f90*/  IADD3 R22, P5, PT, R22, R78, RZ ;  /* 0x0000004e16167210 */ /* 0x000fe40007fbe0ff */
[----:B------:R-:W-:Y:S04]  /*173fa0*/  STL [R1+0x5e14], R32 ;  /* 0x005e142001007387 */ /* 0x000fe80000100800 */
[----:B------:R-:W-:Y:S04]  /*173fb0*/  STL [R1+0x5e08], R31 ;  /* 0x005e081f01007387 */ /* 0x000fe80000100800 */
[----:B------:R-:W-:Y:S04]  /*173fc0*/  STL [R1+0x5e1c], R30 ;  /* 0x005e1c1e01007387 */ /* 0x000fe80000100800 */
[----:B------:R-:W-:Y:S04]  /*173fd0*/  STL [R1+0x5e10], R27 ;  /* 0x005e101b01007387 */ /* 0x000fe80000100800 */
[----:B------:R1:W-:Y:S04]  /*173fe0*/  STL [R1+0x5e24], R24 ;  /* 0x005e241801007387 */ /* 0x0003e80000100800 */
[----:B------:R1:W-:Y:S04]  /*173ff0*/  STL [R1+0x5e18], R23 ;  /* 0x005e181701007387 */ /* 0x0003e80000100800 */
[----:B------:R1:W-:Y:S04]  /*174000*/  LDGSTS.E [R109+0x42400], desc[UR28][R104.64], P0 ;  /* 0x42400000686d7fae */ /* 0x0003e800081a101c */
[----:B------:R2:W-:Y:S01]  /*174010*/  STL [R1+0x5e2c], R22 ;  /* 0x005e2c1601007387 */ /* 0x0005e20000100800 */
[----:B-1----:R-:W-:-:S02]  /*174020*/  IMAD.MOV.U32 R104, RZ, RZ, R28 ;  /* 0x000000ffff687224 */ /* 0x002fc400078e001c */
[----:B------:R-:W-:-:S05]  /*174030*/  IMAD.MOV.U32 R105, RZ, RZ, R29 ;  /* 0x000000ffff697224 */ /* 0x000fca00078e001d */
[----:B------:R1:W-:Y:S02]  /*174040*/  LDGSTS.E [R109+0x42480], desc[UR28][R104.64], P4 ;  /* 0x42480000686d7fae */ /* 0x0003e4000a1a101c */
[----:B-1----:R-:W-:Y:S01]  /*174050*/  IMAD.MOV.U32 R105, RZ, RZ, R21 ;  /* 0x000000ffff697224 */ /* 0x002fe200078e0015 */
[----:B--2---:R-:W-:Y:S02]  /*174060*/  IADD3.X R19, PT, PT, R19, R3, RZ, P2, !PT ;  /* 0x0000000313137210 */ /* 0x004fe400017fe4ff */
[----:B---3--:R-:W-:-:S03]  /*174070*/  IADD3 R18, P2, PT, R18, R78, RZ ;  /* 0x0000004e12127210 */ /* 0x008fc60007f5e0ff */
[----:B------:R1:W-:Y:S01]  /*174080*/  STL [R1+0x5e20], R19 ;  /* 0x005e201301007387 */ /* 0x0003e20000100800 */
[----:B----4-:R-:W-:-:S03]  /*174090*/  IMAD.X R17, R17, 0x1, R3, P5 ;  /* 0x0000000111117824 */ /* 0x010fc600028e0603 */
[----:B------:R-:W2:Y:S01]  /*1740a0*/  LDL.LU R24, [R1+0x5e40] ;  /* 0x005e400001187983 */ /* 0x000ea20000300800 */
[----:B------:R-:W-:-:S03]  /*1740b0*/  IADD3 R14, P5, PT, R14, R78, RZ ;  /* 0x0000004e0e0e7210 */ /* 0x000fc60007fbe0ff */
[----:B------:R3:W-:Y:S04]  /*1740c0*/  STL [R1+0x5e34], R18 ;  /* 0x005e341201007387 */ /* 0x0007e80000100800 */
[----:B------:R-:W4:Y:S04]  /*1740d0*/  LDL.LU R23, [R1+0x5e54] ;  /* 0x005e540001177983 */ /* 0x000f280000300800 */
[----:B------:R1:W-:Y:S04]  /*1740e0*/  STL [R1+0x5e28], R17 ;  /* 0x005e281101007387 */ /* 0x0003e80000100800 */
[----:B------:R-:W4:Y:S04]  /*1740f0*/  LDL.LU R22, [R1+0x5e48] ;  /* 0x005e480001167983 */ /* 0x000f280000300800 */
[----:B------:R1:W-:Y:S04]  /*174100*/  STL [R1+0x5e3c], R14 ;  /* 0x005e3c0e01007387 */ /* 0x0003e80000100800 */
        /* <DEDUP_REMOVED lines=8> */
[----:B------:R-:W-:-:S03]  /*174190*/  IADD3 R8, P2, PT, R8, R78, RZ ;  /* 0x0000004e08087210 */ /* 0x000fc60007f5e0ff */
[----:B------:R1:W-:Y:S04]  /*1741a0*/  STL [R1+0x5e30], R11 ;  /* 0x005e300b01007387 */ /* 0x0003e80000100800 */
[----:B------:R-:W4:Y:S04]  /*1741b0*/  LDL.LU R19, [R1+0x5e64] ;  /* 0x005e640001137983 */ /* 0x000f280000300800 */
[----:B------:R1:W-:Y:S04]  /*1741c0*/  STL [R1+0x5e44], R8 ;  /* 0x005e440801007387 */ /* 0x0003e80000100800 */
[----:B---3--:R-:W3:Y:S01]  /*1741d0*/  LDL.LU R18, [R1+0x5e58] ;  /* 0x005e580001127983 */ /* 0x008ee20000300800 */
[----:B------:R-:W-:-:S05]  /*1741e0*/  IMAD.X R7, R7, 0x1, R3, P5 ;  /* 0x0000000107077824 */ /* 0x000fca00028e0603 */
[----:B------:R1:W-:Y:S01]  /*1741f0*/  STL [R1+0x5e38], R7 ;  /* 0x005e380701007387 */ /* 0x0003e20000100800 */
[----:B------:R-:W-:-:S03]  /*174200*/  IADD3 R6, P5, PT, R6, R78, RZ ;  /* 0x0000004e06067210 */ /* 0x000fc60007fbe0ff */
[----:B------:R-:W3:Y:S04]  /*174210*/  LDL.LU R17, [R1+0x5e6c] ;  /* 0x005e6c0001117983 */ /* 0x000ee80000300800 */
[----:B------:R-:W3:Y:S04]  /*174220*/  LDL.LU R14, [R1+0x5e60] ;  /* 0x005e6000010e7983 */ /* 0x000ee80000300800 */
[----:B------:R-:W3:Y:S04]  /*174230*/  LDL.LU R13, [R1+0x5e74] ;  /* 0x005e7400010d7983 */ /* 0x000ee80000300800 */
[----:B------:R-:W3:Y:S04]  /*174240*/  LDL.LU R12, [R1+0x5e68] ;  /* 0x005e6800010c7983 */ /* 0x000ee80000300800 */
[----:B------:R1:W-:Y:S04]  /*174250*/  STL [R1+0x5e4c], R6 ;  /* 0x005e4c0601007387 */ /* 0x0003e80000100800 */
[----:B-1----:R-:W3:Y:S04]  /*174260*/  LDL.LU R11, [R1+0x5e7c] ;  /* 0x005e7c00010b7983 */ /* 0x002ee80000300800 */
        /* <DEDUP_REMOVED lines=13> */
[----:B------:R1:W-:Y:S02]  /*174340*/  LDGSTS.E [R109+0x43400], desc[UR28][R104.64], P0 ;  /* 0x43400000686d7fae */ /* 0x0003e400081a101c */
[----:B-1----:R-:W-:-:S02]  /*174350*/  IMAD.MOV.U32 R104, RZ, RZ, R4 ;  /* 0x000000ffff687224 */ /* 0x002fc400078e0004 */
[----:B------:R-:W-:-:S05]  /*174360*/  IMAD.MOV.U32 R105, RZ, RZ, R5 ;  /* 0x000000ffff697224 */ /* 0x000fca00078e0005 */
[----:B------:R1:W-:Y:S01]  /*174370*/  LDGSTS.E [R109+0x43480], desc[UR28][R104.64], P4 ;  /* 0x43480000686d7fae */ /* 0x0003e2000a1a101c */
[----:B--2---:R-:W-:-:S05]  /*174380*/  IADD3.X R24, PT, PT, R24, R3, RZ, P2, !PT ;  /* 0x0000000318187210 */ /* 0x004fca00017fe4ff */
[----:B------:R2:W-:Y:S01]  /*174390*/  STL [R1+0x5e40], R24 ;  /* 0x005e401801007387 */ /* 0x0005e20000100800 */
[----:B----4-:R-:W-:-:S03]  /*1743a0*/  IADD3 R23, P2, PT, R23, R78, RZ ;  /* 0x0000004e17177210 */ /* 0x010fc60007f5e0ff */
[----:B------:R-:W4:Y:S04]  /*1743b0*/  LDL.LU R79, [R1+0x1bfc] ;  /* 0x001bfc00014f7983 */ /* 0x000f280000300800 */
[----:B------:R-:W-:Y:S01]  /*1743c0*/  STL [R1+0x5e54], R23 ;  /* 0x005e541701007387 */ /* 0x000fe20000100800 */
[----:B------:R-:W-:-:S03]  /*1743d0*/  IMAD.X R22, R22, 0x1, R3, P5 ;  /* 0x0000000116167824 */ /* 0x000fc600028e0603 */
[----:B------:R-:W2:Y:S01]  /*1743e0*/  LDL.LU R113, [R1+0x1c00] ;  /* 0x001c000001717983 */ /* 0x000ea20000300800 */
[----:B------:R-:W-:-:S03]  /*1743f0*/  IADD3 R21, P5, PT, R21, R78, RZ ;  /* 0x0000004e15157210 */ /* 0x000fc60007fbe0ff */
[----:B------:R1:W-:Y:S04]  /*174400*/  STL [R1+0x5e48], R22 ;  /* 0x005e481601007387 */ /* 0x0003e80000100800 */
[----:B------:R-:W-:Y:S04]  /*174410*/  STL [R1+0x5e5c], R21 ;  /* 0x005e5c1501007387 */ /* 0x000fe80000100800 */
[----:B------:R-:W2:Y:S01]  /*174420*/  LDL.LU.64 R4, [R1+0x4b28] ;  /* 0x004b280001047983 */ /* 0x000ea20000300a00 */
[----:B------:R-:W-:-:S05]  /*174430*/  IADD3.X R20, PT, PT, R20, R3, RZ, P2, !PT ;  /* 0x0000000314147210 */ /* 0x000fca00017fe4ff */
[----:B------:R1:W-:Y:S01]  /*174440*/  STL [R1+0x5e50], R20 ;  /* 0x005e501401007387 */ /* 0x0003e20000100800 */
[----:B------:R-:W-:Y:S01]  /*174450*/  IADD3 R19, P2, PT, R19, R78, RZ ;  /* 0x0000004e13137210 */ /* 0x000fe20007f5e0ff */
[----:B---3--:R-:W-:-:S04]  /*174460*/  IMAD.X R18, R18, 0x1, R3, P5 ;  /* 0x0000000112127824 */ /* 0x008fc800028e0603 */
[----:B------:R-:W-:Y:S04]  /*174470*/  STL [R1+0x5e64], R19 ;  /* 0x005e641301007387 */ /* 0x000fe80000100800 */
[----:B------:R3:W-:Y:S01]  /*174480*/  STL [R1+0x5e58], R18 ;  /* 0x005e581201007387 */ /* 0x0007e20000100800 */
[-C--:B------:R-:W-:Y:S02]  /*174490*/  IADD3 R17, P5, PT, R17, R78.reuse, RZ ;  /* 0x0000004e11117210 */ /* 0x080fe40007fbe0ff */
[----:B------:R-:W-:Y:S02]  /*1744a0*/  IADD3.X R14, PT, PT, R14, R3, RZ, P2, !PT ;  /* 0x000000030e0e7210 */ /* 0x000fe400017fe4ff */
[-C--:B------:R-:W-:Y:S01]  /*1744b0*/  IADD3 R13, P2, PT, R13, R78.reuse, RZ ;  /* 0x0000004e0d0d7210 */ /* 0x080fe20007f5e0ff */
[----:B------:R-:W-:Y:S01]  /*1744c0*/  IMAD.X R12, R12, 0x1, R3, P5 ;  /* 0x000000010c0c7824 */ /* 0x000fe200028e0603 */
[----:B------:R1:W-:Y:S01]  /*1744d0*/  STL [R1+0x5e6c], R17 ;  /* 0x005e6c1101007387 */ /* 0x0003e20000100800 */
[----:B------:R-:W-:-:S03]  /*1744e0*/  IADD3 R11, P5, PT, R11, R78, RZ ;  /* 0x0000004e0b0b7210 */ /* 0x000fc60007fbe0ff */
[----:B------:R1:W-:Y:S01]  /*1744f0*/  STL [R1+0x5e60], R14 ;  /* 0x005e600e01007387 */ /* 0x0003e20000100800 */
[----:B------:R-:W-:-:S03]  /*174500*/  IADD3.X R8, PT, PT, R8, R3, RZ, P2, !PT ;  /* 0x0000000308087210 */ /* 0x000fc600017fe4ff */
[----:B------:R-:W-:Y:S01]  /*174510*/  STL [R1+0x5e74], R13 ;  /* 0x005e740d01007387 */ /* 0x000fe20000100800 */
[----:B------:R-:W-:-:S03]  /*174520*/  IADD3 R7, P2, PT, R7, R78, RZ ;  /* 0x0000004e07077210 */ /* 0x000fc60007f5e0ff */
[----:B------:R1:W-:Y:S01]  /*174530*/  STL [R1+0x5e68], R12 ;  /* 0x005e680c01007387 */ /* 0x0003e20000100800 */
[----:B------:R-:W-:-:S03]  /*174540*/  IMAD.X R6, R6, 0x1, R3, P5 ;  /* 0x0000000106067824 */ /* 0x000fc600028e0603 */
[----:B------:R1:W-:Y:S01]  /*174550*/  STL [R1+0x5e7c], R11 ;  /* 0x005e7c0b01007387 */ /* 0x0003e20000100800 */
[----:B------:R-:W-:-:S03]  /*174560*/  LOP3.LUT R87, R87, R86, RZ, 0x3c, !PT ;  /* 0x0000005657577212 */ /* 0x000fc600078e3cff */
[----:B------:R-:W-:Y:S01]  /*174570*/  STL [R1+0x5e70], R8 ;  /* 0x005e700801007387 */ /* 0x000fe20000100800 */
[----:B------:R-:W-:-:S03]  /*174580*/  LOP3.LUT R86, R87, R86, RZ, 0x3c, !PT ;  /* 0x0000005657567212 */ /* 0x000fc600078e3cff */
[----:B------:R-:W-:Y:S04]  /*174590*/  STL [R1+0x5e84], R7 ;  /* 0x005e840701007387 */ /* 0x000fe80000100800 */
[----:B------:R1:W-:Y:S01]  /*1745a0*/  STL [R1+0x5e78], R6 ;  /* 0x005e780601007387 */ /* 0x0003e20000100800 */
[----:B------:R-:W-:-:S03]  /*1745b0*/  LOP3.LUT R87, R87, R86, RZ, 0x3c, !PT ;  /* 0x0000005657577212 */ /* 0x000fc600078e3cff */
[----:B------:R-:W3:Y:S04]  /*1745c0*/  LDL.LU R76, [R1+0x1be0] ;  /* 0x001be000014c7983 */ /* 0x000ee80000300800 */
[----:B------:R-:W3:Y:S04]  /*1745d0*/  LDL.LU R77, [R1+0x1c04] ;  /* 0x001c0400014d7983 */ /* 0x000ee80000300800 */
[----:B------:R-:W3:Y:S04]  /*1745e0*/  LDL.LU R74, [R1+0x1be4] ;  /* 0x001be400014a7983 */ /* 0x000ee80000300800 */
[----:B------:R-:W3:Y:S04]  /*1745f0*/  LDL.LU R75, [R1+0x1be8] ;  /* 0x001be800014b7983 */ /* 0x000ee80000300800 */
[----:B------:R-:W3:Y:S04]  /*174600*/  LDL.LU R72, [R1+0x1bec] ;  /* 0x001bec0001487983 */ /* 0x000ee80000300800 */
[----:B------:R-:W3:Y:S04]  /*174610*/  LDL.LU R73, [R1+0x1bf0] ;  /* 0x001bf00001497983 */ /* 0x000ee80000300800 */
        /* <DEDUP_REMOVED lines=24> */
[----:B--2---:R-:W-:Y:S01]  /*1747a0*/  IADD3 R208, P6, PT, R4, R78, RZ ;  /* 0x0000004e04d07210 */ /* 0x004fe20007fde0ff */
[----:B------:R-:W-:-:S02]  /*1747b0*/  IMAD.MOV.U32 R78, RZ, RZ, R113 ;  /* 0x000000ffff4e7224 */ /* 0x000fc400078e0071 */
[----:B------:R-:W2:Y:S01]  /*1747c0*/  LDL.LU R113, [R1+0x2c0] ;  /* 0x0002c00001717983 */ /* 0x000ea20000300800 */
[----:B------:R-:W-:Y:S02]  /*1747d0*/  LOP3.LUT R85, R85, R84, RZ, 0x3c, !PT ;  /* 0x0000005455557212 */ /* 0x000fe400078e3cff */
[----:B------:R-:W-:Y:S02]  /*1747e0*/  LOP3.LUT R83, R83, R82, RZ, 0x3c, !PT ;  /* 0x0000005253537212 */ /* 0x000fe400078e3cff */
[----:B------:R-:W-:Y:S02]  /*1747f0*/  LOP3.LUT R81, R81, R80, RZ, 0x3c, !PT ;  /* 0x0000005051517212 */ /* 0x000fe400078e3cff */
[----:B------:R-:W-:Y:S02]  /*174800*/  LOP3.LUT R84, R85, R84, RZ, 0x3c, !PT ;  /* 0x0000005455547212 */ /* 0x000fe400078e3cff */
[----:B------:R-:W-:Y:S02]  /*174810*/  LOP3.LUT R82, R83, R82, RZ, 0x3c, !PT ;  /* 0x0000005253527212 */ /* 0x000fe400078e3cff */
[----:B------:R-:W-:-:S02]  /*174820*/  LOP3.LUT R80, R81, R80, RZ, 0x3c, !PT ;  /* 0x0000005051507212 */ /* 0x000fc400078e3cff */
[----:B------:R-:W-:Y:S02]  /*174830*/  LOP3.LUT R85, R85, R84, RZ, 0x3c, !PT ;  /* 0x0000005455557212 */ /* 0x000fe400078e3cff */
[----:B------:R-:W-:Y:S02]  /*174840*/  LOP3.LUT R83, R83, R82, RZ, 0x3c, !PT ;  /* 0x0000005253537212 */ /* 0x000fe400078e3cff */
[----:B------:R-:W-:Y:S01]  /*174850*/  LOP3.LUT R81, R81, R80, RZ, 0x3c, !PT ;  /* 0x0000005051517212 */ /* 0x000fe200078e3cff */
[----:B------:R1:W-:Y:S04]  /*174860*/  STL.64 [R1+0x3ca0], R84 ;  /* 0x003ca05401007387 */ /* 0x0003e80000100a00 */
[----:B------:R1:W-:Y:S04]  /*174870*/  STL.64 [R1+0x3c98], R82 ;  /* 0x003c985201007387 */ /* 0x0003e80000100a00 */
[----:B------:R1:W-:Y:S04]  /*174880*/  STL.64 [R1+0x3c90], R80 ;  /* 0x003c905001007387 */ /* 0x0003e80000100a00 */
[----:B------:R-:W2:Y:S04]  /*174890*/  LDL.LU R46, [R1+0x27c] ;  /* 0x00027c00012e7983 */ /* 0x000ea80000300800 */
[----:B------:R-:W2:Y:S04]  /*1748a0*/  LDL.LU R47, [R1+0x280] ;  /* 0x00028000012f7983 */ /* 0x000ea80000300800 */
[----:B----4-:R4:W-:Y:S01]  /*1748b0*/  STL.64 [R1+0x3d08], R78 ;  /* 0x003d084e01007387 */ /* 0x0109e20000100a00 */
[----:B---3--:R-:W-:-:S04]  /*1748c0*/  LOP3.LUT R77, R77, R76, RZ, 0x3c, !PT ;  /* 0x0000004c4d4d7212 */ /* 0x008fc800078e3cff */
[----:B------:R-:W-:Y:S02]  /*1748d0*/  LOP3.LUT R76, R77, R76, RZ, 0x3c, !PT ;  /* 0x0000004c4d4c7212 */ /* 0x000fe400078e3cff */
[----:B------:R-:W-:-:S04]  /*1748e0*/  LOP3.LUT R75, R75, R74, RZ, 0x3c, !PT ;  /* 0x0000004a4b4b7212 */ /* 0x000fc800078e3cff */
[----:B------:R-:W-:Y:S02]  /*1748f0*/  LOP3.LUT R74, R75, R74, RZ, 0x3c, !PT ;  /* 0x0000004a4b4a7212 */ /* 0x000fe400078e3cff */
[----:B------:R-:W-:Y:S02]  /*174900*/  LOP3.LUT R73, R73, R72, RZ, 0x3c, !PT ;  /* 0x0000004849497212 */ /* 0x000fe400078e3cff */
[----:B------:R-:W-:Y:S02]  /*174910*/  LOP3.LUT R77, R77, R76, RZ, 0x3c, !PT ;  /* 0x0000004c4d4d7212 */ /* 0x000fe400078e3cff */
[----:B------:R-:W-:Y:S02]  /*174920*/  LOP3.LUT R72, R73, R72, RZ, 0x3c, !PT ;  /* 0x0000004849487212 */ /* 0x000fe400078e3cff */
        /* <DEDUP_REMOVED lines=10> */
[----:B------:R3:W-:Y:S01]  /*1749d0*/  STL.64 [R1+0x3d00], R76 ;  /* 0x003d004c01007387 */ /* 0x0007e20000100a00 */
[----:B------:R-:W-:Y:S02]  /*1749e0*/  LOP3.LUT R69, R69, R68, RZ, 0x3c, !PT ;  /* 0x0000004445457212 */ /* 0x000fe400078e3cff */
[----:B------:R-:W-:Y:S02]  /*1749f0*/  LOP3.LUT R64, R65, R64, RZ, 0x3c, !PT ;  /* 0x0000004041407212 */ /* 0x000fe400078e3cff */
[----:B------:R-:W-:Y:S01]  /*174a00*/  LOP3.LUT R63, R63, R62, RZ, 0x3c, !PT ;  /* 0x0000003e3f3f7212 */ /* 0x000fe200078e3cff */
[----:B------:R1:W-:Y:S01]  /*174a10*/  STL.64 [R1+0x3cf8], R74 ;  /* 0x003cf84a01007387 */ /* 0x0003e20000100a00 */
        /* <DEDUP_REMOVED lines=22> */
[----:B------:R-:W3:Y:S04]  /*174b80*/  LDL.LU R44, [R1+0x264] ;  /* 0x00026400012c7983 */ /* 0x000ee80000300800 */
[----:B------:R-:W3:Y:S04]  /*174b90*/  LDL.LU R45, [R1+0x268] ;  /* 0x00026800012d7983 */ /* 0x000ee80000300800 */
[----:B------:R-:W3:Y:S04]  /*174ba0*/  LDL.LU R42, [R1+0x26c] ;  /* 0x00026c00012a7983 */ /* 0x000ee80000300800 */
[----:B------:R-:W3:Y:S04]  /*174bb0*/  LDL.LU R43, [R1+0x270] ;  /* 0x00027000012b7983 */ /* 0x000ee80000300800 */
[----:B------:R-:W3:Y:S01]  /*174bc0*/  LDL.LU R41, [R1+0x274] ;  /* 0x0002740001297983 */ /* 0x000ee20000300800 */
[----:B--2---:R-:W-:-:S03]  /*174bd0*/  IMAD.MOV.U32 R48, RZ, RZ, R113 ;  /* 0x000000ffff307224 */ /* 0x004fc600078e0071 */
[----:B------:R-:W2:Y:S01]  /*174be0*/  LDL.LU R113, [R1+0x278] ;  /* 0x0002780001717983 */ /* 0x000ea20000300800 */
[----:B------:R-:W-:-:S04]  /*174bf0*/  LOP3.LUT R55, R55, R54, RZ, 0x3c, !PT ;  /* 0x0000003637377212 */ /* 0x000fc800078e3cff */
[----:B------:R-:W-:-:S04]  /*174c00*/  LOP3.LUT R54, R55, R54, RZ, 0x3c, !PT ;  /* 0x0000003637367212 */ /* 0x000fc800078e3cff */
[----:B------:R-:W-:-:S05]  /*174c10*/  LOP3.LUT R55, R55, R54, RZ, 0x3c, !PT ;  /* 0x0000003637377212 */ /* 0x000fca00078e3cff */
        /* <DEDUP_REMOVED lines=17> */
[----:B------:R-:W-:-:S03]  /*174d30*/  LOP3.LUT R53, R53, R52, RZ, 0x3c, !PT ;  /* 0x0000003435357212 */ /* 0x000fc600078e3cff */
[----:B-1----:R-:W4:Y:S01]  /*174d40*/  LDL.LU R22, [R1+0x144] ;  /* 0x0001440001167983 */ /* 0x002f220000300800 */
[----:B------:R-:W-:-:S03]  /*174d50*/  LOP3.LUT R51, R51, R50, RZ, 0x3c, !PT ;  /* 0x0000003233337212 */ /* 0x000fc600078e3cff */
[----:B------:R-:W4:Y:S01]  /*174d60*/  LDL.LU R23, [R1+0x148] ;  /* 0x0001480001177983 */ /* 0x000f220000300800 */
[----:B------:R-:W-:-:S03]  /*174d70*/  IMAD.MOV.U32 R105, RZ, RZ, R16 ;  /* 0x000000ffff697224 */ /* 0x000fc600078e0010 */
[----:B------:R-:W4:Y:S04]  /*174d80*/  LDL.LU R20, [R1+0x14c] ;  /* 0x00014c0001147983 */ /* 0x000f280000300800 */
[----:B------:R-:W4:Y:S01]  /*174d90*/  LDL.LU R21, [R1+0x150] ;  /* 0x0001500001157983 */ /* 0x000f220000300800 */
[----:B------:R-:W-:-:S03]  /*174da0*/  LOP3.LUT R52, R53, R52, RZ, 0x3c, !PT ;  /* 0x0000003435347212 */ /* 0x000fc600078e3cff */
[----:B------:R-:W4:Y:S01]  /*174db0*/  LDL.LU R18, [R1+0x154] ;  /* 0x0001540001127983 */ /* 0x000f220000300800 */
[----:B------:R-:W-:-:S03]  /*174dc0*/  LOP3.LUT R50, R51, R50, RZ, 0x3c, !PT ;  /* 0x0000003233327212 */ /* 0x000fc600078e3cff */
[----:B------:R-:W4:Y:S04]  /*174dd0*/  LDL.LU R19, [R1+0x158] ;  /* 0x0001580001137983 */ /* 0x000f280000300800 */
[----:B------:R-:W4:Y:S04]  /*174de0*/  LDL.LU R16, [R1+0x15c] ;  /* 0x00015c0001107983 */ /* 0x000f280000300800 */
[----:B------:R-:W4:Y:S01]  /*174df0*/  LDL.LU R17, [R1+0x160] ;  /* 0x0001600001117983 */ /* 0x000f220000300800 */
[----:B------:R-:W-:Y:S02]  /*174e00*/  LOP3.LUT R53, R53, R52, RZ, 0x3c, !PT ;  /* 0x0000003435357212 */ /* 0x000fe400078e3cff */
[----:B------:R-:W-:-:S03]  /*174e10*/  LOP3.LUT R51, R51, R50, RZ, 0x3c, !PT ;  /* 0x0000003233337212 */ /* 0x000fc600078e3cff */
[----:B------:R1:W-:Y:S04]  /*174e20*/  STL.64 [R1+0x4580], R52 ;  /* 0x0045803401007387 */ /* 0x0003e80000100a00 */
[----:B------:R1:W-:Y:S04]  /*174e30*/  STL.64 [R1+0x4578], R50 ;  /* 0x0045783201007387 */ /* 0x0003e80000100a00 */
[----:B------:R1:W-:Y:S01]  /*174e40*/  STL.64 [R1+0x4570], R48 ;  /* 0x0045703001007387 */ /* 0x0003e20000100a00 */
[----:B--2---:R-:W-:-:S03]  /*174e50*/  MOV R40, R113 ;  /* 0x0000007100287202 */ /* 0x004fc60000000f00 */
[----:B------:R-:W2:Y:S01]  /*174e60*/  LDL.LU R113, [R1+0x120] ;  /* 0x0001200001717983 */ /* 0x000ea20000300800 */
[----:B------:R-:W-:Y:S02]  /*174e70*/  LOP3.LUT R47, R47, R46, RZ, 0x3c, !PT ;  /* 0x0000002e2f2f7212 */ /* 0x000fe400078e3cff */
[----:B---3--:R-:W-:Y:S02]  /*174e80*/  LOP3.LUT R45, R45, R44, RZ, 0x3c, !PT ;  /* 0x0000002c2d2d7212 */ /* 0x008fe400078e3cff */
[----:B------:R-:W-:Y:S02]  /*174e90*/  LOP3.LUT R43, R43, R42, RZ, 0x3c, !PT ;  /* 0x0000002a2b2b7212 */ /* 0x000fe400078e3cff */
[----:B------:R-:W-:Y:S02]  /*174ea0*/  LOP3.LUT R46, R47, R46, RZ, 0x3c, !PT ;  /* 0x0000002e2f2e7212 */ /* 0x000fe400078e3cff */
[----:B------:R-:W-:Y:S02]  /*174eb0*/  LOP3.LUT R44, R45, R44, RZ, 0x3c, !PT ;  /* 0x0000002c2d2c7212 */ /* 0x000fe400078e3cff */
[----:B------:R-:W-:-:S02]  /*174ec0*/  LOP3.LUT R42, R43, R42, RZ, 0x3c, !PT ;  /* 0x0000002a2b2a7212 */ /* 0x000fc400078e3cff */
[----:B------:R-:W-:Y:S02]  /*174ed0*/  LOP3.LUT R47, R47, R46, RZ, 0x3c, !PT ;  /* 0x0000002e2f2f7212 */ /* 0x000fe400078e3cff */
[----:B------:R-:W-:Y:S02]  /*174ee0*/  LOP3.LUT R45, R45, R44, RZ, 0x3c, !PT ;  /* 0x0000002c2d2d7212 */ /* 0x000fe400078e3cff */
[----:B----4-:R-:W-:Y:S02]  /*174ef0*/  LOP3.LUT R39, R39, R38, RZ, 0x3c, !PT ;  /* 0x0000002627277212 */ /* 0x010fe400078e3cff */
[----:B------:R-:W-:Y:S02]  /*174f00*/  LOP3.LUT R43, R43, R42, RZ, 0x3c, !PT ;  /* 0x0000002a2b2b7212 */ /* 0x000fe400078e3cff */
[----:B------:R-:W-:Y:S02]  /*174f10*/  LOP3.LUT R38, R39, R38, RZ, 0x3c, !PT ;  /* 0x0000002627267212 */ /* 0x000fe400078e3cff */
[----:B------:R-:W-:-:S04]  /*174f20*/  LOP3.LUT R37, R37, R36, RZ, 0x3c, !PT ;  /* 0x0000002425257212 */ /* 0x000fc800078e3cff */
        /* <DEDUP_REMOVED lines=26> */
[----:B------:R-:W-:Y:S01]  /*1750d0*/  IMAD.MOV.U32 R104, RZ, RZ, R15 ;  /* 0x000000ffff687224 */ /* 0x000fe200078e000f */
        /* <DEDUP_REMOVED lines=13> */
[----:B------:R-:W-:Y:S01]  /*1751b0*/  LOP3.LUT R16, R17, R16, RZ, 0x3c, !PT ;  /* 0x0000001011107212 */ /* 0x000fe200078e3cff */
[----:B------:R1:W-:Y:S01]  /*1751c0*/  STL.64 [R1+0x4938], R28 ;  /* 0x0049381c01007387 */ /* 0x0003e20000100a00 */
[----:B------:R-:W-:Y:S01]  /*1751d0*/  LOP3.LUT R19, R19, R18, RZ, 0x3c, !PT ;  /* 0x0000001213137212 */ /* 0x000fe200078e3cff */
[----:B------:R-:W-:Y:S01]  /*1751e0*/  IMAD.MOV.U32 R14, RZ, RZ, R234 ;  /* 0x000000ffff0e7224 */ /* 0x000fe200078e00ea */
[----:B------:R-:W-:Y:S01]  /*1751f0*/  LOP3.LUT R17, R17, R16, RZ, 0x3c, !PT ;  /* 0x0000001011117212 */ /* 0x000fe200078e3cff */
[----:B------:R1:W-:Y:S01]  /*175200*/  STL.64 [R1+0x4930], R26 ;  /* 0x0049301a01007387 */ /* 0x0003e20000100a00 */
[----:B------:R-:W-:Y:S01]  /*175210*/  IMAD.MOV.U32 R15, RZ, RZ, R233 ;  /* 0x000000ffff0f7224 */ /* 0x000fe200078e00e9 */
[----:B------:R-:W-:Y:S01]  /*175220*/  LOP3.LUT R201, R201, R200, RZ, 0x3c, !PT ;  /* 0x000000c8c9c97212 */ /* 0x000fe200078e3cff */
[----:B------:R-:W-:Y:S01]  /*175230*/  IMAD.MOV.U32 R12, RZ, RZ, R240 ;  /* 0x000000ffff0c7224 */ /* 0x000fe200078e00f0 */
[----:B------:R1:W-:Y:S01]  /*175240*/  LDGSTS.E [R109+0x43500], desc[UR28][R104.64], P3 ;  /* 0x43500000686d7fae */ /* 0x0003e200099a101c */
[----:B------:R-:W-:Y:S01]  /*175250*/  MOV R13, R235 ;  /* 0x000000eb000d7202 */ /* 0x000fe20000000f00 */
[----:B------:R-:W-:Y:S01]  /*175260*/  IMAD.MOV.U32 R11, RZ, RZ, R241 ;  /* 0x000000ffff0b7224 */ /* 0x000fe200078e00f1 */
[----:B------:R-:W-:Y:S01]  /*175270*/  LOP3.LUT R203, R203, R202, RZ, 0x3c, !PT ;  /* 0x000000cacbcb7212 */ /* 0x000fe200078e3cff */
[----:B------:R2:W-:Y:S01]  /*175280*/  STL.64 [R1+0x4928], R24 ;  /* 0x0049281801007387 */ /* 0x0005e20000100a00 */
[----:B------:R-:W-:Y:S01]  /*175290*/  LOP3.LUT R205, R205, R204, RZ, 0x3c, !PT ;  /* 0x000000cccdcd7212 */ /* 0x000fe200078e3cff */
[----:B------:R-:W-:Y:S01]  /*1752a0*/  IMAD.MOV.U32 R6, RZ, RZ, R210 ;  /* 0x000000ffff067224 */ /* 0x000fe200078e00d2 */
[----:B------:R-:W-:Y:S01]  /*1752b0*/  LOP3.LUT R207, R207, R206, RZ, 0x3c, !PT ;  /* 0x000000cecfcf7212 */ /* 0x000fe200078e3cff */
[----:B------:R2:W-:Y:S01]  /*1752c0*/  STL.64 [R1+0x4960], R22 ;  /* 0x0049601601007387 */ /* 0x0005e20000100a00 */
[----:B------:R-:W-:Y:S01]  /*1752d0*/  IMAD.MOV.U32 R7, RZ, RZ, R209 ;  /* 0x000000ffff077224 */ /* 0x000fe200078e00d1 */
[----:B------:R-:W-:-:S02]  /*1752e0*/  LOP3.LUT R195, R195, R194, RZ, 0x3c, !PT ;  /* 0x000000c2c3c37212 */ /* 0x000fc400078e3cff */
[----:B------:R-:W-:Y:S01]  /*1752f0*/  LOP3.LUT R197, R197, R196, RZ, 0x3c, !PT ;  /* 0x000000c4c5c57212 */ /* 0x000fe200078e3cff */
[----:B-1----:R-:W-:Y:S01]  /*175300*/  IMAD.MOV.U32 R105, RZ, RZ, R10 ;  /* 0x000000ffff697224 */ /* 0x002fe200078e000a */
[----:B------:R1:W-:Y:S01]  /*175310*/  STL.64 [R1+0x4958], R20 ;  /* 0x0049581401007387 */ /* 0x0003e20000100a00 */
[----:B------:R-:W-:Y:S01]  /*175320*/  IMAD.MOV.U32 R104, RZ, RZ, R9 ;  /* 0x000000ffff687224 */ /* 0x000fe200078e0009 */
[----:B------:R-:W-:Y:S01]  /*175330*/  MOV R9, R243 ;  /* 0x000000f300097202 */ /* 0x000fe20000000f00 */
[----:B------:R-:W-:Y:S01]  /*175340*/  IMAD.MOV.U32 R10, RZ, RZ, R242 ;  /* 0x000000ffff0a7224 */ /* 0x000fe200078e00f2 */
[----:B------:R1:W-:Y:S01]  /*175350*/  STL.64 [R1+0x4950], R18 ;  /* 0x0049501201007387 */ /* 0x0003e20000100a00 */
[----:B------:R-:W-:Y:S01]  /*175360*/  LOP3.LUT R200, R201, R200, RZ, 0x3c, !PT ;  /* 0x000000c8c9c87212 */ /* 0x000fe200078e3cff */
[----:B------:R-:W-:Y:S01]  /*175370*/  IMAD.MOV.U32 R242, RZ, RZ, R220 ;  /* 0x000000fffff27224 */ /* 0x000fe200078e00dc */
[----:B------:R-:W-:Y:S01]  /*175380*/  MOV R243, R219 ;  /* 0x000000db00f37202 */ /* 0x000fe20000000f00 */
        /* <DEDUP_REMOVED lines=8> */
[----:B------:R1:W-:Y:S01]  /*175410*/  STL.64 [R1+0x4978], R12 ;  /* 0x0049780c01007387 */ /* 0x0003e20000100a00 */
[----:B------:R-:W-:-:S02]  /*175420*/  MOV R235, R223 ;  /* 0x000000df00eb7202 */ /* 0x000fc40000000f00 */
[----:B------:R-:W-:Y:S01]  /*175430*/  LOP3.LUT R193, R193, R192, RZ, 0x3c, !PT ;  /* 0x000000c0c1c17212 */ /* 0x000fe200078e3cff */
[----:B------:R1:W-:Y:S01]  /*175440*/  STL.64 [R1+0x4970], R10 ;  /* 0x0049700a01007387 */ /* 0x0003e20000100a00 */
[----:B------:R-:W-:Y:S02]  /*175450*/  LOP3.LUT R206, R207, R206, RZ, 0x3c, !PT ;  /* 0x000000cecfce7212 */ /* 0x000fe400078e3cff */
[----:B------:R-:W-:Y:S01]  /*175460*/  LOP3.LUT R187, R187, R186, RZ, 0x3c, !PT ;  /* 0x000000babbbb7212 */ /* 0x000fe200078e3cff */
[----:B------:R1:W-:Y:S01]  /*175470*/  LDGSTS.E [R109+0x43580], desc[UR28][R104.64], P1 ;  /* 0x43580000686d7fae */ /* 0x0003e200089a101c */
        /* <DEDUP_REMOVED lines=55> */
[----:B------:R-:W-:Y:S02]  /*1757f0*/  LOP3.LUT R147, R147, R146, RZ, 0x3c, !PT ;  /* 0x0000009293937212 */ /* 0x000fe400078e3cff */
[----:B------:R-:W-:-:S02]  /*175800*/  LOP3.LUT R149, R149, R148, RZ, 0x3c, !PT ;  /* 0x0000009495957212 */ /* 0x000fc400078e3cff */
[----:B------:R-:W-:Y:S01]  /*175810*/  LOP3.LUT R151, R151, R150, RZ, 0x3c, !PT ;  /* 0x0000009697977212 */ /* 0x000fe200078e3cff */
[----:B------:R-:W-:Y:S01]  /*175820*/  IMAD.MOV.U32 R106, RZ, RZ, R153 ;  /* 0x000000ffff6a7224 */ /* 0x000fe200078e0099 */
[----:B------:R-:W-:Y:S01]  /*175830*/  LOP3.LUT R180, R181, R180, RZ, 0x3c, !PT ;  /* 0x000000b4b5b47212 */ /* 0x000fe200078e3cff */
[----:B------:R-:W-:Y:S01]  /*175840*/  IMAD.MOV.U32 R107, RZ, RZ, R152 ;  /* 0x000000ffff6b7224 */ /* 0x000fe200078e0098 */
[----:B------:R-:W-:Y:S01]  /*175850*/  LOP3.LUT R191, R191, R190, RZ, 0x3c, !PT ;  /* 0x000000bebfbf7212 */ /* 0x000fe200078e3cff */
[----:B------:R-:W-:Y:S01]  /*175860*/  LDGSTS.E [R109+0x48500], desc[UR28][R50.64], P3 ;  /* 0x48500000326d7fae */ /* 0x000fe200099a101c */
[----:B------:R-:W-:Y:S01]  /*175870*/  LOP3.LUT R182, R183, R182, RZ, 0x3c, !PT ;  /* 0x000000b6b7b67212 */ /* 0x000fe200078e3cff */
[----:B------:R-:W1:Y:S01]  /*175880*/  LDC R233, c[0x0][0x3ac] ;  /* 0x0000eb00ffe97b82 */ /* 0x000e620000000800 */
        /* <DEDUP_REMOVED lines=19> */
[----:B------:R-:W-:Y:S01]  /*1759c0*/  LOP3.LUT R139, R139, R138, RZ, 0x3c, !PT ;  /* 0x0000008a8b8b7212 */ /* 0x000fe200078e3cff */
[----:B--2---:R-:W-:Y:S01]  /*1759d0*/  IMAD.MOV.U32 R8, RZ, RZ, R113 ;  /* 0x000000ffff087224 */ /* 0x004fe200078e0071 */
[----:B------:R-:W-:-:S02]  /*1759e0*/  LOP3.LUT R164, R165, R164, RZ, 0x3c, !PT ;  /* 0x000000a4a5a47212 */ /* 0x000fc400078e3cff */
[----:B------:R-:W-:Y:S02]  /*1759f0*/  LOP3.LUT R141, R141, R140, RZ, 0x3c, !PT ;  /* 0x0000008c8d8d7212 */ /* 0x000fe400078e3cff */
[----:B------:R-:W-:Y:S01]  /*175a00*/  LOP3.LUT R143, R143, R142, RZ, 0x3c, !PT ;  /* 0x0000008e8f8f7212 */ /* 0x000fe200078e3cff */
        /* <DEDUP_REMOVED lines=15> */
[----:B------:R-:W-:-:S03]  /*175b00*/  LOP3.LUT R175, R175, R174, RZ, 0x3c, !PT ;  /* 0x000000aeafaf7212 */ /* 0x000fc600078e3cff */
[----:B------:R-:W-:Y:S01]  /*175b10*/  STL.64 [R1+0x4b08], R190 ;  /* 0x004b08be01007387 */ /* 0x000fe20000100a00 */
[----:B------:R-:W-:-:S03]  /*175b20*/  LOP3.LUT R166, R167, R166, RZ, 0x3c, !PT ;  /* 0x000000a6a7a67212 */ /* 0x000fc600078e3cff */
[----:B------:R-:W-:Y:S01]  /*175b30*/  STL.64 [R1+0x4b00], R184 ;  /* 0x004b00b801007387 */ /* 0x000fe20000100a00 */
[----:B------:R-:W-:-:S03]  /*175b40*/  LOP3.LUT R169, R169, R168, RZ, 0x3c, !PT ;  /* 0x000000a8a9a97212 */ /* 0x000fc600078e3cff */
[----:B------:R-:W-:Y:S01]  /*175b50*/  STL.64 [R1+0x4af8], R178 ;  /* 0x004af8b201007387 */ /* 0x000fe20000100a00 */
[----:B------:R-:W-:-:S03]  /*175b60*/  LOP3.LUT R154, R155, R154, RZ, 0x3c, !PT ;  /* 0x0000009a9b9a7212 */ /* 0x000fc600078e3cff */
[----:B------:R-:W-:Y:S01]  /*175b70*/  STL.64 [R1+0x4af0], R180 ;  /* 0x004af0b401007387 */ /* 0x000fe20000100a00 */
[----:B------:R-:W-:Y:S02]  /*175b80*/  LOP3.LUT R163, R163, R162, RZ, 0x3c, !PT ;  /* 0x000000a2a3a37212 */ /* 0x000fe400078e3cff */
[----:B------:R-:W-:Y:S01]  /*175b90*/  LOP3.LUT R156, R157, R156, RZ, 0x3c, !PT ;  /* 0x0000009c9d9c7212 */ /* 0x000fe200078e3cff */
[----:B------:R-:W-:Y:S01]  /*175ba0*/  STL.64 [R1+0x4ae8], R182 ;  /* 0x004ae8b601007387 */ /* 0x000fe20000100a00 */
[----:B------:R-:W-:Y:S02]  /*175bb0*/  LOP3.LUT R165, R165, R164, RZ, 0x3c, !PT ;  /* 0x000000a4a5a57212 */ /* 0x000fe400078e3cff */
[----:B------:R-:W-:Y:S01]  /*175bc0*/  LOP3.LUT R158, R159, R158, RZ, 0x3c, !PT ;  /* 0x0000009e9f9e7212 */ /* 0x000fe200078e3cff */
[----:B------:R-:W-:Y:S01]  /*175bd0*/  STL.64 [R1+0x4ae0], R176 ;  /* 0x004ae0b001007387 */ /* 0x000fe20000100a00 */
        /* <DEDUP_REMOVED lines=44> */
[----:B------:R2:W-:Y:S01]  /*175ea0*/  STL.64 [R1+0x4a68], R106 ;  /* 0x004a686a01007387 */ /* 0x0005e20000100a00 */
[----:B------:R-:W-:Y:S02]  /*175eb0*/  LOP3.LUT R129, R129, R128, RZ, 0x3c, !PT ;  /* 0x0000008081817212 */ /* 0x000fe400078e3cff */
[----:B------:R-:W-:Y:S01]  /*175ec0*/  LOP3.LUT R131, R131, R130, RZ, 0x3c, !PT ;  /* 0x0000008283837212 */ /* 0x000fe200078e3cff */
[----:B------:R-:W-:Y:S01]  /*175ed0*/  STL.64 [R1+0x4a60], R138 ;  /* 0x004a608a01007387 */ /* 0x000fe20000100a00 */
[----:B------:R-:W-:-:S02]  /*175ee0*/  LOP3.LUT R122, R123, R122, RZ, 0x3c, !PT ;  /* 0x0000007a7b7a7212 */ /* 0x000fc400078e3cff */
[----:B------:R-:W-:Y:S01]  /*175ef0*/  LOP3.LUT R119, R119, R118, RZ, 0x3c, !PT ;  /* 0x0000007677777212 */ /* 0x000fe200078e3cff */
[----:B------:R-:W-:Y:S01]  /*175f00*/  STL.64 [R1+0x4a58], R140 ;  /* 0x004a588c01007387 */ /* 0x000fe20000100a00 */
[----:B------:R-:W-:Y:S01]  /*175f10*/  LOP3.LUT R133, R133, R132, RZ, 0x3c, !PT ;  /* 0x0000008485857212 */ /* 0x000fe200078e3cff */
[----:B-1----:R-:W-:Y:S01]  /*175f20*/  IMAD.MOV.U32 R104, RZ, RZ, R135 ;  /* 0x000000ffff687224 */ /* 0x002fe200078e0087 */
[----:B------:R-:W-:Y:S01]  /*175f30*/  LOP3.LUT R124, R125, R124, RZ, 0x3c, !PT ;  /* 0x0000007c7d7c7212 */ /* 0x000fe200078e3cff */
[----:B------:R-:W-:Y:S01]  /*175f40*/  LDGSTS.E [R109+0x4a480], desc[UR28][R36.64], P4 ;  /* 0x4a480000246d7fae */ /* 0x000fe2000a1a101c */
[----:B------:R-:W-:Y:S02]  /*175f50*/  MOV R105, R134 ;  /* 0x0000008600697202 */ /* 0x000fe40000000f00 */
[----:B------:R-:W-:Y:S01]  /*175f60*/  LOP3.LUT R126, R127, R126, RZ, 0x3c, !PT ;  /* 0x0000007e7f7e7212 */ /* 0x000fe200078e3cff */
[----:B------:R-:W-:Y:S01]  /*175f70*/  STL.64 [R1+0x4a50], R142 ;  /* 0x004a508e01007387 */ /* 0x000fe20000100a00 */
[----:B------:R-:W-:-:S02]  /*175f80*/  LOP3.LUT R121, R121, R120, RZ, 0x3c, !PT ;  /* 0x0000007879797212 */ /* 0x000fc400078e3cff */
[----:B------:R-:W-:Y:S01]  /*175f90*/  LOP3.LUT R137, R137, R136, RZ, 0x3c, !PT ;  /* 0x0000008889897212 */ /* 0x000fe200078e3cff */
[----:B------:R-:W-:Y:S01]  /*175fa0*/  LDGSTS.E [R109+0x4a500], desc[UR28][R34.64], P3 ;  /* 0x4a500000226d7fae */ /* 0x000fe200099a101c */
[----:B------:R-:W-:Y:S02]  /*175fb0*/  LOP3.LUT R128, R129, R128, RZ, 0x3c, !PT ;  /* 0x0000008081807212 */ /* 0x000fe400078e3cff */
[----:B------:R-:W-:Y:S01]  /*175fc0*/  LOP3.LUT R123, R123, R122, RZ, 0x3c, !PT ;  /* 0x0000007a7b7b7212 */ /* 0x000fe200078e3cff */
[----:B------:R-:W-:Y:S01]  /*175fd0*/  STL.64 [R1+0x4a48], R144 ;  /* 0x004a489001007387 */ /* 0x000fe20000100a00 */
[----:B------:R-:W-:Y:S02]  /*175fe0*/  LOP3.LUT R118, R119, R118, RZ, 0x3c, !PT ;  /* 0x0000007677767212 */ /* 0x000fe400078e3cff */
[----:B------:R-:W-:Y:S01]  /*175ff0*/  LOP3.LUT R115, R115, R114, RZ, 0x3c, !PT ;  /* 0x0000007273737212 */ /* 0x000fe200078e3cff */
[----:B------:R-:W-:Y:S01]  /*176000*/  LDGSTS.E [R109+0x4a580], desc[UR28][R32.64], P1 ;  /* 0x4a580000206d7fae */ /* 0x000fe200089a101c */
[----:B------:R-:W-:-:S02]  /*176010*/  LOP3.LUT R125, R125, R124, RZ, 0x3c, !PT ;  /* 0x0000007c7d7d7212 */ /* 0x000fc400078e3cff */
[----:B------:R-:W-:Y:S01]  /*176020*/  LOP3.LUT R127, R127, R126, RZ, 0x3c, !PT ;  /* 0x0000007e7f7f7212 */ /* 0x000fe200078e3cff */
[----:B------:R-:W-:Y:S01]  /*176030*/  STL.64 [R1+0x4a40], R130 ;  /* 0x004a408201007387 */ /* 0x000fe20000100a00 */
[----:B------:R-:W-:Y:S02]  /*176040*/  LOP3.LUT R120, R121, R120, RZ, 0x3c, !PT ;  /* 0x0000007879787212 */ /* 0x000fe400078e3cff */
[----:B------:R-:W-:Y:S01]  /*176050*/  LOP3.LUT R117, R117, R116, RZ, 0x3c, !PT ;  /* 0x0000007475757212 */ /* 0x000fe200078e3cff */
[----:B------:R-:W-:Y:S01]  /*176060*/  LDGSTS.E [R109+0x4b400], desc[UR28][R30.64], P0 ;  /* 0x4b4000001e6d7fae */ /* 0x000fe200081a101c */
[----:B------:R-:W-:-:S03]  /*176070*/  LOP3.LUT R129, R129, R128, RZ, 0x3c, !PT ;  /* 0x0000008081817212 */ /* 0x000fc600078e3cff */
[----:B------:R-:W-:Y:S01]  /*176080*/  STL.64 [R1+0x4a38], R132 ;  /* 0x004a388401007387 */ /* 0x000fe20000100a00 */
[----:B------:R-:W-:-:S03]  /*176090*/  LOP3.LUT R119, R119, R118, RZ, 0x3c, !PT ;  /* 0x0000007677777212 */ /* 0x000fc600078e3cff */
[----:B------:R-:W-:Y:S01]  /*1760a0*/  LDGSTS.E [R109+0x4b480], desc[UR28][R28.64], P4 ;  /* 0x4b4800001c6d7fae */ /* 0x000fe2000a1a101c */
[----:B------:R-:W-:-:S03]  /*1760b0*/  LOP3.LUT R114, R115, R114, RZ, 0x3c, !PT ;  /* 0x0000007273727212 */ /* 0x000fc600078e3cff */
[----:B------:R1:W-:Y:S01]  /*1760c0*/  STL.64 [R1+0x4a30], R104 ;  /* 0x004a306801007387 */ /* 0x0003e20000100a00 */
[----:B------:R-:W-:-:S03]  /*1760d0*/  LOP3.LUT R121, R121, R120, RZ, 0x3c, !PT ;  /* 0x0000007879797212 */ /* 0x000fc600078e3cff */
[----:B------:R-:W-:Y:S01]  /*1760e0*/  LDGSTS.E [R109+0x4b500], desc[UR28][R26.64], P3 ;  /* 0x4b5000001a6d7fae */ /* 0x000fe200099a101c */
[----:B------:R-:W-:-:S03]  /*1760f0*/  LOP3.LUT R116, R117, R116, RZ, 0x3c, !PT ;  /* 0x0000007475747212 */ /* 0x000fc600078e3cff */
[----:B------:R1:W-:Y:S04]  /*176100*/  STL.64 [R1+0x4a28], R136 ;  /* 0x004a288801007387 */ /* 0x0003e80000100a00 */
[----:B------:R-:W-:Y:S01]  /*176110*/  LDGSTS.E [R109+0x4b580], desc[UR28][R24.64], P1 ;  /* 0x4b580000186d7fae */ /* 0x000fe200089a101c */
[----:B------:R-:W-:-:S03]  /*176120*/  LOP3.LUT R115, R115, R114, RZ, 0x3c, !PT ;  /* 0x0000007273737212 */ /* 0x000fc600078e3cff */
[----:B------:R-:W-:Y:S04]  /*176130*/  STL.64 [R1+0x4a20], R122 ;  /* 0x004a207a01007387 */ /* 0x000fe80000100a00 */
[----:B------:R-:W-:Y:S04]  /*176140*/  LDGSTS.E [R109+0x4c400], desc[UR28][R22.64], P0 ;  /* 0x4c400000166d7fae */ /* 0x000fe800081a101c */
[----:B------:R-:W-:Y:S04]  /*176150*/  STL.64 [R1+0x4a18], R124 ;  /* 0x004a187c01007387 */ /* 0x000fe80000100a00 */
[----:B------:R-:W-:Y:S01]  /*176160*/  LDGSTS.E [R109+0x4c480], desc[UR28][R20.64], P4 ;  /* 0x4c480000146d7fae */ /* 0x000fe2000a1a101c */
[----:B------:R-:W-:-:S03]  /*176170*/  LOP3.LUT R117, R117, R116, RZ, 0x3c, !PT ;  /* 0x0000007475757212 */ /* 0x000fc600078e3cff */
[----:B------:R-:W-:Y:S04]  /*176180*/  STL.64 [R1+0x4a10], R126 ;  /* 0x004a107e01007387 */ /* 0x000fe80000100a00 */
[----:B------:R-:W-:Y:S04]  /*176190*/  LDGSTS.E [R109+0x4c500], desc[UR28][R18.64], P3 ;  /* 0x4c500000126d7fae */ /* 0x000fe800099a101c */
[----:B------:R-:W-:Y:S04]  /*1761a0*/  STL.64 [R1+0x4a08], R128 ;  /* 0x004a088001007387 */ /* 0x000fe80000100a00 */
[----:B------:R-:W-:Y:S04]  /*1761b0*/  LDGSTS.E [R109+0x4c580], desc[UR28][R16.64], P1 ;  /* 0x4c580000106d7fae */ /* 0x000fe800089a101c */
[----:B------:R-:W-:Y:S04]  /*1761c0*/  STL.64 [R1+0x4a00], R118 ;  /* 0x004a007601007387 */ /* 0x000fe80000100a00 */
[----:B------:R-:W-:Y:S04]  /*1761d0*/  LDGSTS.E [R109+0x4d400], desc[UR28][R14.64], P0 ;  /* 0x4d4000000e6d7fae */ /* 0x000fe800081a101c */
[----:B------:R-:W2:Y:S04]  /*1761e0*/  LDL.LU.64 R86, [R1+0x8a90] ;  /* 0x008a900001567983 */ /* 0x000ea80000300a00 */
[----:B------:R-:W-:Y:S04]  /*1761f0*/  LDGSTS.E [R109+0x4d480], desc[UR28][R12.64], P4 ;  /* 0x4d4800000c6d7fae */ /* 0x000fe8000a1a101c */
[----:B------:R-:W-:Y:S04]  /*176200*/  STL.64 [R1+0x49f8], R120 ;  /* 0x0049f87801007387 */ /* 0x000fe80000100a00 */
[----:B------:R-:W-:Y:S04]  /*176210*/  LDGSTS.E [R109+0x4d500], desc[UR28][R10.64], P3 ;  /* 0x4d5000000a6d7fae */ /* 0x000fe800099a101c */
[----:B------:R-:W2:Y:S04]  /*176220*/  LDL.LU.64 R84, [R1+0x8a88] ;  /* 0x008a880001547983 */ /* 0x000ea80000300a00 */
[----:B------:R-:W-:Y:S04]  /*176230*/  LDGSTS.E [R109+0x4d580], desc[UR28][R8.64], P1 ;  /* 0x4d580000086d7fae */ /* 0x000fe800089a101c */
[----:B------:R1:W-:Y:S04]  /*176240*/  STL.64 [R1+0x49f0], R114 ;  /* 0x0049f07201007387 */ /* 0x0003e80000100a00 */
[----:B------:R-:W-:Y:S04]  /*176250*/  LDGSTS.E [R109+0x4e400], desc[UR28][R6.64], P0 ;  /* 0x4e400000066d7fae */ /* 0x000fe800081a101c */
[----:B------:R-:W2:Y:S04]  /*176260*/  LDL.LU.64 R82, [R1+0x8a80] ;  /* 0x008a800001527983 */ /* 0x000ea80000300a00 */
[----:B------:R-:W-:Y:S04]  /*176270*/  LDGSTS.E [R109+0x4e480], desc[UR28][R242.64], P4 ;  /* 0x4e480000f26d7fae */ /* 0x000fe8000a1a101c */
[----:B------:R1:W-:Y:S04]  /*176280*/  STL.64 [R1+0x49e8], R116 ;  /* 0x0049e87401007387 */ /* 0x0003e80000100a00 */
[----:B------:R-:W-:Y:S04]  /*176290*/  LDGSTS.E [R109+0x4e500], desc[UR28][R240.64], P3 ;  /* 0x4e500000f06d7fae */ /* 0x000fe800099a101c */
[----:B------:R-:W2:Y:S04]  /*1762a0*/  LDL.LU.64 R80, [R1+0x8a78] ;  /* 0x008a780001507983 */ /* 0x000ea80000300a00 */
        /* <DEDUP_REMOVED lines=8> */
[----:B------:R1:W-:Y:S04]  /*176330*/  LDGSTS.E [R109+0x4f580], desc[UR28][R206.64], P1 ;  /* 0x4f580000ce6d7fae */ /* 0x0003e800089a101c */
        /* <DEDUP_REMOVED lines=24> */
[----:B---3--:R-:W3:Y:S04]  /*1764c0*/  LDL.LU.64 R46, [R1+0x89f0] ;  /* 0x0089f000012e7983 */ /* 0x008ee80000300a00 */
[----:B------:R-:W-:Y:S04]  /*1764d0*/  LDGSTS.E [R109+0x53400], desc[UR28][R170.64], P0 ;  /* 0x53400000aa6d7fae */ /* 0x000fe800081a101c */
[----:B----4-:R-:W4:Y:S04]  /*1764e0*/  LDL.LU.64 R44, [R1+0x89e8] ;  /* 0x0089e800012c7983 */ /* 0x010f280000300a00 */
[----:B------:R-:W-:Y:S04]  /*1764f0*/  LDGSTS.E [R109+0x53480], desc[UR28][R172.64], P4 ;  /* 0x53480000ac6d7fae */ /* 0x000fe8000a1a101c */
[----:B------:R-:W3:Y:S04]  /*176500*/  LDL.LU.64 R42, [R1+0x89e0] ;  /* 0x0089e000012a7983 */ /* 0x000ee80000300a00 */
        /* <DEDUP_REMOVED lines=24> */
[----:B------:R1:W-:Y:S04]  /*176690*/  LDGSTS.E [R109+0x56500], desc[UR28][R106.64], P3 ;  /* 0x565000006a6d7fae */ /* 0x0003e800099a101c */
        /* <DEDUP_REMOVED lines=8> */
[----:B--2---:R-:W2:Y:S04]  /*176720*/  LDL.LU.64 R8, [R1+0x8958] ;  /* 0x0089580001087983 */ /* 0x004ea80000300a00 */
[----:B------:R-:W-:Y:S04]  /*176730*/  LDGSTS.E [R109+0x57580], desc[UR28][R130.64], P1 ;  /* 0x57580000826d7fae */ /* 0x000fe800089a101c */
[----:B------:R-:W2:Y:S04]  /*176740*/  LDL.LU.64 R6, [R1+0x8950] ;  /* 0x0089500001067983 */ /* 0x000ea80000300a00 */
[----:B------:R-:W-:Y:S04]  /*176750*/  LDGSTS.E [R109+0x58400], desc[UR28][R132.64], P0 ;  /* 0x58400000846d7fae */ /* 0x000fe800081a101c */
[----:B------:R-:W2:Y:S04]  /*176760*/  LDL.LU.64 R106, [R1+0x4b20] ;  /* 0x004b2000016a7983 */ /* 0x000ea80000300a00 */
[----:B------:R2:W-:Y:S04]  /*176770*/  LDGSTS.E [R109+0x58480], desc[UR28][R104.64], P4 ;  /* 0x58480000686d7fae */ /* 0x0005e8000a1a101c */
[----:B------:R-:W-:Y:S01]  /*176780*/  LDGSTS.E [R109+0x58500], desc[UR28][R136.64], P3 ;  /* 0x58500000886d7fae */ /* 0x000fe200099a101c */
[----:B------:R-:W-:Y:S01]  /*176790*/  IMAD.SHL.U32 R233, R233, 0x80, RZ ;  /* 0x00000080e9e97824 */ /* 0x000fe200078e00ff */
[----:B-1----:R-:W-:-:S02]  /*1767a0*/  IADD3.X R207, PT, PT, R5, R3, RZ, P6, !PT ;  /* 0x0000000305cf7210 */ /* 0x002fc400037fe4ff */
[----:B------:R-:W-:Y:S04]  /*1767b0*/  LDGSTS.E [R109+0x58580], desc[UR28][R122.64], P1 ;  /* 0x585800007a6d7fae */ /* 0x000fe800089a101c */
[----:B------:R-:W2:Y:S04]  /*1767c0*/  LDL.LU.64 R104, [R1+0x5380] ;  /* 0x0053800001687983 */ /* 0x000ea80000300a00 */
[----:B------:R-:W2:Y:S04]  /*1767d0*/  LDL.64 R136, [R1+0x5378] ;  /* 0x0053780001887983 */ /* 0x000ea80000100a00 */
[----:B------:R-:W2:Y:S04]  /*1767e0*/  LDL.LU R235, [R1+0x5e80] ;  /* 0x005e800001eb7983 */ /* 0x000ea80000300800 */
[----:B------:R-:W2:Y:S04]  /*1767f0*/  LDL.LU R223, [R1+0x5e8c] ;  /* 0x005e8c0001df7983 */ /* 0x000ea80000300800 */
[----:B------:R-:W3:Y:S04]  /*176800*/  LDL.LU R221, [R1+0x5e94] ;  /* 0x005e940001dd7983 */ /* 0x000ee80000300800 */
[----:B------:R-:W4:Y:S04]  /*176810*/  LDL.LU R224, [R1+0x5e88] ;  /* 0x005e880001e07983 */ /* 0x000f280000300800 */
[----:B------:R-:W4:Y:S04]  /*176820*/  LDL.LU R219, [R1+0x5e9c] ;  /* 0x005e9c0001db7983 */ /* 0x000f280000300800 */
[----:B------:R-:W4:Y:S04]  /*176830*/  LDL.LU R222, [R1+0x5e90] ;  /* 0x005e900001de7983 */ /* 0x000f280000300800 */
[----:B------:R-:W4:Y:S01]  /*176840*/  LDL.LU R220, [R1+0x5e98] ;  /* 0x005e980001dc7983 */ /* 0x000f220000300800 */
[----:B------:R-:W-:-:S03]  /*176850*/  IMAD.SHL.U32 R233, R233, 0x4, RZ ;  /* 0x00000004e9e97824 */ /* 0x000fc600078e00ff */
[----:B------:R-:W4:Y:S04]  /*176860*/  LDL.LU.64 R4, [R1+0x8948] ;  /* 0x0089480001047983 */ /* 0x000f280000300a00 */
[----:B------:R-:W-:Y:S04]  /*176870*/  LDGSTS.E [R109+0x59400], desc[UR28][R124.64], P0 ;  /* 0x594000007c6d7fae */ /* 0x000fe800081a101c */
[----:B------:R-:W-:Y:S04]  /*176880*/  LDGSTS.E [R109+0x59480], desc[UR28][R126.64], P4 ;  /* 0x594800007e6d7fae */ /* 0x000fe8000a1a101c */
[----:B------:R-:W-:Y:S04]  /*176890*/  LDGSTS.E [R109+0x59500], desc[UR28][R128.64], P3 ;  /* 0x59500000806d7fae */ /* 0x000fe800099a101c */
[----:B------:R-:W-:Y:S04]  /*1768a0*/  LDGSTS.E [R109+0x59580], desc[UR28][R118.64], P1 ;  /* 0x59580000766d7fae */ /* 0x000fe800089a101c */
[----:B------:R-:W-:Y:S04]  /*1768b0*/  LDGSTS.E [R109+0x5a400], desc[UR28][R120.64], P0 ;  /* 0x5a400000786d7fae */ /* 0x000fe800081a101c */
[----:B------:R1:W-:Y:S04]  /*1768c0*/  LDGSTS.E [R109+0x5a480], desc[UR28][R114.64], P4 ;  /* 0x5a480000726d7fae */ /* 0x0003e8000a1a101c */
[----:B------:R1:W-:Y:S01]  /*1768d0*/  LDGSTS.E [R109+0x5a500], desc[UR28][R116.64], P3 ;  /* 0x5a500000746d7fae */ /* 0x0003e200099a101c */
[----:B------:R-:W-:-:S02]  /*1768e0*/  LOP3.LUT R206, R112, 0x70, RZ, 0x3c, !PT ;  /* 0x0000007070ce7812 */ /* 0x000fc400078e3cff */
[----:B------:R-:W-:Y:S02]  /*1768f0*/  LOP3.LUT R203, R112, 0x50, RZ, 0x3c, !PT ;  /* 0x0000005070cb7812 */ /* 0x000fe400078e3cff */
[-C--:B--2---:R-:W-:Y:S01]  /*176900*/  IADD3 R223, P5, PT, R223, R233.reuse, RZ ;  /* 0x000000e9dfdf7210 */ /* 0x084fe20007fbe0ff */
[----:B------:R-:W-:Y:S01]  /*176910*/  IMAD.X R235, R235, 0x1, R3, P2 ;  /* 0x00000001ebeb7824 */ /* 0x000fe200010e0603 */
[----:B---3--:R-:W-:-:S03]  /*176920*/  IADD3 R221, P6, PT, R221, R233, RZ ;  /* 0x000000e9dddd7210 */ /* 0x008fc60007fde0ff */
[--C-:B----4-:R-:W-:Y:S01]  /*176930*/  IMAD.X R224, R224, 0x1, R3.reuse, P5 ;  /* 0x00000001e0e07824 */ /* 0x110fe200028e0603 */
[----:B------:R-:W-:Y:S01]  /*176940*/  IADD3 R219, P5, PT, R219, R233, RZ ;  /* 0x000000e9dbdb7210 */ /* 0x000fe20007fbe0ff */
[----:B------:R-:W-:Y:S01]  /*176950*/  STL [R1+0x5e80], R235 ;  /* 0x005e80eb01007387 */ /* 0x000fe20000100800 */
[----:B------:R-:W-:-:S03]  /*176960*/  IMAD.X R222, R222, 0x1, R3, P6 ;  /* 0x00000001dede7824 */ /* 0x000fc600030e0603 */
[----:B------:R-:W-:Y:S01]  /*176970*/  STL [R1+0x5e8c], R223 ;  /* 0x005e8cdf01007387 */ /* 0x000fe20000100800 */
[----:B------:R-:W-:-:S03]  /*176980*/  IMAD.X R220, R220, 0x1, R3, P5 ;  /* 0x00000001dcdc7824 */ /* 0x000fc600028e0603 */
[----:B------:R-:W-:Y:S04]  /*176990*/  STL [R1+0x5e94], R221 ;  /* 0x005e94dd01007387 */ /* 0x000fe80000100800 */
[----:B------:R-:W-:Y:S04]  /*1769a0*/  STL [R1+0x5e88], R224 ;  /* 0x005e88e001007387 */ /* 0x000fe80000100800 */
[----:B------:R-:W-:Y:S04]  /*1769b0*/  STL [R1+0x5e90], R222 ;  /* 0x005e90de01007387 */ /* 0x000fe80000100800 */
[----:B------:R-:W-:Y:S04]  /*1769c0*/  STL [R1+0x5e9c], R219 ;  /* 0x005e9cdb01007387 */ /* 0x000fe80000100800 */
[----:B------:R-:W-:Y:S01]  /*1769d0*/  STL [R1+0x5e98], R220 ;  /* 0x005e98dc01007387 */ /* 0x000fe20000100800 */
[----:B------:R-:W-:-:S05]  /*1769e0*/  IADD3 R210, P2, PT, R106, R233, RZ ;  /* 0x000000e96ad27210 */ /* 0x000fca0007f5e0ff */
[--C-:B------:R-:W-:Y:S01]  /*1769f0*/  IMAD.X R209, R107, 0x1, R3.reuse, P2 ;  /* 0x000000016bd17824 */ /* 0x100fe200010e0603 */
[-C--:B------:R-:W-:Y:S02]  /*176a00*/  IADD3 R106, P2, PT, R104, R233.reuse, RZ ;  /* 0x000000e9686a7210 */ /* 0x080fe40007f5e0ff */
[----:B------:R-:W-:Y:S02]  /*176a10*/  IADD3 R108, P6, PT, R136, R233, RZ ;  /* 0x000000e9886c7210 */ /* 0x000fe40007fde0ff */
[----:B------:R-:W-:Y:S02]  /*176a20*/  IADD3.X R105, PT, PT, R105, R3, RZ, P2, !PT ;  /* 0x0000000369697210 */ /* 0x000fe400017fe4ff */
[----:B------:R-:W-:Y:S01]  /*176a30*/  LOP3.LUT R104, R112, 0x30, RZ, 0x3c, !PT ;  /* 0x0000003070687812 */ /* 0x000fe200078e3cff */
[----:B------:R-:W2:Y:S04]  /*176a40*/  LDL.LU.64 R114, [R1+0x5370] ;  /* 0x0053700001727983 */ /* 0x000ea80000300a00 */
[----:B------:R-:W1:Y:S04]  /*176a50*/  LDL.LU.64 R116, [R1+0x5368] ;  /* 0x0053680001747983 */ /* 0x000e680000300a00 */
[----:B------:R-:W3:Y:S04]  /*176a60*/  LDL.LU.64 R118, [R1+0x5360] ;  /* 0x0053600001767983 */ /* 0x000ee80000300a00 */
[----:B------:R-:W4:Y:S04]  /*176a70*/  LDL.LU.64 R120, [R1+0x5358] ;  /* 0x0053580001787983 */ /* 0x000f280000300a00 */
[----:B------:R-:W3:Y:S04]  /*176a80*/  LDL.LU.64 R122, [R1+0x5350] ;  /* 0x00535000017a7983 */ /* 0x000ee80000300a00 */
[----:B------:R-:W3:Y:S04]  /*176a90*/  LDL.LU.64 R124, [R1+0x5348] ;  /* 0x00534800017c7983 */ /* 0x000ee80000300a00 */
[----:B------:R-:W3:Y:S04]  /*176aa0*/  LDL.LU.64 R126, [R1+0x5340] ;  /* 0x00534000017e7983 */ /* 0x000ee80000300a00 */
[----:B------:R-:W4:Y:S04]  /*176ab0*/  LDL.LU.64 R128, [R1+0x5338] ;  /* 0x0053380001807983 */ /* 0x000f280000300a00 */
[----:B------:R-:W4:Y:S04]  /*176ac0*/  LDL.LU.64 R130, [R1+0x5330] ;  /* 0x0053300001827983 */ /* 0x000f280000300a00 */
[----:B------:R-:W4:Y:S04]  /*176ad0*/  LDL.LU.64 R132, [R1+0x5328] ;  /* 0x0053280001847983 */ /* 0x000f280000300a00 */
[----:B------:R-:W4:Y:S01]  /*176ae0*/  LDL.LU.64 R134, [R1+0x5320] ;  /* 0x0053200001867983 */ /* 0x000f220000300a00 */
[----:B------:R-:W-:-:S03]  /*176af0*/  IMAD.X R107, R137, 0x1, R3, P6 ;  /* 0x00000001896b7824 */ /* 0x000fc600030e0603 */
[----:B------:R-:W-:Y:S04]  /*176b00*/  STL.64 [R1+0x8b68], R110 ;  /* 0x008b686e01007387 */ /* 0x000fe80000100a00 */
[----:B------:R-:W-:Y:S04]  /*176b10*/  STL.64 [R1+0x8b40], R208 ;  /* 0x008b40d001007387 */ /* 0x000fe80000100a00 */
[----:B------:R-:W-:Y:S04]  /*176b20*/  STL.64 [R1+0x8b38], R206 ;  /* 0x008b38ce01007387 */ /* 0x000fe80000100a00 */
        /* <DEDUP_REMOVED lines=59> */
[----:B--2---:R-:W2:Y:S04]  /*176ee0*/  LDL.LU.64 R18, [R1+0x5318] ;  /* 0x0053180001127983 */ /* 0x004ea80000300a00 */
[----:B------:R-:W2:Y:S04]  /*176ef0*/  LDL.LU.64 R16, [R1+0x5310] ;  /* 0x0053100001107983 */ /* 0x000ea80000300a00 */
[----:B------:R-:W2:Y:S01]  /*176f00*/  LDL.LU.64 R14, [R1+0x5308] ;  /* 0x00530800010e7983 */ /* 0x000ea20000300a00 */
[----:B------:R-:W-:-:S03]  /*176f10*/  IADD3 R113, P2, PT, R114, R233, RZ ;  /* 0x000000e972717210 */ /* 0x000fc60007f5e0ff */
[----:B-1----:R-:W2:Y:S02]  /*176f20*/  LDL.LU.64 R12, [R1+0x5300] ;  /* 0x00530000010c7983 */ /* 0x002ea40000300a00 */
[----:B------:R-:W-:Y:S02]  /*176f30*/  IMAD.X R112, R115, 0x1, R3, P2 ;  /* 0x0000000173707824 */ /* 0x000fe400010e0603 */
[----:B------:R-:W2:Y:S04]  /*176f40*/  LDL.LU.64 R10, [R1+0x52f8] ;  /* 0x0052f800010a7983 */ /* 0x000ea80000300a00 */
[----:B------:R-:W2:Y:S04]  /*176f50*/  LDL.LU.64 R8, [R1+0x52f0] ;  /* 0x0052f00001087983 */ /* 0x000ea80000300a00 */
[----:B------:R-:W2:Y:S04]  /*176f60*/  LDL.LU.64 R6, [R1+0x52e8] ;  /* 0x0052e80001067983 */ /* 0x000ea80000300a00 */
[----:B------:R-:W2:Y:S01]  /*176f70*/  LDL.LU.64 R4, [R1+0x52e0] ;  /* 0x0052e00001047983 */ /* 0x000ea20000300a00 */
[----:B------:R-:W-:-:S04]  /*176f80*/  IADD3 R115, P2, PT, R116, R233, RZ ;  /* 0x000000e974737210 */ /* 0x000fc80007f5e0ff */
[----:B------:R-:W-:Y:S02]  /*176f90*/  IADD3.X R114, PT, PT, R117, R3, RZ, P2, !PT ;  /* 0x0000000375727210 */ /* 0x000fe400017fe4ff */
[----:B---3--:R-:W-:-:S05]  /*176fa0*/  IADD3 R117, P2, PT, R118, R233, RZ ;  /* 0x000000e976757210 */ /* 0x008fca0007f5e0ff */
[----:B------:R-:W-:Y:S01]  /*176fb0*/  IMAD.X R116, R119, 0x1, R3, P2 ;  /* 0x0000000177747824 */ /* 0x000fe200010e0603 */
[----:B----4-:R-:W-:-:S05]  /*176fc0*/  IADD3 R119, P2, PT, R120, R233, RZ ;  /* 0x000000e978777210 */ /* 0x010fca0007f5e0ff */
[----:B------:R-:W-:Y:S01]  /*176fd0*/  IMAD.X R118, R121, 0x1, R3, P2 ;  /* 0x0000000179767824 */ /* 0x000fe200010e0603 */
[----:B------:R-:W-:-:S05]  /*176fe0*/  IADD3 R121, P2, PT, R122, R233, RZ ;  /* 0x000000e97a797210 */ /* 0x000fca0007f5e0ff */
[----:B------:R-:W-:Y:S01]  /*176ff0*/  IMAD.X R120, R123, 0x1, R3, P2 ;  /* 0x000000017b787824 */ /* 0x000fe200010e0603 */
[----:B------:R-:W-:-:S04]  /*177000*/  IADD3 R123, P2, PT, R124, R233, RZ ;  /* 0x000000e97c7b7210 */ /* 0x000fc80007f5e0ff */
[----:B------:R-:W-:Y:S02]  /*177010*/  IADD3.X R122, PT, PT, R125, R3, RZ, P2, !PT ;  /* 0x000000037d7a7210 */ /* 0x000fe400017fe4ff */
[----:B------:R-:W-:-:S05]  /*177020*/  IADD3 R125, P2, PT, R126, R233, RZ ;  /* 0x000000e97e7d7210 */ /* 0x000fca0007f5e0ff */
[----:B------:R-:W-:Y:S01]  /*177030*/  IMAD.X R124, R127, 0x1, R3, P2 ;  /* 0x000000017f7c7824 */ /* 0x000fe200010e0603 */
[----:B------:R-:W-:-:S05]  /*177040*/  IADD3 R127, P2, PT, R128, R233, RZ ;  /* 0x000000e9807f7210 */ /* 0x000fca0007f5e0ff */
[----:B------:R-:W-:Y:S01]  /*177050*/  IMAD.X R126, R129, 0x1, R3, P2 ;  /* 0x00000001817e7824 */ /* 0x000fe200010e0603 */
[----:B------:R-:W-:-:S05]  /*177060*/  IADD3 R129, P2, PT, R130, R233, RZ ;  /* 0x000000e982817210 */ /* 0x000fca0007f5e0ff */
[----:B------:R-:W-:Y:S01]  /*177070*/  IMAD.X R128, R131, 0x1, R3, P2 ;  /* 0x0000000183807824 */ /* 0x000fe200010e0603 */
[----:B------:R-:W-:-:S04]  /*177080*/  IADD3 R131, P2, PT, R132, R233, RZ ;  /* 0x000000e984837210 */ /* 0x000fc80007f5e0ff */
[----:B------:R-:W-:Y:S02]  /*177090*/  IADD3.X R130, PT, PT, R133, R3, RZ, P2, !PT ;  /* 0x0000000385827210 */ /* 0x000fe400017fe4ff */
[----:B------:R-:W-:-:S05]  /*1770a0*/  IADD3 R133, P2, PT, R134, R233, RZ ;  /* 0x000000e986857210 */ /* 0x000fca0007f5e0ff */
[----:B------:R-:W-:Y:S01]  /*1770b0*/  IMAD.X R132, R135, 0x1, R3, P2 ;  /* 0x0000000187847824 */ /* 0x000fe200010e0603 */
[----:B------:R-:W-:Y:S01]  /*1770c0*/  MOV R41, R112 ;  /* 0x0000007000297202 */ /* 0x000fe20000000f00 */
[----:B------:R-:W-:Y:S02]  /*1770d0*/  IMAD.MOV.U32 R42, RZ, RZ, R108 ;  /* 0x000000ffff2a7224 */ /* 0x000fe400078e006c */
[----:B------:R-:W-:Y:S02]  /*1770e0*/  IMAD.MOV.U32 R43, RZ, RZ, R107 ;  /* 0x000000ffff2b7224 */ /* 0x000fe400078e006b */
[----:B------:R-:W-:Y:S01]  /*1770f0*/  IMAD.MOV.U32 R40, RZ, RZ, R113 ;  /* 0x000000ffff287224 */ /* 0x000fe200078e0071 */
[----:B------:R-:W-:Y:S01]  /*177100*/  MOV R37, R116 ;  /* 0x0000007400257202 */ /* 0x000fe20000000f00 */
[----:B------:R-:W-:Y:S02]  /*177110*/  IMAD.MOV.U32 R38, RZ, RZ, R115 ;  /* 0x000000ffff267224 */ /* 0x000fe400078e0073 */
[----:B------:R-:W-:-:S02]  /*177120*/  IMAD.MOV.U32 R39, RZ, RZ, R114 ;  /* 0x000000ffff277224 */ /* 0x000fc400078e0072 */
[----:B------:R-:W-:Y:S01]  /*177130*/  IMAD.MOV.U32 R36, RZ, RZ, R117 ;  /* 0x000000ffff247224 */ /* 0x000fe200078e0075 */
        /* <DEDUP_REMOVED lines=16> */
[----:B--2---:R-:W-:-:S05]  /*177240*/  IADD3 R135, P2, PT, R18, R233, RZ ;  /* 0x000000e912877210 */ /* 0x004fca0007f5e0ff */
        /* <DEDUP_REMOVED lines=13> */
[----:B------:R-:W-:Y:S01]  /*177320*/  IADD3 R149, P2, PT, R4, R233, RZ ;  /* 0x000000e904957210 */ /* 0x000fe20007f5e0ff */
[----:B------:R-:W-:-:S04]  /*177330*/  IMAD.MOV.U32 R4, RZ, RZ, R106 ;  /* 0x000000ffff047224 */ /* 0x000fc800078e006a */
[----:B------:R-:W-:Y:S02]  /*177340*/  IMAD.X R148, R5, 0x1, R3, P2 ;  /* 0x0000000105947824 */ /* 0x000fe400010e0603 */
[----:B------:R-:W-:-:S05]  /*177350*/  IMAD.MOV.U32 R5, RZ, RZ, R105 ;  /* 0x000000ffff057224 */ /* 0x000fca00078e0069 */
[----:B------:R1:W-:Y:S04]  /*177360*/  STL.64 [R1+0x5380], R4 ;  /* 0x0053800401007387 */ /* 0x0003e80000100a00 */
[----:B------:R-:W2:Y:S04]  /*177370*/  LDL R205, [R1+0x5b00] ;  /* 0x005b000001cd7983 */ /* 0x000ea80000100800 */
[----:B------:R-:W3:Y:S04]  /*177380*/  LDL R204, [R1+0x5b04] ;  /* 0x005b040001cc7983 */ /* 0x000ee80000100800 */
[----:B------:R-:W-:Y:S04]  /*177390*/  STL.64 [R1+0x5378], R42 ;  /* 0x0053782a01007387 */ /* 0x000fe80000100a00 */
[----:B------:R-:W-:Y:S04]  /*1773a0*/  STL.64 [R1+0x5370], R40 ;  /* 0x0053702801007387 */ /* 0x000fe80000100a00 */
[----:B------:R-:W-:Y:S04]  /*1773b0*/  STL.64 [R1+0x5368], R38 ;  /* 0x0053682601007387 */ /* 0x000fe80000100a00 */
[----:B------:R-:W-:Y:S01]  /*1773c0*/  STL.64 [R1+0x5360], R36 ;  /* 0x0053602401007387 */ /* 0x000fe20000100a00 */
[----:B------:R-:W-:-:S03]  /*1773d0*/  IMAD.MOV.U32 R18, RZ, RZ, R135 ;  /* 0x000000ffff127224 */ /* 0x000fc600078e0087 */
[----:B------:R-:W-:Y:S01]  /*1773e0*/  STL.64 [R1+0x5358], R34 ;  /* 0x0053582201007387 */ /* 0x000fe20000100a00 */
[----:B------:R-:W-:-:S03]  /*1773f0*/  IMAD.MOV.U32 R19, RZ, RZ, R134 ;  /* 0x000000ffff137224 */ /* 0x000fc600078e0086 */
[----:B------:R-:W-:Y:S01]  /*177400*/  STL.64 [R1+0x5350], R32 ;  /* 0x0053502001007387 */ /* 0x000fe20000100a00 */
[----:B------:R-:W-:Y:S01]  /*177410*/  IMAD.MOV.U32 R16, RZ, RZ, R137 ;  /* 0x000000ffff107224 */ /* 0x000fe200078e0089 */
[----:B------:R-:W-:Y:S02]  /*177420*/  MOV R17, R136 ;  /* 0x0000008800117202 */ /* 0x000fe40000000f00 */
        /* <DEDUP_REMOVED lines=9> */
[----:B------:R-:W-:Y:S01]  /*1774c0*/  MOV R9, R144 ;  /* 0x0000009000097202 */ /* 0x000fe20000000f00 */
[----:B------:R-:W-:Y:S01]  /*1774d0*/  IMAD.MOV.U32 R11, RZ, RZ, R142 ;  /* 0x000000ffff0b7224 */ /* 0x000fe200078e008e */
[----:B------:R-:W-:Y:S01]  /*1774e0*/  STL.64 [R1+0x5328], R22 ;  /* 0x0053281601007387 */ /* 0x000fe20000100a00 */
[----:B------:R-:W-:-:S03]  /*1774f0*/  IMAD.MOV.U32 R8, RZ, RZ, R145 ;  /* 0x000000ffff087224 */ /* 0x000fc600078e0091 */
[----:B------:R-:W-:Y:S01]  /*177500*/  STL.64 [R1+0x5320], R20 ;  /* 0x0053201401007387 */ /* 0x000fe20000100a00 */
[----:B------:R-:W-:Y:S02]  /*177510*/  IMAD.MOV.U32 R6, RZ, RZ, R147 ;  /* 0x000000ffff067224 */ /* 0x000fe400078e0093 */
[----:B------:R-:W-:Y:S01]  /*177520*/  IMAD.MOV.U32 R7, RZ, RZ, R146 ;  /* 0x000000ffff077224 */ /* 0x000fe200078e0092 */
[----:B------:R-:W-:Y:S04]  /*177530*/  STL.64 [R1+0x5318], R18 ;  /* 0x0053181201007387 */ /* 0x000fe80000100a00 */
[----:B------:R1:W-:Y:S04]  /*177540*/  LDGSTS.E [R109+0x5a580], desc[UR28][R4.64], P1 ;  /* 0x5a580000046d7fae */ /* 0x0003e800089a101c */
[----:B------:R-:W-:Y:S04]  /*177550*/  STL.64 [R1+0x5310], R16 ;  /* 0x0053101001007387 */ /* 0x000fe80000100a00 */
[----:B------:R-:W-:Y:S01]  /*177560*/  STL.64 [R1+0x5308], R14 ;  /* 0x0053080e01007387 */ /* 0x000fe20000100a00 */
[----:B-1----:R-:W-:Y:S01]  /*177570*/  IMAD.MOV.U32 R4, RZ, RZ, R149 ;  /* 0x000000ffff047224 */ /* 0x002fe200078e0095 */
[----:B------:R-:W-:-:S02]  /*177580*/  MOV R5, R148 ;  /* 0x0000009400057202 */ /* 0x000fc40000000f00 */
[----:B------:R-:W-:Y:S04]  /*177590*/  STL.64 [R1+0x5300], R12 ;  /* 0x0053000c01007387 */ /* 0x000fe80000100a00 */
[----:B------:R-:W-:Y:S04]  /*1775a0*/  STL.64 [R1+0x52f8], R10 ;  /* 0x0052f80a01007387 */ /* 0x000fe80000100a00 */
[----:B------:R-:W-:Y:S04]  /*1775b0*/  STL.64 [R1+0x52f0], R8 ;  /* 0x0052f00801007387 */ /* 0x000fe80000100a00 */
        /* <DEDUP_REMOVED lines=18> */
[----:B------:R-:W-:Y:S04]  /*1776e0*/  LDGSTS.E [R109+0x5b400], desc[UR28][R42.64], P0 ;  /* 0x5b4000002a6d7fae */ /* 0x000fe800081a101c */
[----:B------:R-:W-:Y:S04]  /*1776f0*/  LDGSTS.E [R109+0x5b480], desc[UR28][R40.64], P4 ;  /* 0x5b480000286d7fae */ /* 0x000fe8000a1a101c */
[----:B------:R-:W-:Y:S04]  /*177700*/  LDGSTS.E [R109+0x5b500], desc[UR28][R38.64], P3 ;  /* 0x5b500000266d7fae */ /* 0x000fe800099a101c */
[----:B------:R-:W-:Y:S04]  /*177710*/  LDGSTS.E [R109+0x5b580], desc[UR28][R36.64], P1 ;  /* 0x5b580000246d7fae */ /* 0x000fe800089a101c */
[----:B------:R-:W-:Y:S04]  /*177720*/  LDGSTS.E [R109+0x5c400], desc[UR28][R34.64], P0 ;  /* 0x5c400000226d7fae */ /* 0x000fe800081a101c */
[----:B------:R-:W4:Y:S04]  /*177730*/  LDL R197, [R1+0x5d08] ;  /* 0x005d080001c57983 */ /* 0x000f280000100800 */
[----:B------:R-:W4:Y:S04]  /*177740*/  LDL R196, [R1+0x5d0c] ;  /* 0x005d0c0001c47983 */ /* 0x000f280000100800 */
[----:B------:R-:W-:Y:S04]  /*177750*/  LDGSTS.E [R109+0x5c480], desc[UR28][R32.64], P4 ;  /* 0x5c480000206d7fae */ /* 0x000fe8000a1a101c */
[----:B------:R-:W-:Y:S04]  /*177760*/  LDGSTS.E [R109+0x5c500], desc[UR28][R30.64], P3 ;  /* 0x5c5000001e6d7fae */ /* 0x000fe800099a101c */
[----:B------:R-:W-:Y:S04]  /*177770*/  LDGSTS.E [R109+0x5c580], desc[UR28][R28.64], P1 ;  /* 0x5c5800001c6d7fae */ /* 0x000fe800089a101c */
[----:B------:R-:W-:Y:S04]  /*177780*/  LDGSTS.E [R109+0x5d400], desc[UR28][R26.64], P0 ;  /* 0x5d4000001a6d7fae */ /* 0x000fe800081a101c */
[----:B------:R-:W-:Y:S04]  /*177790*/  LDGSTS.E [R109+0x5d480], desc[UR28][R24.64], P4 ;  /* 0x5d480000186d7fae */ /* 0x000fe8000a1a101c */
[----:B------:R-:W-:Y:S04]  /*1777a0*/  LDGSTS.E [R109+0x5d500], desc[UR28][R22.64], P3 ;  /* 0x5d500000166d7fae */ /* 0x000fe800099a101c */
[----:B------:R-:W4:Y:S04]  /*1777b0*/  LDL R195, [R1+0x5d10] ;  /* 0x005d100001c37983 */ /* 0x000f280000100800 */
[----:B------:R-:W4:Y:S04]  /*1777c0*/  LDL R194, [R1+0x5d14] ;  /* 0x005d140001c27983 */ /* 0x000f280000100800 */
[----:B------:R-:W-:Y:S01]  /*1777d0*/  LDGSTS.E [R109+0x5d580], desc[UR28][R20.64], P1 ;  /* 0x5d580000146d7fae */ /* 0x000fe200089a101c */
[----:B------:R-:W-:-:S03]  /*1777e0*/  IADD3 R104, PT, PT, R104, UR12, RZ ;  /* 0x0000000c68687c10 */ /* 0x000fc6000fffe0ff */
        /* <DEDUP_REMOVED lines=8> */
[----:B--2---:R-:W-:-:S03]  /*177870*/  IMAD.MOV.U32 R107, RZ, RZ, R205 ;  /* 0x000000ffff6b7224 */ /* 0x004fc600078e00cd */
[----:B------:R-:W2:Y:S01]  /*177880*/  LDL R205, [R1+0x5d18] ;  /* 0x005d180001cd7983 */ /* 0x000ea20000100800 */
[----:B---3--:R-:W-:-:S03]  /*177890*/  IMAD.MOV.U32 R106, RZ, RZ, R204 ;  /* 0x000000ffff6a7224 */ /* 0x008fc600078e00cc */
[----:B------:R-:W3:Y:S04]  /*1778a0*/  LDL R204, [R1+0x5d1c] ;  /* 0x005d1c0001cc7983 */ /* 0x000ee80000100800 */
[----:B------:R4:W-:Y:S02]  /*1778b0*/  LDGSTS.E [R104+0x40600], desc[UR28][R106.64], P0 ;  /* 0x406000006a687fae */ /* 0x0009e400081a101c */
[----:B----4-:R-:W-:Y:S02]  /*1778c0*/  MOV R107, R202 ;  /* 0x000000ca006b7202 */ /* 0x010fe40000000f00 */
[----:B------:R-:W4:Y:S01]  /*1778d0*/  LDL R202, [R1+0x5e00] ;  /* 0x005e000001ca7983 */ /* 0x000f220000100800 */
[----:B------:R-:W-:-:S03]  /*1778e0*/  IMAD.MOV.U32 R106, RZ, RZ, R201 ;  /* 0x000000ffff6a7224 */ /* 0x000fc600078e00c9 */
[----:B------:R-:W4:Y:S04]  /*1778f0*/  LDL R201, [R1+0x5e04] ;  /* 0x005e040001c97983 */ /* 0x000f280000100800 */
[----:B------:R1:W-:Y:S02]  /*177900*/  LDGSTS.E [R104+0x40680], desc[UR28][R106.64], P4 ;  /* 0x406800006a687fae */ /* 0x0003e4000a1a101c */
[----:B-1----:R-:W-:Y:S02]  /*177910*/  IMAD.MOV.U32 R106, RZ, RZ, R243 ;  /* 0x000000ffff6a7224 */ /* 0x002fe400078e00f3 */
[----:B------:R-:W-:Y:S01]  /*177920*/  IMAD.MOV.U32 R107, RZ, RZ, R200 ;  /* 0x000000ffff6b7224 */ /* 0x000fe200078e00c8 */
[----:B------:R-:W4:Y:S04]  /*177930*/  LDL R243, [R1+0x5e0c] ;  /* 0x005e0c0001f37983 */ /* 0x000f280000100800 */
[----:B------:R-:W4:Y:S04]  /*177940*/  LDL R200, [R1+0x5e08] ;  /* 0x005e080001c87983 */ /* 0x000f280000100800 */
[----:B------:R1:W-:Y:S02]  /*177950*/  LDGSTS.E [R104+0x40700], desc[UR28][R106.64], P3 ;  /* 0x407000006a687fae */ /* 0x0003e400099a101c */
[----:B-1----:R-:W-:Y:S01]  /*177960*/  IMAD.MOV.U32 R106, RZ, RZ, R241 ;  /* 0x000000ffff6a7224 */ /* 0x002fe200078e00f1 */
[----:B------:R-:W-:Y:S01]  /*177970*/  MOV R107, R242 ;  /* 0x000000f2006b7202 */ /* 0x000fe20000000f00 */
[----:B------:R-:W4:Y:S04]  /*177980*/  LDL R241, [R1+0x5e14] ;  /* 0x005e140001f17983 */ /* 0x000f280000100800 */
[----:B------:R-:W4:Y:S04]  /*177990*/  LDL R242, [R1+0x5e10] ;  /* 0x005e100001f27983 */ /* 0x000f280000100800 */
[----:B------:R1:W-:Y:S02]  /*1779a0*/  LDGSTS.E [R104+0x40780], desc[UR28][R106.64], P1 ;  /* 0x407800006a687fae */ /* 0x0003e400089a101c */
[----:B-1----:R-:W-:-:S02]  /*1779b0*/  IMAD.MOV.U32 R106, RZ, RZ, R234 ;  /* 0x000000ffff6a7224 */ /* 0x002fc400078e00ea */
[----:B------:R-:W-:Y:S01]  /*1779c0*/  IMAD.MOV.U32 R107, RZ, RZ, R240 ;  /* 0x000000ffff6b7224 */ /* 0x000fe200078e00f0 */
[----:B------:R-:W4:Y:S04]  /*1779d0*/  LDL R234, [R1+0x5e1c] ;  /* 0x005e1c0001ea7983 */ /* 0x000f280000100800 */
[----:B------:R-:W4:Y:S04]  /*1779e0*/  LDL R240, [R1+0x5e18] ;  /* 0x005e180001f07983 */ /* 0x000f280000100800 */
[----:B------:R-:W4:Y:S04]  /*1779f0*/  LDL.LU.64 R4, [R1+0x52d8] ;  /* 0x0052d80001047983 */ /* 0x000f280000300a00 */
[----:B------:R1:W-:Y:S04]  /*177a00*/  LDGSTS.E [R104+0x41600], desc[UR28][R106.64], P0 ;  /* 0x416000006a687fae */ /* 0x0003e800081a101c */
[----:B------:R-:W4:Y:S04]  /*177a10*/  LDL.LU.64 R20, [R1+0x52d0] ;  /* 0x0052d00001147983 */ /* 0x000f280000300a00 */
[----:B------:R-:W4:Y:S01]  /*177a20*/  LDL.LU.64 R18, [R1+0x52c8] ;  /* 0x0052c80001127983 */ /* 0x000f220000300a00 */
[----:B-1----:R-:W-:Y:S01]  /*177a30*/  IMAD.MOV.U32 R106, RZ, RZ, R188 ;  /* 0x000000ffff6a7224 */ /* 0x002fe200078e00bc */
[----:B------:R-:W-:-:S02]  /*177a40*/  MOV R107, R189 ;  /* 0x000000bd006b7202 */ /* 0x000fc40000000f00 */
[----:B------:R-:W4:Y:S04]  /*177a50*/  LDL.LU.64 R16, [R1+0x52c0] ;  /* 0x0052c00001107983 */ /* 0x000f280000300a00 */
[----:B------:R1:W-:Y:S04]  /*177a60*/  LDGSTS.E [R104+0x41680], desc[UR28][R106.64], P4 ;  /* 0x416800006a687fae */ /* 0x0003e8000a1a101c */
[----:B------:R-:W4:Y:S04]  /*177a70*/  LDL.LU.64 R14, [R1+0x52b8] ;  /* 0x0052b800010e7983 */ /* 0x000f280000300a00 */
[----:B------:R-:W4:Y:S01]  /*177a80*/  LDL.LU.64 R12, [R1+0x52b0] ;  /* 0x0052b000010c7983 */ /* 0x000f220000300a00 */
[----:B-1----:R-:W-:-:S03]  /*177a90*/  IMAD.MOV.U32 R106, RZ, RZ, R186 ;  /* 0x000000ffff6a7224 */ /* 0x002fc600078e00ba */
[----:B------:R-:W4:Y:S01]  /*177aa0*/  LDL.LU.64 R22, [R1+0x52a8] ;  /* 0x0052a80001167983 */ /* 0x000f220000300a00 */
[----:B------:R-:W-:-:S03]  /*177ab0*/  IMAD.MOV.U32 R107, RZ, RZ, R187 ;  /* 0x000000ffff6b7224 */ /* 0x000fc600078e00bb */
[----:B------:R-:W4:Y:S04]  /*177ac0*/  LDL.LU.64 R10, [R1+0x52a0] ;  /* 0x0052a000010a7983 */ /* 0x000f280000300a00 */
[----:B------:R1:W-:Y:S04]  /*177ad0*/  LDGSTS.E [R104+0x41700], desc[UR28][R106.64], P3 ;  /* 0x417000006a687fae */ /* 0x0003e800099a101c */
[----:B------:R-:W4:Y:S04]  /*177ae0*/  LDL.LU.64 R8, [R1+0x5160] ;  /* 0x0051600001087983 */ /* 0x000f280000300a00 */
[----:B------:R-:W4:Y:S01]  /*177af0*/  LDL.LU.64 R6, [R1+0x5298] ;  /* 0x0052980001067983 */ /* 0x000f220000300a00 */
[----:B-1----:R-:W-:Y:S01]  /*177b00*/  IMAD.MOV.U32 R106, RZ, RZ, R192 ;  /* 0x000000ffff6a7224 */ /* 0x002fe200078e00c0 */
[----:B------:R-:W-:-:S05]  /*177b10*/  MOV R107, R193 ;  /* 0x000000c1006b7202 */ /* 0x000fca0000000f00 */
[----:B------:R1:W-:Y:S02]  /*177b20*/  LDGSTS.E [R104+0x41780], desc[UR28][R106.64], P1 ;  /* 0x417800006a687fae */ /* 0x0003e400089a101c */
[----:B-1----:R-:W-:Y:S02]  /*177b30*/  IMAD.MOV.U32 R106, RZ, RZ, R198 ;  /* 0x000000ffff6a7224 */ /* 0x002fe400078e00c6 */
[----:B------:R-:W-:-:S05]  /*177b40*/  IMAD.MOV.U32 R107, RZ, RZ, R199 ;  /* 0x000000ffff6b7224 */ /* 0x000fca00078e00c7 */
[----:B------:R1:W-:Y:S02]  /*177b50*/  LDGSTS.E [R104+0x42600], desc[UR28][R106.64], P0 ;  /* 0x426000006a687fae */ /* 0x0003e400081a101c */
[----:B-1----:R-:W-:Y:S01]  /*177b60*/  IMAD.MOV.U32 R106, RZ, RZ, R196 ;  /* 0x000000ffff6a7224 */ /* 0x002fe200078e00c4 */
[----:B------:R-:W-:-:S05]  /*177b70*/  MOV R107, R197 ;  /* 0x000000c5006b7202 */ /* 0x000fca0000000f00 */
[----:B------:R1:W-:Y:S02]  /*177b80*/  LDGSTS.E [R104+0x42680], desc[UR28][R106.64], P4 ;  /* 0x426800006a687fae */ /* 0x0003e4000a1a101c */
[----:B-1----:R-:W-:Y:S02]  /*177b90*/  IMAD.MOV.U32 R106, RZ, RZ, R194 ;  /* 0x000000ffff6a7224 */ /* 0x002fe400078e00c2 */
[----:B------:R-:W-:-:S05]  /*177ba0*/  IMAD.MOV.U32 R107, RZ, RZ, R195 ;  /* 0x000000ffff6b7224 */ /* 0x000fca00078e00c3 */
[----:B------:R2:W-:Y:S02]  /*177bb0*/  LDGSTS.E [R104+0x42700], desc[UR28][R106.64], P3 ;  /* 0x427000006a687fae */ /* 0x0005e400099a101c */
[----:B--2---:R-:W-:Y:S01]  /*177bc0*/  MOV R107, R205 ;  /* 0x000000cd006b7202 */ /* 0x004fe20000000f00 */
[----:B---3--:R-:W-:-:S05]  /*177bd0*/  IMAD.MOV.U32 R106, RZ, RZ, R204 ;  /* 0x000000ffff6a7224 */ /* 0x008fca00078e00cc */
[----:B------:R4:W-:Y:S02]  /*177be0*/  LDGSTS.E [R104+0x42780], desc[UR28][R106.64], P1 ;  /* 0x427800006a687fae */ /* 0x0009e400089a101c */
[----:B----4-:R-:W-:Y:S02]  /*177bf0*/  IMAD.MOV.U32 R107, RZ, RZ, R202 ;  /* 0x000000ffff6b7224 */ /* 0x010fe400078e00ca */
        /* <DEDUP_REMOVED lines=11> */
[----:B-1----:R-:W-:-:S05]  /*177cb0*/  IADD3 R106, P2, PT, R4, R233, RZ ;  /* 0x000000e9046a7210 */ /* 0x002fca0007f5e0ff */
[----:B------:R-:W-:Y:S02]  /*177cc0*/  IMAD.X R105, R5, 0x1, R3, P2 ;  /* 0x0000000105697824 */ /* 0x000fe400010e0603 */
[----:B------:R-:W2:Y:S01]  /*177cd0*/  LDL.LU.64 R4, [R1+0x5290] ;  /* 0x0052900001047983 */ /* 0x000ea20000300a00 */
[----:B------:R-:W-:-:S05]  /*177ce0*/  IADD3 R108, P2, PT, R20, R233, RZ ;  /* 0x000000e9146c7210 */ /* 0x000fca0007f5e0ff */
[--C-:B------:R-:W-:Y:S01]  /*177cf0*/  IMAD.X R107, R21, 0x1, R3.reuse, P2 ;  /* 0x00000001156b7824 */ /* 0x100fe200010e0603 */
[-C--:B------:R-:W-:Y:S01]  /*177d00*/  IADD3 R112, P2, PT, R18, R233.reuse, RZ ;  /* 0x000000e912707210 */ /* 0x080fe20007f5e0ff */
[----:B------:R-:W3:Y:S04]  /*177d10*/  LDL.LU.64 R20, [R1+0x5288] ;  /* 0x0052880001147983 */ /* 0x000ee80000300a00 */
[----:B------:R-:W-:Y:S01]  /*177d20*/  IMAD.X R109, R19, 0x1, R3, P2 ;  /* 0x00000001136d7824 */ /* 0x000fe200010e0603 */
[----:B------:R-:W-:Y:S01]  /*177d30*/  IADD3 R114, P2, PT, R16, R233, RZ ;  /* 0x000000e910727210 */ /* 0x000fe20007f5e0ff */
[----:B------:R-:W4:Y:S03]  /*177d40*/  LDL.LU.64 R18, [R1+0x5280] ;  /* 0x0052800001127983 */ /* 0x000f260000300a00 */
[----:B------:R-:W-:-:S02]  /*177d50*/  IADD3.X R113, PT, PT, R17, R3, RZ, P2, !PT ;  /* 0x0000000311717210 */ /* 0x000fc400017fe4ff */
[----:B------:R-:W4:Y:S01]  /*177d60*/  LDL.LU.64 R16, [R1+0x5278] ;  /* 0x0052780001107983 */ /* 0x000f220000300a00 */
[----:B------:R-:W-:-:S03]  /*177d70*/  IADD3 R116, P2, PT, R14, R233, RZ ;  /* 0x000000e90e747210 */ /* 0x000fc60007f5e0ff */
[----:B------:R-:W4:Y:S02]  /*177d80*/  LDL.LU.64 R26, [R1+0x5270] ;  /* 0x00527000011a7983 */ /* 0x000f240000300a00 */
[--C-:B------:R-:W-:Y:S01]  /*177d90*/  IMAD.X R115, R15, 0x1, R3.reuse, P2 ;  /* 0x000000010f737824 */ /* 0x100fe200010e0603 */
[-C--:B------:R-:W-:Y:S01]  /*177da0*/  IADD3 R118, P2, PT, R12, R233.reuse, RZ ;  /* 0x000000e90c767210 */ /* 0x080fe20007f5e0ff */
[----:B------:R-:W4:Y:S04]  /*177db0*/  LDL.LU.64 R14, [R1+0x5268] ;  /* 0x00526800010e7983 */ /* 0x000f280000300a00 */
[--C-:B------:R-:W-:Y:S01]  /*177dc0*/  IMAD.X R117, R13, 0x1, R3.reuse, P2 ;  /* 0x000000010d757824 */ /* 0x100fe200010e0603 */
[-C--:B------:R-:W-:Y:S01]  /*177dd0*/  IADD3 R120, P2, PT, R22, R233.reuse, RZ ;  /* 0x000000e916787210 */ /* 0x080fe20007f5e0ff */
[----:B------:R-:W4:Y:S04]  /*177de0*/  LDL.LU.64 R12, [R1+0x5260] ;  /* 0x00526000010c7983 */ /* 0x000f280000300a00 */
[----:B------:R-:W-:Y:S01]  /*177df0*/  IMAD.X R119, R23, 0x1, R3, P2 ;  /* 0x0000000117777824 */ /* 0x000fe200010e0603 */
[----:B------:R-:W4:Y:S01]  /*177e00*/  LDL.LU.64 R24, [R1+0x5258] ;  /* 0x0052580001187983 */ /* 0x000f220000300a00 */
[----:B------:R-:W-:-:S04]  /*177e10*/  IADD3 R122, P2, PT, R10, R233, RZ ;  /* 0x000000e90a7a7210 */ /* 0x000fc80007f5e0ff */
[----:B------:R-:W-:Y:S02]  /*177e20*/  IADD3.X R121, PT, PT, R11, R3, RZ, P2, !PT ;  /* 0x000000030b797210 */ /* 0x000fe400017fe4ff */
[----:B------:R-:W4:Y:S01]  /*177e30*/  LDL.LU.64 R10, [R1+0x5250] ;  /* 0x00525000010a7983 */ /* 0x000f220000300a00 */
[----:B------:R-:W-:-:S05]  /*177e40*/  IADD3 R124, P2, PT, R8, R233, RZ ;  /* 0x000000e9087c7210 */ /* 0x000fca0007f5e0ff */
[----:B------:R-:W-:Y:S02]  /*177e50*/  IMAD.X R123, R9, 0x1, R3, P2 ;  /* 0x00000001097b7824 */ /* 0x000fe400010e0603 */
[----:B------:R-:W4:Y:S01]  /*177e60*/  LDL.LU.64 R8, [R1+0x5248] ;  /* 0x0052480001087983 */ /* 0x000f220000300a00 */
[----:B------:R-:W-:-:S03]  /*177e70*/  IADD3 R126, P2, PT, R6, R233, RZ ;  /* 0x000000e9067e7210 */ /* 0x000fc60007f5e0ff */
[----:B------:R-:W4:Y:S02]  /*177e80*/  LDL.LU.64 R22, [R1+0x5240] ;  /* 0x0052400001167983 */ /* 0x000f240000300a00 */
[----:B------:R-:W-:Y:S02]  /*177e90*/  IMAD.X R125, R7, 0x1, R3, P2 ;  /* 0x00000001077d7824 */ /* 0x000fe400010e0603 */
[----:B------:R-:W4:Y:S01]  /*177ea0*/  LDL.LU.64 R6, [R1+0x5238] ;  /* 0x0052380001067983 */ /* 0x000f220000300a00 */
[----:B--2---:R-:W-:-:S05]  /*177eb0*/  IADD3 R128, P2, PT, R4, R233, RZ ;  /* 0x000000e904807210 */ /* 0x004fca0007f5e0ff */
[----:B------:R-:W-:Y:S02]  /*177ec0*/  IMAD.X R127, R5, 0x1, R3, P2 ;  /* 0x00000001057f7824 */ /* 0x000fe400010e0603 */
[----:B------:R-:W2:Y:S01]  /*177ed0*/  LDL.LU.64 R4, [R1+0x5230] ;  /* 0x0052300001047983 */ /* 0x000ea20000300a00 */
[----:B---3--:R-:W-:-:S04]  /*177ee0*/  IADD3 R130, P2, PT, R20, R233, RZ ;  /* 0x000000e914827210 */ /* 0x008fc80007f5e0ff */
[----:B------:R-:W-:Y:S02]  /*177ef0*/  IADD3.X R129, PT, PT, R21, R3, RZ, P2, !PT ;  /* 0x0000000315817210 */ /* 0x000fe400017fe4ff */
[-C--:B----4-:R-:W-:Y:S01]  /*177f00*/  IADD3 R132, P2, PT, R18, R233.reuse, RZ ;  /* 0x000000e912847210 */ /* 0x090fe20007f5e0ff */
[----:B------:R-:W3:Y:S04]  /*177f10*/  LDL.LU.64 R20, [R1+0x5228] ;  /* 0x0052280001147983 */ /* 0x000ee80000300a00 */
[--C-:B------:R-:W-:Y:S01]  /*177f20*/  IMAD.X R131, R19, 0x1, R3.reuse, P2 ;  /* 0x0000000113837824 */ /* 0x100fe200010e0603 */
[-C--:B------:R-:W-:Y:S01]  /*177f30*/  IADD3 R134, P2, PT, R16, R233.reuse, RZ ;  /* 0x000000e910867210 */ /* 0x080fe20007f5e0ff */
[----:B------:R-:W4:Y:S04]  /*177f40*/  LDL.LU.64 R18, [R1+0x5220] ;  /* 0x0052200001127983 */ /* 0x000f280000300a00 */
[--C-:B------:R-:W-:Y:S01]  /*177f50*/  IMAD.X R133, R17, 0x1, R3.reuse, P2 ;  /* 0x0000000111857824 */ /* 0x100fe200010e0603 */
[-C--:B------:R-:W-:Y:S01]  /*177f60*/  IADD3 R136, P2, PT, R26, R233.reuse, RZ ;  /* 0x000000e91a887210 */ /* 0x080fe20007f5e0ff */
[----:B------:R-:W3:Y:S04]  /*177f70*/  LDL.LU.64 R16, [R1+0x5218] ;  /* 0x0052180001107983 */ /* 0x000ee80000300a00 */
[----:B------:R-:W-:Y:S01]  /*177f80*/  IMAD.X R135, R27, 0x1, R3, P2 ;  /* 0x000000011b877824 */ /* 0x000fe200010e0603 */
[----:B------:R-:W-:-:S04]  /*177f90*/  IADD3 R138, P2, PT, R14, R233, RZ ;  /* 0x000000e90e8a7210 */ /* 0x000fc80007f5e0ff */
[----:B------:R-:W-:Y:S02]  /*177fa0*/  IADD3.X R137, PT, PT, R15, R3, RZ, P2, !PT ;  /* 0x000000030f897210 */ /* 0x000fe400017fe4ff */
[-C--:B------:R-:W-:Y:S01]  /*177fb0*/  IADD3 R140, P2, PT, R12, R233.reuse, RZ ;  /* 0x000000e90c8c7210 */ /* 0x080fe20007f5e0ff */
[----:B------:R-:W3:Y:S04]  /*177fc0*/  LDL.LU.64 R14, [R1+0x5210] ;  /* 0x00521000010e7983 */ /* 0x000ee80000300a00 */
[--C-:B------:R-:W-:Y:S01]  /*177fd0*/  IMAD.X R139, R13, 0x1, R3.reuse, P2 ;  /* 0x000000010d8b7824 */ /* 0x100fe200010e0603 */
[-C--:B------:R-:W-:Y:S01]  /*177fe0*/  IADD3 R142, P2, PT, R24, R233.reuse, RZ ;  /* 0x000000e9188e7210 */ /* 0x080fe20007f5e0ff */
[----:B------:R-:W4:Y:S04]  /*177ff0*/  LDL.LU.64 R12, [R1+0x5208] ;  /* 0x00520800010c7983 */ /* 0x000f280000300a00 */
[----:B------:R-:W-:Y:S01]  /*178000*/  IMAD.X R141, R25, 0x1, R3, P2 ;  /* 0x00000001198d7824 */ /* 0x000fe200010e0603 */
[----:B------:R-:W-:-:S05]  /*178010*/  IADD3 R144, P2, PT, R10, R233, RZ ;  /* 0x000000e90a907210 */ /* 0x000fca0007f5e0ff */
[--C-:B------:R-:W-:Y:S01]  /*178020*/  IMAD.X R143, R11, 0x1, R3.reuse, P2 ;  /* 0x000000010b8f7824 */ /* 0x100fe200010e0603 */
[----:B------:R-:W-:Y:S01]  /*178030*/  IADD3 R146, P2, PT, R8, R233, RZ ;  /* 0x000000e908927210 */ /* 0x000fe20007f5e0ff */
[----:B------:R-:W4:Y:S03]  /*178040*/  LDL.LU.64 R10, [R1+0x5200] ;  /* 0x00520000010a7983 */ /* 0x000f260000300a00 */
[----:B------:R-:W-:Y:S02]  /*178050*/  IADD3.X R145, PT, PT, R9, R3, RZ, P2, !PT ;  /* 0x0000000309917210 */ /* 0x000fe400017fe4ff */
[-C--:B------:R-:W-:Y:S01]  /*178060*/  IADD3 R148, P2, PT, R22, R233.reuse, RZ ;  /* 0x000000e916947210 */ /* 0x080fe20007f5e0ff */
[----:B------:R-:W4:Y:S04]  /*178070*/  LDL.LU.64 R8, [R1+0x51f8] ;  /* 0x0051f80001087983 */ /* 0x000f280000300a00 */
[----:B------:R-:W-:Y:S01]  /*178080*/  IMAD.X R147, R23, 0x1, R3, P2 ;  /* 0x0000000117937824 */ /* 0x000fe200010e0603 */
[----:B------:R-:W-:-:S05]  /*178090*/  IADD3 R150, P2, PT, R6, R233, RZ ;  /* 0x000000e906967210 */ /* 0x000fca0007f5e0ff */
[----:B------:R-:W-:Y:S02]  /*1780a0*/  IMAD.X R149, R7, 0x1, R3, P2 ;  /* 0x0000000107957824 */ /* 0x000fe400010e0603 */
[----:B------:R-:W4:Y:S01]  /*1780b0*/  LDL.LU.64 R6, [R1+0x51f0] ;  /* 0x0051f00001067983 */ /* 0x000f220000300a00 */
[----:B--2---:R-:W-:-:S05]  /*1780c0*/  IADD3 R152, P2, PT, R4, R233, RZ ;  /* 0x000000e904987210 */ /* 0x004fca0007f5e0ff */
[----:B------:R-:W-:Y:S02]  /*1780d0*/  IMAD.X R151, R5, 0x1, R3, P2 ;  /* 0x0000000105977824 */ /* 0x000fe400010e0603 */
[----:B------:R-:W2:Y:S04]  /*1780e0*/  LDL.LU.64 R4, [R1+0x51e8] ;  /* 0x0051e80001047983 */ /* 0x000ea80000300a00 */
[----:B------:R-:W2:Y:S04]  /*1780f0*/  LDL.LU.64 R34, [R1+0x51e0] ;  /* 0x0051e00001227983 */ /* 0x000ea80000300a00 */
[----:B------:R-:W2:Y:S04]  /*178100*/  LDL.LU.64 R32, [R1+0x51d8] ;  /* 0x0051d80001207983 */ /* 0x000ea80000300a00 */
[----:B------:R-:W2:Y:S04]  /*178110*/  LDL.LU.64 R30, [R1+0x51d0] ;  /* 0x0051d000011e7983 */ /* 0x000ea80000300a00 */
[----:B------:R-:W2:Y:S04]  /*178120*/  LDL.LU.64 R28, [R1+0x51c8] ;  /* 0x0051c800011c7983 */ /* 0x000ea80000300a00 */
[----:B------:R-:W2:Y:S04]  /*178130*/  LDL.LU.64 R26, [R1+0x51c0] ;  /* 0x0051c000011a7983 */ /* 0x000ea80000300a00 */
[----:B------:R-:W2:Y:S01]  /*178140*/  LDL.LU.64 R24, [R1+0x51b8] ;  /* 0x0051b80001187983 */ /* 0x000ea20000300a00 */
[----:B---3--:R-:W-:-:S03]  /*178150*/  IADD3 R154, P2, PT, R20, R233, RZ ;  /* 0x000000e9149a7210 */ /* 0x008fc60007f5e0ff */
[----:B------:R-:W3:Y:S01]  /*178160*/  LDL.LU.64 R22, [R1+0x51b0] ;  /* 0x0051b00001167983 */ /* 0x000ee20000300a00 */
[----:B------:R-:W-:Y:S02]  /*178170*/  IADD3.X R153, PT, PT, R21, R3, RZ, P2, !PT ;  /* 0x0000000315997210 */ /* 0x000fe400017fe4ff */
[-C--:B----4-:R-:W-:Y:S01]  /*178180*/  IADD3 R156, P2, PT, R18, R233.reuse, RZ ;  /* 0x000000e9129c7210 */ /* 0x090fe20007f5e0ff */
[----:B------:R-:W4:Y:S04]  /*178190*/  LDL.LU.64 R20, [R1+0x51a8] ;  /* 0x0051a80001147983 */ /* 0x000f280000300a00 */
[--C-:B------:R-:W-:Y:S01]  /*1781a0*/  IMAD.X R155, R19, 0x1, R3.reuse, P2 ;  /* 0x00000001139b7824 */ /* 0x100fe200010e0603 */
[-C--:B------:R-:W-:Y:S01]  /*1781b0*/  IADD3 R158, P2, PT, R16, R233.reuse, RZ ;  /* 0x000000e9109e7210 */ /* 0x080fe20007f5e0ff */
[----:B------:R-:W3:Y:S04]  /*1781c0*/  LDL.LU.64 R18, [R1+0x51a0] ;  /* 0x0051a00001127983 */ /* 0x000ee80000300a00 */
[--C-:B------:R-:W-:Y:S01]  /*1781d0*/  IMAD.X R157, R17, 0x1, R3.reuse, P2 ;  /* 0x00000001119d7824 */ /* 0x100fe200010e0603 */
[-C--:B------:R-:W-:Y:S01]  /*1781e0*/  IADD3 R160, P2, PT, R14, R233.reuse, RZ ;  /* 0x000000e90ea07210 */ /* 0x080fe20007f5e0ff */
[----:B------:R-:W3:Y:S04]  /*1781f0*/  LDL.LU.64 R16, [R1+0x5198] ;  /* 0x0051980001107983 */ /* 0x000ee80000300a00 */
[----:B------:R-:W-:Y:S01]  /*178200*/  IMAD.X R159, R15, 0x1, R3, P2 ;  /* 0x000000010f9f7824 */ /* 0x000fe200010e0603 */
[----:B------:R-:W-:Y:S01]  /*178210*/  IADD3 R162, P2, PT, R12, R233, RZ ;  /* 0x000000e90ca27210 */ /* 0x000fe20007f5e0ff */
[----:B------:R-:W3:Y:S03]  /*178220*/  LDL.LU.64 R14, [R1+0x5190] ;  /* 0x00519000010e7983 */ /* 0x000ee60000300a00 */
[----:B------:R-:W-:-:S02]  /*178230*/  IADD3.X R161, PT, PT, R13, R3, RZ, P2, !PT ;  /* 0x000000030da17210 */ /* 0x000fc400017fe4ff */
[-C--:B------:R-:W-:Y:S01]  /*178240*/  IADD3 R164, P2, PT, R10, R233.reuse, RZ ;  /* 0x000000e90aa47210 */ /* 0x080fe20007f5e0ff */
[----:B------:R-:W3:Y:S04]  /*178250*/  LDL.LU.64 R12, [R1+0x5188] ;  /* 0x00518800010c7983 */ /* 0x000ee80000300a00 */
[--C-:B------:R-:W-:Y:S01]  /*178260*/  IMAD.X R163, R11, 0x1, R3.reuse, P2 ;  /* 0x000000010ba37824 */ /* 0x100fe200010e0603 */
[-C--:B------:R-:W-:Y:S01]  /*178270*/  IADD3 R166, P2, PT, R8, R233.reuse, RZ ;  /* 0x000000e908a67210 */ /* 0x080fe20007f5e0ff */
[----:B------:R-:W3:Y:S04]  /*178280*/  LDL.LU.64 R10, [R1+0x5180] ;  /* 0x00518000010a7983 */ /* 0x000ee80000300a00 */
[--C-:B------:R-:W-:Y:S01]  /*178290*/  IMAD.X R165, R9, 0x1, R3.reuse, P2 ;  /* 0x0000000109a57824 */ /* 0x100fe200010e0603 */
[----:B------:R-:W-:Y:S01]  /*1782a0*/  IADD3 R168, P2, PT, R6, R233, RZ ;  /* 0x000000e906a87210 */ /* 0x000fe20007f5e0ff */
[----:B------:R-:W3:Y:S04]  /*1782b0*/  LDL.LU.64 R8, [R1+0x5178] ;  /* 0x0051780001087983 */ /* 0x000ee80000300a00 */
[----:B------:R-:W-:-:S02]  /*1782c0*/  IMAD.X R167, R7, 0x1, R3, P2 ;  /* 0x0000000107a77824 */ /* 0x000fc400010e0603 */
[----:B------:R-:W3:Y:S01]  /*1782d0*/  LDL.LU.64 R6, [R1+0x5170] ;  /* 0x0051700001067983 */ /* 0x000ee20000300a00 */
[----:B--2---:R-:W-:-:S04]  /*1782e0*/  IADD3 R170, P2, PT, R4, R233, RZ ;  /* 0x000000e904aa7210 */ /* 0x004fc80007f5e0ff */
[----:B------:R-:W-:Y:S02]  /*1782f0*/  IADD3.X R169, PT, PT, R5, R3, RZ, P2, !PT ;  /* 0x0000000305a97210 */ /* 0x000fe400017fe4ff */
        /* <DEDUP_REMOVED lines=75> */
[----:B---3--:R-:W-:-:S05]  /*1787b0*/  IADD3 R184, P2, PT, R22, R233, RZ ;  /* 0x000000e916b87210 */ /* 0x008fca0007f5e0ff */
[----:B------:R-:W-:Y:S01]  /*1787c0*/  IMAD.X R183, R23, 0x1, R3, P2 ;  /* 0x0000000117b77824 */ /* 0x000fe200010e0603 */
[----:B----4-:R-:W-:-:S04]  /*1787d0*/  IADD3 R186, P2, PT, R20, R233, RZ ;  /* 0x000000e914ba7210 */ /* 0x010fc80007f5e0ff */
        /* <DEDUP_REMOVED lines=15> */
[----:B--2---:R-:W-:Y:S01]  /*1788d0*/  IADD3 R202, P2, PT, R4, R233, RZ ;  /* 0x000000e904ca7210 */ /* 0x004fe20007f5e0ff */
[----:B------:R1:W-:Y:S03]  /*1788e0*/  STL.64 [R1+0x8b70], R2 ;  /* 0x008b700201007387 */ /* 0x0003e60000100a00 */
[----:B------:R-:W-:Y:S01]  /*1788f0*/  IADD3.X R201, PT, PT, R5, R3, RZ, P2, !PT ;  /* 0x0000000305c97210 */ /* 0x000fe200017fe4ff */
[----:B------:R-:W-:Y:S01]  /*178900*/  IMAD.MOV.U32 R6, RZ, RZ, R75 ;  /* 0x000000ffff067224 */ /* 0x000fe200078e004b */
[----:B------:R-:W-:Y:S01]  /*178910*/  MOV R7, R74 ;  /* 0x0000004a00077202 */ /* 0x000fe20000000f00 */
[----:B------:R-:W-:Y:S02]  /*178920*/  IMAD.MOV.U32 R4, RZ, RZ, R77 ;  /* 0x000000ffff047224 */ /* 0x000fe400078e004d */
[----:B------:R-:W-:-:S02]  /*178930*/  IMAD.MOV.U32 R5, RZ, RZ, R76 ;  /* 0x000000ffff057224 */ /* 0x000fc400078e004c */
[----:B-1----:R-:W-:Y:S02]  /*178940*/  IMAD.MOV.U32 R2, RZ, RZ, R73 ;  /* 0x000000ffff027224 */ /* 0x002fe400078e0049 */
[----:B------:R-:W-:-:S05]  /*178950*/  IMAD.MOV.U32 R3, RZ, RZ, R72 ;  /* 0x000000ffff037224 */ /* 0x000fca00078e0048 */
[----:B------:R1:W-:Y:S04]  /*178960*/  STL.64 [R1+0x3a68], R2 ;  /* 0x003a680201007387 */ /* 0x0003e80000100a00 */
[----:B------:R2:W-:Y:S04]  /*178970*/  STL.64 [R1+0x3a60], R6 ;  /* 0x003a600601007387 */ /* 0x0005e80000100a00 */
[----:B------:R3:W-:Y:S01]  /*178980*/  STL.64 [R1+0x3a58], R4 ;  /* 0x003a580401007387 */ /* 0x0007e20000100a00 */
[----:B-1----:R-:W-:Y:S01]  /*178990*/  IMAD.MOV.U32 R2, RZ, RZ, R79 ;  /* 0x000000ffff027224 */ /* 0x002fe200078e004f */
[----:B------:R-:W-:Y:S01]  /*1789a0*/  MOV R3, R78 ;  /* 0x0000004e00037202 */ /* 0x000fe20000000f00 */
[----:B--2---:R-:W-:-:S02]  /*1789b0*/  IMAD.MOV.U32 R6, RZ, RZ, R81 ;  /* 0x000000ffff067224 */ /* 0x004fc400078e0051 */
[----:B------:R-:W-:Y:S02]  /*1789c0*/  IMAD.MOV.U32 R7, RZ, RZ, R80 ;  /* 0x000000ffff077224 */ /* 0x000fe400078e0050 */
[----:B------:R1:W-:Y:S01]  /*1789d0*/  STL.64 [R1+0x3a50], R2 ;  /* 0x003a500201007387 */ /* 0x0003e20000100a00 */
[----:B---3--:R-:W-:Y:S01]  /*1789e0*/  IMAD.MOV.U32 R4, RZ, RZ, R83 ;  /* 0x000000ffff047224 */ /* 0x008fe200078e0053 */
[----:B------:R-:W-:Y:S02]  /*1789f0*/  MOV R5, R82 ;  /* 0x0000005200057202 */ /* 0x000fe40000000f00 */
[----:B------:R2:W-:Y:S04]  /*178a00*/  STL.64 [R1+0x3ab0], R6 ;  /* 0x003ab00601007387 */ /* 0x0005e80000100a00 */
[----:B------:R3:W-:Y:S01]  /*178a10*/  STL.64 [R1+0x3aa8], R4 ;  /* 0x003aa80401007387 */ /* 0x0007e20000100a00 */
[----:B-1----:R-:W-:-:S02]  /*178a20*/  IMAD.MOV.U32 R2, RZ, RZ, R85 ;  /* 0x000000ffff027224 */ /* 0x002fc400078e0055 */
[----:B------:R-:W-:Y:S02]  /*178a30*/  IMAD.MOV.U32 R3, RZ, RZ, R84 ;  /* 0x000000ffff037224 */ /* 0x000fe400078e0054 */
[----:B--2---:R-:W-:Y:S01]  /*178a40*/  IMAD.MOV.U32 R6, RZ, RZ, R87 ;  /* 0x000000ffff067224 */ /* 0x004fe200078e0057 */
[----:B------:R-:W-:Y:S02]  /*178a50*/  MOV R7, R86 ;  /* 0x0000005600077202 */ /* 0x000fe40000000f00 */
[----:B------:R1:W-:Y:S01]  /*178a60*/  STL.64 [R1+0x3aa0], R2 ;  /* 0x003aa00201007387 */ /* 0x0003e20000100a00 */
[----:B---3--:R-:W-:Y:S02]  /*178a70*/  IMAD.MOV.U32 R4, RZ, RZ, R89 ;  /* 0x000000ffff047224 */ /* 0x008fe400078e0059 */
[----:B------:R-:W-:Y:S01]  /*178a80*/  IMAD.MOV.U32 R5, RZ, RZ, R88 ;  /* 0x000000ffff057224 */ /* 0x000fe200078e0058 */
        /* <DEDUP_REMOVED lines=54> */
[----:B------:R2:W-:Y:S01]  /*178df0*/  STL.64 [R1+0x4060], R6 ;  /* 0x0040600601007387 */ /* 0x0005e20000100a00 */
[----:B-1----:R-:W-:Y:S01]  /*178e00*/  MOV R3, R111 ;  /* 0x0000006f00037202 */ /* 0x002fe20000000f00 */
[----:B------:R-:W-:-:S02]  /*178e10*/  IMAD.MOV.U32 R2, RZ, RZ, R205 ;  /* 0x000000ffff027224 */ /* 0x000fc400078e00cd */
[----:B------:R1:W-:Y:S01]  /*178e20*/  STL.64 [R1+0x4058], R4 ;  /* 0x0040580401007387 */ /* 0x0003e20000100a00 */
[----:B--2---:R-:W-:Y:S02]  /*178e30*/  IMAD.MOV.U32 R7, RZ, RZ, R204 ;  /* 0x000000ffff077224 */ /* 0x004fe400078e00cc */
[----:B------:R-:W-:Y:S01]  /*178e40*/  IMAD.MOV.U32 R6, RZ, RZ, R243 ;  /* 0x000000ffff067224 */ /* 0x000fe200078e00f3 */
[----:B------:R2:W-:Y:S01]  /*178e50*/  STL.64 [R1+0x4050], R2 ;  /* 0x0040500201007387 */ /* 0x0005e20000100a00 */
[----:B-1----:R-:W-:Y:S01]  /*178e60*/  MOV R5, R242 ;  /* 0x000000f200057202 */ /* 0x002fe20000000f00 */
[----:B------:R-:W-:Y:S02]  /*178e70*/  IMAD.MOV.U32 R4, RZ, RZ, R241 ;  /* 0x000000ffff047224 */ /* 0x000fe400078e00f1 */
[----:B------:R-:W-:Y:S01]  /*178e80*/  STL.64 [R1+0x40a0], R6 ;  /* 0x0040a00601007387 */ /* 0x000fe20000100a00 */
[----:B--2---:R-:W-:-:S03]  /*178e90*/  IMAD.MOV.U32 R3, RZ, RZ, R240 ;  /* 0x000000ffff037224 */ /* 0x004fc600078e00f0 */
[----:B------:R-:W2:Y:S01]  /*178ea0*/  LDL.LU R84, [R1+0x3c8] ;  /* 0x0003c80001547983 */ /* 0x000ea20000300800 */
[----:B------:R-:W-:-:S03]  /*178eb0*/  IMAD.MOV.U32 R2, RZ, RZ, R234 ;  /* 0x000000ffff027224 */ /* 0x000fc600078e00ea */
[----:B------:R-:W-:Y:S04]  /*178ec0*/  STL.64 [R1+0x4098], R4 ;  /* 0x0040980401007387 */ /* 0x000fe80000100a00 */
[----:B------:R-:W3:Y:S04]  /*178ed0*/  LDL.LU R85, [R1+0x3cc] ;  /* 0x0003cc0001557983 */ /* 0x000ee80000300800 */
        /* <DEDUP_REMOVED lines=50> */
[----:B---3--:R-:W-:-:S05]  /*179200*/  IMAD.MOV.U32 R2, RZ, RZ, R85 ;  /* 0x000000ffff027224 */ /* 0x008fca00078e0055 */
[----:B------:R1:W-:Y:S01]  /*179210*/  STL.64 [R1+0x4088], R2 ;  /* 0x0040880201007387 */ /* 0x0003e20000100a00 */
[----:B----4-:R-:W-:Y:S02]  /*179220*/  IMAD.MOV.U32 R7, RZ, RZ, R86 ;  /* 0x000000ffff077224 */ /* 0x010fe400078e0056 */
[----:B------:R-:W-:Y:S01]  /*179230*/  IMAD.MOV.U32 R6, RZ, RZ, R87 ;  /* 0x000000ffff067224 */ /* 0x000fe200078e0057 */
[----:B------:R-:W-:Y:S01]  /*179240*/  MOV R5, R88 ;  /* 0x0000005800057202 */ /* 0x000fe20000000f00 */
[----:B------:R-:W-:-:S03]  /*179250*/  IMAD.MOV.U32 R4, RZ, RZ, R89 ;  /* 0x000000ffff047224 */ /* 0x000fc600078e0059 */
[----:B------:R2:W-:Y:S01]  /*179260*/  STL.64 [R1+0x4100], R6 ;  /* 0x0041000601007387 */ /* 0x0005e20000100a00 */
[----:B-1----:R-:W-:Y:S02]  /*179270*/  IMAD.MOV.U32 R3, RZ, RZ, R90 ;  /* 0x000000ffff037224 */ /* 0x002fe400078e005a */
[----:B------:R-:W-:Y:S01]  /*179280*/  IMAD.MOV.U32 R2, RZ, RZ, R91 ;  /* 0x000000ffff027224 */ /* 0x000fe200078e005b */
[----:B------:R1:W-:Y:S01]  /*179290*/  STL.64 [R1+0x40f8], R4 ;  /* 0x0040f80401007387 */ /* 0x0003e20000100a00 */
[----:B--2---:R-:W-:-:S03]  /*1792a0*/  MOV R7, R92 ;  /* 0x0000005c00077202 */ /* 0x004fc60000000f00 */
[----:B------:R2:W-:Y:S01]  /*1792b0*/  STL.64 [R1+0x40f0], R2 ;  /* 0x0040f00201007387 */ /* 0x0005e20000100a00 */
[----:B------:R-:W-:Y:S02]  /*1792c0*/  IMAD.MOV.U32 R6, RZ, RZ, R93 ;  /* 0x000000ffff067224 */ /* 0x000fe400078e005d */
[----:B-1----:R-:W-:Y:S02]  /*1792d0*/  IMAD.MOV.U32 R5, RZ, RZ, R94 ;  /* 0x000000ffff057224 */ /* 0x002fe400078e005e */
[----:B------:R-:W-:Y:S01]  /*1792e0*/  IMAD.MOV.U32 R4, RZ, RZ, R95 ;  /* 0x000000ffff047224 */ /* 0x000fe200078e005f */
[----:B------:R1:W-:Y:S01]  /*1792f0*/  STL.64 [R1+0x40e8], R6 ;  /* 0x0040e80601007387 */ /* 0x0003e20000100a00 */
[----:B--2---:R-:W-:Y:S01]  /*179300*/  MOV R3, R96 ;  /* 0x0000006000037202 */ /* 0x004fe20000000f00 */
[----:B------:R-:W-:Y:S02]  /*179310*/  IMAD.MOV.U32 R2, RZ, RZ, R97 ;  /* 0x000000ffff027224 */ /* 0x000fe400078e0061 */
[----:B------:R2:W-:Y:S01]  /*179320*/  STL.64 [R1+0x4120], R4 ;  /* 0x0041200401007387 */ /* 0x0005e20000100a00 */
[----:B-1----:R-:W-:-:S03]  /*179330*/  IMAD.MOV.U32 R7, RZ, RZ, R98 ;  /* 0x000000ffff077224 */ /* 0x002fc600078e0062 */
[----:B------:R1:W-:Y:S01]  /*179340*/  STL.64 [R1+0x4118], R2 ;  /* 0x0041180201007387 */ /* 0x0003e20000100a00 */
[----:B------:R-:W-:Y:S01]  /*179350*/  IMAD.MOV.U32 R6, RZ, RZ, R99 ;  /* 0x000000ffff067224 */ /* 0x000fe200078e0063 */
[----:B--2---:R-:W-:Y:S01]  /*179360*/  MOV R5, R100 ;  /* 0x0000006400057202 */ /* 0x004fe20000000f00 */
        /* <DEDUP_REMOVED lines=19> */
[----:B------:R-:W-:Y:S01]  /*1794a0*/  STL.64 [R1+0x4160], R6 ;  /* 0x0041600601007387 */ /* 0x000fe20000100a00 */
[----:B-1----:R-:W-:Y:S02]  /*1794b0*/  IMAD.MOV.U32 R3, RZ, RZ, R250 ;  /* 0x000000ffff037224 */ /* 0x002fe400078e00fa */
[----:B------:R-:W-:Y:S01]  /*1794c0*/  IMAD.MOV.U32 R2, RZ, RZ, R251 ;  /* 0x000000ffff027224 */ /* 0x000fe200078e00fb */
[----:B------:R-:W-:-:S04]  /*1794d0*/  LOP3.LUT R111, R111, R110, RZ, 0x3c, !PT ;  /* 0x0000006e6f6f7212 */ /* 0x000fc800078e3cff */
[C---:B------:R-:W-:Y:S02]  /*1794e0*/  LOP3.LUT R110, R111.reuse, R110, RZ, 0x3c, !PT ;  /* 0x0000006e6f6e7212 */ /* 0x040fe400078e3cff */
[----:B------:R-:W-:Y:S02]  /*1794f0*/  MOV R251, R220 ;  /* 0x000000dc00fb7202 */ /* 0x000fe40000000f00 */
[----:B------:R-:W-:Y:S01]  /*179500*/  LOP3.LUT R111, R111, R110, RZ, 0x3c, !PT ;  /* 0x0000006e6f6f7212 */ /* 0x000fe200078e3cff */
[----:B------:R-:W-:Y:S01]  /*179510*/  IMAD.MOV.U32 R250, RZ, RZ, R221 ;  /* 0x000000fffffa7224 */ /* 0x000fe200078e00dd */
[----:B------:R-:W-:Y:S01]  /*179520*/  STL.64 [R1+0x4158], R4 ;  /* 0x0041580401007387 */ /* 0x000fe20000100a00 */
[----:B------:R-:W-:-:S03]  /*179530*/  IMAD.MOV.U32 R249, RZ, RZ, R222 ;  /* 0x000000fffff97224 */ /* 0x000fc600078e00de */
[----:B------:R-:W-:Y:S01]  /*179540*/  STL.64 [R1+0x4150], R2 ;  /* 0x0041500201007387 */ /* 0x000fe20000100a00 */
[----:B------:R-:W-:-:S03]  /*179550*/  IMAD.MOV.U32 R248, RZ, RZ, R223 ;  /* 0x000000fffff87224 */ /* 0x000fc600078e00df */
[----:B------:R-:W-:Y:S01]  /*179560*/  STL.64 [R1+0x4148], R110 ;  /* 0x0041486e01007387 */ /* 0x000fe20000100a00 */
[----:B------:R-:W-:Y:S01]  /*179570*/  MOV R247, R235 ;  /* 0x000000eb00f77202 */ /* 0x000fe20000000f00 */
[----:B------:R-:W-:Y:S02]  /*179580*/  IMAD.MOV.U32 R246, RZ, RZ, R206 ;  /* 0x000000fffff67224 */ /* 0x000fe400078e00ce */
        /* <DEDUP_REMOVED lines=8> */
[----:B------:R-:W-:Y:S01]  /*179610*/  STL.64 [R1+0x41a8], R242 ;  /* 0x0041a8f201007387 */ /* 0x000fe20000100a00 */
[----:B------:R-:W-:Y:S01]  /*179620*/  IMAD.MOV.U32 R222, RZ, RZ, R230 ;  /* 0x000000ffffde7224 */ /* 0x000fe200078e00e6 */
[----:B------:R-:W-:Y:S01]  /*179630*/  MOV R221, R231 ;  /* 0x000000e700dd7202 */ /* 0x000fe20000000f00 */
[----:B------:R-:W-:Y:S01]  /*179640*/  IMAD.MOV.U32 R208, RZ, RZ, R226 ;  /* 0x000000ffffd07224 */ /* 0x000fe200078e00e2 */
[----:B------:R-:W-:Y:S01]  /*179650*/  STL.64 [R1+0x41a0], R240 ;  /* 0x0041a0f001007387 */ /* 0x000fe20000100a00 */
[----:B------:R-:W-:Y:S01]  /*179660*/  MOV R239, R209 ;  /* 0x000000d100ef7202 */ /* 0x000fe20000000f00 */
[----:B------:R-:W-:Y:S02]  /*179670*/  IMAD.MOV.U32 R238, RZ, RZ, R205 ;  /* 0x000000ffffee7224 */ /* 0x000fe400078e00cd */
[----:B------:R-:W-:Y:S02]  /*179680*/  IMAD.MOV.U32 R237, RZ, RZ, R204 ;  /* 0x000000ffffed7224 */ /* 0x000fe400078e00cc */
[----:B------:R-:W-:-:S02]  /*179690*/  IMAD.MOV.U32 R236, RZ, RZ, R234 ;  /* 0x000000ffffec7224 */ /* 0x000fc400078e00ea */
[----:B------:R-:W-:Y:S02]  /*1796a0*/  IMAD.MOV.U32 R234, RZ, RZ, R228 ;  /* 0x000000ffffea7224 */ /* 0x000fe400078e00e4 */
[----:B------:R-:W2:Y:S01]  /*1796b0*/  LDL.64 R228, [R1+0x3fb8] ;  /* 0x003fb80001e47983 */ /* 0x000ea20000100a00 */
[----:B------:R-:W-:-:S03]  /*1796c0*/  IMAD.MOV.U32 R220, RZ, RZ, R232 ;  /* 0x000000ffffdc7224 */ /* 0x000fc600078e00e8 */
[----:B------:R-:W-:Y:S04]  /*1796d0*/  STL.64 [R1+0x4198], R238 ;  /* 0x004198ee01007387 */ /* 0x000fe80000100a00 */
[----:B------:R-:W3:Y:S01]  /*1796e0*/  LDL.64 R230, [R1+0x3fc0] ;  /* 0x003fc00001e67983 */ /* 0x000ee20000100a00 */
[----:B------:R-:W-:-:S03]  /*1796f0*/  IMAD.MOV.U32 R209, RZ, RZ, R225 ;  /* 0x000000ffffd17224 */ /* 0x000fc600078e00e1 */
[----:B------:R-:W-:Y:S04]  /*179700*/  STL.64 [R1+0x4190], R236 ;  /* 0x004190ec01007387 */ /* 0x000fe80000100a00 */
[----:B------:R-:W4:Y:S04]  /*179710*/  LDL.64 R226, [R1+0x3f88] ;  /* 0x003f880001e27983 */ /* 0x000f280000100a00 */
[----:B------:R-:W-:Y:S01]  /*179720*/  STL.64 [R1+0x41e0], R234 ;  /* 0x0041e0ea01007387 */ /* 0x000fe20000100a00 */
[----:B------:R-:W-:-:S03]  /*179730*/  IMAD.MOV.U32 R206, RZ, RZ, R214 ;  /* 0x000000ffffce7224 */ /* 0x000fc600078e00d6 */
[----:B------:R1:W-:Y:S01]  /*179740*/  STL [R1+0x8b24], R224 ;  /* 0x008b24e001007387 */ /* 0x0003e20000100800 */
[----:B------:R-:W-:Y:S01]  /*179750*/  IMAD.MOV.U32 R205, RZ, RZ, R215 ;  /* 0x000000ffffcd7224 */ /* 0x000fe200078e00d7 */
[----:B------:R-:W-:Y:S01]  /*179760*/  MOV R207, R213 ;  /* 0x000000d500cf7202 */ /* 0x000fe20000000f00 */
[----:B------:R-:W-:Y:S01]  /*179770*/  IMAD.MOV.U32 R204, RZ, RZ, R216 ;  /* 0x000000ffffcc7224 */ /* 0x000fe200078e00d8 */
[----:B------:R-:W-:Y:S01]  /*179780*/  MOV R103, R217 ;  /* 0x000000d900677202 */ /* 0x000fe20000000f00 */
[----:B-1----:R-:W2:Y:S04]  /*179790*/  LDL.64 R224, [R1+0x3f18] ;  /* 0x003f180001e07983 */ /* 0x002ea80000100a00 */
[----:B------:R-:W-:Y:S04]  /*1797a0*/  STL.64 [R1+0x41d8], R222 ;  /* 0x0041d8de01007387 */ /* 0x000fe80000100a00 */
[----:B------:R-:W-:Y:S01]  /*1797b0*/  STL.64 [R1+0x41d0], R220 ;  /* 0x0041d0dc01007387 */ /* 0x000fe20000100a00 */
[----:B------:R-:W-:-:S03]  /*1797c0*/  IMAD.MOV.U32 R102, RZ, RZ, R218 ;  /* 0x000000ffff667224 */ /* 0x000fc600078e00da */
[----:B------:R-:W2:Y:S04]  /*1797d0*/  LDL.64 R214, [R1+0x3f20] ;  /* 0x003f200001d67983 */ /* 0x000ea80000100a00 */
[----:B------:R-:W-:Y:S01]  /*1797e0*/  STL.64 [R1+0x41c8], R208 ;  /* 0x0041c8d001007387 */ /* 0x000fe20000100a00 */
[----:B------:R-:W-:-:S03]  /*1797f0*/  IMAD.MOV.U32 R100, RZ, RZ, R212 ;  /* 0x000000ffff647224 */ /* 0x000fc600078e00d4 */
[----:B------:R-:W2:Y:S04]  /*179800*/  LDL.64 R216, [R1+0x3f28] ;  /* 0x003f280001d87983 */ /* 0x000ea80000100a00 */
[----:B------:R1:W-:Y:S01]  /*179810*/  STL [R1+0x8b28], R219 ;  /* 0x008b28db01007387 */ /* 0x0003e20000100800 */
[----:B------:R-:W-:Y:S01]  /*179820*/  IMAD.MOV.U32 R101, RZ, RZ, R211 ;  /* 0x000000ffff657224 */ /* 0x000fe200078e00d3 */
[----:B------:R-:W-:Y:S01]  /*179830*/  MOV R99, R105 ;  /* 0x0000006900637202 */ /* 0x000fe20000000f00 */
[----:B------:R-:W-:Y:S01]  /*179840*/  IMAD.MOV.U32 R98, RZ, RZ, R106 ;  /* 0x000000ffff627224 */ /* 0x000fe200078e006a */
[----:B-1----:R-:W2:Y:S04]  /*179850*/  LDL.64 R218, [R1+0x3f10] ;  /* 0x003f100001da7983 */ /* 0x002ea80000100a00 */
[----:B------:R-:W-:Y:S04]  /*179860*/  STL.64 [R1+0x4560], R206 ;  /* 0x004560ce01007387 */ /* 0x000fe80000100a00 */
[----:B------:R-:W2:Y:S01]  /*179870*/  LDL.64 R212, [R1+0x3a98] ;  /* 0x003a980001d47983 */ /* 0x000ea20000100a00 */
[----:B------:R-:W-:-:S03]  /*179880*/  IMAD.MOV.U32 R97, RZ, RZ, R107 ;  /* 0x000000ffff617224 */ /* 0x000fc600078e006b */
[----:B------:R-:W-:Y:S01]  /*179890*/  STL.64 [R1+0x4558], R204 ;  /* 0x004558cc01007387 */ /* 0x000fe20000100a00 */
[----:B------:R-:W-:-:S03]  /*1798a0*/  IMAD.MOV.U32 R96, RZ, RZ, R108 ;  /* 0x000000ffff607224 */ /* 0x000fc600078e006c */
[----:B------:R1:W-:Y:S01]  /*1798b0*/  STL [R1+0x8b48], R210 ;  /* 0x008b48d201007387 */ /* 0x0003e20000100800 */
[----:B------:R-:W-:Y:S01]  /*1798c0*/  IMAD.MOV.U32 R94, RZ, RZ, R112 ;  /* 0x000000ffff5e7224 */ /* 0x000fe200078e0070 */
[----:B------:R-:W-:Y:S01]  /*1798d0*/  MOV R95, R109 ;  /* 0x0000006d005f7202 */ /* 0x000fe20000000f00 */
[----:B------:R-:W-:Y:S01]  /*1798e0*/  IMAD.MOV.U32 R93, RZ, RZ, R113 ;  /* 0x000000ffff5d7224 */ /* 0x000fe200078e0071 */
[----:B------:R-:W-:Y:S01]  /*1798f0*/  MOV R91, R115 ;  /* 0x00000073005b7202 */ /* 0x000fe20000000f00 */
[----:B------:R-:W-:Y:S01]  /*179900*/  IMAD.MOV.U32 R92, RZ, RZ, R114 ;  /* 0x000000ffff5c7224 */ /* 0x000fe200078e0072 */
[----:B-1----:R-:W2:Y:S04]  /*179910*/  LDL.64 R210, [R1+0x3aa0] ;  /* 0x003aa00001d27983 */ /* 0x002ea80000100a00 */
[----:B------:R-:W-:Y:S04]  /*179920*/  STL.64 [R1+0x4550], R102 ;  /* 0x0045506601007387 */ /* 0x000fe80000100a00 */
[----:B------:R-:W2:Y:S04]  /*179930*/  LDL.64 R106, [R1+0x3aa8] ;  /* 0x003aa800016a7983 */ /* 0x000ea80000100a00 */
[----:B------:R-:W-:Y:S01]  /*179940*/  STL.64 [R1+0x4548], R100 ;  /* 0x0045486401007387 */ /* 0x000fe20000100a00 */
[----:B------:R-:W-:-:S03]  /*179950*/  IMAD.MOV.U32 R90, RZ, RZ, R116 ;  /* 0x000000ffff5a7224 */ /* 0x000fc600078e0074 */
[----:B------:R-:W2:Y:S01]  /*179960*/  LDL.64 R108, [R1+0x3ab0] ;  /* 0x003ab000016c7983 */ /* 0x000ea20000100a00 */
[----:B------:R-:W-:-:S03]  /*179970*/  IMAD.MOV.U32 R89, RZ, RZ, R117 ;  /* 0x000000ffff597224 */ /* 0x000fc600078e0075 */
[----:B------:R-:W2:Y:S04]  /*179980*/  LDL.64 R112, [R1+0x3a50] ;  /* 0x003a500001707983 */ /* 0x000ea80000100a00 */
[----:B------:R-:W-:Y:S01]  /*179990*/  STL.64 [R1+0x52d8], R98 ;  /* 0x0052d86201007387 */ /* 0x000fe20000100a00 */
[----:B------:R-:W-:-:S03]  /*1799a0*/  IMAD.MOV.U32 R88, RZ, RZ, R118 ;  /* 0x000000ffff587224 */ /* 0x000fc600078e0076 */
[----:B------:R-:W2:Y:S01]  /*1799b0*/  LDL.64 R114, [R1+0x3a58] ;  /* 0x003a580001727983 */ /* 0x000ea20000100a00 */
[----:B------:R-:W-:-:S03]  /*1799c0*/  MOV R87, R119 ;  /* 0x0000007700577202 */ /* 0x000fc60000000f00 */
[----:B------:R-:W-:Y:S04]  /*1799d0*/  STL.64 [R1+0x52d0], R96 ;  /* 0x0052d06001007387 */ /* 0x000fe80000100a00 */
[----:B------:R-:W2:Y:S04]  /*1799e0*/  LDL.64 R116, [R1+0x3a60] ;  /* 0x003a600001747983 */ /* 0x000ea80000100a00 */
[----:B------:R-:W-:Y:S04]  /*1799f0*/  STL.64 [R1+0x52c8], R94 ;  /* 0x0052c85e01007387 */ /* 0x000fe80000100a00 */
[----:B------:R-:W2:Y:S01]  /*179a00*/  LDL.64 R118, [R1+0x3a68] ;  /* 0x003a680001767983 */ /* 0x000ea20000100a00 */
[----:B------:R-:W-:Y:S01]  /*179a10*/  IMAD.MOV.U32 R86, RZ, RZ, R120 ;  /* 0x000000ffff567224 */ /* 0x000fe200078e0078 */
[----:B------:R-:W-:Y:S01]  /*179a20*/  MOV R5, R123 ;  /* 0x0000007b00057202 */ /* 0x000fe20000000f00 */
[----:B------:R-:W-:Y:S01]  /*179a30*/  IMAD.MOV.U32 R84, RZ, RZ, R122 ;  /* 0x000000ffff547224 */ /* 0x000fe200078e007a */
[----:B------:R-:W-:Y:S01]  /*179a40*/  STL.64 [R1+0x52c0], R92 ;  /* 0x0052c05c01007387 */ /* 0x000fe20000100a00 */
[----:B------:R-:W-:-:S02]  /*179a50*/  IMAD.MOV.U32 R85, RZ, RZ, R121 ;  /* 0x000000ffff557224 */ /* 0x000fc400078e0079 */
[----:B------:R-:W-:Y:S01]  /*179a60*/  IMAD.MOV.U32 R4, RZ, RZ, R124 ;  /* 0x000000ffff047224 */ /* 0x000fe200078e007c */
[----:B------:R-:W-:Y:S01]  /*179a70*/  STL.64 [R1+0x52b8], R90 ;  /* 0x0052b85a01007387 */ /* 0x000fe20000100a00 */
[----:B------:R-:W-:Y:S01]  /*179a80*/  IMAD.MOV.U32 R82, RZ, RZ, R126 ;  /* 0x000000ffff527224 */ /* 0x000fe200078e007e */
[----:B------:R-:W-:Y:S01]  /*179a90*/  MOV R81, R127 ;  /* 0x0000007f00517202 */ /* 0x000fe20000000f00 */
[----:B------:R-:W-:Y:S01]  /*179aa0*/  IMAD.MOV.U32 R83, RZ, RZ, R125 ;  /* 0x000000ffff537224 */ /* 0x000fe200078e007d */
[----:B------:R-:W-:Y:S01]  /*179ab0*/  STL.64 [R1+0x52b0], R88 ;  /* 0x0052b05801007387 */ /* 0x000fe20000100a00 */
        /* <DEDUP_REMOVED lines=111> */
[----:B------:R1:W-:Y:S04]  /*17a1b0*/  STL.64 [R1+0x5190], R16 ;  /* 0x0051901001007387 */ /* 0x0003e80000100a00 */
[----:B------:R1:W-:Y:S04]  /*17a1c0*/  STL.64 [R1+0x5188], R14 ;  /* 0x0051880e01007387 */ /* 0x0003e80000100a00 */
[----:B------:R1:W-:Y:S04]  /*17a1d0*/  STL.64 [R1+0x5180], R12 ;  /* 0x0051800c01007387 */ /* 0x0003e80000100a00 */
[----:B------:R1:W-:Y:S04]  /*17a1e0*/  STL.64 [R1+0x5178], R10 ;  /* 0x0051780a01007387 */ /* 0x0003e80000100a00 */
[----:B------:R1:W-:Y:S04]  /*17a1f0*/  STL.64 [R1+0x5170], R8 ;  /* 0x0051700801007387 */ /* 0x0003e80000100a00 */
[----:B------:R1:W-:Y:S04]  /*17a200*/  STL.64 [R1+0x5168], R6 ;  /* 0x0051680601007387 */ /* 0x0003e80000100a00 */
        /* <DEDUP_REMOVED lines=16> */
[----:B--2---:R-:W-:Y:S04]  /*17a310*/  LDGSTS.E [R104+0x44600], desc[UR28][R118.64], P0 ;  /* 0x4460000076687fae */ /* 0x004fe800081a101c */
[----:B------:R-:W-:Y:S04]  /*17a320*/  LDGSTS.E [R104+0x44680], desc[UR28][R116.64], P4 ;  /* 0x4468000074687fae */ /* 0x000fe8000a1a101c */
[----:B------:R-:W-:Y:S04]  /*17a330*/  LDGSTS.E [R104+0x44700], desc[UR28][R114.64], P3 ;  /* 0x4470000072687fae */ /* 0x000fe800099a101c */
[----:B------:R-:W2:Y:S04]  /*17a340*/  LDL.64 R118, [R1+0x4088] ;  /* 0x0040880001767983 */ /* 0x000ea80000100a00 */
[----:B------:R-:W2:Y:S04]  /*17a350*/  LDL.64 R116, [R1+0x4100] ;  /* 0x0041000001747983 */ /* 0x000ea80000100a00 */
[----:B------:R-:W-:Y:S04]  /*17a360*/  LDGSTS.E [R104+0x44780], desc[UR28][R112.64], P1 ;  /* 0x4478000070687fae */ /* 0x000fe800089a101c */
        /* <DEDUP_REMOVED lines=17> */
[----:B----4-:R-:W-:Y:S04]  /*17a480*/  LDGSTS.E [R104+0x47600], desc[UR28][R226.64], P0 ;  /* 0x47600000e2687fae */ /* 0x010fe800081a101c */
[----:B------:R-:W4:Y:S04]  /*17a490*/  LDL.64 R224, [R1+0x4130] ;  /* 0x0041300001e07983 */ /* 0x000f280000100a00 */
[----:B---3--:R-:W-:Y:S04]  /*17a4a0*/  LDGSTS.E [R104+0x47680], desc[UR28][R230.64], P4 ;  /* 0x47680000e6687fae */ /* 0x008fe8000a1a101c */
[----:B------:R-:W3:Y:S04]  /*17a4b0*/  LDL.64 R226, [R1+0x4128] ;  /* 0x0041280001e27983 */ /* 0x000ee80000100a00 */
        /* <DEDUP_REMOVED lines=49> */
[----:B------:R-:W3:Y:S04]  /*17a7d0*/  LDL.LU.64 R110, [R1+0x8b68] ;  /* 0x008b6800016e7983 */ /* 0x000ee80000300a00 */
[----:B------:R-:W-:Y:S04]  /*17a7e0*/  LDGSTS.E [R104+0x53600], desc[UR28][R206.64], P0 ;  /* 0x53600000ce687fae */ /* 0x000fe800081a101c */
[----:B------:R-:W4:Y:S04]  /*17a7f0*/  LDL R208, [R1+0x5b24] ;  /* 0x005b240001d07983 */ /* 0x000f280000100800 */
[----:B------:R-:W-:Y:S04]  /*17a800*/  LDGSTS.E [R104+0x53680], desc[UR28][R204.64], P4 ;  /* 0x53680000cc687fae */ /* 0x000fe8000a1a101c */
        /* <DEDUP_REMOVED lines=70> */
[----:B------:R4:W-:Y:S02]  /*17ac70*/  LDGSTS.E [R104+0x5f780], desc[UR28][R4.64], P1 ;  /* 0x5f78000004687fae */ /* 0x0009e400089a101c */
[----:B----4-:R-:W-:-:S02]  /*17ac80*/  IMAD.MOV.U32 R104, RZ, RZ, R208 ;  /* 0x000000ffff687224 */ /* 0x010fc400078e00d0 */
[----:B------:R-:W4:Y:S01]  /*17ac90*/  LDL R208, [R1+0x5d3c] ;  /* 0x005d3c0001d07983 */ /* 0x000f220000100800 */
[----:B--2---:R-:W-:-:S03]  /*17aca0*/  MOV R105, R207 ;  /* 0x000000cf00697202 */ /* 0x004fc60000000f00 */
[----:B------:R-:W2:Y:S04]  /*17acb0*/  LDL R207, [R1+0x5d38] ;  /* 0x005d380001cf7983 */ /* 0x000ea80000100800 */
[----:B---3--:R3:W-:Y:S02]  /*17acc0*/  LDGSTS.E [R110+0x40800], desc[UR28][R104.64], P0 ;  /* 0x40800000686e7fae */ /* 0x0087e400081a101c */
[----:B---3--:R-:W-:Y:S02]  /*17acd0*/  IMAD.MOV.U32 R104, RZ, RZ, R205 ;  /* 0x000000ffff687224 */ /* 0x008fe400078e00cd */
[----:B------:R-:W-:Y:S01]  /*17ace0*/  IMAD.MOV.U32 R105, RZ, RZ, R209 ;  /* 0x000000ffff697224 */ /* 0x000fe200078e00d1 */
[----:B------:R-:W3:Y:S04]  /*17acf0*/  LDL R205, [R1+0x5e24] ;  /* 0x005e240001cd7983 */ /* 0x000ee80000100800 */
[----:B------:R-:W3:Y:S04]  /*17ad00*/  LDL R209, [R1+0x5e20] ;  /* 0x005e200001d17983 */ /* 0x000ee80000100800 */
[----:B------:R1:W-:Y:S02]  /*17ad10*/  LDGSTS.E [R110+0x40880], desc[UR28][R104.64], P4 ;  /* 0x40880000686e7fae */ /* 0x0003e4000a1a101c */
[----:B-1----:R-:W-:Y:S01]  /*17ad20*/  IMAD.MOV.U32 R104, RZ, RZ, R243 ;  /* 0x000000ffff687224 */ /* 0x002fe200078e00f3 */
[----:B------:R-:W-:Y:S01]  /*17ad30*/  MOV R105, R204 ;  /* 0x000000cc00697202 */ /* 0x000fe20000000f00 */
[----:B------:R-:W3:Y:S04]  /*17ad40*/  LDL R243, [R1+0x5e2c] ;  /* 0x005e2c0001f37983 */ /* 0x000ee80000100800 */
[----:B------:R-:W3:Y:S04]  /*17ad50*/  LDL R204, [R1+0x5e28] ;  /* 0x005e280001cc7983 */ /* 0x000ee80000100800 */
[----:B------:R1:W-:Y:S02]  /*17ad60*/  LDGSTS.E [R110+0x40900], desc[UR28][R104.64], P3 ;  /* 0x40900000686e7fae */ /* 0x0003e400099a101c */
[----:B-1----:R-:W-:-:S02]  /*17ad70*/  IMAD.MOV.U32 R104, RZ, RZ, R241 ;  /* 0x000000ffff687224 */ /* 0x002fc400078e00f1 */
        /* <DEDUP_REMOVED lines=16> */
[----:B------:R1:W-:Y:S04]  /*17ae80*/  LDGSTS.E [R110+0x41800], desc[UR28][R104.64], P0 ;  /* 0x41800000686e7fae */ /* 0x0003e800081a101c */
[----:B------:R-:W3:Y:S04]  /*17ae90*/  LDL.LU.64 R20, [R1+0x5088] ;  /* 0x0050880001147983 */ /* 0x000ee80000300a00 */
[----:B------:R-:W3:Y:S01]  /*17aea0*/  LDL.LU.64 R18, [R1+0x5080] ;  /* 0x0050800001127983 */ /* 0x000ee20000300a00 */
[----:B-1----:R-:W-:-:S02]  /*17aeb0*/  IMAD.MOV.U32 R104, RZ, RZ, R247 ;  /* 0x000000ffff687224 */ /* 0x002fc400078e00f7 */
        /* <DEDUP_REMOVED lines=8> */
[----:B-1----:R-:W-:Y:S01]  /*17af40*/  MOV R105, R220 ;  /* 0x000000dc00697202 */ /* 0x002fe20000000f00 */
[----:B------:R-:W-:-:S05]  /*17af50*/  IMAD.MOV.U32 R104, RZ, RZ, R221 ;  /* 0x000000ffff687224 */ /* 0x000fca00078e00dd */
[----:B------:R1:W-:Y:S02]  /*17af60*/  LDGSTS.E [R110+0x42800], desc[UR28][R104.64], P0 ;  /* 0x42800000686e7fae */ /* 0x0003e400081a101c */
[----:B-1----:R-:W-:Y:S02]  /*17af70*/  IMAD.MOV.U32 R105, RZ, RZ, R222 ;  /* 0x000000ffff697224 */ /* 0x002fe400078e00de */
[----:B------:R-:W-:-:S05]  /*17af80*/  IMAD.MOV.U32 R104, RZ, RZ, R223 ;  /* 0x000000ffff687224 */ /* 0x000fca00078e00df */
[----:B------:R1:W-:Y:S02]  /*17af90*/  LDGSTS.E [R110+0x42880], desc[UR28][R104.64], P4 ;  /* 0x42880000686e7fae */ /* 0x0003e4000a1a101c */
[----:B-1----:R-:W-:Y:S01]  /*17afa0*/  MOV R105, R235 ;  /* 0x000000eb00697202 */ /* 0x002fe20000000f00 */
[----:B------:R-:W-:-:S05]  /*17afb0*/  IMAD.MOV.U32 R104, RZ, RZ, R206 ;  /* 0x000000ffff687224 */ /* 0x000fca00078e00ce */
[----:B------:R4:W-:Y:S02]  /*17afc0*/  LDGSTS.E [R110+0x42900], desc[UR28][R104.64], P3 ;  /* 0x42900000686e7fae */ /* 0x0009e400099a101c */
[----:B----4-:R-:W-:Y:S02]  /*17afd0*/  IMAD.MOV.U32 R104, RZ, RZ, R208 ;  /* 0x000000ffff687224 */ /* 0x010fe400078e00d0 */
[----:B--2---:R-:W-:-:S05]  /*17afe0*/  IMAD.MOV.U32 R105, RZ, RZ, R207 ;  /* 0x000000ffff697224 */ /* 0x004fca00078e00cf */
[----:B------:R3:W-:Y:S02]  /*17aff0*/  LDGSTS.E [R110+0x42980], desc[UR28][R104.64], P1 ;  /* 0x42980000686e7fae */ /* 0x0007e400089a101c */
[----:B---3--:R-:W-:Y:S01]  /*17b000*/  IMAD.MOV.U32 R104, RZ, RZ, R205 ;  /* 0x000000ffff687224 */ /* 0x008fe200078e00cd */
        /* <DEDUP_REMOVED lines=9> */
[----:B------:R-:W-:Y:S01]  /*17b0a0*/  IMAD.MOV.U32 R105, RZ, RZ, R240 ;  /* 0x000000ffff697224 */ /* 0x000fe200078e00f0 */
[----:B------:R-:W-:-:S04]  /*17b0b0*/  IADD3 R106, P2, PT, R16, R233, RZ ;  /* 0x000000e9106a7210 */ /* 0x000fc80007f5e0ff */
[----:B------:R1:W-:Y:S02]  /*17b0c0*/  LDGSTS.E [R110+0x43980], desc[UR28][R104.64], P1 ;  /* 0x43980000686e7fae */ /* 0x0003e400089a101c */
[----:B-1----:R-:W-:Y:S02]  /*17b0d0*/  IMAD.X R105, R17, 0x1, R3, P2 ;  /* 0x0000000111697824 */ /* 0x002fe400010e0603 */
[----:B------:R-:W2:Y:S01]  /*17b0e0*/  LDL.LU.64 R16, [R1+0x5078] ;  /* 0x0050780001107983 */ /* 0x000ea20000300a00 */
[----:B------:R-:W-:-:S03]  /*17b0f0*/  IADD3 R108, P2, PT, R14, R233, RZ ;  /* 0x000000e90e6c7210 */ /* 0x000fc60007f5e0ff */
[----:B------:R-:W3:Y:S01]  /*17b100*/  LDL.LU.64 R26, [R1+0x5070] ;  /* 0x00507000011a7983 */ /* 0x000ee20000300a00 */
[----:B------:R-:W-:Y:S02]  /*17b110*/  IADD3.X R107, PT, PT, R15, R3, RZ, P2, !PT ;  /* 0x000000030f6b7210 */ /* 0x000fe400017fe4ff */
[-C--:B------:R-:W-:Y:S01]  /*17b120*/  IADD3 R112, P2, PT, R12, R233.reuse, RZ ;  /* 0x000000e90c707210 */ /* 0x080fe20007f5e0ff */
[----:B------:R-:W4:Y:S04]  /*17b130*/  LDL.LU.64 R14, [R1+0x5068] ;  /* 0x00506800010e7983 */ /* 0x000f280000300a00 */
[--C-:B------:R-:W-:Y:S01]  /*17b140*/  IMAD.X R109, R13, 0x1, R3.reuse, P2 ;  /* 0x000000010d6d7824 */ /* 0x100fe200010e0603 */
[-C--:B------:R-:W-:Y:S01]  /*17b150*/  IADD3 R114, P2, PT, R22, R233.reuse, RZ ;  /* 0x000000e916727210 */ /* 0x080fe20007f5e0ff */
[----:B------:R-:W4:Y:S04]  /*17b160*/  LDL.LU.64 R12, [R1+0x5060] ;  /* 0x00506000010c7983 */ /* 0x000f280000300a00 */
[----:B------:R-:W-:Y:S01]  /*17b170*/  IMAD.X R113, R23, 0x1, R3, P2 ;  /* 0x0000000117717824 */ /* 0x000fe200010e0603 */
[----:B------:R-:W4:Y:S01]  /*17b180*/  LDL.LU.64 R24, [R1+0x5058] ;  /* 0x0050580001187983 */ /* 0x000f220000300a00 */
[----:B------:R-:W-:-:S05]  /*17b190*/  IADD3 R116, P2, PT, R10, R233, RZ ;  /* 0x000000e90a747210 */ /* 0x000fca0007f5e0ff */
[----:B------:R-:W-:Y:S01]  /*17b1a0*/  IMAD.X R115, R11, 0x1, R3, P2 ;  /* 0x000000010b737824 */ /* 0x000fe200010e0603 */
[----:B------:R-:W-:Y:S01]  /*17b1b0*/  IADD3 R118, P2, PT, R8, R233, RZ ;  /* 0x000000e908767210 */ /* 0x000fe20007f5e0ff */
[----:B------:R-:W4:Y:S03]  /*17b1c0*/  LDL.LU.64 R10, [R1+0x5050] ;  /* 0x00505000010a7983 */ /* 0x000f260000300a00 */
[----:B------:R-:W-:Y:S02]  /*17b1d0*/  IADD3.X R117, PT, PT, R9, R3, RZ, P2, !PT ;  /* 0x0000000309757210 */ /* 0x000fe400017fe4ff */
[----:B------:R-:W4:Y:S01]  /*17b1e0*/  LDL.LU.64 R8, [R1+0x5048] ;  /* 0x0050480001087983 */ /* 0x000f220000300a00 */
[----:B------:R-:W-:-:S03]  /*17b1f0*/  IADD3 R120, P2, PT, R6, R233, RZ ;  /* 0x000000e906787210 */ /* 0x000fc60007f5e0ff */
[----:B------:R-:W4:Y:S02]  /*17b200*/  LDL.LU.64 R22, [R1+0x5040] ;  /* 0x0050400001167983 */ /* 0x000f240000300a00 */
[--C-:B------:R-:W-:Y:S01]  /*17b210*/  IMAD.X R119, R7, 0x1, R3.reuse, P2 ;  /* 0x0000000107777824 */ /* 0x100fe200010e0603 */
[-C--:B------:R-:W-:Y:S01]  /*17b220*/  IADD3 R122, P2, PT, R4, R233.reuse, RZ ;  /* 0x000000e9047a7210 */ /* 0x080fe20007f5e0ff */
[----:B------:R-:W4:Y:S04]  /*17b230*/  LDL.LU.64 R6, [R1+0x5038] ;  /* 0x0050380001067983 */ /* 0x000f280000300a00 */
[----:B------:R-:W-:Y:S02]  /*17b240*/  IMAD.X R121, R5, 0x1, R3, P2 ;  /* 0x0000000105797824 */ /* 0x000fe400010e0603 */
[----:B------:R-:W4:Y:S01]  /*17b250*/  LDL.LU.64 R4, [R1+0x5030] ;  /* 0x0050300001047983 */ /* 0x000f220000300a00 */
[----:B------:R-:W-:-:S05]  /*17b260*/  IADD3 R124, P2, PT, R20, R233, RZ ;  /* 0x000000e9147c7210 */ /* 0x000fca0007f5e0ff */
[----:B------:R-:W-:Y:S01]  /*17b270*/  IMAD.X R123, R21, 0x1, R3, P2 ;  /* 0x00000001157b7824 */ /* 0x000fe200010e0603 */
[----:B------:R-:W-:Y:S01]  /*17b280*/  IADD3 R126, P2, PT, R18, R233, RZ ;  /* 0x000000e9127e7210 */ /* 0x000fe20007f5e0ff */
[----:B------:R-:W4:Y:S03]  /*17b290*/  LDL.LU.64 R20, [R1+0x5028] ;  /* 0x0050280001147983 */ /* 0x000f260000300a00 */
[----:B------:R-:W-:Y:S02]  /*17b2a0*/  IADD3.X R125, PT, PT, R19, R3, RZ, P2, !PT ;  /* 0x00000003137d7210 */ /* 0x000fe400017fe4ff */
[----:B------:R-:W4:Y:S01]  /*17b2b0*/  LDL.LU.64 R18, [R1+0x5020] ;  /* 0x0050200001127983 */ /* 0x000f220000300a00 */
[----:B--2---:R-:W-:-:S05]  /*17b2c0*/  IADD3 R128, P2, PT, R16, R233, RZ ;  /* 0x000000e910807210 */ /* 0x004fca0007f5e0ff */
[--C-:B------:R-:W-:Y:S01]  /*17b2d0*/  IMAD.X R127, R17, 0x1, R3.reuse, P2 ;  /* 0x00000001117f7824 */ /* 0x100fe200010e0603 */
[-C--:B---3--:R-:W-:Y:S01]  /*17b2e0*/  IADD3 R130, P2, PT, R26, R233.reuse, RZ ;  /* 0x000000e91a827210 */ /* 0x088fe20007f5e0ff */
[----:B------:R-:W2:Y:S04]  /*17b2f0*/  LDL.LU.64 R16, [R1+0x5018] ;  /* 0x0050180001107983 */ /* 0x000ea80000300a00 */
[----:B------:R-:W-:Y:S01]  /*17b300*/  IMAD.X R129, R27, 0x1, R3, P2 ;  /* 0x000000011b817824 */ /* 0x000fe200010e0603 */
[----:B----4-:R-:W-:-:S05]  /*17b310*/  IADD3 R132, P2, PT, R14, R233, RZ ;  /* 0x000000e90e847210 */ /* 0x010fca0007f5e0ff */
[--C-:B------:R-:W-:Y:S01]  /*17b320*/  IMAD.X R131, R15, 0x1, R3.reuse, P2 ;  /* 0x000000010f837824 */ /* 0x100fe200010e0603 */
[----:B------:R-:W-:Y:S01]  /*17b330*/  IADD3 R134, P2, PT, R12, R233, RZ ;  /* 0x000000e90c867210 */ /* 0x000fe20007f5e0ff */
[----:B------:R-:W3:Y:S03]  /*17b340*/  LDL.LU.64 R14, [R1+0x5010] ;  /* 0x00501000010e7983 */ /* 0x000ee60000300a00 */
[----:B------:R-:W-:Y:S02]  /*17b350*/  IADD3.X R133, PT, PT, R13, R3, RZ, P2, !PT ;  /* 0x000000030d857210 */ /* 0x000fe400017fe4ff */
[-C--:B------:R-:W-:Y:S01]  /*17b360*/  IADD3 R136, P2, PT, R24, R233.reuse, RZ ;  /* 0x000000e918887210 */ /* 0x080fe20007f5e0ff */
[----:B------:R-:W4:Y:S04]  /*17b370*/  LDL.LU.64 R12, [R1+0x5008] ;  /* 0x00500800010c7983 */ /* 0x000f280000300a00 */
[----:B------:R-:W-:Y:S01]  /*17b380*/  IMAD.X R135, R25, 0x1, R3, P2 ;  /* 0x0000000119877824 */ /* 0x000fe200010e0603 */
[----:B------:R-:W-:-:S05]  /*17b390*/  IADD3 R138, P2, PT, R10, R233, RZ ;  /* 0x000000e90a8a7210 */ /* 0x000fca0007f5e0ff */
[--C-:B------:R-:W-:Y:S01]  /*17b3a0*/  IMAD.X R137, R11, 0x1, R3.reuse, P2 ;  /* 0x000000010b897824 */ /* 0x100fe200010e0603 */
[-C--:B------:R-:W-:Y:S01]  /*17b3b0*/  IADD3 R140, P2, PT, R8, R233.reuse, RZ ;  /* 0x000000e9088c7210 */ /* 0x080fe20007f5e0ff */
[----:B------:R-:W4:Y:S04]  /*17b3c0*/  LDL.LU.64 R10, [R1+0x5000] ;  /* 0x00500000010a7983 */ /* 0x000f280000300a00 */
[----:B------:R-:W-:Y:S01]  /*17b3d0*/  IMAD.X R139, R9, 0x1, R3, P2 ;  /* 0x00000001098b7824 */ /* 0x000fe200010e0603 */
[----:B------:R-:W-:Y:S01]  /*17b3e0*/  IADD3 R142, P2, PT, R22, R233, RZ ;  /* 0x000000e9168e7210 */ /* 0x000fe20007f5e0ff */
[----:B------:R-:W4:Y:S03]  /*17b3f0*/  LDL.LU.64 R8, [R1+0x4ff8] ;  /* 0x004ff80001087983 */ /* 0x000f260000300a00 */
[----:B------:R-:W-:-:S02]  /*17b400*/  IADD3.X R141, PT, PT, R23, R3, RZ, P2, !PT ;  /* 0x00000003178d7210 */ /* 0x000fc400017fe4ff */
[----:B------:R-:W-:-:S05]  /*17b410*/  IADD3 R144, P2, PT, R6, R233, RZ ;  /* 0x000000e906907210 */ /* 0x000fca0007f5e0ff */
[--C-:B------:R-:W-:Y:S01]  /*17b420*/  IMAD.X R143, R7, 0x1, R3.reuse, P2 ;  /* 0x00000001078f7824 */ /* 0x100fe200010e0603 */
[-C--:B------:R-:W-:Y:S01]  /*17b430*/  IADD3 R146, P2, PT, R4, R233.reuse, RZ ;  /* 0x000000e904927210 */ /* 0x080fe20007f5e0ff */
[----:B------:R-:W4:Y:S04]  /*17b440*/  LDL.LU.64 R6, [R1+0x4ff0] ;  /* 0x004ff00001067983 */ /* 0x000f280000300a00 */
[----:B------:R-:W-:Y:S02]  /*17b450*/  IMAD.X R145, R5, 0x1, R3, P2 ;  /* 0x0000000105917824 */ /* 0x000fe400010e0603 */
[----:B------:R-:W4:Y:S04]  /*17b460*/  LDL.LU.64 R4, [R1+0x4fe8] ;  /* 0x004fe80001047983 */ /* 0x000f280000300a00 */
[----:B------:R-:W4:Y:S04]  /*17b470*/  LDL.LU.64 R34, [R1+0x4fe0] ;  /* 0x004fe00001227983 */ /* 0x000f280000300a00 */
[----:B------:R-:W4:Y:S04]  /*17b480*/  LDL.LU.64 R32, [R1+0x4fd8] ;  /* 0x004fd80001207983 */ /* 0x000f280000300a00 */
[----:B------:R-:W4:Y:S04]  /*17b490*/  LDL.LU.64 R30, [R1+0x4fd0] ;  /* 0x004fd000011e7983 */ /* 0x000f280000300a00 */
[----:B------:R-:W4:Y:S04]  /*17b4a0*/  LDL.LU.64 R28, [R1+0x4fc8] ;  /* 0x004fc800011c7983 */ /* 0x000f280000300a00 */
[----:B------:R-:W4:Y:S04]  /*17b4b0*/  LDL.LU.64 R26, [R1+0x4fc0] ;  /* 0x004fc000011a7983 */ /* 0x000f280000300a00 */
[----:B------:R-:W4:Y:S01]  /*17b4c0*/  LDL.LU.64 R24, [R1+0x4fb8] ;  /* 0x004fb80001187983 */ /* 0x000f220000300a00 */
[----:B------:R-:W-:-:S03]  /*17b4d0*/  IADD3 R148, P2, PT, R20, R233, RZ ;  /* 0x000000e914947210 */ /* 0x000fc60007f5e0ff */
[----:B------:R-:W4:Y:S02]  /*17b4e0*/  LDL.LU.64 R22, [R1+0x4fb0] ;  /* 0x004fb00001167983 */ /* 0x000f240000300a00 */
[----:B------:R-:W-:Y:S01]  /*17b4f0*/  IMAD.X R147, R21, 0x1, R3, P2 ;  /* 0x0000000115937824 */ /* 0x000fe200010e0603 */
[----:B------:R-:W-:Y:S01]  /*17b500*/  IADD3 R150, P2, PT, R18, R233, RZ ;  /* 0x000000e912967210 */ /* 0x000fe20007f5e0ff */
[----:B------:R-:W4:Y:S03]  /*17b510*/  LDL.LU.64 R20, [R1+0x4fa8] ;  /* 0x004fa80001147983 */ /* 0x000f260000300a00 */
[----:B------:R-:W-:Y:S02]  /*17b520*/  IADD3.X R149, PT, PT, R19, R3, RZ, P2, !PT ;  /* 0x0000000313957210 */ /* 0x000fe400017fe4ff */
[----:B------:R-:W4:Y:S01]  /*17b530*/  LDL.LU.64 R18, [R1+0x4fa0] ;  /* 0x004fa00001127983 */ /* 0x000f220000300a00 */
[----:B--2---:R-:W-:-:S05]  /*17b540*/  IADD3 R152, P2, PT, R16, R233, RZ ;  /* 0x000000e910987210 */ /* 0x004fca0007f5e0ff */
[----:B------:R-:W-:Y:S02]  /*17b550*/  IMAD.X R151, R17, 0x1, R3, P2 ;  /* 0x0000000111977824 */ /* 0x000fe400010e0603 */
[----:B------:R-:W2:Y:S01]  /*17b560*/  LDL.LU.64 R16, [R1+0x4f98] ;  /* 0x004f980001107983 */ /* 0x000ea20000300a00 */
[----:B---3--:R-:W-:-:S05]  /*17b570*/  IADD3 R154, P2, PT, R14, R233, RZ ;  /* 0x000000e90e9a7210 */ /* 0x008fca0007f5e0ff */
[--C-:B------:R-:W-:Y:S01]  /*17b580*/  IMAD.X R153, R15, 0x1, R3.reuse, P2 ;  /* 0x000000010f997824 */ /* 0x100fe200010e0603 */
[-C--:B----4-:R-:W-:Y:S01]  /*17b590*/  IADD3 R156, P2, PT, R12, R233.reuse, RZ ;  /* 0x000000e90c9c7210 */ /* 0x090fe20007f5e0ff */
[----:B------:R-:W3:Y:S04]  /*17b5a0*/  LDL.LU.64 R14, [R1+0x4f90] ;  /* 0x004f9000010e7983 */ /* 0x000ee80000300a00 */
[----:B------:R-:W-:Y:S02]  /*17b5b0*/  IMAD.X R155, R13, 0x1, R3, P2 ;  /* 0x000000010d9b7824 */ /* 0x000fe400010e0603 */
[----:B------:R-:W4:Y:S01]  /*17b5c0*/  LDL.LU.64 R12, [R1+0x4f88] ;  /* 0x004f8800010c7983 */ /* 0x000f220000300a00 */
[----:B------:R-:W-:-:S04]  /*17b5d0*/  IADD3 R158, P2, PT, R10, R233, RZ ;  /* 0x000000e90a9e7210 */ /* 0x000fc80007f5e0ff */
[----:B------:R-:W-:Y:S02]  /*17b5e0*/  IADD3.X R157, PT, PT, R11, R3, RZ, P2, !PT ;  /* 0x000000030b9d7210 */ /* 0x000fe400017fe4ff */
[-C--:B------:R-:W-:Y:S01]  /*17b5f0*/  IADD3 R160, P2, PT, R8, R233.reuse, RZ ;  /* 0x000000e908a07210 */ /* 0x080fe20007f5e0ff */
[----:B------:R-:W4:Y:S04]  /*17b600*/  LDL.LU.64 R10, [R1+0x4f80] ;  /* 0x004f8000010a7983 */ /* 0x000f280000300a00 */
[----:B------:R-:W-:Y:S02]  /*17b610*/  IMAD.X R159, R9, 0x1, R3, P2 ;  /* 0x00000001099f7824 */ /* 0x000fe400010e0603 */
[----:B------:R-:W4:Y:S01]  /*17b620*/  LDL.LU.64 R8, [R1+0x4f78] ;  /* 0x004f780001087983 */ /* 0x000f220000300a00 */
[----:B------:R-:W-:-:S05]  /*17b630*/  IADD3 R162, P2, PT, R6, R233, RZ ;  /* 0x000000e906a27210 */ /* 0x000fca0007f5e0ff */
[--C-:B------:R-:W-:Y:S01]  /*17b640*/  IMAD.X R161, R7, 0x1, R3.reuse, P2 ;  /* 0x0000000107a17824 */ /* 0x100fe200010e0603 */
[-C--:B------:R-:W-:Y:S01]  /*17b650*/  IADD3 R164, P2, PT, R4, R233.reuse, RZ ;  /* 0x000000e904a47210 */ /* 0x080fe20007f5e0ff */
[----:B------:R-:W4:Y:S04]  /*17b660*/  LDL.LU.64 R6, [R1+0x4f70] ;  /* 0x004f700001067983 */ /* 0x000f280000300a00 */
[----:B------:R-:W-:Y:S02]  /*17b670*/  IMAD.X R163, R5, 0x1, R3, P2 ;  /* 0x0000000105a37824 */ /* 0x000fe400010e0603 */
[----:B------:R-:W4:Y:S01]  /*17b680*/  LDL.LU.64 R4, [R1+0x4f68] ;  /* 0x004f680001047983 */ /* 0x000f220000300a00 */
        /* <DEDUP_REMOVED lines=18> */
[----:B--2---:R-:W-:-:S05]  /*17b7b0*/  IADD3 R184, P2, PT, R16, R233, RZ ;  /* 0x000000e910b87210 */ /* 0x004fca0007f5e0ff */
[----:B------:R-:W-:Y:S01]  /*17b7c0*/  IMAD.X R183, R17, 0x1, R3, P2 ;  /* 0x0000000111b77824 */ /* 0x000fe200010e0603 */
[----:B---3--:R-:W-:-:S05]  /*17b7d0*/  IADD3 R186, P2, PT, R14, R233, RZ ;  /* 0x000000e90eba7210 */ /* 0x008fca0007f5e0ff */
[----:B------:R-:W-:Y:S01]  /*17b7e0*/  IMAD.X R185, R15, 0x1, R3, P2 ;  /* 0x000000010fb97824 */ /* 0x000fe200010e0603 */
[----:B----4-:R-:W-:-:S05]  /*17b7f0*/  IADD3 R188, P2, PT, R12, R233, RZ ;  /* 0x000000e90cbc7210 */ /* 0x010fca0007f5e0ff */
[----:B------:R-:W-:Y:S01]  /*17b800*/  IMAD.X R187, R13, 0x1, R3, P2 ;  /* 0x000000010dbb7824 */ /* 0x000fe200010e0603 */
[----:B------:R-:W-:-:S04]  /*17b810*/  IADD3 R190, P2, PT, R10, R233, RZ ;  /* 0x000000e90abe7210 */ /* 0x000fc80007f5e0ff */
[----:B------:R-:W-:Y:S02]  /*17b820*/  IADD3.X R189, PT, PT, R11, R3, RZ, P2, !PT ;  /* 0x000000030bbd7210 */ /* 0x000fe400017fe4ff */
[----:B------:R-:W-:-:S05]  /*17b830*/  IADD3 R192, P2, PT, R8, R233, RZ ;  /* 0x000000e908c07210 */ /* 0x000fca0007f5e0ff */
[----:B------:R-:W-:Y:S02]  /*17b840*/  IMAD.X R191, R9, 0x1, R3, P2 ;  /* 0x0000000109bf7824 */ /* 0x000fe400010e0603 */
[----:B------:R-:W2:Y:S01]  /*17b850*/  LDL.LU.64 R8, [R1+0x4f60] ;  /* 0x004f600001087983 */ /* 0x000ea20000300a00 */
[----:B------:R-:W-:-:S05]  /*17b860*/  IADD3 R194, P2, PT, R6, R233, RZ ;  /* 0x000000e906c27210 */ /* 0x000fca0007f5e0ff */
[--C-:B------:R-:W-:Y:S01]  /*17b870*/  IMAD.X R193, R7, 0x1, R3.reuse, P2 ;  /* 0x0000000107c17824 */ /* 0x100fe200010e0603 */
[-C--:B------:R-:W-:Y:S01]  /*17b880*/  IADD3 R196, P2, PT, R4, R233.reuse, RZ ;  /* 0x000000e904c47210 */ /* 0x080fe20007f5e0ff */
[----:B------:R-:W3:Y:S04]  /*17b890*/  LDL.LU.64 R6, [R1+0x4f58] ;  /* 0x004f580001067983 */ /* 0x000ee80000300a00 */
[----:B------:R-:W-:Y:S02]  /*17b8a0*/  IMAD.X R195, R5, 0x1, R3, P2 ;  /* 0x0000000105c37824 */ /* 0x000fe400010e0603 */
[----:B------:R-:W4:Y:S04]  /*17b8b0*/  LDL.LU.64 R4, [R1+0x4f50] ;  /* 0x004f500001047983 */ /* 0x000f280000300a00 */
        /* <DEDUP_REMOVED lines=49> */
[----:B------:R1:W-:Y:S01]  /*17bbd0*/  STL.64 [R1+0x8b60], R2 ;  /* 0x008b600201007387 */ /* 0x0003e20000100a00 */
[----:B--2---:R-:W-:-:S04]  /*17bbe0*/  IADD3 R198, P2, PT, R8, R233, RZ ;  /* 0x000000e908c67210 */ /* 0x004fc80007f5e0ff */
[----:B------:R-:W-:Y:S02]  /*17bbf0*/  IADD3.X R197, PT, PT, R9, R3, RZ, P2, !PT ;  /* 0x0000000309c57210 */ /* 0x000fe400017fe4ff */
[----:B---3--:R-:W-:-:S05]  /*17bc00*/  IADD3 R200, P2, PT, R6, R233, RZ ;  /* 0x000000e906c87210 */ /* 0x008fca0007f5e0ff */
[----:B------:R-:W-:Y:S01]  /*17bc10*/  IMAD.X R199, R7, 0x1, R3, P2 ;  /* 0x0000000107c77824 */ /* 0x000fe200010e0603 */
[----:B----4-:R-:W-:Y:S02]  /*17bc20*/  IADD3 R202, P2, PT, R4, R233, RZ ;  /* 0x000000e904ca7210 */ /* 0x010fe40007f5e0ff */
[----:B------:R-:W-:-:S03]  /*17bc30*/  MOV R7, R84 ;  /* 0x0000005400077202 */ /* 0x000fc60000000f00 */
[----:B------:R-:W-:Y:S02]  /*17bc40*/  IMAD.X R201, R5, 0x1, R3, P2 ;  /* 0x0000000105c97824 */ /* 0x000fe400010e0603 */
[----:B------:R-:W-:Y:S02]  /*17bc50*/  IMAD.MOV.U32 R6, RZ, RZ, R85 ;  /* 0x000000ffff067224 */ /* 0x000fe400078e0055 */
[----:B------:R-:W-:-:S03]  /*17bc60*/  IMAD.MOV.U32 R5, RZ, RZ, R86 ;  /* 0x000000ffff057224 */ /* 0x000fc600078e0056 */
[----:B------:R2:W-:Y:S01]  /*17bc70*/  STL.64 [R1+0x3908], R6 ;  /* 0x0039080601007387 */ /* 0x0005e20000100a00 */
[----:B------:R-:W-:Y:S01]  /*17bc80*/  IMAD.MOV.U32 R4, RZ, RZ, R87 ;  /* 0x000000ffff047224 */ /* 0x000fe200078e0057 */
[----:B-1----:R-:W-:-:S04]  /*17bc90*/  MOV R3, R88 ;  /* 0x0000005800037202 */ /* 0x002fc80000000f00 */
[----:B------:R1:W-:Y:S01]  /*17bca0*/  STL.64 [R1+0x3900], R4 ;  /* 0x0039000401007387 */ /* 0x0003e20000100a00 */
[----:B------:R-:W-:Y:S02]  /*17bcb0*/  IMAD.MOV.U32 R2, RZ, RZ, R89 ;  /* 0x000000ffff027224 */ /* 0x000fe400078e0059 */
[----:B--2---:R-:W-:-:S03]  /*17bcc0*/  IMAD.MOV.U32 R7, RZ, RZ, R90 ;  /* 0x000000ffff077224 */ /* 0x004fc600078e005a */
        /* <DEDUP_REMOVED lines=57> */
[----:B------:R-:W-:Y:S01]  /*17c060*/  STL.64 [R1+0x3e08], R6 ;  /* 0x003e080601007387 */ /* 0x000fe20000100a00 */
[----:B------:R-:W-:-:S03]  /*17c070*/  IMAD.MOV.U32 R4, RZ, RZ, R241 ;  /* 0x000000ffff047224 */ /* 0x000fc600078e00f1 */
[----:B------:R-:W3:Y:S01]  /*17c080*/  LDL.LU R84, [R1+0x1958] ;  /* 0x0019580001547983 */ /* 0x000ee20000300800 */
[----:B--2---:R-:W-:-:S03]  /*17c090*/  IMAD.MOV.U32 R3, RZ, RZ, R240 ;  /* 0x000000ffff037224 */ /* 0x004fc600078e00f0 */
[----:B------:R3:W-:Y:S01]  /*17c0a0*/  STL.64 [R1+0x3e00], R4 ;  /* 0x003e000401007387 */ /* 0x0007e20000100a00 */
[----:B------:R-:W-:-:S03]  /*17c0b0*/  IMAD.MOV.U32 R2, RZ, RZ, R234 ;  /* 0x000000ffff027224 */ /* 0x000fc600078e00ea */
[----:B------:R-:W2:Y:S04]  /*17c0c0*/  LDL.LU R85, [R1+0x195c] ;  /* 0x00195c0001557983 */ /* 0x000ea80000300800 */
[----:B------:R1:W-:Y:S04]  /*17c0d0*/  STL.64 [R1+0x3df8], R2 ;  /* 0x003df80201007387 */ /* 0x0003e80000100a00 */
        /* <DEDUP_REMOVED lines=47> */
[----:B--2---:R-:W-:-:S02]  /*17c3d0*/  IMAD.MOV.U32 R4, RZ, RZ, R85 ;  /* 0x000000ffff047224 */ /* 0x004fc400078e0055 */
[----:B-1----:R-:W-:Y:S02]  /*17c3e0*/  IMAD.MOV.U32 R3, RZ, RZ, R86 ;  /* 0x000000ffff037224 */ /* 0x002fe400078e0056 */
[----:B----4-:R-:W-:Y:S01]  /*17c3f0*/  IMAD.MOV.U32 R2, RZ, RZ, R87 ;  /* 0x000000ffff027224 */ /* 0x010fe200078e0057 */
[----:B------:R1:W-:Y:S01]  /*17c400*/  STL.64 [R1+0x3e30], R4 ;  /* 0x003e300401007387 */ /* 0x0003e20000100a00 */
[----:B------:R-:W-:-:S03]  /*17c410*/  MOV R7, R88 ;  /* 0x0000005800077202 */ /* 0x000fc60000000f00 */
        /* <DEDUP_REMOVED lines=35> */
[----:B------:R-:W-:Y:S01]  /*17c650*/  MOV R233, R248 ;  /* 0x000000f800e97202 */ /* 0x000fe20000000f00 */
[----:B------:R-:W-:Y:S01]  /*17c660*/  IMAD.MOV.U32 R232, RZ, RZ, R249 ;  /* 0x000000ffffe87224 */ /* 0x000fe200078e00f9 */
[----:B------:R-:W-:-:S04]  /*17c670*/  LOP3.LUT R251, R251, R250, RZ, 0x3c, !PT ;  /* 0x000000fafbfb7212 */ /* 0x000fc800078e3cff */
[----:B------:R-:W-:Y:S01]  /*17c680*/  LOP3.LUT R250, R251, R250, RZ, 0x3c, !PT ;  /* 0x000000fafbfa7212 */ /* 0x000fe200078e3cff */
[----:B------:R-:W-:-:S03]  /*17c690*/  IMAD.MOV.U32 R249, RZ, RZ, R220 ;  /* 0x000000fffff97224 */ /* 0x000fc600078e00dc */
[----:B------:R-:W-:Y:S01]  /*17c6a0*/  LOP3.LUT R251, R251, R250, RZ, 0x3c, !PT ;  /* 0x000000fafbfb7212 */ /* 0x000fe200078e3cff */
[----:B------:R-:W-:Y:S01]  /*17c6b0*/  IMAD.MOV.U32 R248, RZ, RZ, R221 ;  /* 0x000000fffff87224 */ /* 0x000fe200078e00dd */
[----:B------:R3:W-:Y:S01]  /*17c6c0*/  STL.64 [R1+0x3f00], R2 ;  /* 0x003f000201007387 */ /* 0x0007e20000100a00 */
[----:B------:R-:W-:-:S03]  /*17c6d0*/  MOV R247, R222 ;  /* 0x000000de00f77202 */ /* 0x000fc60000000f00 */
[----:B------:R4:W-:Y:S01]  /*17c6e0*/  STL.64 [R1+0x3ef8], R232 ;  /* 0x003ef8e801007387 */ /* 0x0009e20000100a00 */
[----:B------:R-:W-:-:S03]  /*17c6f0*/  IMAD.MOV.U32 R246, RZ, RZ, R223 ;  /* 0x000000fffff67224 */ /* 0x000fc600078e00df */
[----:B------:R-:W-:Y:S01]  /*17c700*/  STL.64 [R1+0x3ef0], R250 ;  /* 0x003ef0fa01007387 */ /* 0x000fe20000100a00 */
[----:B------:R-:W-:Y:S02]  /*17c710*/  IMAD.MOV.U32 R245, RZ, RZ, R235 ;  /* 0x000000fffff57224 */ /* 0x000fe400078e00eb */
[----:B------:R-:W-:Y:S01]  /*17c720*/  IMAD.MOV.U32 R244, RZ, RZ, R206 ;  /* 0x000000fffff47224 */ /* 0x000fe200078e00ce */
        /* <DEDUP_REMOVED lines=45> */
[----:B--2---:R-:W-:Y:S01]  /*17ca00*/  IMAD.MOV.U32 R231, RZ, RZ, R82 ;  /* 0x000000ffffe77224 */ /* 0x004fe200078e0052 */
[----:B---3--:R-:W-:Y:S01]  /*17ca10*/  MOV R230, R83 ;  /* 0x0000005300e67202 */ /* 0x008fe20000000f00 */
[----:B----4-:R-:W-:-:S02]  /*17ca20*/  IMAD.MOV.U32 R229, RZ, RZ, R84 ;  /* 0x000000ffffe57224 */ /* 0x010fc400078e0054 */
[----:B------:R-:W-:Y:S02]  /*17ca30*/  IMAD.MOV.U32 R228, RZ, RZ, R85 ;  /* 0x000000ffffe47224 */ /* 0x000fe400078e0055 */
[----:B------:R-:W-:Y:S01]  /*17ca40*/  STL.64 [R1+0x4038], R230 ;  /* 0x004038e601007387 */ /* 0x000fe20000100a00 */
[----:B------:R-:W-:Y:S01]  /*17ca50*/  IMAD.MOV.U32 R227, RZ, RZ, R86 ;  /* 0x000000ffffe37224 */ /* 0x000fe200078e0056 */
[----:B------:R-:W-:Y:S02]  /*17ca60*/  MOV R226, R87 ;  /* 0x0000005700e27202 */ /* 0x000fe40000000f00 */
[----:B------:R-:W-:Y:S01]  /*17ca70*/  STL.64 [R1+0x4030], R228 ;  /* 0x004030e401007387 */ /* 0x000fe20000100a00 */
[----:B------:R-:W-:Y:S02]  /*17ca80*/  IMAD.MOV.U32 R225, RZ, RZ, R88 ;  /* 0x000000ffffe17224 */ /* 0x000fe400078e0058 */
[----:B------:R-:W-:Y:S01]  /*17ca90*/  IMAD.MOV.U32 R224, RZ, RZ, R89 ;  /* 0x000000ffffe07224 */ /* 0x000fe200078e0059 */
[----:B------:R-:W-:-:S04]  /*17caa0*/  LOP3.LUT R223, R223, R222, RZ, 0x3c, !PT ;  /* 0x000000dedfdf7212 */ /* 0x000fc800078e3cff */
[----:B------:R-:W-:Y:S02]  /*17cab0*/  LOP3.LUT R222, R223, R222, RZ, 0x3c, !PT ;  /* 0x000000dedfde7212 */ /* 0x000fe400078e3cff */
[----:B------:R-:W-:-:S04]  /*17cac0*/  LOP3.LUT R221, R221, R220, RZ, 0x3c, !PT ;  /* 0x000000dcdddd7212 */ /* 0x000fc800078e3cff */
[----:B------:R-:W-:Y:S02]  /*17cad0*/  LOP3.LUT R220, R221, R220, RZ, 0x3c, !PT ;  /* 0x000000dcdddc7212 */ /* 0x000fe400078e3cff */
[----:B------:R-:W-:Y:S01]  /*17cae0*/  LOP3.LUT R223, R223, R222, RZ, 0x3c, !PT ;  /* 0x000000dedfdf7212 */ /* 0x000fe200078e3cff */
[----:B------:R-:W-:Y:S01]  /*17caf0*/  IMAD.MOV.U32 R219, RZ, RZ, R90 ;  /* 0x000000ffffdb7224 */ /* 0x000fe200078e005a */
[----:B------:R-:W-:Y:S01]  /*17cb00*/  LOP3.LUT R221, R221, R220, RZ, 0x3c, !PT ;  /* 0x000000dcdddd7212 */ /* 0x000fe200078e3cff */
        /* <DEDUP_REMOVED lines=8> */
[----:B------:R-:W-:-:S03]  /*17cb90*/  MOV R214, R95 ;  /* 0x0000005f00d67202 */ /* 0x000fc60000000f00 */
[----:B------:R-:W-:Y:S01]  /*17cba0*/  STL.64 [R1+0x4070], R218 ;  /* 0x004070da01007387 */ /* 0x000fe20000100a00 */
[----:B------:R-:W-:-:S03]  /*17cbb0*/  IMAD.MOV.U32 R213, RZ, RZ, R96 ;  /* 0x000000ffffd57224 */ /* 0x000fc600078e0060 */
[----:B------:R-:W-:Y:S01]  /*17cbc0*/  STL.64 [R1+0x4068], R216 ;  /* 0x004068d801007387 */ /* 0x000fe20000100a00 */
[----:B------:R-:W-:-:S03]  /*17cbd0*/  IMAD.MOV.U32 R212, RZ, RZ, R97 ;  /* 0x000000ffffd47224 */ /* 0x000fc600078e0061 */
[----:B------:R-:W-:Y:S01]  /*17cbe0*/  STL.64 [R1+0x40c0], R214 ;  /* 0x0040c0d601007387 */ /* 0x000fe20000100a00 */
[----:B------:R-:W-:Y:S01]  /*17cbf0*/  IMAD.MOV.U32 R211, RZ, RZ, R98 ;  /* 0x000000ffffd37224 */ /* 0x000fe200078e0062 */
[----:B------:R-:W-:Y:S02]  /*17cc00*/  MOV R210, R99 ;  /* 0x0000006300d27202 */ /* 0x000fe40000000f00 */
[----:B------:R-:W-:-:S04]  /*17cc10*/  LOP3.LUT R209, R209, R208, RZ, 0x3c, !PT ;  /* 0x000000d0d1d17212 */ /* 0x000fc800078e3cff */
[----:B------:R-:W-:Y:S02]  /*17cc20*/  LOP3.LUT R208, R209, R208, RZ, 0x3c, !PT ;  /* 0x000000d0d1d07212 */ /* 0x000fe400078e3cff */
[----:B------:R-:W-:-:S04]  /*17cc30*/  LOP3.LUT R207, R207, R206, RZ, 0x3c, !PT ;  /* 0x000000cecfcf7212 */ /* 0x000fc800078e3cff */
[----:B------:R-:W-:Y:S02]  /*17cc40*/  LOP3.LUT R206, R207, R206, RZ, 0x3c, !PT ;  /* 0x000000cecfce7212 */ /* 0x000fe400078e3cff */
[----:B------:R-:W-:Y:S02]  /*17cc50*/  LOP3.LUT R209, R209, R208, RZ, 0x3c, !PT ;  /* 0x000000d0d1d17212 */ /* 0x000fe400078e3cff */
[----:B------:R-:W-:Y:S02]  /*17cc60*/  LOP3.LUT R207, R207, R206, RZ, 0x3c, !PT ;  /* 0x000000cecfcf7212 */ /* 0x000fe400078e3cff */
[----:B------:R-:W-:-:S04]  /*17cc70*/  LOP3.LUT R103, R103, R102, RZ, 0x3c, !PT ;  /* 0x0000006667677212 */ /* 0x000fc800078e3cff */
[----:B------:R-:W-:Y:S02]  /*17cc80*/  LOP3.LUT R102, R103, R102, RZ, 0x3c, !PT ;  /* 0x0000006667667212 */ /* 0x000fe400078e3cff */
[----:B------:R-:W-:Y:S01]  /*17cc90*/  LOP3.LUT R101, R101, R100, RZ, 0x3c, !PT ;  /* 0x0000006465657212 */ /* 0x000fe200078e3cff */
[----:B------:R-:W-:Y:S01]  /*17cca0*/  STL.64 [R1+0x40b8], R212 ;  /* 0x0040b8d401007387 */ /* 0x000fe20000100a00 */
[----:B------:R-:W-:Y:S02]  /*17ccb0*/  LOP3.LUT R103, R103, R102, RZ, 0x3c, !PT ;  /* 0x0000006667677212 */ /* 0x000fe400078e3cff */
[C---:B------:R-:W-:Y:S01]  /*17ccc0*/  LOP3.LUT R100, R101.reuse, R100, RZ, 0x3c, !PT ;  /* 0x0000006465647212 */ /* 0x040fe200078e3cff */
[----:B------:R-:W-:Y:S01]  /*17ccd0*/  STL.64 [R1+0x40b0], R210 ;  /* 0x0040b0d201007387 */ /* 0x000fe20000100a00 */
[----:B------:R-:W-:Y:S02]  /*17cce0*/  IMAD.MOV.U32 R98, RZ, RZ, R106 ;  /* 0x000000ffff627224 */ /* 0x000fe400078e006a */
[----:B------:R-:W-:Y:S01]  /*17ccf0*/  LOP3.LUT R101, R101, R100, RZ, 0x3c, !PT ;  /* 0x0000006465657212 */ /* 0x000fe200078e3cff */
[----:B------:R2:W-:Y:S01]  /*17cd00*/  STL.64 [R1+0x40a8], R208 ;  /* 0x0040a8d001007387 */ /* 0x0005e20000100a00 */
[----:B------:R-:W-:Y:S01]  /*17cd10*/  MOV R99, R105 ;  /* 0x0000006900637202 */ /* 0x000fe20000000f00 */
[----:B------:R-:W-:-:S02]  /*17cd20*/  IMAD.MOV.U32 R97, RZ, RZ, R107 ;  /* 0x000000ffff617224 */ /* 0x000fc400078e006b */
[----:B------:R3:W-:Y:S01]  /*17cd30*/  STL.64 [R1+0x40e0], R206 ;  /* 0x0040e0ce01007387 */ /* 0x0007e20000100a00 */
[----:B------:R-:W-:-:S03]  /*17cd40*/  IMAD.MOV.U32 R96, RZ, RZ, R108 ;  /* 0x000000ffff607224 */ /* 0x000fc600078e006c */
[----:B------:R4:W-:Y:S01]  /*17cd50*/  STL.64 [R1+0x40d8], R204 ;  /* 0x0040d8cc01007387 */ /* 0x0009e20000100a00 */
[----:B------:R-:W-:Y:S01]  /*17cd60*/  IMAD.MOV.U32 R94, RZ, RZ, R112 ;  /* 0x000000ffff5e7224 */ /* 0x000fe200078e0070 */
[----:B------:R-:W-:Y:S02]  /*17cd70*/  MOV R95, R109 ;  /* 0x0000006d005f7202 */ /* 0x000fe40000000f00 */
[----:B------:R-:W-:Y:S01]  /*17cd80*/  STL.64 [R1+0x40d0], R102 ;  /* 0x0040d06601007387 */ /* 0x000fe20000100a00 */
[----:B------:R-:W-:-:S03]  /*17cd90*/  IMAD.MOV.U32 R93, RZ, RZ, R113 ;  /* 0x000000ffff5d7224 */ /* 0x000fc600078e0071 */
[----:B------:R-:W2:Y:S01]  /*17cda0*/  LDL.64 R106, [R1+0x3920] ;  /* 0x00392000016a7983 */ /* 0x000ea20000100a00 */
[----:B------:R-:W-:Y:S01]  /*17cdb0*/  IMAD.MOV.U32 R92, RZ, RZ, R114 ;  /* 0x000000ffff5c7224 */ /* 0x000fe200078e0072 */
[----:B------:R-:W-:Y:S02]  /*17cdc0*/  MOV R91, R115 ;  /* 0x00000073005b7202 */ /* 0x000fe40000000f00 */
        /* <DEDUP_REMOVED lines=131> */
[----:B------:R2:W-:Y:S01]  /*17d600*/  STL.64 [R1+0x4f88], R18 ;  /* 0x004f881201007387 */ /* 0x0005e20000100a00 */
[----:B-1----:R-:W-:Y:S02]  /*17d610*/  IMAD.MOV.U32 R4, RZ, RZ, R202 ;  /* 0x000000ffff047224 */ /* 0x002fe400078e00ca */
[----:B------:R-:W-:Y:S01]  /*17d620*/  IMAD.MOV.U32 R5, RZ, RZ, R201 ;  /* 0x000000ffff057224 */ /* 0x000fe200078e00c9 */
[----:B------:R1:W-:Y:S04]  /*17d630*/  STL.64 [R1+0x4f80], R16 ;  /* 0x004f801001007387 */ /* 0x0003e80000100a00 */
[----:B------:R1:W-:Y:S04]  /*17d640*/  STL.64 [R1+0x4f78], R14 ;  /* 0x004f780e01007387 */ /* 0x0003e80000100a00 */
[----:B------:R1:W-:Y:S04]  /*17d650*/  STL.64 [R1+0x4f70], R12 ;  /* 0x004f700c01007387 */ /* 0x0003e80000100a00 */
[----:B------:R1:W-:Y:S04]  /*17d660*/  STL.64 [R1+0x4f68], R10 ;  /* 0x004f680a01007387 */ /* 0x0003e80000100a00 */
[----:B------:R1:W-:Y:S04]  /*17d670*/  STL.64 [R1+0x4f60], R8 ;  /* 0x004f600801007387 */ /* 0x0003e80000100a00 */
[----:B------:R1:W-:Y:S04]  /*17d680*/  STL.64 [R1+0x4f58], R6 ;  /* 0x004f580601007387 */ /* 0x0003e80000100a00 */
[----:B------:R1:W-:Y:S04]  /*17d690*/  STL.64 [R1+0x4f50], R4 ;  /* 0x004f500401007387 */ /* 0x0003e80000100a00 */
[----:B------:R-:W3:Y:S04]  /*17d6a0*/  LDL.64 R168, [R1+0x3918] ;  /* 0x0039180001a87983 */ /* 0x000ee80000100a00 */
        /* <DEDUP_REMOVED lines=35> */
[----:B------:R-:W2:Y:S04]  /*17d8e0*/  LDL.64 R106, [R1+0x3f08] ;  /* 0x003f0800016a7983 */ /* 0x000ea80000100a00 */
        /* <DEDUP_REMOVED lines=53> */
[----:B------:R-:W3:Y:S04]  /*17dc40*/  LDL.LU.64 R2, [R1+0x8b60] ;  /* 0x008b600001027983 */ /* 0x000ee80000300a00 */
[----:B------:R-:W-:Y:S04]  /*17dc50*/  LDGSTS.E [R110+0x52980], desc[UR28][R208.64], P1 ;  /* 0x52980000d06e7fae */ /* 0x000fe800089a101c */
[----:B------:R-:W4:Y:S04]  /*17dc60*/  LDL.LU R233, [R1+0x8b58] ;  /* 0x008b580001e97983 */ /* 0x000f280000300800 */
[----:B------:R-:W-:Y:S04]  /*17dc70*/  LDGSTS.E [R110+0x53800], desc[UR28][R206.64], P0 ;  /* 0x53800000ce6e7fae */ /* 0x000fe800081a101c */
[----:B------:R-:W2:Y:S04]  /*17dc80*/  LDL R208, [R1+0x5b44] ;  /* 0x005b440001d07983 */ /* 0x000ea80000100800 */
[----:B------:R-:W-:Y:S04]  /*17dc90*/  LDGSTS.E [R110+0x53880], desc[UR28][R204.64], P4 ;  /* 0x53880000cc6e7fae */ /* 0x000fe8000a1a101c */
        /* <DEDUP_REMOVED lines=63> */
[----:B------:R-:W-:-:S03]  /*17e090*/  VIADD R104, R203, UR12 ;  /* 0x0000000ccb687c36 */ /* 0x000fc60008000000 */
        /* <DEDUP_REMOVED lines=10> */
[----:B---3--:R-:W-:-:S03]  /*17e140*/  MOV R107, R207 ;  /* 0x000000cf006b7202 */ /* 0x008fc60000000f00 */
[----:B------:R-:W3:Y:S04]  /*17e150*/  LDL R207, [R1+0x5d58] ;  /* 0x005d580001cf7983 */ /* 0x000ee80000100800 */
[----:B------:R4:W-:Y:S02]  /*17e160*/  LDGSTS.E [R104+0x40a00], desc[UR28][R106.64], P0 ;  /* 0x40a000006a687fae */ /* 0x0009e400081a101c */
[----:B----4-:R-:W-:Y:S02]  /*17e170*/  IMAD.MOV.U32 R106, RZ, RZ, R205 ;  /* 0x000000ffff6a7224 */ /* 0x010fe400078e00cd */
        /* <DEDUP_REMOVED lines=27> */
[----:B------:R1:W-:Y:S04]  /*17e330*/  LDGSTS.E [R104+0x41a00], desc[UR28][R106.64], P0 ;  /* 0x41a000006a687fae */ /* 0x0003e800081a101c */
[----:B------:R-:W4:Y:S01]  /*17e340*/  LDL.LU.64 R20, [R1+0x4ee0] ;  /* 0x004ee00001147983 */ /* 0x000f220000300a00 */
        /* <DEDUP_REMOVED lines=18> */
[----:B--2---:R-:W-:Y:S02]  /*17e470*/  IMAD.MOV.U32 R106, RZ, RZ, R208 ;  /* 0x000000ffff6a7224 */ /* 0x004fe400078e00d0 */
[----:B---3--:R-:W-:-:S05]  /*17e480*/  IMAD.MOV.U32 R107, RZ, RZ, R207 ;  /* 0x000000ffff6b7224 */ /* 0x008fca00078e00cf */
[----:B------:R4:W-:Y:S02]  /*17e490*/  LDGSTS.E [R104+0x42b80], desc[UR28][R106.64], P1 ;  /* 0x42b800006a687fae */ /* 0x0009e400089a101c */
[----:B----4-:R-:W-:Y:S01]  /*17e4a0*/  IMAD.MOV.U32 R106, RZ, RZ, R205 ;  /* 0x000000ffff6a7224 */ /* 0x010fe200078e00cd */
        /* <DEDUP_REMOVED lines=11> */
[----:B-1----:R-:W-:-:S05]  /*17e560*/  IADD3 R106, P2, PT, R18, R233, RZ ;  /* 0x000000e9126a7210 */ /* 0x002fca0007f5e0ff */
[----:B------:R-:W-:Y:S01]  /*17e570*/  IMAD.X R105, R19, 0x1, R3, P2 ;  /* 0x0000000113697824 */ /* 0x000fe200010e0603 */
[----:B------:R-:W-:Y:S01]  /*17e580*/  IADD3 R108, P2, PT, R16, R233, RZ ;  /* 0x000000e9106c7210 */ /* 0x000fe20007f5e0ff */
[----:B------:R-:W2:Y:S03]  /*17e590*/  LDL.LU.64 R18, [R1+0x4ed8] ;  /* 0x004ed80001127983 */ /* 0x000ea60000300a00 */
[----:B------:R-:W-:Y:S02]  /*17e5a0*/  IADD3.X R107, PT, PT, R17, R3, RZ, P2, !PT ;  /* 0x00000003116b7210 */ /* 0x000fe400017fe4ff */
[----:B------:R-:W3:Y:S01]  /*17e5b0*/  LDL.LU.64 R16, [R1+0x4ed0] ;  /* 0x004ed00001107983 */ /* 0x000ee20000300a00 */
        /* <DEDUP_REMOVED lines=20> */
[----:B------:R-:W-:-:S05]  /*17e700*/  IADD3 R123, P2, PT, R4, R233, RZ ;  /* 0x000000e9047b7210 */ /* 0x000fca0007f5e0ff */
[----:B------:R-:W-:Y:S02]  /*17e710*/  IMAD.X R122, R5, 0x1, R3, P2 ;  /* 0x00000001057a7824 */ /* 0x000fe400010e0603 */
[----:B------:R-:W4:Y:S01]  /*17e720*/  LDL.LU.64 R4, [R1+0x4e08] ;  /* 0x004e080001047983 */ /* 0x000f220000300a00 */
[----:B------:R-:W-:-:S04]  /*17e730*/  IADD3 R125, P2, PT, R20, R233, RZ ;  /* 0x000000e9147d7210 */ /* 0x000fc80007f5e0ff */
[----:B------:R-:W-:Y:S02]  /*17e740*/  IADD3.X R124, PT, PT, R21, R3, RZ, P2, !PT ;  /* 0x00000003157c7210 */ /* 0x000fe400017fe4ff */
[----:B------:R-:W4:Y:S01]  /*17e750*/  LDL.LU.64 R20, [R1+0x4e00] ;  /* 0x004e000001147983 */ /* 0x000f220000300a00 */
[----:B--2---:R-:W-:-:S05]  /*17e760*/  IADD3 R127, P2, PT, R18, R233, RZ ;  /* 0x000000e9127f7210 */ /* 0x004fca0007f5e0ff */
[--C-:B------:R-:W-:Y:S01]  /*17e770*/  IMAD.X R126, R19, 0x1, R3.reuse, P2 ;  /* 0x00000001137e7824 */ /* 0x100fe200010e0603 */
[-C--:B---3--:R-:W-:Y:S01]  /*17e780*/  IADD3 R129, P2, PT, R16, R233.reuse, RZ ;  /* 0x000000e910817210 */ /* 0x088fe20007f5e0ff */
[----:B------:R-:W2:Y:S04]  /*17e790*/  LDL.LU.64 R18, [R1+0x4df8] ;  /* 0x004df80001127983 */ /* 0x000ea80000300a00 */
[--C-:B------:R-:W-:Y:S01]  /*17e7a0*/  IMAD.X R128, R17, 0x1, R3.reuse, P2 ;  /* 0x0000000111807824 */ /* 0x100fe200010e0603 */
[-C--:B----4-:R-:W-:Y:S01]  /*17e7b0*/  IADD3 R131, P2, PT, R26, R233.reuse, RZ ;  /* 0x000000e91a837210 */ /* 0x090fe20007f5e0ff */
[----:B------:R-:W3:Y:S04]  /*17e7c0*/  LDL.LU.64 R16, [R1+0x4df0] ;  /* 0x004df00001107983 */ /* 0x000ee80000300a00 */
[----:B------:R-:W-:Y:S01]  /*17e7d0*/  IMAD.X R130, R27, 0x1, R3, P2 ;  /* 0x000000011b827824 */ /* 0x000fe200010e0603 */
[----:B------:R-:W-:-:S04]  /*17e7e0*/  IADD3 R133, P2, PT, R14, R233, RZ ;  /* 0x000000e90e857210 */ /* 0x000fc80007f5e0ff */
[----:B------:R-:W-:Y:S02]  /*17e7f0*/  IADD3.X R132, PT, PT, R15, R3, RZ, P2, !PT ;  /* 0x000000030f847210 */ /* 0x000fe400017fe4ff */
[-C--:B------:R-:W-:Y:S01]  /*17e800*/  IADD3 R135, P2, PT, R12, R233.reuse, RZ ;  /* 0x000000e90c877210 */ /* 0x080fe20007f5e0ff */
[----:B------:R-:W4:Y:S04]  /*17e810*/  LDL.LU.64 R14, [R1+0x4de8] ;  /* 0x004de800010e7983 */ /* 0x000f280000300a00 */
        /* <DEDUP_REMOVED lines=15> */
[----:B------:R-:W-:-:S05]  /*17e910*/  IADD3 R147, P2, PT, R4, R233, RZ ;  /* 0x000000e904937210 */ /* 0x000fca0007f5e0ff */
        /* <DEDUP_REMOVED lines=9> */
[----:B------:R-:W4:Y:S01]  /*17e9b0*/  LDL.LU.64 R22, [R1+0x4d88] ;  /* 0x004d880001167983 */ /* 0x000f220000300a00 */
[----:B------:R-:W-:-:S03]  /*17e9c0*/  IADD3.X R148, PT, PT, R21, R3, RZ, P2, !PT ;  /* 0x0000000315947210 */ /* 0x000fc600017fe4ff */
[----:B------:R-:W4:Y:S01]  /*17e9d0*/  LDL.LU.64 R20, [R1+0x4d80] ;  /* 0x004d800001147983 */ /* 0x000f220000300a00 */
[----:B--2---:R-:W-:-:S05]  /*17e9e0*/  IADD3 R151, P2, PT, R18, R233, RZ ;  /* 0x000000e912977210 */ /* 0x004fca0007f5e0ff */
[--C-:B------:R-:W-:Y:S01]  /*17e9f0*/  IMAD.X R150, R19, 0x1, R3.reuse, P2 ;  /* 0x0000000113967824 */ /* 0x100fe200010e0603 */
[-C--:B---3--:R-:W-:Y:S01]  /*17ea00*/  IADD3 R153, P2, PT, R16, R233.reuse, RZ ;  /* 0x000000e910997210 */ /* 0x088fe20007f5e0ff */
[----:B------:R-:W2:Y:S04]  /*17ea10*/  LDL.LU.64 R18, [R1+0x4d78] ;  /* 0x004d780001127983 */ /* 0x000ea80000300a00 */
[----:B------:R-:W-:Y:S02]  /*17ea20*/  IMAD.X R152, R17, 0x1, R3, P2 ;  /* 0x0000000111987824 */ /* 0x000fe400010e0603 */
[----:B------:R-:W3:Y:S01]  /*17ea30*/  LDL.LU.64 R16, [R1+0x4d70] ;  /* 0x004d700001107983 */ /* 0x000ee20000300a00 */
[----:B----4-:R-:W-:-:S05]  /*17ea40*/  IADD3 R155, P2, PT, R14, R233, RZ ;  /* 0x000000e90e9b7210 */ /* 0x010fca0007f5e0ff */
[----:B------:R-:W-:Y:S01]  /*17ea50*/  IMAD.X R154, R15, 0x1, R3, P2 ;  /* 0x000000010f9a7824 */ /* 0x000fe200010e0603 */
[----:B------:R-:W-:Y:S01]  /*17ea60*/  IADD3 R157, P2, PT, R12, R233, RZ ;  /* 0x000000e90c9d7210 */ /* 0x000fe20007f5e0ff */
[----:B------:R-:W4:Y:S03]  /*17ea70*/  LDL.LU.64 R14, [R1+0x4d68] ;  /* 0x004d6800010e7983 */ /* 0x000f260000300a00 */
[----:B------:R-:W-:Y:S02]  /*17ea80*/  IADD3.X R156, PT, PT, R13, R3, RZ, P2, !PT ;  /* 0x000000030d9c7210 */ /* 0x000fe400017fe4ff */
[----:B------:R-:W4:Y:S01]  /*17ea90*/  LDL.LU.64 R12, [R1+0x4d60] ;  /* 0x004d6000010c7983 */ /* 0x000f220000300a00 */
[----:B------:R-:W-:-:S05]  /*17eaa0*/  IADD3 R159, P2, PT, R10, R233, RZ ;  /* 0x000000e90a9f7210 */ /* 0x000fca0007f5e0ff */
[--C-:B------:R-:W-:Y:S01]  /*17eab0*/  IMAD.X R158, R11, 0x1, R3.reuse, P2 ;  /* 0x000000010b9e7824 */ /* 0x100fe200010e0603 */
[-C--:B------:R-:W-:Y:S01]  /*17eac0*/  IADD3 R161, P2, PT, R8, R233.reuse, RZ ;  /* 0x000000e908a17210 */ /* 0x080fe20007f5e0ff */
[----:B------:R-:W4:Y:S04]  /*17ead0*/  LDL.LU.64 R10, [R1+0x4d58] ;  /* 0x004d5800010a7983 */ /* 0x000f280000300a00 */
        /* <DEDUP_REMOVED lines=37> */
[----:B------:R-:W-:Y:S02]  /*17ed30*/  IMAD.X R194, R7, 0x1, R3, P2 ;  /* 0x0000000107c27824 */ /* 0x000fe400010e0603 */
[----:B------:R-:W2:Y:S01]  /*17ed40*/  LDL.LU.64 R6, [R1+0x4d38] ;  /* 0x004d380001067983 */ /* 0x000ea20000300a00 */
[----:B------:R-:W-:-:S04]  /*17ed50*/  IADD3 R197, P2, PT, R4, R233, RZ ;  /* 0x000000e904c57210 */ /* 0x000fc80007f5e0ff */
[----:B------:R-:W-:Y:S02]  /*17ed60*/  IADD3.X R196, PT, PT, R5, R3, RZ, P2, !PT ;  /* 0x0000000305c47210 */ /* 0x000fe400017fe4ff */
[----:B------:R-:W3:Y:S04]  /*17ed70*/  LDL.LU.64 R4, [R1+0x4d30] ;  /* 0x004d300001047983 */ /* 0x000ee80000300a00 */
        /* <DEDUP_REMOVED lines=52> */
[----:B--2---:R-:W-:-:S05]  /*17f0c0*/  IADD3 R199, P2, PT, R6, R233, RZ ;  /* 0x000000e906c77210 */ /* 0x004fca0007f5e0ff */
[----:B------:R-:W-:Y:S01]  /*17f0d0*/  IMAD.X R198, R7, 0x1, R3, P2 ;  /* 0x0000000107c67824 */ /* 0x000fe200010e0603 */
[----:B---3--:R-:W-:-:S05]  /*17f0e0*/  IADD3 R201, P2, PT, R4, R233, RZ ;  /* 0x000000e904c97210 */ /* 0x008fca0007f5e0ff */
[----:B------:R-:W-:Y:S01]  /*17f0f0*/  IMAD.X R200, R5, 0x1, R3, P2 ;  /* 0x0000000105c87824 */ /* 0x000fe200010e0603 */
[----:B----4-:R-:W-:Y:S01]  /*17f100*/  MOV R3, R82 ;  /* 0x0000005200037202 */ /* 0x010fe20000000f00 */
[----:B------:R-:W-:Y:S02]  /*17f110*/  IMAD.MOV.U32 R2, RZ, RZ, R83 ;  /* 0x000000ffff027224 */ /* 0x000fe400078e0053 */
[----:B------:R-:W-:-:S03]  /*17f120*/  IMAD.MOV.U32 R7, RZ, RZ, R84 ;  /* 0x000000ffff077224 */ /* 0x000fc600078e0054 */
[----:B------:R1:W-:Y:S01]  /*17f130*/  STL.64 [R1+0x3828], R2 ;  /* 0x0038280201007387 */ /* 0x0003e20000100a00 */
[----:B------:R-:W-:Y:S01]  /*17f140*/  IMAD.MOV.U32 R6, RZ, RZ, R85 ;  /* 0x000000ffff067224 */ /* 0x000fe200078e0055 */
[----:B------:R-:W-:-:S04]  /*17f150*/  MOV R5, R86 ;  /* 0x0000005600057202 */ /* 0x000fc80000000f00 */
[----:B------:R2:W-:Y:S01]  /*17f160*/  STL.64 [R1+0x3820], R6 ;  /* 0x0038200601007387 */ /* 0x0005e20000100a00 */
[----:B------:R-:W-:Y:S02]  /*17f170*/  IMAD.MOV.U32 R4, RZ, RZ, R87 ;  /* 0x000000ffff047224 */ /* 0x000fe400078e0057 */
[----:B-1----:R-:W-:-:S03]  /*17f180*/  IMAD.MOV.U32 R3, RZ, RZ, R88 ;  /* 0x000000ffff037224 */ /* 0x002fc600078e0058 */
[----:B------:R1:W-:Y:S01]  /*17f190*/  STL.64 [R1+0x3818], R4 ;  /* 0x0038180401007387 */ /* 0x0003e20000100a00 */
[----:B------:R-:W-:Y:S01]  /*17f1a0*/  IMAD.MOV.U32 R2, RZ, RZ, R89 ;  /* 0x000000ffff027224 */ /* 0x000fe200078e0059 */
[----:B--2---:R-:W-:-:S04]  /*17f1b0*/  MOV R7, R90 ;  /* 0x0000005a00077202 */ /* 0x004fc80000000f00 */
        /* <DEDUP_REMOVED lines=58> */
[----:B------:R-:W-:-:S03]  /*17f560*/  IMAD.MOV.U32 R4, RZ, RZ, R241 ;  /* 0x000000ffff047224 */ /* 0x000fc600078e00f1 */
[----:B------:R-:W1:Y:S01]  /*17f570*/  LDL.LU R86, [R1+0x1bc8] ;  /* 0x001bc80001567983 */ /* 0x000e620000300800 */
[----:B--2---:R-:W-:-:S03]  /*17f580*/  MOV R3, R240 ;  /* 0x000000f000037202 */ /* 0x004fc60000000f00 */
[----:B------:R2:W-:Y:S01]  /*17f590*/  STL.64 [R1+0x3bb8], R4 ;  /* 0x003bb80401007387 */ /* 0x0005e20000100a00 */
[----:B------:R-:W-:-:S03]  /*17f5a0*/  IMAD.MOV.U32 R2, RZ, RZ, R234 ;  /* 0x000000ffff027224 */ /* 0x000fc600078e00ea */
[----:B------:R-:W3:Y:S04]  /*17f5b0*/  LDL.LU R87, [R1+0x1bcc] ;  /* 0x001bcc0001577983 */ /* 0x000ee80000300800 */
[----:B------:R4:W-:Y:S04]  /*17f5c0*/  STL.64 [R1+0x3c10], R2 ;  /* 0x003c100201007387 */ /* 0x0009e80000100a00 */
        /* <DEDUP_REMOVED lines=44> */
[----:B-1----:R-:W-:-:S02]  /*17f890*/  IMAD.MOV.U32 R7, RZ, RZ, R86 ;  /* 0x000000ffff077224 */ /* 0x002fc400078e0056 */
[----:B---3--:R-:W-:Y:S01]  /*17f8a0*/  IMAD.MOV.U32 R6, RZ, RZ, R87 ;  /* 0x000000ffff067224 */ /* 0x008fe200078e0057 */
[----:B--2---:R-:W-:Y:S01]  /*17f8b0*/  MOV R5, R88 ;  /* 0x0000005800057202 */ /* 0x004fe20000000f00 */
[----:B----4-:R-:W-:-:S03]  /*17f8c0*/  IMAD.MOV.U32 R4, RZ, RZ, R89 ;  /* 0x000000ffff047224 */ /* 0x010fc600078e0059 */
[----:B------:R1:W-:Y:S01]  /*17f8d0*/  STL.64 [R1+0x3c28], R6 ;  /* 0x003c280601007387 */ /* 0x0003e20000100a00 */
[----:B------:R-:W-:Y:S02]  /*17f8e0*/  IMAD.MOV.U32 R3, RZ, RZ, R90 ;  /* 0x000000ffff037224 */ /* 0x000fe400078e005a */
[----:B------:R-:W-:Y:S01]  /*17f8f0*/  IMAD.MOV.U32 R2, RZ, RZ, R91 ;  /* 0x000000ffff027224 */ /* 0x000fe200078e005b */
[----:B------:R2:W-:Y:S01]  /*17f900*/  STL.64 [R1+0x3c20], R4 ;  /* 0x003c200401007387 */ /* 0x0005e20000100a00 */
[----:B-1----:R-:W-:-:S03]  /*17f910*/  MOV R7, R92 ;  /* 0x0000005c00077202 */ /* 0x002fc60000000f00 */
[----:B------:R1:W-:Y:S01]  /*17f920*/  STL.64 [R1+0x3c18], R2 ;  /* 0x003c180201007387 */ /* 0x0003e20000100a00 */
[----:B------:R-:W-:Y:S02]  /*17f930*/  IMAD.MOV.U32 R6, RZ, RZ, R93 ;  /* 0x000000ffff067224 */ /* 0x000fe400078e005d */
[----:B--2---:R-:W-:Y:S02]  /*17f940*/  IMAD.MOV.U32 R5, RZ, RZ, R94 ;  /* 0x000000ffff057224 */ /* 0x004fe400078e005e */
[----:B------:R-:W-:Y:S01]  /*17f950*/  IMAD.MOV.U32 R4, RZ, RZ, R95 ;  /* 0x000000ffff047224 */ /* 0x000fe200078e005f */
[----:B------:R2:W-:Y:S01]  /*17f960*/  STL.64 [R1+0x3c68], R6 ;  /* 0x003c680601007387 */ /* 0x0005e20000100a00 */
[----:B-1----:R-:W-:Y:S01]  /*17f970*/  MOV R3, R96 ;  /* 0x0000006000037202 */ /* 0x002fe20000000f00 */
[----:B------:R-:W-:Y:S02]  /*17f980*/  IMAD.MOV.U32 R2, RZ, RZ, R97 ;  /* 0x000000ffff027224 */ /* 0x000fe400078e0061 */
[----:B------:R1:W-:Y:S01]  /*17f990*/  STL.64 [R1+0x3c60], R4 ;  /* 0x003c600401007387 */ /* 0x0003e20000100a00 */
[----:B--2---:R-:W-:-:S03]  /*17f9a0*/  IMAD.MOV.U32 R7, RZ, RZ, R98 ;  /* 0x000000ffff077224 */ /* 0x004fc600078e0062 */
[----:B------:R2:W-:Y:S01]  /*17f9b0*/  STL.64 [R1+0x3c58], R2 ;  /* 0x003c580201007387 */ /* 0x0005e20000100a00 */
[----:B------:R-:W-:Y:S01]  /*17f9c0*/  IMAD.MOV.U32 R6, RZ, RZ, R99 ;  /* 0x000000ffff067224 */ /* 0x000fe200078e0063 */
[----:B-1----:R-:W-:Y:S01]  /*17f9d0*/  MOV R5, R100 ;  /* 0x0000006400057202 */ /* 0x002fe20000000f00 */
[----:B------:R-:W-:-:S03]  /*17f9e0*/  IMAD.MOV.U32 R4, RZ, RZ, R101 ;  /* 0x000000ffff047224 */ /* 0x000fc600078e0065 */
[----:B------:R1:W-:Y:S01]  /*17f9f0*/  STL.64 [R1+0x3c50], R6 ;  /* 0x003c500601007387 */ /* 0x0003e20000100a00 */
[----:B--2---:R-:W-:Y:S02]  /*17fa00*/  IMAD.MOV.U32 R3, RZ, RZ, R102 ;  /* 0x000000ffff037224 */ /* 0x004fe400078e0066 */
        /* <DEDUP_REMOVED lines=11> */
[----:B------:R-:W-:-:S02]  /*17fac0*/  IMAD.MOV.U32 R233, RZ, RZ, R246 ;  /* 0x000000ffffe97224 */ /* 0x000fc400078e00f6 */
[----:B------:R-:W-:Y:S01]  /*17fad0*/  IMAD.MOV.U32 R232, RZ, RZ, R247 ;  /* 0x000000ffffe87224 */ /* 0x000fe200078e00f7 */
[----:B------:R3:W-:Y:S01]  /*17fae0*/  STL.64 [R1+0x3d68], R2 ;  /* 0x003d680201007387 */ /* 0x0007e20000100a00 */
        /* <DEDUP_REMOVED lines=9> */
[----:B------:R-:W-:Y:S01]  /*17fb80*/  LOP3.LUT R207, R207, R206, RZ, 0x3c, !PT ;  /* 0x000000cecfcf7212 */ /* 0x000fe200078e3cff */
[----:B------:R4:W-:Y:S01]  /*17fb90*/  STL.64 [R1+0x3d60], R232 ;  /* 0x003d60e801007387 */ /* 0x0009e20000100a00 */
[----:B------:R-:W-:Y:S01]  /*17fba0*/  LOP3.LUT R251, R251, R250, RZ, 0x3c, !PT ;  /* 0x000000fafbfb7212 */ /* 0x000fe200078e3cff */
[----:B------:R-:W-:-:S02]  /*17fbb0*/  IMAD.MOV.U32 R248, RZ, RZ, R221 ;  /* 0x000000fffff87224 */ /* 0x000fc400078e00dd */
[----:B------:R-:W-:Y:S01]  /*17fbc0*/  IMAD.MOV.U32 R249, RZ, RZ, R220 ;  /* 0x000000fffff97224 */ /* 0x000fe200078e00dc */
[----:B------:R1:W-:Y:S01]  /*17fbd0*/  STL.64 [R1+0x3d58], R210 ;  /* 0x003d58d201007387 */ /* 0x0003e20000100a00 */
[----:B------:R-:W-:Y:S01]  /*17fbe0*/  MOV R247, R222 ;  /* 0x000000de00f77202 */ /* 0x000fe20000000f00 */
[----:B------:R-:W-:Y:S02]  /*17fbf0*/  IMAD.MOV.U32 R246, RZ, RZ, R223 ;  /* 0x000000fffff67224 */ /* 0x000fe400078e00df */
[----:B------:R1:W-:Y:S04]  /*17fc00*/  STL.64 [R1+0x3d50], R208 ;  /* 0x003d50d001007387 */ /* 0x0003e80000100a00 */
[----:B------:R1:W-:Y:S04]  /*17fc10*/  STL.64 [R1+0x3dc8], R206 ;  /* 0x003dc8ce01007387 */ /* 0x0003e80000100a00 */
[----:B------:R-:W-:Y:S01]  /*17fc20*/  STL.64 [R1+0x3dc0], R250 ;  /* 0x003dc0fa01007387 */ /* 0x000fe20000100a00 */
[----:B------:R-:W-:-:S03]  /*17fc30*/  IMAD.MOV.U32 R245, RZ, RZ, R235 ;  /* 0x000000fffff57224 */ /* 0x000fc600078e00eb */
[----:B------:R-:W-:Y:S04]  /*17fc40*/  STL.64 [R1+0x3db8], R248 ;  /* 0x003db8f801007387 */ /* 0x000fe80000100a00 */
[----:B------:R-:W-:Y:S04]  /*17fc50*/  STL.64 [R1+0x3db0], R246 ;  /* 0x003db0f601007387 */ /* 0x000fe80000100a00 */
[----:B------:R-:W2:Y:S04]  /*17fc60*/  LDL.LU R236, [R1+0xfec] ;  /* 0x000fec0001ec7983 */ /* 0x000ea80000300800 */
[----:B------:R-:W2:Y:S04]  /*17fc70*/  LDL.LU R237, [R1+0x1000] ;  /* 0x0010000001ed7983 */ /* 0x000ea80000300800 */
[----:B------:R-:W3:Y:S01]  /*17fc80*/  LDL.LU R235, [R1+0x1004] ;  /* 0x0010040001eb7983 */ /* 0x000ee20000300800 */
[----:B------:R-:W-:-:S03]  /*17fc90*/  IMAD.MOV.U32 R238, RZ, RZ, R234 ;  /* 0x000000ffffee7224 */ /* 0x000fc600078e00ea */
        /* <DEDUP_REMOVED lines=35> */
[----:B--2---:R-:W-:-:S04]  /*17fed0*/  LOP3.LUT R237, R237, R236, RZ, 0x3c, !PT ;  /* 0x000000eceded7212 */ /* 0x004fc800078e3cff */
[----:B------:R-:W-:-:S04]  /*17fee0*/  LOP3.LUT R236, R237, R236, RZ, 0x3c, !PT ;  /* 0x000000ecedec7212 */ /* 0x000fc800078e3cff */
[----:B------:R-:W-:Y:S01]  /*17fef0*/  LOP3.LUT R237, R237, R236, RZ, 0x3c, !PT ;  /* 0x000000eceded7212 */ /* 0x000fe200078e3cff */
[----:B---3--:R-:W-:-:S04]  /*17ff00*/  IMAD.MOV.U32 R231, RZ, RZ, R82 ;  /* 0x000000ffffe77224 */ /* 0x008fc800078e0052 */
[----:B------:R-:W-:Y:S01]  /*17ff10*/  STL.64 [R1+0x3e88], R236 ;  /* 0x003e88ec01007387 */ /* 0x000fe20000100a00 */
[----:B----4-:R-:W-:-:S03]  /*17ff20*/  IMAD.MOV.U32 R230, RZ, RZ, R83 ;  /* 0x000000ffffe67224 */ /* 0x010fc600078e0053 */
[----:B------:R-:W-:Y:S01]  /*17ff30*/  STL.64 [R1+0x3e80], R234 ;  /* 0x003e80ea01007387 */ /* 0x000fe20000100a00 */
[----:B------:R-:W-:Y:S01]  /*17ff40*/  MOV R229, R84 ;  /* 0x0000005400e57202 */ /* 0x000fe20000000f00 */
[----:B------:R-:W-:Y:S02]  /*17ff50*/  IMAD.MOV.U32 R228, RZ, RZ, R85 ;  /* 0x000000ffffe47224 */ /* 0x000fe400078e0055 */
[----:B------:R-:W-:Y:S01]  /*17ff60*/  STL.64 [R1+0x3e78], R230 ;  /* 0x003e78e601007387 */ /* 0x000fe20000100a00 */
[----:B------:R-:W-:Y:S02]  /*17ff70*/  IMAD.MOV.U32 R227, RZ, RZ, R86 ;  /* 0x000000ffffe37224 */ /* 0x000fe400078e0056 */
[----:B------:R-:W-:Y:S01]  /*17ff80*/  IMAD.MOV.U32 R226, RZ, RZ, R87 ;  /* 0x000000ffffe27224 */ /* 0x000fe200078e0057 */
[----:B------:R-:W-:Y:S01]  /*17ff90*/  STL.64 [R1+0x3e70], R228 ;  /* 0x003e70e401007387 */ /* 0x000fe20000100a00 */
[----:B------:R-:W-:Y:S01]  /*17ffa0*/  MOV R225, R88 ;  /* 0x0000005800e17202 */ /* 0x000fe20000000f00 */
        /* <DEDUP_REMOVED lines=8> */
[----:B------:R-:W-:Y:S01]  /*180030*/  IMAD.MOV.U32 R218, RZ, RZ, R91 ;  /* 0x000000ffffda7224 */ /* 0x000fe200078e005b */
[----:B------:R-:W-:Y:S01]  /*180040*/  STL.64 [R1+0x3ec8], R226 ;  /* 0x003ec8e201007387 */ /* 0x000fe20000100a00 */
[----:B------:R-:W-:-:S03]  /*180050*/  MOV R217, R92 ;  /* 0x0000005c00d97202 */ /* 0x000fc60000000f00 */
[----:B------:R-:W-:Y:S01]  /*180060*/  STL.64 [R1+0x3ec0], R224 ;  /* 0x003ec0e001007387 */ /* 0x000fe20000100a00 */
[----:B------:R-:W-:-:S03]  /*180070*/  IMAD.MOV.U32 R216, RZ, RZ, R93 ;  /* 0x000000ffffd87224 */ /* 0x000fc600078e005d */
[----:B------:R2:W-:Y:S01]  /*180080*/  STL.64 [R1+0x3eb8], R222 ;  /* 0x003eb8de01007387 */ /* 0x0005e20000100a00 */
        /* <DEDUP_REMOVED lines=8> */
[----:B------:R-:W-:Y:S04]  /*180110*/  STL.64 [R1+0x3ed8], R214 ;  /* 0x003ed8d601007387 */ /* 0x000fe80000100a00 */
[----:B------:R-:W-:Y:S01]  /*180120*/  STL.64 [R1+0x3ed0], R212 ;  /* 0x003ed0d401007387 */ /* 0x000fe20000100a00 */
[----:B------:R-:W-:Y:S02]  /*180130*/  IMAD.MOV.U32 R203, RZ, RZ, R98 ;  /* 0x000000ffffcb7224 */ /* 0x000fe400078e0062 */
[----:B------:R-:W-:Y:S01]  /*180140*/  IMAD.MOV.U32 R202, RZ, RZ, R99 ;  /* 0x000000ffffca7224 */ /* 0x000fe200078e0063 */
[----:B------:R-:W-:-:S04]  /*180150*/  LOP3.LUT R103, R103, R102, RZ, 0x3c, !PT ;  /* 0x0000006667677212 */ /* 0x000fc800078e3cff */
[----:B------:R-:W-:Y:S02]  /*180160*/  LOP3.LUT R102, R103, R102, RZ, 0x3c, !PT ;  /* 0x0000006667667212 */ /* 0x000fe400078e3cff */
[----:B------:R-:W-:Y:S02]  /*180170*/  LOP3.LUT R101, R101, R100, RZ, 0x3c, !PT ;  /* 0x0000006465657212 */ /* 0x000fe400078e3cff */
[----:B------:R-:W-:Y:S02]  /*180180*/  LOP3.LUT R103, R103, R102, RZ, 0x3c, !PT ;  /* 0x0000006667677212 */ /* 0x000fe400078e3cff */
[C---:B------:R-:W-:Y:S01]  /*180190*/  LOP3.LUT R100, R101.reuse, R100, RZ, 0x3c, !PT ;  /* 0x0000006465647212 */ /* 0x040fe200078e3cff */
[----:B------:R3:W-:Y:S01]  /*1801a0*/  STL.64 [R1+0x3f40], R204 ;  /* 0x003f40cc01007387 */ /* 0x0007e20000100a00 */
[----:B------:R-:W-:Y:S02]  /*1801b0*/  IMAD.MOV.U32 R98, RZ, RZ, R106 ;  /* 0x000000ffff627224 */ /* 0x000fe400078e006a */
[----:B------:R-:W-:Y:S01]  /*1801c0*/  LOP3.LUT R101, R101, R100, RZ, 0x3c, !PT ;  /* 0x0000006465657212 */ /* 0x000fe200078e3cff */
[----:B------:R-:W-:Y:S01]  /*1801d0*/  STL.64 [R1+0x3f38], R202 ;  /* 0x003f38ca01007387 */ /* 0x000fe20000100a00 */
[----:B------:R-:W-:Y:S01]  /*1801e0*/  MOV R99, R105 ;  /* 0x0000006900637202 */ /* 0x000fe20000000f00 */
[----:B------:R-:W-:Y:S01]  /*1801f0*/  IMAD.MOV.U32 R96, RZ, RZ, R108 ;  /* 0x000000ffff607224 */ /* 0x000fe200078e006c */
[----:B------:R-:W-:Y:S01]  /*180200*/  MOV R95, R109 ;  /* 0x0000006d005f7202 */ /* 0x000fe20000000f00 */
[----:B------:R-:W4:Y:S01]  /*180210*/  LDL.64 R106, [R1+0x3868] ;  /* 0x00386800016a7983 */ /* 0x000f220000100a00 */
[----:B------:R-:W-:-:S03]  /*180220*/  IMAD.MOV.U32 R92, RZ, RZ, R113 ;  /* 0x000000ffff5c7224 */ /* 0x000fc600078e0071 */
        /* <DEDUP_REMOVED lines=9> */
[----:B------:R-:W-:Y:S04]  /*1802c0*/  STL.64 [R1+0x5108], R98 ;  /* 0x0051086201007387 */ /* 0x000fe80000100a00 */
[----:B------:R-:W2:Y:S04]  /*1802d0*/  LDL.64 R114, [R1+0x3820] ;  /* 0x0038200001727983 */ /* 0x000ea80000100a00 */
[----:B------:R-:W-:Y:S04]  /*1802e0*/  STL.64 [R1+0x5100], R96 ;  /* 0x0051006001007387 */ /* 0x000fe80000100a00 */
[----:B------:R-:W2:Y:S01]  /*1802f0*/  LDL.64 R116, [R1+0x3828] ;  /* 0x0038280001747983 */ /* 0x000ea20000100a00 */
[----:B------:R-:W-:Y:S01]  /*180300*/  IMAD.MOV.U32 R94, RZ, RZ, R110 ;  /* 0x000000ffff5e7224 */ /* 0x000fe200078e006e */
[----:B------:R-:W-:Y:S01]  /*180310*/  MOV R87, R118 ;  /* 0x0000007600577202 */ /* 0x000fe20000000f00 */
        /* <DEDUP_REMOVED lines=114> */
[----:B------:R-:W-:Y:S01]  /*180a40*/  IMAD.MOV.U32 R8, RZ, RZ, R197 ;  /* 0x000000ffff087224 */ /* 0x000fe200078e00c5 */
[----:B------:R-:W-:Y:S01]  /*180a50*/  MOV R7, R198 ;  /* 0x000000c600077202 */ /* 0x000fe20000000f00 */
[----:B------:R-:W-:Y:S01]  /*180a60*/  IMAD.MOV.U32 R9, RZ, RZ, R196 ;  /* 0x000000ffff097224 */ /* 0x000fe200078e00c4 */
[----:B------:R-:W-:Y:S01]  /*180a70*/  STL.64 [R1+0x4d70], R20 ;  /* 0x004d701401007387 */ /* 0x000fe20000100a00 */
[----:B------:R-:W-:-:S03]  /*180a80*/  IMAD.MOV.U32 R6, RZ, RZ, R199 ;  /* 0x000000ffff067224 */ /* 0x000fc600078e00c7 */
[----:B------:R-:W-:Y:S01]  /*180a90*/  STL.64 [R1+0x4d68], R18 ;  /* 0x004d681201007387 */ /* 0x000fe20000100a00 */
[----:B-1----:R-:W-:Y:S02]  /*180aa0*/  IMAD.MOV.U32 R4, RZ, RZ, R201 ;  /* 0x000000ffff047224 */ /* 0x002fe400078e00c9 */
[----:B------:R-:W-:Y:S01]  /*180ab0*/  IMAD.MOV.U32 R5, RZ, RZ, R200 ;  /* 0x000000ffff057224 */ /* 0x000fe200078e00c8 */
[----:B------:R-:W-:Y:S04]  /*180ac0*/  STL.64 [R1+0x4d60], R16 ;  /* 0x004d601001007387 */ /* 0x000fe80000100a00 */
[----:B------:R-:W-:Y:S04]  /*180ad0*/  STL.64 [R1+0x4d58], R14 ;  /* 0x004d580e01007387 */ /* 0x000fe80000100a00 */
[----:B------:R-:W-:Y:S04]  /*180ae0*/  STL.64 [R1+0x4d50], R12 ;  /* 0x004d500c01007387 */ /* 0x000fe80000100a00 */
        /* <DEDUP_REMOVED lines=37> */
[----:B----4-:R-:W-:Y:S04]  /*180d40*/  LDGSTS.E [R104+0x45a00], desc[UR28][R106.64], P0 ;  /* 0x45a000006a687fae */ /* 0x010fe800081a101c */
[----:B------:R-:W4:Y:S04]  /*180d50*/  LDL.64 R108, [R1+0x3cd8] ;  /* 0x003cd800016c7983 */ /* 0x000f280000100a00 */
[----:B------:R-:W4:Y:S04]  /*180d60*/  LDL.64 R106, [R1+0x3cd0] ;  /* 0x003cd000016a7983 */ /* 0x000f280000100a00 */
        /* <DEDUP_REMOVED lines=47> */
[----:B------:R-:W3:Y:S04]  /*181060*/  LDL.LU R233, [R1+0x8b4c] ;  /* 0x008b4c0001e97983 */ /* 0x000ee80000300800 */
[----:B------:R-:W-:Y:S04]  /*181070*/  LDGSTS.E [R104+0x50b80], desc[UR28][R228.64], P1 ;  /* 0x50b80000e4687fae */ /* 0x000fe800089a101c */
[----:B------:R-:W4:Y:S04]  /*181080*/  LDL.LU R210, [R1+0x8b48] ;  /* 0x008b480001d27983 */ /* 0x000f280000300800 */
[----:B------:R-:W-:Y:S04]  /*181090*/  LDGSTS.E [R104+0x51a00], desc[UR28][R226.64], P0 ;  /* 0x51a00000e2687fae */ /* 0x000fe800081a101c */
[----:B------:R-:W2:Y:S04]  /*1810a0*/  LDL.LU.64 R208, [R1+0x8b40] ;  /* 0x008b400001d07983 */ /* 0x000ea80000300a00 */
[----:B------:R-:W-:Y:S04]  /*1810b0*/  LDGSTS.E [R104+0x51a80], desc[UR28][R224.64], P4 ;  /* 0x51a80000e0687fae */ /* 0x000fe8000a1a101c */
[----:B------:R-:W2:Y:S04]  /*1810c0*/  LDL.LU.64 R206, [R1+0x8b38] ;  /* 0x008b380001ce7983 */ /* 0x000ea80000300a00 */
[----:B------:R-:W-:Y:S04]  /*1810d0*/  LDGSTS.E [R104+0x51b00], desc[UR28][R222.64], P3 ;  /* 0x51b00000de687fae */ /* 0x000fe800099a101c */
[----:B------:R-:W-:Y:S04]  /*1810e0*/  LDGSTS.E [R104+0x51b80], desc[UR28][R220.64], P1 ;  /* 0x51b80000dc687fae */ /* 0x000fe800089a101c */
[----:B------:R-:W-:Y:S04]  /*1810f0*/  LDGSTS.E [R104+0x52a00], desc[UR28][R218.64], P0 ;  /* 0x52a00000da687fae */ /* 0x000fe800081a101c */
[----:B------:R-:W2:Y:S04]  /*181100*/  LDL R222, [R1+0x5b60] ;  /* 0x005b600001de7983 */ /* 0x000ea80000100800 */
[----:B------:R-:W3:Y:S04]  /*181110*/  LDL R223, [R1+0x5b64] ;  /* 0x005b640001df7983 */ /* 0x000ee80000100800 */
[----:B------:R-:W-:Y:S04]  /*181120*/  LDGSTS.E [R104+0x52a80], desc[UR28][R216.64], P4 ;  /* 0x52a80000d8687fae */ /* 0x000fe8000a1a101c */
[----:B------:R-:W-:Y:S04]  /*181130*/  LDGSTS.E [R104+0x52b00], desc[UR28][R214.64], P3 ;  /* 0x52b00000d6687fae */ /* 0x000fe800099a101c */
[----:B------:R-:W-:Y:S04]  /*181140*/  LDGSTS.E [R104+0x52b80], desc[UR28][R212.64], P1 ;  /* 0x52b80000d4687fae */ /* 0x000fe800089a101c */
[----:B------:R-:W-:Y:S04]  /*181150*/  LDGSTS.E [R104+0x53a00], desc[UR28][R204.64], P0 ;  /* 0x53a00000cc687fae */ /* 0x000fe800081a101c */
        /* <DEDUP_REMOVED lines=69> */
[----:B------:R-:W-:Y:S01]  /*1815b0*/  LDGSTS.E [R104+0x5fb00], desc[UR28][R6.64], P3 ;  /* 0x5fb0000006687fae */ /* 0x000fe200099a101c */
[----:B--2---:R-:W-:-:S03]  /*1815c0*/  MOV R105, R222 ;  /* 0x000000de00697202 */ /* 0x004fc60000000f00 */
[----:B------:R3:W-:Y:S04]  /*1815d0*/  LDGSTS.E [R104+0x5fb80], desc[UR28][R4.64], P1 ;  /* 0x5fb8000004687fae */ /* 0x0007e800089a101c */
[----:B------:R-:W2:Y:S01]  /*1815e0*/  LDL R222, [R1+0x5d78] ;  /* 0x005d780001de7983 */ /* 0x000ea20000100800 */
[----:B---3--:R-:W-:-:S03]  /*1815f0*/  IMAD.MOV.U32 R104, RZ, RZ, R223 ;  /* 0x000000ffff687224 */ /* 0x008fc600078e00df */
        /* <DEDUP_REMOVED lines=37> */
[----:B------:R-:W-:-:S02]  /*181850*/  MOV R105, R244 ;  /* 0x000000f400697202 */ /* 0x000fc40000000f00 */
[----:B------:R-:W4:Y:S04]  /*181860*/  LDL.LU.64 R24, [R1+0x4ec0] ;  /* 0x004ec00001187983 */ /* 0x000f280000300a00 */
        /* <DEDUP_REMOVED lines=29> */
[----:B-1----:R-:W-:Y:S01]  /*181a40*/  IMAD.X R105, R23, 0x1, R3, P2 ;  /* 0x0000000117697824 */ /* 0x002fe200010e0603 */
[----:B------:R-:W-:-:S04]  /*181a50*/  IADD3 R108, P2, PT, R10, R233, RZ ;  /* 0x000000e90a6c7210 */ /* 0x000fc80007f5e0ff */
[----:B------:R-:W-:Y:S02]  /*181a60*/  IADD3.X R107, PT, PT, R11, R3, RZ, P2, !PT ;  /* 0x000000030b6b7210 */ /* 0x000fe400017fe4ff */
[----:B------:R-:W2:Y:S01]  /*181a70*/  LDL.LU.64 R10, [R1+0x4eb8] ;  /* 0x004eb800010a7983 */ /* 0x000ea20000300a00 */
[----:B------:R-:W-:-:S05]  /*181a80*/  IADD3 R110, P2, PT, R8, R233, RZ ;  /* 0x000000e9086e7210 */ /* 0x000fca0007f5e0ff */
[----:B------:R-:W-:Y:S02]  /*181a90*/  IMAD.X R109, R9, 0x1, R3, P2 ;  /* 0x00000001096d7824 */ /* 0x000fe400010e0603 */
[----:B------:R-:W3:Y:S01]  /*181aa0*/  LDL.LU.64 R8, [R1+0x4eb0] ;  /* 0x004eb00001087983 */ /* 0x000ee20000300a00 */
        /* <DEDUP_REMOVED lines=9> */
[-C--:B------:R-:W-:Y:S01]  /*181b40*/  IADD3 R119, P2, PT, R18, R233.reuse, RZ ;  /* 0x000000e912777210 */ /* 0x080fe20007f5e0ff */
[----:B------:R-:W4:Y:S04]  /*181b50*/  LDL.LU.64 R20, [R1+0x4e50] ;  /* 0x004e500001147983 */ /* 0x000f280000300a00 */
[--C-:B------:R-:W-:Y:S01]  /*181b60*/  IMAD.X R118, R19, 0x1, R3.reuse, P2 ;  /* 0x0000000113767824 */ /* 0x100fe200010e0603 */
[-C--:B------:R-:W-:Y:S01]  /*181b70*/  IADD3 R121, P2, PT, R16, R233.reuse, RZ ;  /* 0x000000e910797210 */ /* 0x080fe20007f5e0ff */
[----:B------:R-:W4:Y:S04]  /*181b80*/  LDL.LU.64 R18, [R1+0x4d28] ;  /* 0x004d280001127983 */ /* 0x000f280000300a00 */
[--C-:B------:R-:W-:Y:S01]  /*181b90*/  IMAD.X R120, R17, 0x1, R3.reuse, P2 ;  /* 0x0000000111787824 */ /* 0x100fe200010e0603 */
[-C--:B------:R-:W-:Y:S01]  /*181ba0*/  IADD3 R123, P2, PT, R26, R233.reuse, RZ ;  /* 0x000000e91a7b7210 */ /* 0x080fe20007f5e0ff */
[----:B------:R-:W4:Y:S04]  /*181bb0*/  LDL.LU.64 R16, [R1+0x4d20] ;  /* 0x004d200001107983 */ /* 0x000f280000300a00 */
        /* <DEDUP_REMOVED lines=9> */
[----:B--2---:R-:W-:-:S05]  /*181c50*/  IADD3 R131, P2, PT, R10, R233, RZ ;  /* 0x000000e90a837210 */ /* 0x004fca0007f5e0ff */
[----:B------:R-:W-:Y:S02]  /*181c60*/  IMAD.X R130, R11, 0x1, R3, P2 ;  /* 0x000000010b827824 */ /* 0x000fe400010e0603 */
[----:B------:R-:W2:Y:S01]  /*181c70*/  LDL.LU.64 R10, [R1+0x4ce8] ;  /* 0x004ce800010a7983 */ /* 0x000ea20000300a00 */
[----:B---3--:R-:W-:-:S04]  /*181c80*/  IADD3 R133, P2, PT, R8, R233, RZ ;  /* 0x000000e908857210 */ /* 0x008fc80007f5e0ff */
[----:B------:R-:W-:Y:S02]  /*181c90*/  IADD3.X R132, PT, PT, R9, R3, RZ, P2, !PT ;  /* 0x0000000309847210 */ /* 0x000fe400017fe4ff */
[-C--:B----4-:R-:W-:Y:S01]  /*181ca0*/  IADD3 R135, P2, PT, R22, R233.reuse, RZ ;  /* 0x000000e916877210 */ /* 0x090fe20007f5e0ff */
[----:B------:R-:W3:Y:S04]  /*181cb0*/  LDL.LU.64 R8, [R1+0x4ce0] ;  /* 0x004ce00001087983 */ /* 0x000ee80000300a00 */
        /* <DEDUP_REMOVED lines=25> */
[----:B------:R-:W-:Y:S01]  /*181e50*/  IADD3 R149, P2, PT, R12, R233, RZ ;  /* 0x000000e90c957210 */ /* 0x000fe20007f5e0ff */
[----:B------:R-:W4:Y:S03]  /*181e60*/  LDL.LU.64 R14, [R1+0x4c18] ;  /* 0x004c1800010e7983 */ /* 0x000f260000300a00 */
[----:B------:R-:W-:-:S02]  /*181e70*/  IADD3.X R148, PT, PT, R13, R3, RZ, P2, !PT ;  /* 0x000000030d947210 */ /* 0x000fc400017fe4ff */
[----:B------:R-:W4:Y:S01]  /*181e80*/  LDL.LU.64 R12, [R1+0x4c10] ;  /* 0x004c1000010c7983 */ /* 0x000f220000300a00 */
[----:B--2---:R-:W-:-:S05]  /*181e90*/  IADD3 R151, P2, PT, R10, R233, RZ ;  /* 0x000000e90a977210 */ /* 0x004fca0007f5e0ff */
[----:B------:R-:W-:Y:S02]  /*181ea0*/  IMAD.X R150, R11, 0x1, R3, P2 ;  /* 0x000000010b967824 */ /* 0x000fe400010e0603 */
[----:B------:R-:W2:Y:S01]  /*181eb0*/  LDL.LU.64 R10, [R1+0x4c08] ;  /* 0x004c0800010a7983 */ /* 0x000ea20000300a00 */
[----:B---3--:R-:W-:-:S05]  /*181ec0*/  IADD3 R153, P2, PT, R8, R233, RZ ;  /* 0x000000e908997210 */ /* 0x008fca0007f5e0ff */
[----:B------:R-:W-:Y:S02]  /*181ed0*/  IMAD.X R152, R9, 0x1, R3, P2 ;  /* 0x0000000109987824 */ /* 0x000fe400010e0603 */
[----:B------:R-:W3:Y:S01]  /*181ee0*/  LDL.LU.64 R8, [R1+0x4c00] ;  /* 0x004c000001087983 */ /* 0x000ee20000300a00 */
[----:B----4-:R-:W-:-:S05]  /*181ef0*/  IADD3 R155, P2, PT, R6, R233, RZ ;  /* 0x000000e9069b7210 */ /* 0x010fca0007f5e0ff */
        /* <DEDUP_REMOVED lines=71> */
[----:B------:R-:W-:-:S05]  /*182370*/  IADD3 R191, P2, PT, R18, R233, RZ ;  /* 0x000000e912bf7210 */ /* 0x000fca0007f5e0ff */
[----:B------:R-:W-:Y:S01]  /*182380*/  IMAD.X R190, R19, 0x1, R3, P2 ;  /* 0x0000000113be7824 */ /* 0x000fe200010e0603 */
[----:B------:R-:W-:-:S05]  /*182390*/  IADD3 R193, P2, PT, R16, R233, RZ ;  /* 0x000000e910c17210 */ /* 0x000fca0007f5e0ff */
[----:B------:R-:W-:Y:S01]  /*1823a0*/  IMAD.X R192, R17, 0x1, R3, P2 ;  /* 0x0000000111c07824 */ /* 0x000fe200010e0603 */
[----:B------:R-:W-:-:S05]  /*1823b0*/  IADD3 R195, P2, PT, R14, R233, RZ ;  /* 0x000000e90ec37210 */ /* 0x000fca0007f5e0ff */
[----:B------:R-:W-:Y:S01]  /*1823c0*/  IMAD.X R194, R15, 0x1, R3, P2 ;  /* 0x000000010fc27824 */ /* 0x000fe200010e0603 */
[----:B------:R-:W-:-:S04]  /*1823d0*/  IADD3 R197, P2, PT, R12, R233, RZ ;  /* 0x000000e90cc57210 */ /* 0x000fc80007f5e0ff */
[----:B------:R-:W-:Y:S01]  /*1823e0*/  IADD3.X R196, PT, PT, R13, R3, RZ, P2, !PT ;  /* 0x000000030dc47210 */ /* 0x000fe200017fe4ff */
[----:B------:R-:W-:Y:S04]  /*1823f0*/  STL [R1+0x8b2c], R233 ;  /* 0x008b2ce901007387 */ /* 0x000fe80000100800 */
[----:B------:R1:W-:Y:S01]  /*182400*/  STL.64 [R1+0x8b30], R2 ;  /* 0x008b300201007387 */ /* 0x0003e20000100a00 */
[----:B--2---:R-:W-:-:S05]  /*182410*/  IADD3 R199, P2, PT, R10, R233, RZ ;  /* 0x000000e90ac77210 */ /* 0x004fca0007f5e0ff */
[----:B------:R-:W-:Y:S01]  /*182420*/  IMAD.X R198, R11, 0x1, R3, P2 ;  /* 0x000000010bc67824 */ /* 0x000fe200010e0603 */
[----:B---3--:R-:W-:-:S05]  /*182430*/  IADD3 R201, P2, PT, R8, R233, RZ ;  /* 0x000000e908c97210 */ /* 0x008fca0007f5e0ff */
[----:B------:R-:W-:Y:S01]  /*182440*/  IMAD.X R200, R9, 0x1, R3, P2 ;  /* 0x0000000109c87824 */ /* 0x000fe200010e0603 */
[----:B----4-:R-:W-:-:S05]  /*182450*/  IADD3 R203, P2, PT, R6, R233, RZ ;  /* 0x000000e906cb7210 */ /* 0x010fca0007f5e0ff */
[----:B------:R-:W-:Y:S01]  /*182460*/  IMAD.X R202, R7, 0x1, R3, P2 ;  /* 0x0000000107ca7824 */ /* 0x000fe200010e0603 */
[----:B------:R-:W-:-:S04]  /*182470*/  IADD3 R205, P2, PT, R4, R233, RZ ;  /* 0x000000e904cd7210 */ /* 0x000fc80007f5e0ff */
[----:B------:R-:W-:Y:S01]  /*182480*/  IADD3.X R204, PT, PT, R5, R3, RZ, P2, !PT ;  /* 0x0000000305cc7210 */ /* 0x000fe200017fe4ff */
[----:B-1----:R-:W-:Y:S02]  /*182490*/  IMAD.MOV.U32 R3, RZ, RZ, R100 ;  /* 0x000000ffff037224 */ /* 0x002fe400078e0064 */
[----:B------:R-:W-:Y:S01]  /*1824a0*/  IMAD.MOV.U32 R2, RZ, RZ, R101 ;  /* 0x000000ffff027224 */ /* 0x000fe200078e0065 */
[----:B------:R-:W-:-:S04]  /*1824b0*/  MOV R7, R102 ;  /* 0x0000006600077202 */ /* 0x000fc80000000f00 */
[----:B------:R1:W-:Y:S01]  /*1824c0*/  STL.64 [R1+0x37e8], R2 ;  /* 0x0037e80201007387 */ /* 0x0003e20000100a00 */
        /* <DEDUP_REMOVED lines=33> */
[----:B------:R-:W-:Y:S01]  /*1826e0*/  STL.64 [R1+0x3958], R4 ;  /* 0x0039580401007387 */ /* 0x000fe20000100a00 */
[----:B------:R-:W-:-:S03]  /*1826f0*/  IMAD.MOV.U32 R2, RZ, RZ, R234 ;  /* 0x000000ffff027224 */ /* 0x000fc600078e00ea */
[----:B------:R-:W2:Y:S04]  /*182700*/  LDL.LU R65, [R1+0x27a4] ;  /* 0x0027a40001417983 */ /* 0x000ea80000300800 */
        /* <DEDUP_REMOVED lines=63> */
[----:B----4-:R-:W-:Y:S02]  /*182b00*/  IMAD.MOV.U32 R7, RZ, RZ, R66 ;  /* 0x000000ffff077224 */ /* 0x010fe400078e0042 */
[----:B------:R-:W-:Y:S01]  /*182b10*/  IMAD.MOV.U32 R6, RZ, RZ, R67 ;  /* 0x000000ffff067224 */ /* 0x000fe200078e0043 */
[----:B------:R1:W-:Y:S01]  /*182b20*/  STL.64 [R1+0x3988], R2 ;  /* 0x0039880201007387 */ /* 0x0003e20000100a00 */
[----:B------:R-:W-:Y:S01]  /*182b30*/  MOV R5, R68 ;  /* 0x0000004400057202 */ /* 0x000fe20000000f00 */
        /* <DEDUP_REMOVED lines=73> */
[----:B------:R2:W-:Y:S04]  /*182fd0*/  STL.64 [R1+0x3b98], R6 ;  /* 0x003b980601007387 */ /* 0x0005e80000100a00 */
[----:B------:R3:W-:Y:S01]  /*182fe0*/  STL.64 [R1+0x3b90], R4 ;  /* 0x003b900401007387 */ /* 0x0007e20000100a00 */
[----:B-1----:R-:W-:-:S02]  /*182ff0*/  IMAD.MOV.U32 R3, RZ, RZ, R222 ;  /* 0x000000ffff037224 */ /* 0x002fc400078e00de */
[----:B------:R-:W-:Y:S01]  /*183000*/  IMAD.MOV.U32 R2, RZ, RZ, R223 ;  /* 0x000000ffff027224 */ /* 0x000fe200078e00df */
[----:B------:R-:W-:Y:S02]  /*183010*/  MOV R233, R235 ;  /* 0x000000eb00e97202 */ /* 0x000fe40000000f00 */
[----:B------:R-:W4:Y:S01]  /*183020*/  LDL.LU R235, [R1+0x1600] ;  /* 0x0016000001eb7983 */ /* 0x000f220000300800 */
[----:B------:R-:W-:Y:S02]  /*183030*/  IMAD.MOV.U32 R232, RZ, RZ, R243 ;  /* 0x000000ffffe87224 */ /* 0x000fe400078e00f3 */
[----:B------:R-:W-:Y:S02]  /*183040*/  IMAD.MOV.U32 R224, RZ, RZ, R234 ;  /* 0x000000ffffe07224 */ /* 0x000fe400078e00ea */
        /* <DEDUP_REMOVED lines=35> */
[----:B------:R1:W-:Y:S04]  /*183280*/  STL.64 [R1+0x3c00], R232 ;  /* 0x003c00e801007387 */ /* 0x0003e80000100a00 */
[----:B------:R1:W-:Y:S04]  /*183290*/  STL.64 [R1+0x3bf8], R218 ;  /* 0x003bf8da01007387 */ /* 0x0003e80000100a00 */
[----:B------:R1:W-:Y:S01]  /*1832a0*/  STL.64 [R1+0x3bf0], R224 ;  /* 0x003bf0e001007387 */ /* 0x0003e20000100a00 */
[----:B------:R-:W-:Y:S01]  /*1832b0*/  IMAD.MOV.U32 R212, RZ, RZ, R208 ;  /* 0x000000ffffd47224 */ /* 0x000fe200078e00d0 */
[----:B------:R-:W-:Y:S01]  /*1832c0*/  MOV R213, R207 ;  /* 0x000000cf00d57202 */ /* 0x000fe20000000f00 */
[----:B------:R-:W-:-:S02]  /*1832d0*/  IMAD.MOV.U32 R211, RZ, RZ, R209 ;  /* 0x000000ffffd37224 */ /* 0x000fc400078e00d1 */
[----:B------:R-:W-:Y:S02]  /*1832e0*/  VIADD R104, R206, UR12 ;  /* 0x0000000cce687c36 */ /* 0x000fe40008000000 */
[----:B------:R-:W-:Y:S02]  /*1832f0*/  IMAD.MOV.U32 R92, RZ, RZ, R117 ;  /* 0x000000ffff5c7224 */ /* 0x000fe400078e0075 */
[----:B------:R-:W-:Y:S01]  /*183300*/  IMAD.MOV.U32 R93, RZ, RZ, R116 ;  /* 0x000000ffff5d7224 */ /* 0x000fe200078e0074 */
[----:B------:R-:W-:Y:S01]  /*183310*/  MOV R91, R118 ;  /* 0x00000076005b7202 */ /* 0x000fe20000000f00 */
[----:B------:R-:W-:Y:S02]  /*183320*/  IMAD.MOV.U32 R90, RZ, RZ, R119 ;  /* 0x000000ffff5a7224 */ /* 0x000fe400078e0077 */
[----:B------:R-:W-:Y:S02]  /*183330*/  IMAD.MOV.U32 R88, RZ, RZ, R121 ;  /* 0x000000ffff587224 */ /* 0x000fe400078e0079 */
[----:B------:R-:W-:Y:S01]  /*183340*/  IMAD.MOV.U32 R89, RZ, RZ, R120 ;  /* 0x000000ffff597224 */ /* 0x000fe200078e0078 */
        /* <DEDUP_REMOVED lines=21> */
[----:B------:R-:W-:Y:S01]  /*1834a0*/  STL.64 [R1+0x3c70], R250 ;  /* 0x003c70fa01007387 */ /* 0x000fe20000100a00 */
[----:B------:R-:W-:-:S04]  /*1834b0*/  LOP3.LUT R239, R239, R238, RZ, 0x3c, !PT ;  /* 0x000000eeefef7212 */ /* 0x000fc800078e3cff */
[----:B------:R-:W-:Y:S02]  /*1834c0*/  LOP3.LUT R238, R239, R238, RZ, 0x3c, !PT ;  /* 0x000000eeefee7212 */ /* 0x000fe400078e3cff */
[-C--:B------:R-:W-:Y:S01]  /*1834d0*/  LOP3.LUT R237, R237, R236.reuse, RZ, 0x3c, !PT ;  /* 0x000000eceded7212 */ /* 0x080fe200078e3cff */
[----:B------:R-:W-:Y:S03]  /*1834e0*/  STL.64 [R1+0x3d28], R248 ;  /* 0x003d28f801007387 */ /* 0x000fe60000100a00 */
[----:B------:R-:W-:Y:S01]  /*1834f0*/  LOP3.LUT R236, R237, R236, RZ, 0x3c, !PT ;  /* 0x000000ecedec7212 */ /* 0x000fe200078e3cff */
[----:B------:R-:W-:Y:S01]  /*183500*/  STL.64 [R1+0x3d20], R246 ;  /* 0x003d20f601007387 */ /* 0x000fe20000100a00 */
[----:B------:R-:W-:Y:S01]  /*183510*/  LOP3.LUT R239, R239, R238, RZ, 0x3c, !PT ;  /* 0x000000eeefef7212 */ /* 0x000fe200078e3cff */
[----:B------:R-:W-:Y:S01]  /*183520*/  IMAD.MOV.U32 R231, RZ, RZ, R94 ;  /* 0x000000ffffe77224 */ /* 0x000fe200078e005e */
[----:B------:R-:W-:Y:S01]  /*183530*/  LOP3.LUT R237, R237, R236, RZ, 0x3c, !PT ;  /* 0x000000eceded7212 */ /* 0x000fe200078e3cff */
[----:B------:R-:W-:Y:S01]  /*183540*/  STL.64 [R1+0x3d18], R244 ;  /* 0x003d18f401007387 */ /* 0x000fe20000100a00 */
[----:B------:R-:W-:Y:S01]  /*183550*/  IMAD.MOV.U32 R230, RZ, RZ, R95 ;  /* 0x000000ffffe67224 */ /* 0x000fe200078e005f */
[----:B------:R-:W-:-:S02]  /*183560*/  MOV R229, R96 ;  /* 0x0000006000e57202 */ /* 0x000fc40000000f00 */
        /* <DEDUP_REMOVED lines=21> */
[----:B------:R-:W-:Y:S01]  /*1836c0*/  STL.64 [R1+0x3dd0], R214 ;  /* 0x003dd0d601007387 */ /* 0x000fe20000100a00 */
[----:B------:R-:W-:Y:S01]  /*1836d0*/  MOV R99, R109 ;  /* 0x0000006d00637202 */ /* 0x000fe20000000f00 */
[----:B------:R-:W-:Y:S02]  /*1836e0*/  IMAD.MOV.U32 R96, RZ, RZ, R113 ;  /* 0x000000ffff607224 */ /* 0x000fe400078e0071 */
[----:B------:R-:W-:Y:S01]  /*1836f0*/  STL.64 [R1+0x4b28], R212 ;  /* 0x004b28d401007387 */ /* 0x000fe20000100a00 */
[----:B------:R-:W-:-:S03]  /*183700*/  IMAD.MOV.U32 R97, RZ, RZ, R112 ;  /* 0x000000ffff617224 */ /* 0x000fc600078e0070 */
[----:B------:R-:W2:Y:S01]  /*183710*/  LDL.64 R106, [R1+0x37f0] ;  /* 0x0037f000016a7983 */ /* 0x000ea20000100a00 */
[----:B------:R-:W-:Y:S01]  /*183720*/  IMAD.MOV.U32 R98, RZ, RZ, R110 ;  /* 0x000000ffff627224 */ /* 0x000fe200078e006e */
[----:B------:R-:W-:Y:S02]  /*183730*/  MOV R95, R114 ;  /* 0x00000072005f7202 */ /* 0x000fe40000000f00 */
[----:B------:R-:W-:Y:S01]  /*183740*/  STL.64 [R1+0x4b20], R210 ;  /* 0x004b20d201007387 */ /* 0x000fe20000100a00 */
[----:B------:R-:W-:-:S03]  /*183750*/  IMAD.MOV.U32 R94, RZ, RZ, R115 ;  /* 0x000000ffff5e7224 */ /* 0x000fc600078e0073 */
[----:B------:R-:W2:Y:S04]  /*183760*/  LDL.64 R108, [R1+0x37f8] ;  /* 0x0037f800016c7983 */ /* 0x000ea80000100a00 */
[----:B------:R-:W2:Y:S04]  /*183770*/  LDL.64 R112, [R1+0x3800] ;  /* 0x0038000001707983 */ /* 0x000ea80000100a00 */
[----:B------:R-:W-:Y:S04]  /*183780*/  STL.64 [R1+0x5158], R102 ;  /* 0x0051586601007387 */ /* 0x000fe80000100a00 */
[----:B------:R-:W2:Y:S04]  /*183790*/  LDL.64 R114, [R1+0x37d0] ;  /* 0x0037d00001727983 */ /* 0x000ea80000100a00 */
[----:B------:R1:W-:Y:S04]  /*1837a0*/  STL.64 [R1+0x5150], R100 ;  /* 0x0051506401007387 */ /* 0x0003e80000100a00 */
[----:B------:R-:W2:Y:S04]  /*1837b0*/  LDL.64 R116, [R1+0x37d8] ;  /* 0x0037d80001747983 */ /* 0x000ea80000100a00 */
[----:B------:R1:W-:Y:S04]  /*1837c0*/  STL.64 [R1+0x50e8], R98 ;  /* 0x0050e86201007387 */ /* 0x0003e80000100a00 */
[----:B------:R-:W2:Y:S04]  /*1837d0*/  LDL.64 R118, [R1+0x37e0] ;  /* 0x0037e00001767983 */ /* 0x000ea80000100a00 */
[----:B------:R1:W-:Y:S04]  /*1837e0*/  STL.64 [R1+0x50e0], R96 ;  /* 0x0050e06001007387 */ /* 0x0003e80000100a00 */
[----:B------:R-:W2:Y:S01]  /*1837f0*/  LDL.64 R120, [R1+0x37e8] ;  /* 0x0037e80001787983 */ /* 0x000ea20000100a00 */
        /* <DEDUP_REMOVED lines=204> */
[----:B-1----:R-:W3:Y:S04]  /*1844c0*/  LDL.LU.64 R2, [R1+0x8b30] ;  /* 0x008b300001027983 */ /* 0x002ee80000300a00 */
[----:B------:R-:W4:Y:S04]  /*1844d0*/  LDL.LU R233, [R1+0x8b2c] ;  /* 0x008b2c0001e97983 */ /* 0x000f280000300800 */
[----:B------:R-:W2:Y:S04]  /*1844e0*/  LDL.LU R219, [R1+0x8b28] ;  /* 0x008b280001db7983 */ /* 0x000ea80000300800 */
[----:B------:R-:W-:Y:S04]  /*1844f0*/  LDGSTS.E [R111+0x4ed80], desc[UR28][R224.64], P1 ;  /* 0x4ed80000e06f7fae */ /* 0x000fe800089a101c */
[----:B------:R-:W-:Y:S04]  /*184500*/  LDGSTS.E [R111+0x4fc00], desc[UR28][R234.64], P0 ;  /* 0x4fc00000ea6f7fae */ /* 0x000fe800081a101c */
[----:B------:R-:W-:Y:S04]  /*184510*/  LDGSTS.E [R111+0x4fc80], desc[UR28][R222.64], P4 ;  /* 0x4fc80000de6f7fae */ /* 0x000fe8000a1a101c */
[----:B------:R-:W2:Y:S04]  /*184520*/  LDL.LU R224, [R1+0x8b24] ;  /* 0x008b240001e07983 */ /* 0x000ea80000300800 */
[----:B------:R-:W2:Y:S04]  /*184530*/  LDL.LU R235, [R1+0x8b20] ;  /* 0x008b200001eb7983 */ /* 0x000ea80000300800 */
[----:B------:R-:W2:Y:S04]  /*184540*/  LDL.LU.64 R222, [R1+0x8b18] ;  /* 0x008b180001de7983 */ /* 0x000ea80000300a00 */
[----:B------:R-:W-:Y:S04]  /*184550*/  LDGSTS.E [R111+0x4fd00], desc[UR28][R220.64], P3 ;  /* 0x4fd00000dc6f7fae */ /* 0x000fe800099a101c */
[----:B------:R-:W-:Y:S04]  /*184560*/  LDGSTS.E [R111+0x4fd80], desc[UR28][R250.64], P1 ;  /* 0x4fd80000fa6f7fae */ /* 0x000fe800089a101c */
[----:B------:R-:W-:Y:S04]  /*184570*/  LDGSTS.E [R111+0x50c00], desc[UR28][R248.64], P0 ;  /* 0x50c00000f86f7fae */ /* 0x000fe800081a101c */
[----:B------:R-:W2:Y:S04]  /*184580*/  LDL.LU.64 R220, [R1+0x8b10] ;  /* 0x008b100001dc7983 */ /* 0x000ea80000300a00 */
[----:B------:R-:W2:Y:S04]  /*184590*/  LDL R234, [R1+0x5b84] ;  /* 0x005b840001ea7983 */ /* 0x000ea80000100800 */
        /* <DEDUP_REMOVED lines=75> */
[----:B------:R-:W-:Y:S04]  /*184a50*/  LDGSTS.E [R111+0x5dc00], desc[UR28][R26.64], P0 ;  /* 0x5dc000001a6f7fae */ /* 0x000fe800081a101c */
        /* <DEDUP_REMOVED lines=12> */
[----:B------:R-:W2:Y:S04]  /*184b20*/  LDL.LU.64 R8, [R1+0x5140] ;  /* 0x0051400001087983 */ /* 0x000ea80000300a00 */
[----:B------:R-:W2:Y:S04]  /*184b30*/  LDL.LU.64 R6, [R1+0x5138] ;  /* 0x0051380001067983 */ /* 0x000ea80000300a00 */
[----:B------:R-:W2:Y:S04]  /*184b40*/  LDL.LU.64 R24, [R1+0x5130] ;  /* 0x0051300001187983 */ /* 0x000ea80000300a00 */
[----:B------:R-:W-:Y:S04]  /*184b50*/  LDGSTS.E [R111+0x5fd80], desc[UR28][R4.64], P1 ;  /* 0x5fd80000046f7fae */ /* 0x000fe800089a101c */
[----:B------:R-:W2:Y:S01]  /*184b60*/  LDL.LU.64 R4, [R1+0x50c8] ;  /* 0x0050c80001047983 */ /* 0x000ea20000300a00 */
[----:B---3--:R-:W-:-:S03]  /*184b70*/  MOV R107, R97 ;  /* 0x00000061006b7202 */ /* 0x008fc60000000f00 */
[----:B------:R-:W3:Y:S04]  /*184b80*/  LDL.LU.64 R20, [R1+0x50c0] ;  /* 0x0050c00001147983 */ /* 0x000ee80000300a00 */
[----:B------:R4:W-:Y:S04]  /*184b90*/  LDGSTS.E [R104+0x40e00], desc[UR28][R106.64], P0 ;  /* 0x40e000006a687fae */ /* 0x0009e800081a101c */
[----:B------:R-:W3:Y:S04]  /*184ba0*/  LDL.LU.64 R18, [R1+0x50b8] ;  /* 0x0050b80001127983 */ /* 0x000ee80000300a00 */
[----:B------:R-:W3:Y:S01]  /*184bb0*/  LDL.LU.64 R16, [R1+0x50b0] ;  /* 0x0050b00001107983 */ /* 0x000ee20000300a00 */
[----:B----4-:R-:W-:-:S03]  /*184bc0*/  IMAD.MOV.U32 R106, RZ, RZ, R99 ;  /* 0x000000ffff6a7224 */ /* 0x010fc600078e0063 */
[----:B------:R-:W4:Y:S01]  /*184bd0*/  LDL.LU.64 R14, [R1+0x4f08] ;  /* 0x004f0800010e7983 */ /* 0x000f220000300a00 */
[----:B------:R-:W-:-:S03]  /*184be0*/  IMAD.MOV.U32 R107, RZ, RZ, R98 ;  /* 0x000000ffff6b7224 */ /* 0x000fc600078e0062 */
[----:B------:R-:W3:Y:S04]  /*184bf0*/  LDL.LU.64 R12, [R1+0x4f00] ;  /* 0x004f0000010c7983 */ /* 0x000ee80000300a00 */
[----:B------:R1:W-:Y:S04]  /*184c00*/  LDGSTS.E [R104+0x40e80], desc[UR28][R106.64], P4 ;  /* 0x40e800006a687fae */ /* 0x0003e8000a1a101c */
        /* <DEDUP_REMOVED lines=32> */
[----:B--2---:R-:W-:-:S05]  /*184e10*/  IMAD.MOV.U32 R106, RZ, RZ, R234 ;  /* 0x000000ffff6a7224 */ /* 0x004fca00078e00ea */
        /* <DEDUP_REMOVED lines=11> */
[--C-:B------:R-:W-:Y:S01]  /*184ed0*/  IMAD.X R105, R11, 0x1, R3.reuse, P2 ;  /* 0x000000010b697824 */ /* 0x100fe200010e0603 */
[----:B------:R-:W-:Y:S01]  /*184ee0*/  IADD3 R108, P2, PT, R8, R233, RZ ;  /* 0x000000e9086c7210 */ /* 0x000fe20007f5e0ff */
[----:B------:R-:W2:Y:S03]  /*184ef0*/  LDL.LU.64 R10, [R1+0x4ef0] ;  /* 0x004ef000010a7983 */ /* 0x000ea60000300a00 */
[----:B------:R-:W-:Y:S02]  /*184f00*/  IADD3.X R107, PT, PT, R9, R3, RZ, P2, !PT ;  /* 0x00000003096b7210 */ /* 0x000fe400017fe4ff */
[-C--:B------:R-:W-:Y:S01]  /*184f10*/  IADD3 R110, P2, PT, R6, R233.reuse, RZ ;  /* 0x000000e9066e7210 */ /* 0x080fe20007f5e0ff */
[----:B------:R-:W2:Y:S04]  /*184f20*/  LDL.LU.64 R8, [R1+0x4ea8] ;  /* 0x004ea80001087983 */ /* 0x000ea80000300a00 */
[--C-:B------:R-:W-:Y:S01]  /*184f30*/  IMAD.X R109, R7, 0x1, R3.reuse, P2 ;  /* 0x00000001076d7824 */ /* 0x100fe200010e0603 */
[-C--:B------:R-:W-:Y:S01]  /*184f40*/  IADD3 R112, P2, PT, R24, R233.reuse, RZ ;  /* 0x000000e918707210 */ /* 0x080fe20007f5e0ff */
[----:B------:R-:W2:Y:S04]  /*184f50*/  LDL.LU.64 R6, [R1+0x4ea0] ;  /* 0x004ea00001067983 */ /* 0x000ea80000300a00 */
[----:B------:R-:W-:Y:S01]  /*184f60*/  IMAD.X R111, R25, 0x1, R3, P2 ;  /* 0x00000001196f7824 */ /* 0x000fe200010e0603 */
[----:B------:R-:W-:-:S05]  /*184f70*/  IADD3 R114, P2, PT, R4, R233, RZ ;  /* 0x000000e904727210 */ /* 0x000fca0007f5e0ff */
[----:B------:R-:W-:Y:S02]  /*184f80*/  IMAD.X R113, R5, 0x1, R3, P2 ;  /* 0x0000000105717824 */ /* 0x000fe400010e0603 */
[----:B------:R-:W2:Y:S01]  /*184f90*/  LDL.LU.64 R4, [R1+0x4e98] ;  /* 0x004e980001047983 */ /* 0x000ea20000300a00 */
[----:B---3--:R-:W-:-:S04]  /*184fa0*/  IADD3 R116, P2, PT, R20, R233, RZ ;  /* 0x000000e914747210 */ /* 0x008fc80007f5e0ff */
[----:B------:R-:W-:Y:S02]  /*184fb0*/  IADD3.X R115, PT, PT, R21, R3, RZ, P2, !PT ;  /* 0x0000000315737210 */ /* 0x000fe400017fe4ff */
[----:B------:R-:W3:Y:S01]  /*184fc0*/  LDL.LU.64 R20, [R1+0x4e90] ;  /* 0x004e900001147983 */ /* 0x000ee20000300a00 */
[----:B------:R-:W-:-:S05]  /*184fd0*/  IADD3 R118, P2, PT, R18, R233, RZ ;  /* 0x000000e912767210 */ /* 0x000fca0007f5e0ff */
[--C-:B------:R-:W-:Y:S01]  /*184fe0*/  IMAD.X R117, R19, 0x1, R3.reuse, P2 ;  /* 0x0000000113757824 */ /* 0x100fe200010e0603 */
[-C--:B------:R-:W-:Y:S01]  /*184ff0*/  IADD3 R120, P2, PT, R16, R233.reuse, RZ ;  /* 0x000000e910787210 */ /* 0x080fe20007f5e0ff */
[----:B------:R-:W3:Y:S04]  /*185000*/  LDL.LU.64 R18, [R1+0x4e48] ;  /* 0x004e480001127983 */ /* 0x000ee80000300a00 */
[----:B------:R-:W-:Y:S02]  /*185010*/  IMAD.X R119, R17, 0x1, R3, P2 ;  /* 0x0000000111777824 */ /* 0x000fe400010e0603 */
[----:B------:R-:W3:Y:S01]  /*185020*/  LDL.LU.64 R16, [R1+0x4e40] ;  /* 0x004e400001107983 */ /* 0x000ee20000300a00 */
[----:B----4-:R-:W-:-:S03]  /*185030*/  IADD3 R122, P2, PT, R14, R233, RZ ;  /* 0x000000e90e7a7210 */ /* 0x010fc60007f5e0ff */
[----:B------:R-:W4:Y:S02]  /*185040*/  LDL.LU.64 R26, [R1+0x4e38] ;  /* 0x004e3800011a7983 */ /* 0x000f240000300a00 */
[--C-:B------:R-:W-:Y:S01]  /*185050*/  IMAD.X R121, R15, 0x1, R3.reuse, P2 ;  /* 0x000000010f797824 */ /* 0x100fe200010e0603 */
[----:B------:R-:W-:Y:S01]  /*185060*/  IADD3 R124, P2, PT, R12, R233, RZ ;  /* 0x000000e90c7c7210 */ /* 0x000fe20007f5e0ff */
[----:B------:R-:W4:Y:S03]  /*185070*/  LDL.LU.64 R14, [R1+0x4e30] ;  /* 0x004e3000010e7983 */ /* 0x000f260000300a00 */
[----:B------:R-:W-:Y:S02]  /*185080*/  IADD3.X R123, PT, PT, R13, R3, RZ, P2, !PT ;  /* 0x000000030d7b7210 */ /* 0x000fe400017fe4ff */
[-C--:B------:R-:W-:Y:S01]  /*185090*/  IADD3 R126, P2, PT, R22, R233.reuse, RZ ;  /* 0x000000e9167e7210 */ /* 0x080fe20007f5e0ff */
[----:B------:R-:W4:Y:S04]  /*1850a0*/  LDL.LU.64 R12, [R1+0x4d08] ;  /* 0x004d0800010c7983 */ /* 0x000f280000300a00 */
[----:B------:R-:W-:Y:S01]  /*1850b0*/  IMAD.X R125, R23, 0x1, R3, P2 ;  /* 0x00000001177d7824 */ /* 0x000fe200010e0603 */
[----:B------:R-:W4:Y:S01]  /*1850c0*/  LDL.LU.64 R24, [R1+0x4d00] ;  /* 0x004d000001187983 */ /* 0x000f220000300a00 */
[----:B--2---:R-:W-:-:S05]  /*1850d0*/  IADD3 R128, P2, PT, R10, R233, RZ ;  /* 0x000000e90a807210 */ /* 0x004fca0007f5e0ff */
[--C-:B------:R-:W-:Y:S01]  /*1850e0*/  IMAD.X R127, R11, 0x1, R3.reuse, P2 ;  /* 0x000000010b7f7824 */ /* 0x100fe200010e0603 */
[-C--:B------:R-:W-:Y:S01]  /*1850f0*/  IADD3 R130, P2, PT, R8, R233.reuse, RZ ;  /* 0x000000e908827210 */ /* 0x080fe20007f5e0ff */
[----:B------:R-:W2:Y:S04]  /*185100*/  LDL.LU.64 R10, [R1+0x4cf8] ;  /* 0x004cf800010a7983 */ /* 0x000ea80000300a00 */
[----:B------:R-:W-:Y:S02]  /*185110*/  IMAD.X R129, R9, 0x1, R3, P2 ;  /* 0x0000000109817824 */ /* 0x000fe400010e0603 */
[----:B------:R-:W2:Y:S01]  /*185120*/  LDL.LU.64 R8, [R1+0x4cf0] ;  /* 0x004cf00001087983 */ /* 0x000ea20000300a00 */
[----:B------:R-:W-:-:S03]  /*185130*/  IADD3 R132, P2, PT, R6, R233, RZ ;  /* 0x000000e906847210 */ /* 0x000fc60007f5e0ff */
[----:B------:R-:W2:Y:S01]  /*185140*/  LDL.LU.64 R22, [R1+0x4cc8] ;  /* 0x004cc80001167983 */ /* 0x000ea20000300a00 */
[----:B------:R-:W-:-:S03]  /*185150*/  IADD3.X R131, PT, PT, R7, R3, RZ, P2, !PT ;  /* 0x0000000307837210 */ /* 0x000fc600017fe4ff */
[----:B------:R-:W2:Y:S01]  /*185160*/  LDL.LU.64 R6, [R1+0x4cc0] ;  /* 0x004cc00001067983 */ /* 0x000ea20000300a00 */
[----:B------:R-:W-:-:S05]  /*185170*/  IADD3 R134, P2, PT, R4, R233, RZ ;  /* 0x000000e904867210 */ /* 0x000fca0007f5e0ff */
[----:B------:R-:W-:Y:S02]  /*185180*/  IMAD.X R133, R5, 0x1, R3, P2 ;  /* 0x0000000105857824 */ /* 0x000fe400010e0603 */
[----:B------:R-:W2:Y:S01]  /*185190*/  LDL.LU.64 R4, [R1+0x4cb8] ;  /* 0x004cb80001047983 */ /* 0x000ea20000300a00 */
[----:B---3--:R-:W-:-:S05]  /*1851a0*/  IADD3 R136, P2, PT, R20, R233, RZ ;  /* 0x000000e914887210 */ /* 0x008fca0007f5e0ff */
[--C-:B------:R-:W-:Y:S01]  /*1851b0*/  IMAD.X R135, R21, 0x1, R3.reuse, P2 ;  /* 0x0000000115877824 */ /* 0x100fe200010e0603 */
[-C--:B------:R-:W-:Y:S01]  /*1851c0*/  IADD3 R138, P2, PT, R18, R233.reuse, RZ ;  /* 0x000000e9128a7210 */ /* 0x080fe20007f5e0ff */
[----:B------:R-:W3:Y:S04]  /*1851d0*/  LDL.LU.64 R20, [R1+0x4cb0] ;  /* 0x004cb00001147983 */ /* 0x000ee80000300a00 */
[----:B------:R-:W-:Y:S01]  /*1851e0*/  IMAD.X R137, R19, 0x1, R3, P2 ;  /* 0x0000000113897824 */ /* 0x000fe200010e0603 */
[----:B------:R-:W-:Y:S01]  /*1851f0*/  IADD3 R140, P2, PT, R16, R233, RZ ;  /* 0x000000e9108c7210 */ /* 0x000fe20007f5e0ff */
[----:B------:R-:W3:Y:S03]  /*185200*/  LDL.LU.64 R18, [R1+0x4c88] ;  /* 0x004c880001127983 */ /* 0x000ee60000300a00 */
[----:B------:R-:W-:-:S02]  /*185210*/  IADD3.X R139, PT, PT, R17, R3, RZ, P2, !PT ;  /* 0x00000003118b7210 */ /* 0x000fc400017fe4ff */
[-C--:B----4-:R-:W-:Y:S01]  /*185220*/  IADD3 R142, P2, PT, R26, R233.reuse, RZ ;  /* 0x000000e91a8e7210 */ /* 0x090fe20007f5e0ff */
[----:B------:R-:W4:Y:S04]  /*185230*/  LDL.LU.64 R16, [R1+0x4c80] ;  /* 0x004c800001107983 */ /* 0x000f280000300a00 */
[----:B------:R-:W-:Y:S01]  /*185240*/  IMAD.X R141, R27, 0x1, R3, P2 ;  /* 0x000000011b8d7824 */ /* 0x000fe200010e0603 */
        /* <DEDUP_REMOVED lines=8> */
[----:B--2---:R-:W-:-:S05]  /*1852d0*/  IADD3 R150, P2, PT, R10, R233, RZ ;  /* 0x000000e90a967210 */ /* 0x004fca0007f5e0ff */
[--C-:B------:R-:W-:Y:S01]  /*1852e0*/  IMAD.X R149, R11, 0x1, R3.reuse, P2 ;  /* 0x000000010b957824 */ /* 0x100fe200010e0603 */
[-C--:B------:R-:W-:Y:S01]  /*1852f0*/  IADD3 R152, P2, PT, R8, R233.reuse, RZ ;  /* 0x000000e908987210 */ /* 0x080fe20007f5e0ff */
[----:B------:R-:W2:Y:S04]  /*185300*/  LDL.LU.64 R10, [R1+0x4c48] ;  /* 0x004c4800010a7983 */ /* 0x000ea80000300a00 */
[--C-:B------:R-:W-:Y:S01]  /*185310*/  IMAD.X R151, R9, 0x1, R3.reuse, P2 ;  /* 0x0000000109977824 */ /* 0x100fe200010e0603 */
[-C--:B------:R-:W-:Y:S01]  /*185320*/  IADD3 R154, P2, PT, R22, R233.reuse, RZ ;  /* 0x000000e9169a7210 */ /* 0x080fe20007f5e0ff */
[----:B------:R-:W2:Y:S04]  /*185330*/  LDL.LU.64 R8, [R1+0x4c40] ;  /* 0x004c400001087983 */ /* 0x000ea80000300a00 */
[----:B------:R-:W-:Y:S01]  /*185340*/  IMAD.X R153, R23, 0x1, R3, P2 ;  /* 0x0000000117997824 */ /* 0x000fe200010e0603 */
[----:B------:R-:W-:-:S04]  /*185350*/  IADD3 R156, P2, PT, R6, R233, RZ ;  /* 0x000000e9069c7210 */ /* 0x000fc80007f5e0ff */
[----:B------:R-:W-:Y:S02]  /*185360*/  IADD3.X R155, PT, PT, R7, R3, RZ, P2, !PT ;  /* 0x00000003079b7210 */ /* 0x000fe400017fe4ff */
[----:B------:R-:W2:Y:S01]  /*185370*/  LDL.LU.64 R6, [R1+0x4c38] ;  /* 0x004c380001067983 */ /* 0x000ea20000300a00 */
[----:B------:R-:W-:-:S05]  /*185380*/  IADD3 R158, P2, PT, R4, R233, RZ ;  /* 0x000000e9049e7210 */ /* 0x000fca0007f5e0ff */
        /* <DEDUP_REMOVED lines=9> */
[----:B------:R-:W3:Y:S02]  /*185420*/  LDL.LU.64 R22, [R1+0x4b78] ;  /* 0x004b780001167983 */ /* 0x000ee40000300a00 */
[--C-:B------:R-:W-:Y:S01]  /*185430*/  IMAD.X R159, R21, 0x1, R3.reuse, P2 ;  /* 0x00000001159f7824 */ /* 0x100fe200010e0603 */
[-C--:B------:R-:W-:Y:S01]  /*185440*/  IADD3 R162, P2, PT, R18, R233.reuse, RZ ;  /* 0x000000e912a27210 */ /* 0x080fe20007f5e0ff */
[----:B------:R-:W3:Y:S04]  /*185450*/  LDL.LU.64 R20, [R1+0x4b70] ;  /* 0x004b700001147983 */ /* 0x000ee80000300a00 */
[----:B------:R-:W-:Y:S01]  /*185460*/  IMAD.X R161, R19, 0x1, R3, P2 ;  /* 0x0000000113a17824 */ /* 0x000fe200010e0603 */
[----:B----4-:R-:W-:Y:S01]  /*185470*/  IADD3 R164, P2, PT, R16, R233, RZ ;  /* 0x000000e910a47210 */ /* 0x010fe20007f5e0ff */
[----:B------:R-:W4:Y:S03]  /*185480*/  LDL.LU.64 R18, [R1+0x4b68] ;  /* 0x004b680001127983 */ /* 0x000f260000300a00 */
[----:B------:R-:W-:-:S02]  /*185490*/  IADD3.X R163, PT, PT, R17, R3, RZ, P2, !PT ;  /* 0x0000000311a37210 */ /* 0x000fc400017fe4ff */
[-C--:B------:R-:W-:Y:S01]  /*1854a0*/  IADD3 R166, P2, PT, R14, R233.reuse, RZ ;  /* 0x000000e90ea67210 */ /* 0x080fe20007f5e0ff */
[----:B------:R-:W3:Y:S04]  /*1854b0*/  LDL.LU.64 R16, [R1+0x4b60] ;  /* 0x004b600001107983 */ /* 0x000ee80000300a00 */
[--C-:B------:R-:W-:Y:S01]  /*1854c0*/  IMAD.X R165, R15, 0x1, R3.reuse, P2 ;  /* 0x000000010fa57824 */ /* 0x100fe200010e0603 */
[----:B------:R-:W-:Y:S01]  /*1854d0*/  IADD3 R168, P2, PT, R12, R233, RZ ;  /* 0x000000e90ca87210 */ /* 0x000fe20007f5e0ff */
[----:B------:R-:W3:Y:S04]  /*1854e0*/  LDL.LU.64 R14, [R1+0x4b58] ;  /* 0x004b5800010e7983 */ /* 0x000ee80000300a00 */
[----:B------:R-:W-:-:S02]  /*1854f0*/  IMAD.X R167, R13, 0x1, R3, P2 ;  /* 0x000000010da77824 */ /* 0x000fc400010e0603 */
[----:B------:R-:W3:Y:S01]  /*185500*/  LDL.LU.64 R12, [R1+0x4b50] ;  /* 0x004b5000010c7983 */ /* 0x000ee20000300a00 */
[----:B--2---:R-:W-:-:S05]  /*185510*/  IADD3 R170, P2, PT, R10, R233, RZ ;  /* 0x000000e90aaa7210 */ /* 0x004fca0007f5e0ff */
[----:B------:R-:W-:Y:S01]  /*185520*/  IMAD.X R169, R11, 0x1, R3, P2 ;  /* 0x000000010ba97824 */ /* 0x000fe200010e0603 */
[----:B------:R-:W-:Y:S01]  /*185530*/  IADD3 R172, P2, PT, R8, R233, RZ ;  /* 0x000000e908ac7210 */ /* 0x000fe20007f5e0ff */
[----:B------:R-:W2:Y:S03]  /*185540*/  LDL.LU.64 R10, [R1+0x4b48] ;  /* 0x004b4800010a7983 */ /* 0x000ea60000300a00 */
[----:B------:R-:W-:Y:S02]  /*185550*/  IADD3.X R171, PT, PT, R9, R3, RZ, P2, !PT ;  /* 0x0000000309ab7210 */ /* 0x000fe400017fe4ff */
[----:B------:R-:W2:Y:S01]  /*185560*/  LDL.LU.64 R8, [R1+0x4b40] ;  /* 0x004b400001087983 */ /* 0x000ea20000300a00 */
[----:B------:R-:W-:-:S05]  /*185570*/  IADD3 R174, P2, PT, R6, R233, RZ ;  /* 0x000000e906ae7210 */ /* 0x000fca0007f5e0ff */
[----:B------:R-:W-:Y:S02]  /*185580*/  IMAD.X R173, R7, 0x1, R3, P2 ;  /* 0x0000000107ad7824 */ /* 0x000fe400010e0603 */
[----:B------:R-:W2:Y:S01]  /*185590*/  LDL.LU.64 R6, [R1+0x4b38] ;  /* 0x004b380001067983 */ /* 0x000ea20000300a00 */
[----:B------:R-:W-:-:S05]  /*1855a0*/  IADD3 R176, P2, PT, R4, R233, RZ ;  /* 0x000000e904b07210 */ /* 0x000fca0007f5e0ff */
[----:B------:R-:W-:Y:S02]  /*1855b0*/  IMAD.X R175, R5, 0x1, R3, P2 ;  /* 0x0000000105af7824 */ /* 0x000fe400010e0603 */
        /* <DEDUP_REMOVED lines=28> */
[----:B------:R-:W-:-:S03]  /*185780*/  IADD3 R178, P2, PT, R34, R233, RZ ;  /* 0x000000e922b27210 */ /* 0x000fc60007f5e0ff */
[----:B------:R-:W2:Y:S04]  /*185790*/  LDL.LU R100, [R1+0x2fe4] ;  /* 0x002fe40001647983 */ /* 0x000ea80000300800 */
[----:B------:R-:W2:Y:S04]  /*1857a0*/  LDL.LU R101, [R1+0x2fe8] ;  /* 0x002fe80001657983 */ /* 0x000ea80000300800 */
[----:B------:R-:W2:Y:S04]  /*1857b0*/  LDL.LU R102, [R1+0x2fec] ;  /* 0x002fec0001667983 */ /* 0x000ea80000300800 */
[----:B------:R-:W2:Y:S04]  /*1857c0*/  LDL.LU R103, [R1+0x2ff0] ;  /* 0x002ff00001677983 */ /* 0x000ea80000300800 */
[----:B------:R-:W2:Y:S01]  /*1857d0*/  LDL.LU R236, [R1+0x2ff4] ;  /* 0x002ff40001ec7983 */ /* 0x000ea20000300800 */
[----:B------:R-:W-:-:S03]  /*1857e0*/  IMAD.X R177, R35, 0x1, R3, P2 ;  /* 0x0000000123b17824 */ /* 0x000fc600010e0603 */
[----:B------:R-:W2:Y:S01]  /*1857f0*/  LDL.LU R237, [R1+0x2fb8] ;  /* 0x002fb80001ed7983 */ /* 0x000ea20000300800 */
[----:B------:R-:W-:-:S03]  /*185800*/  IADD3 R180, P2, PT, R32, R233, RZ ;  /* 0x000000e920b47210 */ /* 0x000fc60007f5e0ff */
[----:B------:R-:W2:Y:S04]  /*185810*/  LDL.LU R238, [R1+0x2fbc] ;  /* 0x002fbc0001ee7983 */ /* 0x000ea80000300800 */
[----:B------:R-:W2:Y:S04]  /*185820*/  LDL.LU R239, [R1+0x2fa0] ;  /* 0x002fa00001ef7983 */ /* 0x000ea80000300800 */
[----:B------:R-:W2:Y:S04]  /*185830*/  LDL.LU R244, [R1+0x2fa4] ;  /* 0x002fa40001f47983 */ /* 0x000ea80000300800 */
[----:B------:R-:W2:Y:S01]  /*185840*/  LDL.LU R245, [R1+0x2fa8] ;  /* 0x002fa80001f57983 */ /* 0x000ea20000300800 */
[----:B------:R-:W-:-:S03]  /*185850*/  IADD3.X R179, PT, PT, R33, R3, RZ, P2, !PT ;  /* 0x0000000321b37210 */ /* 0x000fc600017fe4ff */
        /* <DEDUP_REMOVED lines=14> */
[----:B------:R-:W-:Y:S01]  /*185940*/  IMAD.X R183, R29, 0x1, R3, P2 ;  /* 0x000000011db77824 */ /* 0x000fe200010e0603 */
[----:B------:R-:W-:-:S02]  /*185950*/  IADD3 R186, P2, PT, R26, R233, RZ ;  /* 0x000000e91aba7210 */ /* 0x000fc40007f5e0ff */
[----:B------:R-:W2:Y:S03]  /*185960*/  LDL.LU R219, [R1+0x27e0] ;  /* 0x0027e00001db7983 */ /* 0x000ea60000300800 */
[----:B------:R-:W-:Y:S01]  /*185970*/  IMAD.X R185, R27, 0x1, R3, P2 ;  /* 0x000000011bb97824 */ /* 0x000fe200010e0603 */
[----:B------:R-:W-:Y:S01]  /*185980*/  IADD3 R188, P2, PT, R24, R233, RZ ;  /* 0x000000e918bc7210 */ /* 0x000fe20007f5e0ff */
[----:B------:R-:W2:Y:S03]  /*185990*/  LDL.LU R243, [R1+0x27e4] ;  /* 0x0027e40001f37983 */ /* 0x000ea60000300800 */
[----:B------:R-:W-:Y:S01]  /*1859a0*/  IADD3.X R187, PT, PT, R25, R3, RZ, P2, !PT ;  /* 0x0000000319bb7210 */ /* 0x000fe200017fe4ff */
[----:B------:R-:W2:Y:S01]  /*1859b0*/  LDL.LU R242, [R1+0x27e8] ;  /* 0x0027e80001f27983 */ /* 0x000ea20000300800 */
[----:B---3--:R-:W-:-:S03]  /*1859c0*/  IADD3 R190, P2, PT, R22, R233, RZ ;  /* 0x000000e916be7210 */ /* 0x008fc60007f5e0ff */
[----:B------:R-:W3:Y:S02]  /*1859d0*/  LDL.LU R241, [R1+0x27ec] ;  /* 0x0027ec0001f17983 */ /* 0x000ee40000300800 */
[--C-:B------:R-:W-:Y:S01]  /*1859e0*/  IMAD.X R189, R23, 0x1, R3.reuse, P2 ;  /* 0x0000000117bd7824 */ /* 0x100fe200010e0603 */
[-C--:B------:R-:W-:Y:S01]  /*1859f0*/  IADD3 R192, P2, PT, R20, R233.reuse, RZ ;  /* 0x000000e914c07210 */ /* 0x080fe20007f5e0ff */
[----:B------:R-:W3:Y:S04]  /*185a00*/  LDL.LU R240, [R1+0x27f0] ;  /* 0x0027f00001f07983 */ /* 0x000ee80000300800 */
[--C-:B------:R-:W-:Y:S01]  /*185a10*/  IMAD.X R191, R21, 0x1, R3.reuse, P2 ;  /* 0x0000000115bf7824 */ /* 0x100fe200010e0603 */
[-C--:B----4-:R-:W-:Y:S01]  /*185a20*/  IADD3 R194, P2, PT, R18, R233.reuse, RZ ;  /* 0x000000e912c27210 */ /* 0x090fe20007f5e0ff */
[----:B------:R-:W4:Y:S04]  /*185a30*/  LDL.LU R235, [R1+0x27f4] ;  /* 0x0027f40001eb7983 */ /* 0x000f280000300800 */
[----:B------:R-:W-:Y:S01]  /*185a40*/  IMAD.X R193, R19, 0x1, R3, P2 ;  /* 0x0000000113c17824 */ /* 0x000fe200010e0603 */
[----:B------:R-:W-:Y:S01]  /*185a50*/  IADD3 R196, P2, PT, R16, R233, RZ ;  /* 0x000000e910c47210 */ /* 0x000fe20007f5e0ff */
[----:B------:R-:W3:Y:S03]  /*185a60*/  LDL.LU R234, [R1+0x27f8] ;  /* 0x0027f80001ea7983 */ /* 0x000ee60000300800 */
[----:B------:R-:W-:-:S02]  /*185a70*/  IADD3.X R195, PT, PT, R17, R3, RZ, P2, !PT ;  /* 0x0000000311c37210 */ /* 0x000fc400017fe4ff */
[----:B------:R-:W-:-:S05]  /*185a80*/  IADD3 R198, P2, PT, R14, R233, RZ ;  /* 0x000000e90ec67210 */ /* 0x000fca0007f5e0ff */
[----:B------:R-:W-:Y:S01]  /*185a90*/  IMAD.X R197, R15, 0x1, R3, P2 ;  /* 0x000000010fc57824 */ /* 0x000fe200010e0603 */
[----:B------:R-:W-:-:S05]  /*185aa0*/  IADD3 R200, P2, PT, R12, R233, RZ ;  /* 0x000000e90cc87210 */ /* 0x000fca0007f5e0ff */
[----:B------:R-:W-:Y:S01]  /*185ab0*/  IMAD.X R199, R13, 0x1, R3, P2 ;  /* 0x000000010dc77824 */ /* 0x000fe200010e0603 */
[----:B--2---:R-:W-:-:S05]  /*185ac0*/  IADD3 R202, P2, PT, R10, R233, RZ ;  /* 0x000000e90aca7210 */ /* 0x004fca0007f5e0ff */
[----:B------:R-:W-:Y:S01]  /*185ad0*/  IMAD.X R201, R11, 0x1, R3, P2 ;  /* 0x000000010bc97824 */ /* 0x000fe200010e0603 */
[----:B------:R-:W-:-:S04]  /*185ae0*/  IADD3 R204, P2, PT, R8, R233, RZ ;  /* 0x000000e908cc7210 */ /* 0x000fc80007f5e0ff */
[----:B------:R-:W-:Y:S02]  /*185af0*/  IADD3.X R203, PT, PT, R9, R3, RZ, P2, !PT ;  /* 0x0000000309cb7210 */ /* 0x000fe400017fe4ff */
[----:B------:R-:W-:-:S05]  /*185b00*/  IADD3 R206, P2, PT, R6, R233, RZ ;  /* 0x000000e906ce7210 */ /* 0x000fca0007f5e0ff */
[--C-:B------:R-:W-:Y:S01]  /*185b10*/  IMAD.X R205, R7, 0x1, R3.reuse, P2 ;  /* 0x0000000107cd7824 */ /* 0x100fe200010e0603 */
[----:B------:R-:W-:Y:S02]  /*185b20*/  IADD3 R208, P2, PT, R4, R233, RZ ;  /* 0x000000e904d07210 */ /* 0x000fe40007f5e0ff */
[----:B------:R-:W2:Y:S03]  /*185b30*/  LDL.LU R233, [R1+0x27fc] ;  /* 0x0027fc0001e97983 */ /* 0x000ea60000300800 */
[----:B------:R-:W-:Y:S01]  /*185b40*/  IMAD.X R207, R5, 0x1, R3, P2 ;  /* 0x0000000105cf7824 */ /* 0x000fe200010e0603 */
[----:B------:R1:W-:Y:S01]  /*185b50*/  STL.64 [R1+0x8b08], R2 ;  /* 0x008b080201007387 */ /* 0x0003e20000100a00 */
[----:B------:R-:W-:Y:S02]  /*185b60*/  IMAD.MOV.U32 R7, RZ, RZ, R75 ;  /* 0x000000ffff077224 */ /* 0x000fe400078e004b */
[----:B-1----:R-:W-:Y:S01]  /*185b70*/  IMAD.MOV.U32 R2, RZ, RZ, R74 ;  /* 0x000000ffff027224 */ /* 0x002fe200078e004a */
[----:B------:R-:W-:Y:S01]  /*185b80*/  MOV R3, R73 ;  /* 0x0000004900037202 */ /* 0x000fe20000000f00 */
[----:B------:R-:W-:Y:S01]  /*185b90*/  IMAD.MOV.U32 R6, RZ, RZ, R76 ;  /* 0x000000ffff067224 */ /* 0x000fe200078e004c */
[----:B------:R-:W-:Y:S01]  /*185ba0*/  MOV R5, R77 ;  /* 0x0000004d00057202 */ /* 0x000fe20000000f00 */
[----:B------:R-:W-:-:S02]  /*185bb0*/  IMAD.MOV.U32 R4, RZ, RZ, R78 ;  /* 0x000000ffff047224 */ /* 0x000fc400078e004e */
[----:B------:R1:W-:Y:S04]  /*185bc0*/  STL.64 [R1+0x37b0], R2 ;  /* 0x0037b00201007387 */ /* 0x0003e80000100a00 */
[----:B------:R1:W-:Y:S04]  /*185bd0*/  STL.64 [R1+0x37c8], R6 ;  /* 0x0037c80601007387 */ /* 0x0003e80000100a00 */
[----:B------:R1:W-:Y:S02]  /*185be0*/  STL.64 [R1+0x37c0], R4 ;  /* 0x0037c00401007387 */ /* 0x0003e40000100a00 */
[----:B-1----:R-:W-:-:S02]  /*185bf0*/  IMAD.MOV.U32 R2, RZ, RZ, R80 ;  /* 0x000000ffff027224 */ /* 0x002fc400078e0050 */
[----:B------:R-:W-:Y:S02]  /*185c00*/  IMAD.MOV.U32 R3, RZ, RZ, R79 ;  /* 0x000000ffff037224 */ /* 0x000fe400078e004f */
[----:B------:R-:W-:Y:S01]  /*185c10*/  IMAD.MOV.U32 R6, RZ, RZ, R82 ;  /* 0x000000ffff067224 */ /* 0x000fe200078e0052 */
[----:B------:R-:W-:Y:S02]  /*185c20*/  MOV R7, R81 ;  /* 0x0000005100077202 */ /* 0x000fe40000000f00 */
[----:B------:R1:W-:Y:S01]  /*185c30*/  STL.64 [R1+0x37b8], R2 ;  /* 0x0037b80201007387 */ /* 0x0003e20000100a00 */
[----:B------:R-:W-:Y:S02]  /*185c40*/  IMAD.MOV.U32 R5, RZ, RZ, R83 ;  /* 0x000000ffff057224 */ /* 0x000fe400078e0053 */
[----:B------:R-:W-:Y:S01]  /*185c50*/  IMAD.MOV.U32 R4, RZ, RZ, R84 ;  /* 0x000000ffff047224 */ /* 0x000fe200078e0054 */
[----:B------:R1:W-:Y:S02]  /*185c60*/  STL.64 [R1+0x3830], R6 ;  /* 0x0038300601007387 */ /* 0x0003e40000100a00 */
[----:B-1----:R-:W-:Y:S01]  /*185c70*/  IMAD.MOV.U32 R2, RZ, RZ, R86 ;  /* 0x000000ffff027224 */ /* 0x002fe200078e0056 */
[----:B------:R-:W-:Y:S01]  /*185c80*/  MOV R3, R85 ;  /* 0x0000005500037202 */ /* 0x000fe20000000f00 */
[----:B------:R1:W-:Y:S01]  /*185c90*/  STL.64 [R1+0x3848], R4 ;  /* 0x0038480401007387 */ /* 0x0003e20000100a00 */
[----:B------:R-:W-:-:S03]  /*185ca0*/  IMAD.MOV.U32 R7, RZ, RZ, R87 ;  /* 0x000000ffff077224 */ /* 0x000fc600078e0057 */
[----:B------:R1:W-:Y:S01]  /*185cb0*/  STL.64 [R1+0x3840], R2 ;  /* 0x0038400201007387 */ /* 0x0003e20000100a00 */
[----:B------:R-:W-:Y:S01]  /*185cc0*/  IMAD.MOV.U32 R6, RZ, RZ, R88 ;  /* 0x000000ffff067224 */ /* 0x000fe200078e0058 */
[----:B-1----:R-:W-:Y:S01]  /*185cd0*/  MOV R5, R89 ;  /* 0x0000005900057202 */ /* 0x002fe20000000f00 */
[----:B------:R-:W-:-:S03]  /*185ce0*/  IMAD.MOV.U32 R4, RZ, RZ, R90 ;  /* 0x000000ffff047224 */ /* 0x000fc600078e005a */
[----:B------:R1:W-:Y:S01]  /*185cf0*/  STL.64 [R1+0x3838], R6 ;  /* 0x0038380601007387 */ /* 0x0003e20000100a00 */
[----:B------:R-:W-:Y:S02]  /*185d00*/  IMAD.MOV.U32 R3, RZ, RZ, R91 ;  /* 0x000000ffff037224 */ /* 0x000fe400078e005b */
[----:B------:R-:W-:Y:S01]  /*185d10*/  IMAD.MOV.U32 R2, RZ, RZ, R92 ;  /* 0x000000ffff027224 */ /* 0x000fe200078e005c */
[----:B------:R1:W-:Y:S02]  /*185d20*/  STL.64 [R1+0x3870], R4 ;  /* 0x0038700401007387 */ /* 0x0003e40000100a00 */
[----:B-1----:R-:W-:Y:S02]  /*185d30*/  MOV R7, R93 ;  /* 0x0000005d00077202 */ /* 0x002fe40000000f00 */
[----:B------:R1:W-:Y:S01]  /*185d40*/  STL.64 [R1+0x3888], R2 ;  /* 0x0038880201007387 */ /* 0x0003e20000100a00 */
[----:B------:R-:W-:Y:S02]  /*185d50*/  IMAD.MOV.U32 R6, RZ, RZ, R94 ;  /* 0x000000ffff067224 */ /* 0x000fe400078e005e */
[----:B------:R-:W-:-:S02]  /*185d60*/  IMAD.MOV.U32 R5, RZ, RZ, R95 ;  /* 0x000000ffff057224 */ /* 0x000fc400078e005f */
[----:B------:R-:W-:Y:S01]  /*185d70*/  IMAD.MOV.U32 R4, RZ, RZ, R96 ;  /* 0x000000ffff047224 */ /* 0x000fe200078e0060 */
[----:B------:R1:W-:Y:S02]  /*185d80*/  STL.64 [R1+0x3880], R6 ;  /* 0x0038800601007387 */ /* 0x0003e40000100a00 */
[----:B-1----:R-:W-:Y:S01]  /*185d90*/  MOV R3, R97 ;  /* 0x0000006100037202 */ /* 0x002fe20000000f00 */
[----:B------:R-:W-:Y:S01]  /*185da0*/  IMAD.MOV.U32 R2, RZ, RZ, R98 ;  /* 0x000000ffff027224 */ /* 0x000fe200078e0062 */
        /* <DEDUP_REMOVED lines=27> */
[----:B------:R1:W-:Y:S01]  /*185f60*/  STL.64 [R1+0x38d0], R4 ;  /* 0x0038d00401007387 */ /* 0x0003e20000100a00 */
[----:B------:R-:W-:Y:S01]  /*185f70*/  MOV R251, R223 ;  /* 0x000000df00fb7202 */ /* 0x000fe20000000f00 */
[----:B------:R-:W-:Y:S02]  /*185f80*/  IMAD.MOV.U32 R250, RZ, RZ, R222 ;  /* 0x000000fffffa7224 */ /* 0x000fe400078e00de */
[----:B------:R1:W-:Y:S01]  /*185f90*/  STL.64 [R1+0x38e8], R2 ;  /* 0x0038e80201007387 */ /* 0x0003e20000100a00 */
[----:B------:R-:W-:Y:S02]  /*185fa0*/  IMAD.MOV.U32 R249, RZ, RZ, R221 ;  /* 0x000000fffff97224 */ /* 0x000fe400078e00dd */
[----:B------:R-:W-:Y:S01]  /*185fb0*/  IMAD.MOV.U32 R248, RZ, RZ, R220 ;  /* 0x000000fffff87224 */ /* 0x000fe200078e00dc */
        /* <DEDUP_REMOVED lines=29> */
[----:B------:R-:W-:Y:S01]  /*186190*/  IMAD.MOV.U32 R245, RZ, RZ, R242 ;  /* 0x000000fffff57224 */ /* 0x000fe200078e00f2 */
[----:B---3--:R-:W-:Y:S01]  /*1861a0*/  MOV R239, R240 ;  /* 0x000000f000ef7202 */ /* 0x008fe20000000f00 */
[----:B------:R-:W-:Y:S01]  /*1861b0*/  IMAD.MOV.U32 R244, RZ, RZ, R241 ;  /* 0x000000fffff47224 */ /* 0x000fe200078e00f1 */
[----:B------:R-:W3:Y:S01]  /*1861c0*/  LDL.LU R243, [R1+0x2674] ;  /* 0x0026740001f37983 */ /* 0x000ee20000300800 */
[----:B----4-:R-:W-:-:S03]  /*1861d0*/  IMAD.MOV.U32 R238, RZ, RZ, R235 ;  /* 0x000000ffffee7224 */ /* 0x010fc600078e00eb */
[----:B------:R-:W4:Y:S01]  /*1861e0*/  LDL.LU R242, [R1+0x2678] ;  /* 0x0026780001f27983 */ /* 0x000f220000300800 */
[----:B------:R-:W-:-:S03]  /*1861f0*/  IMAD.MOV.U32 R237, RZ, RZ, R234 ;  /* 0x000000ffffed7224 */ /* 0x000fc600078e00ea */
[----:B------:R-:W3:Y:S01]  /*186200*/  LDL.LU R241, [R1+0x267c] ;  /* 0x00267c0001f17983 */ /* 0x000ee20000300800 */
[----:B--2---:R-:W-:-:S03]  /*186210*/  IMAD.MOV.U32 R236, RZ, RZ, R233 ;  /* 0x000000ffffec7224 */ /* 0x004fc600078e00e9 */
[----:B------:R-:W2:Y:S04]  /*186220*/  LDL.LU R240, [R1+0x2680] ;  /* 0x0026800001f07983 */ /* 0x000ea80000300800 */
[----:B------:R-:W2:Y:S04]  /*186230*/  LDL.LU R235, [R1+0x2684] ;  /* 0x0026840001eb7983 */ /* 0x000ea80000300800 */
[----:B------:R-:W2:Y:S04]  /*186240*/  LDL.LU R234, [R1+0x2688] ;  /* 0x0026880001ea7983 */ /* 0x000ea80000300800 */
[----:B------:R-:W2:Y:S04]  /*186250*/  LDL.LU R233, [R1+0x268c] ;  /* 0x00268c0001e97983 */ /* 0x000ea80000300800 */
[----:B------:R1:W-:Y:S04]  /*186260*/  STL.64 [R1+0x3948], R246 ;  /* 0x003948f601007387 */ /* 0x0003e80000100a00 */
[----:B------:R1:W-:Y:S04]  /*186270*/  STL.64 [R1+0x3940], R244 ;  /* 0x003940f401007387 */ /* 0x0003e80000100a00 */
[----:B------:R1:W-:Y:S04]  /*186280*/  STL.64 [R1+0x3938], R238 ;  /* 0x003938ee01007387 */ /* 0x0003e80000100a00 */
[----:B------:R1:W-:Y:S01]  /*186290*/  STL.64 [R1+0x3930], R236 ;  /* 0x003930ec01007387 */ /* 0x0003e20000100a00 */
        /* <DEDUP_REMOVED lines=32> */
[----:B------:R-:W-:-:S02]  /*1864a0*/  IMAD.MOV.U32 R84, RZ, RZ, R224 ;  /* 0x000000ffff547224 */ /* 0x000fc400078e00e0 */
[----:B------:R-:W-:Y:S01]  /*1864b0*/  IMAD.MOV.U32 R83, RZ, RZ, R223 ;  /* 0x000000ffff537224 */ /* 0x000fe200078e00df */
[----:B------:R1:W-:Y:S01]  /*1864c0*/  STL.64 [R1+0x39e0], R92 ;  /* 0x0039e05c01007387 */ /* 0x0003e20000100a00 */
[----:B------:R-:W-:-:S03]  /*1864d0*/  MOV R82, R222 ;  /* 0x000000de00527202 */ /* 0x000fc60000000f00 */
[----:B------:R1:W-:Y:S01]  /*1864e0*/  STL.64 [R1+0x39d8], R90 ;  /* 0x0039d85a01007387 */ /* 0x0003e20000100a00 */
[----:B------:R-:W-:-:S03]  /*1864f0*/  IMAD.MOV.U32 R81, RZ, RZ, R221 ;  /* 0x000000ffff517224 */ /* 0x000fc600078e00dd */
[----:B------:R1:W-:Y:S01]  /*186500*/  STL.64 [R1+0x39d0], R88 ;  /* 0x0039d05801007387 */ /* 0x0003e20000100a00 */
[----:B------:R-:W-:-:S03]  /*186510*/  IMAD.MOV.U32 R80, RZ, RZ, R220 ;  /* 0x000000ffff507224 */ /* 0x000fc600078e00dc */
        /* <DEDUP_REMOVED lines=26> */
[----:B---3--:R-:W-:-:S03]  /*1866c0*/  MOV R78, R243 ;  /* 0x000000f3004e7202 */ /* 0x008fc60000000f00 */
[----:B------:R-:W3:Y:S01]  /*1866d0*/  LDL.LU R222, [R1+0x161c] ;  /* 0x00161c0001de7983 */ /* 0x000ee20000300800 */
[----:B----4-:R-:W-:-:S03]  /*1866e0*/  IMAD.MOV.U32 R77, RZ, RZ, R242 ;  /* 0x000000ffff4d7224 */ /* 0x010fc600078e00f2 */
[----:B------:R-:W4:Y:S01]  /*1866f0*/  LDL.LU R221, [R1+0x15e8] ;  /* 0x0015e80001dd7983 */ /* 0x000f220000300800 */
[----:B------:R-:W-:-:S03]  /*186700*/  IMAD.MOV.U32 R76, RZ, RZ, R241 ;  /* 0x000000ffff4c7224 */ /* 0x000fc600078e00f1 */
[----:B------:R-:W4:Y:S01]  /*186710*/  LDL.LU R220, [R1+0x15ec] ;  /* 0x0015ec0001dc7983 */ /* 0x000f220000300800 */
[----:B--2---:R-:W-:-:S03]  /*186720*/  IMAD.MOV.U32 R75, RZ, RZ, R240 ;  /* 0x000000ffff4b7224 */ /* 0x004fc600078e00f0 */
[----:B------:R-:W2:Y:S01]  /*186730*/  LDL.LU R219, [R1+0x15a8] ;  /* 0x0015a80001db7983 */ /* 0x000ea20000300800 */
[----:B------:R-:W-:-:S03]  /*186740*/  MOV R74, R235 ;  /* 0x000000eb004a7202 */ /* 0x000fc60000000f00 */
        /* <DEDUP_REMOVED lines=13> */
[----:B------:R-:W-:Y:S01]  /*186820*/  IMAD.MOV.U32 R38, RZ, RZ, R106 ;  /* 0x000000ffff267224 */ /* 0x000fe200078e006a */
[----:B------:R-:W-:Y:S01]  /*186830*/  MOV R37, R107 ;  /* 0x0000006b00257202 */ /* 0x000fe20000000f00 */
        /* <DEDUP_REMOVED lines=29> */
[----:B------:R-:W-:Y:S02]  /*186a10*/  IMAD.MOV.U32 R8, RZ, RZ, R136 ;  /* 0x000000ffff087224 */ /* 0x000fe400078e0088 */
[----:B-1----:R-:W-:Y:S02]  /*186a20*/  IMAD.MOV.U32 R6, RZ, RZ, R138 ;  /* 0x000000ffff067224 */ /* 0x002fe400078e008a */
[----:B------:R-:W-:Y:S01]  /*186a30*/  IMAD.MOV.U32 R7, RZ, RZ, R137 ;  /* 0x000000ffff077224 */ /* 0x000fe200078e0089 */
[----:B------:R-:W-:Y:S01]  /*186a40*/  MOV R5, R139 ;  /* 0x0000008b00057202 */ /* 0x000fe20000000f00 */
[----:B------:R-:W-:-:S02]  /*186a50*/  IMAD.MOV.U32 R4, RZ, RZ, R140 ;  /* 0x000000ffff047224 */ /* 0x000fc400078e008c */
[----:B------:R-:W-:Y:S02]  /*186a60*/  IMAD.MOV.U32 R140, RZ, RZ, R142 ;  /* 0x000000ffff8c7224 */ /* 0x000fe400078e008e */
        /* <DEDUP_REMOVED lines=57> */
[----:B------:R-:W-:Y:S01]  /*186e00*/  MOV R52, R224 ;  /* 0x000000e000347202 */ /* 0x000fe20000000f00 */
[----:B------:R-:W-:-:S02]  /*186e10*/  IMAD.MOV.U32 R51, RZ, RZ, R223 ;  /* 0x000000ffff337224 */ /* 0x000fc400078e00df */
[----:B------:R1:W-:Y:S01]  /*186e20*/  STL.64 [R1+0x3b78], R60 ;  /* 0x003b783c01007387 */ /* 0x0003e20000100a00 */
[----:B---3--:R-:W-:-:S03]  /*186e30*/  IMAD.MOV.U32 R50, RZ, RZ, R222 ;  /* 0x000000ffff327224 */ /* 0x008fc600078e00de */
[----:B------:R3:W-:Y:S01]  /*186e40*/  STL.64 [R1+0x3b70], R58 ;  /* 0x003b703a01007387 */ /* 0x0007e20000100a00 */
[----:B----4-:R-:W-:-:S03]  /*186e50*/  MOV R49, R221 ;  /* 0x000000dd00317202 */ /* 0x010fc60000000f00 */
[----:B------:R4:W-:Y:S01]  /*186e60*/  STL.64 [R1+0x3b88], R56 ;  /* 0x003b883801007387 */ /* 0x0009e20000100a00 */
[----:B------:R-:W-:-:S03]  /*186e70*/  IMAD.MOV.U32 R48, RZ, RZ, R220 ;  /* 0x000000ffff307224 */ /* 0x000fc600078e00dc */
[----:B------:R1:W-:Y:S01]  /*186e80*/  STL.64 [R1+0x3be0], R54 ;  /* 0x003be03601007387 */ /* 0x0003e20000100a00 */
[----:B--2---:R-:W-:-:S03]  /*186e90*/  IMAD.MOV.U32 R47, RZ, RZ, R219 ;  /* 0x000000ffff2f7224 */ /* 0x004fc600078e00db */
[----:B------:R2:W-:Y:S01]  /*186ea0*/  STL.64 [R1+0x3bd8], R52 ;  /* 0x003bd83401007387 */ /* 0x0005e20000100a00 */
[----:B------:R-:W-:-:S03]  /*186eb0*/  IMAD.MOV.U32 R46, RZ, RZ, R243 ;  /* 0x000000ffff2e7224 */ /* 0x000fc600078e00f3 */
[----:B------:R1:W-:Y:S01]  /*186ec0*/  STL.64 [R1+0x3bd0], R50 ;  /* 0x003bd03201007387 */ /* 0x0003e20000100a00 */
[----:B------:R-:W-:-:S03]  /*186ed0*/  MOV R45, R242 ;  /* 0x000000f2002d7202 */ /* 0x000fc60000000f00 */
[----:B------:R1:W-:Y:S01]  /*186ee0*/  STL.64 [R1+0x3be8], R48 ;  /* 0x003be83001007387 */ /* 0x0003e20000100a00 */
[----:B------:R-:W-:-:S03]  /*186ef0*/  IMAD.MOV.U32 R44, RZ, RZ, R241 ;  /* 0x000000ffff2c7224 */ /* 0x000fc600078e00f1 */
[----:B------:R1:W-:Y:S01]  /*186f00*/  STL.64 [R1+0x3c40], R46 ;  /* 0x003c402e01007387 */ /* 0x0003e20000100a00 */
[----:B------:R-:W-:Y:S02]  /*186f10*/  IMAD.MOV.U32 R43, RZ, RZ, R240 ;  /* 0x000000ffff2b7224 */ /* 0x000fe400078e00f0 */
[----:B------:R-:W-:Y:S01]  /*186f20*/  IMAD.MOV.U32 R42, RZ, RZ, R235 ;  /* 0x000000ffff2a7224 */ /* 0x000fe200078e00eb */
[----:B------:R1:W-:Y:S01]  /*186f30*/  STL.64 [R1+0x3c38], R44 ;  /* 0x003c382c01007387 */ /* 0x0003e20000100a00 */
[----:B------:R-:W-:Y:S01]  /*186f40*/  MOV R41, R234 ;  /* 0x000000ea00297202 */ /* 0x000fe20000000f00 */
[----:B------:R-:W-:Y:S02]  /*186f50*/  IMAD.MOV.U32 R40, RZ, RZ, R233 ;  /* 0x000000ffff287224 */ /* 0x000fe400078e00e9 */
        /* <DEDUP_REMOVED lines=18> */
[----:B------:R-:W2:Y:S04]  /*187080*/  LDL.64 R142, [R1+0x38d0] ;  /* 0x0038d000018e7983 */ /* 0x000ea80000100a00 */
        /* <DEDUP_REMOVED lines=20> */
[----:B------:R1:W-:Y:S01]  /*1871d0*/  STL.64 [R1+0x4cb8], R124 ;  /* 0x004cb87c01007387 */ /* 0x0003e20000100a00 */
[----:B------:R-:W-:-:S03]  /*1871e0*/  IMAD.MOV.U32 R114, RZ, RZ, R168 ;  /* 0x000000ffff727224 */ /* 0x000fc600078e00a8 */
[----:B------:R-:W2:Y:S01]  /*1871f0*/  LDL.64 R164, [R1+0x3888] ;  /* 0x0038880001a47983 */ /* 0x000ea20000100a00 */
[----:B------:R-:W-:-:S03]  /*187200*/  IMAD.MOV.U32 R113, RZ, RZ, R169 ;  /* 0x000000ffff717224 */ /* 0x000fc600078e00a9 */
[----:B------:R1:W-:Y:S01]  /*187210*/  STL.64 [R1+0x4cb0], R122 ;  /* 0x004cb07a01007387 */ /* 0x0003e20000100a00 */
[----:B------:R-:W-:-:S03]  /*187220*/  MOV R112, R170 ;  /* 0x000000aa00707202 */ /* 0x000fc60000000f00 */
[----:B------:R-:W2:Y:S01]  /*187230*/  LDL.64 R166, [R1+0x3870] ;  /* 0x0038700001a67983 */ /* 0x000ea20000100a00 */
[----:B------:R-:W-:-:S03]  /*187240*/  IMAD.MOV.U32 R111, RZ, RZ, R171 ;  /* 0x000000ffff6f7224 */ /* 0x000fc600078e00ab */
        /* <DEDUP_REMOVED lines=24> */
[----:B------:R1:W-:Y:S04]  /*1873d0*/  STL.64 [R1+0x4c38], R108 ;  /* 0x004c386c01007387 */ /* 0x0003e80000100a00 */
[----:B------:R-:W2:Y:S04]  /*1873e0*/  LDL.64 R180, [R1+0x37c8] ;  /* 0x0037c80001b47983 */ /* 0x000ea80000100a00 */
[----:B------:R1:W-:Y:S04]  /*1873f0*/  STL.64 [R1+0x4c30], R106 ;  /* 0x004c306a01007387 */ /* 0x0003e80000100a00 */
[----:B------:R-:W2:Y:S01]  /*187400*/  LDL.64 R182, [R1+0x37b0] ;  /* 0x0037b00001b67983 */ /* 0x000ea20000100a00 */
[----:B------:R-:W-:Y:S01]  /*187410*/  IMAD.MOV.U32 R232, RZ, RZ, R184 ;  /* 0x000000ffffe87224 */ /* 0x000fe200078e00b8 */
[----:B------:R-:W-:Y:S01]  /*187420*/  MOV R230, R186 ;  /* 0x000000ba00e67202 */ /* 0x000fe20000000f00 */
[----:B------:R-:W-:Y:S01]  /*187430*/  IMAD.MOV.U32 R231, RZ, RZ, R185 ;  /* 0x000000ffffe77224 */ /* 0x000fe200078e00b9 */
[----:B------:R1:W-:Y:S01]  /*187440*/  STL.64 [R1+0x4ba8], R242 ;  /* 0x004ba8f201007387 */ /* 0x0003e20000100a00 */
        /* <DEDUP_REMOVED lines=8> */
[----:B------:R-:W-:-:S02]  /*1874d0*/  IMAD.MOV.U32 R225, RZ, RZ, R191 ;  /* 0x000000ffffe17224 */ /* 0x000fc400078e00bf */
        /* <DEDUP_REMOVED lines=24> */
[----:B------:R1:W-:Y:S04]  /*187660*/  STL.64 [R1+0x4b40], R212 ;  /* 0x004b40d401007387 */ /* 0x0003e80000100a00 */
[----:B------:R1:W-:Y:S04]  /*187670*/  STL.64 [R1+0x4b38], R210 ;  /* 0x004b38d201007387 */ /* 0x0003e80000100a00 */
[----:B------:R1:W-:Y:S04]  /*187680*/  STL.64 [R1+0x4b30], R208 ;  /* 0x004b30d001007387 */ /* 0x0003e80000100a00 */
[----:B--2---:R2:W-:Y:S04]  /*187690*/  LDGSTS.E [R104+0x44e00], desc[UR28][R182.64], P0 ;  /* 0x44e00000b6687fae */ /* 0x0045e800081a101c */
[----:B------:R2:W-:Y:S04]  /*1876a0*/  LDGSTS.E [R104+0x44e80], desc[UR28][R180.64], P4 ;  /* 0x44e80000b4687fae */ /* 0x0005e8000a1a101c */
        /* <DEDUP_REMOVED lines=22> */
[----:B------:R2:W5:Y:S04]  /*187810*/  LDL.LU.64 R2, [R1+0x8b08] ;  /* 0x008b080001027983 */ /* 0x0005680000300a00 */
[----:B------:R2:W5:Y:S04]  /*187820*/  LDL.LU.64 R250, [R1+0x8b00] ;  /* 0x008b000001fa7983 */ /* 0x0005680000300a00 */
[----:B------:R2:W5:Y:S04]  /*187830*/  LDL.LU.64 R248, [R1+0x8af8] ;  /* 0x008af80001f87983 */ /* 0x0005680000300a00 */
        /* <DEDUP_REMOVED lines=41> */
[----:B-1----:R2:W5:Y:S04]  /*187ad0*/  LDL.LU.64 R70, [R1+0x8a50] ;  /* 0x008a500001467983 */ /* 0x0025680000300a00 */
        /* <DEDUP_REMOVED lines=11> */
[----:B---3--:R2:W5:Y:S04]  /*187b90*/  LDL.LU.64 R58, [R1+0x8a20] ;  /* 0x008a2000013a7983 */ /* 0x0085680000300a00 */
[----:B------:R2:W-:Y:S04]  /*187ba0*/  LDGSTS.E [R104+0x50f80], desc[UR28][R56.64], P1 ;  /* 0x50f8000038687fae */ /* 0x0005e800089a101c */
[----:B------:R2:W-:Y:S04]  /*187bb0*/  LDGSTS.E [R104+0x51e00], desc[UR28][R54.64], P0 ;  /* 0x51e0000036687fae */ /* 0x0005e800081a101c */
[----:B------:R2:W-:Y:S04]  /*187bc0*/  LDGSTS.E [R104+0x51e80], desc[UR28][R52.64], P4 ;  /* 0x51e8000034687fae */ /* 0x0005e8000a1a101c */
[----:B----4-:R2:W5:Y:S04]  /*187bd0*/  LDL.LU.64 R56, [R1+0x8a18] ;  /* 0x008a180001387983 */ /* 0x0105680000300a00 */
        /* <DEDUP_REMOVED lines=84> */
[----:B------:R-:W0:Y:S01]  /*188120*/  LDGDEPBAR ;  /* 0x00000000000079af */ /* 0x000e220000000000 */
[----:B------:R-:W-:-:S04]  /*188130*/  UIADD3 UR6, UPT, UPT, UR6, 0x1, URZ ;  /* 0x0000000106067890 */ /* 0x000fc8000fffe0ff */
[----:B------:R-:W-:-:S09]  /*188140*/  UISETP.NE.U32.AND UP0, UPT, UR6, UR5, UPT ;  /* 0x000000050600728c */ /* 0x000fd2000bf05070 */
[----:B--2---:R-:W-:Y:S05]  /*188150*/  BRA.U UP0, `(.L_x_1) ;  /* 0xffffef1500387547 */ /* 0x004fea000b83ffff */
.L_x_0:
[----:B-----5:R-:W3:Y:S01]  /*188160*/  LDL R171, [R1+0x3784] ;  /* 0x0037840001ab7983 */ /* 0x020ee20000100800 */
[----:B------:R-:W3:Y:S01]  /*188170*/  LDCU UR31, c[0x0][0x3b4] ;  /* 0x00007680ff1f77ac */ /* 0x000ee20008000800 */
[----:B------:R-:W1:Y:S02]  /*188180*/  LDC R122, c[0x0][0x3b4] ;  /* 0x0000ed00ff7a7b82 */ /* 0x000e640000000800 */
[----:B------:R-:W4:Y:S01]  /*188190*/  LDL R170, [R1+0x3780] ;  /* 0x0037800001aa7983 */ /* 0x000f220000100800 */
[----:B------:R-:W4:Y:S03]  /*1881a0*/  LDCU UR30, c[0x0][0x3b4] ;  /* 0x00007680ff1e77ac */ /* 0x000f260008000800 */
[----:B--2---:R-:W2:Y:S01]  /*1881b0*/  LDL R172, [R1+0x3788] ;  /* 0x0037880001ac7983 */ /* 0x004ea20000100800 */
[----:B------:R-:W1:Y:S01]  /*1881c0*/  LDCU.64 UR8, c[0x0][0x390] ;  /* 0x00007200ff0877ac */ /* 0x000e620008000a00 */
[----:B------:R-:W1:Y:S02]  /*1881d0*/  LDC R123, c[0x0][0x3b4] ;  /* 0x0000ed00ff7b7b82 */ /* 0x000e640000000800 */
[----:B------:R-:W2:Y:S01]  /*1881e0*/  LDL R173, [R1+0x378c] ;  /* 0x00378c0001ad7983 */ /* 0x000ea20000100800 */
[----:B------:R-:W2:Y:S03]  /*1881f0*/  LDCU UR61, c[0x0][0x3b4] ;  /* 0x00007680ff3d77ac */ /* 0x000ea60008000800 */
[----:B------:R-:W2:Y:S01]  /*188200*/  LDL R169, [R1+0x36a8] ;  /* 0x0036a80001a97983 */ /* 0x000ea20000100800 */
[----:B------:R-:W1:Y:S01]  /*188210*/  LDCU.64 UR10, c[0x0][0x390] ;  /* 0x00007200ff0a77ac */ /* 0x000e620008000a00 */
[----:B------:R-:W1:Y:S02]  /*188220*/  LDC R151, c[0x0][0x3b4] ;  /* 0x0000ed00ff977b82 */ /* 0x000e640000000800 */
[----:B------:R-:W2:Y:S01]  /*188230*/  LDL R165, [R1+0x3790] ;  /* 0x0037900001a57983 */ /* 0x000ea20000100800 */
[----:B------:R-:W1:Y:S03]  /*188240*/  LDCU UR60, c[0x0][0x3b4] ;  /* 0x00007680ff3c77ac */ /* 0x000e660008000800 */
[----:B------:R-:W2:Y:S01]  /*188250*/  LDL R168, [R1+0x3794] ;  /* 0x0037940001a87983 */ /* 0x000ea20000100800 */
[----:B------:R-:W1:Y:S01]  /*188260*/  LDCU.64 UR6, c[0x0][0x390] ;  /* 0x00007200ff0677ac */ /* 0x000e620008000a00 */
[----:B------:R-:W1:Y:S02]  /*188270*/  LDC R152, c[0x0][0x3b4] ;  /* 0x0000ed00ff987b82 */ /* 0x000e640000000800 */
[----:B------:R-:W2:Y:S01]  /*188280*/  LDL R167, [R1+0x3798] ;  /* 0x0037980001a77983 */ /* 0x000ea20000100800 */
[----:B------:R-:W1:Y:S03]  /*188290*/  LDCU.64 UR32, c[0x0][0x390] ;  /* 0x00007200ff2077ac */ /* 0x000e660008000a00 */
[----:B------:R-:W2:Y:S01]  /*1882a0*/  LDL R166, [R1+0x379c] ;  /* 0x00379c0001a67983 */ /* 0x000ea20000100800 */
[----:B------:R-:W1:Y:S01]  /*1882b0*/  LDCU UR62, c[0x0][0x398] ;  /* 0x00007300ff3e77ac */ /* 0x000e620008000800 */
[----:B------:R-:W1:Y:S01]  /*1882c0*/  LDCU UR66, c[0x0][0x398] ;  /* 0x00007300ff4277ac */ /* 0x000e620008000800 */
[----:B------:R-:W-:Y:S01]  /*1882d0*/  LOP3.LUT R3, R3, 0xfffffffd, RZ, 0xc0, !PT ;  /* 0xfffffffd03037812 */ /* 0x000fe200078ec0ff */
[----:B------:R-:W-:-:S04]  /*1882e0*/  DEPBAR.LE SB0, 0x0 ;  /* 0x000080000000791a */ /* 0x000fc80000000000 */
[----:B------:R-:W1:Y:S01]  /*1882f0*/  LDCU UR67, c[0x0][0x398] ;  /* 0x00007300ff4377ac */ /* 0x000e620008000800 */
[----:B------:R-:W1:Y:S01]  /*188300*/  LDCU UR64, c[0x0][0x398] ;  /* 0x00007300ff4077ac */ /* 0x000e620008000800 */
[----:B------:R-:W1:Y:S01]  /*188310*/  LDCU UR58, c[0x0][0x398] ;  /* 0x00007300ff3a77ac */ /* 0x000e620008000800 */
[----:B------:R-:W1:Y:S01]  /*188320*/  LDCU UR65, c[0x0][0x398] ;  /* 0x00007300ff4177ac */ /* 0x000e620008000800 */
[----:B------:R-:W1:Y:S01]  /*188330*/  LDCU UR59, c[0x0][0x398] ;  /* 0x00007300ff3b77ac */ /* 0x000e620008000800 */
[----:B------:R-:W-:Y:S01]  /*188340*/  LOP3.LUT R150, R150, 0x7fffffff, RZ, 0xc0, !PT ;  /* 0x7fffffff96967812 */ /* 0x000fe200078ec0ff */
        /* <DEDUP_REMOVED lines=52> */
[----:B---3--:R-:W-:-:S02]  /*188690*/  IMAD R118, R171, UR31, RZ ;  /* 0x0000001fab767c24 */ /* 0x008fc4000f8e02ff */
[----:B----4-:R-:W-:Y:S01]  /*1886a0*/  IMAD R121, R170, UR30, RZ ;  /* 0x0000001eaa797c24 */ /* 0x010fe2000f8e02ff */
[----:B------:R-:W3:Y:S02]  /*1886b0*/  LDCU.64 UR30, c[0x0][0x390] ;  /* 0x00007200ff1e77ac */ /* 0x000ee40008000a00 */
[----:B-1----:R-:W-:Y:S01]  /*1886c0*/  LEA R132, P0, R118, UR8, 0x2 ;  /* 0x0000000876847c11 */ /* 0x002fe2000f8010ff */
[----:B--2---:R-:W-:Y:S01]  /*1886d0*/  IMAD R119, R172, UR61, RZ ;  /* 0x0000003dac777c24 */ /* 0x004fe2000f8e02ff */
[----:B------:R-:W-:Y:S01]  /*1886e0*/  LOP3.LUT R149, R149, 0x7fffffff, RZ, 0xc0, !PT ;  /* 0x7fffffff95957812 */ /* 0x000fe200078ec0ff */
[----:B------:R-:W1:Y:S01]  /*1886f0*/  LDCU UR61, c[0x0][0x398] ;  /* 0x00007300ff3d77ac */ /* 0x000e620008000800 */
[----:B------:R-:W-:Y:S01]  /*188700*/  LEA.HI.X.SX32 R133, R118, UR9, 0x2, P0 ;  /* 0x0000000976857c11 */ /* 0x000fe200080f16ff */
[----:B------:R-:W2:Y:S01]  /*188710*/  LDCU.64 UR8, c[0x0][0x390] ;  /* 0x00007200ff0877ac */ /* 0x000ea20008000a00 */
[----:B------:R-:W-:Y:S01]  /*188720*/  LEA R130, P1, R119, UR10, 0x2 ;  /* 0x0000000a77827c11 */ /* 0x000fe2000f8210ff */
[----:B------:R-:W-:Y:S01]  /*188730*/  IMAD R120, R173, UR60, RZ ;  /* 0x0000003cad787c24 */ /* 0x000fe2000f8e02ff */
[----:B------:R-:W-:Y:S01]  /*188740*/  LEA R128, P0, R121, UR6, 0x2 ;  /* 0x0000000679807c11 */ /* 0x000fe2000f8010ff */
[----:B------:R-:W-:Y:S01]  /*188750*/  IMAD R118, R122, 0x80, R121 ;  /* 0x000000807a767824 */ /* 0x000fe200078e0279 */
[----:B------:R-:W-:Y:S01]  /*188760*/  LEA.HI.X.SX32 R131, R119, UR11, 0x2, P1 ;  /* 0x0000000b77837c11 */ /* 0x000fe200088f16ff */
[----:B------:R-:W4:Y:S01]  /*188770*/  LDCU.64 UR10, c[0x0][0x390] ;  /* 0x00007200ff0a77ac */ /* 0x000f220008000a00 */
[----:B------:R-:W-:-:S02]  /*188780*/  LEA.HI.X.SX32 R129, R121, UR7, 0x2, P0 ;  /* 0x0000000779817c11 */ /* 0x000fc400080f16ff */
[----:B---3--:R-:W-:Y:S01]  /*188790*/  LEA R126, P0, R120, UR30, 0x2 ;  /* 0x0000001e787e7c11 */ /* 0x008fe2000f8010ff */
[----:B------:R-:W3:Y:S01]  /*1887a0*/  LDCU.64 UR6, c[0x0][0x390] ;  /* 0x00007200ff0677ac */ /* 0x000ee20008000a00 */
[----:B------:R-:W-:Y:S02]  /*1887b0*/  LEA R119, R123, R118, 0x5 ;  /* 0x000000767b777211 */ /* 0x000fe400078e28ff */
[----:B------:R-:W-:Y:S01]  /*1887c0*/  LEA R124, P1, R118, UR32, 0x2 ;  /* 0x00000020767c7c11 */ /* 0x000fe2000f8210ff */
[----:B------:R-:W1:Y:S01]  /*1887d0*/  LDCU UR60, c[0x0][0x398] ;  /* 0x00007300ff3c77ac */ /* 0x000e620008000800 */
[----:B------:R-:W-:Y:S02]  /*1887e0*/  LEA.HI.X.SX32 R127, R120, UR31, 0x2, P0 ;  /* 0x0000001f787f7c11 */ /* 0x000fe400080f16ff */
[----:B--2---:R-:W-:Y:S01]  /*1887f0*/  LEA R122, P0, R119, UR8, 0x2 ;  /* 0x00000008777a7c11 */ /* 0x004fe2000f8010ff */
[----:B------:R-:W2:Y:S01]  /*188800*/  LDCU.64 UR30, c[0x0][0x398] ;  /* 0x00007300ff1e77ac */ /* 0x000ea20008000a00 */
[----:B------:R-:W-:Y:S01]  /*188810*/  LEA.HI.X.SX32 R125, R118, UR33, 0x2, P1 ;  /* 0x00000021767d7c11 */ /* 0x000fe200088f16ff */
[----:B------:R-:W-:Y:S01]  /*188820*/  IMAD R118, R151, 0x20, R119 ;  /* 0x0000002097767824 */ /* 0x000fe200078e0277 */
[----:B------:R-:W-:Y:S01]  /*188830*/  LEA.HI.X.SX32 R123, R119, UR9, 0x2, P0 ;  /* 0x00000009777b7c11 */ /* 0x000fe200080f16ff */
[----:B------:R-:W1:Y:S02]  /*188840*/  LDCU.64 UR8, c[0x0][0x398] ;  /* 0x00007300ff0877ac */ /* 0x000e640008000a00 */
[----:B------:R-:W-:Y:S01]  /*188850*/  IMAD R119, R152, 0x20, R118 ;  /* 0x0000002098777824 */ /* 0x000fe200078e0276 */
[C---:B----4-:R-:W-:Y:S01]  /*188860*/  LEA R120, P0, R118.reuse, UR10, 0x2 ;  /* 0x0000000a76787c11 */ /* 0x050fe2000f8010ff */
[----:B------:R-:W-:Y:S01]  /*188870*/  VIADD R151, R169, 0xc0 ;  /* 0x000000c0a9977836 */ /* 0x000fe20000000000 */
[----:B------:R-:W4:Y:S02]  /*188880*/  LDCU.64 UR32, c[0x0][0x398] ;  /* 0x00007300ff2077ac */ /* 0x000f240008000a00 */
[----:B------:R-:W-:-:S02]  /*188890*/  LEA.HI.X.SX32 R121, R118, UR11, 0x2, P0 ;  /* 0x0000000b76797c11 */ /* 0x000fc400080f16ff */
[C---:B---3--:R-:W-:Y:S01]  /*1888a0*/  LEA R118, P0, R119.reuse, UR6, 0x2 ;  /* 0x0000000677767c11 */ /* 0x048fe2000f8010ff */
[----:B------:R-:W3:Y:S03]  /*1888b0*/  LDCU.64 UR10, c[0x0][0x398] ;  /* 0x00007300ff0a77ac */ /* 0x000ee60008000a00 */
[----:B------:R-:W-:Y:S01]  /*1888c0*/  LEA.HI.X.SX32 R119, R119, UR7, 0x2, P0 ;  /* 0x0000000777777c11 */ /* 0x000fe200080f16ff */
[----:B------:R-:W3:Y:S01]  /*1888d0*/  LDCU.64 UR6, c[0x0][0x398] ;  /* 0x00007300ff0677ac */ /* 0x000ee20008000a00 */
[----:B--2---:R-:W-:Y:S02]  /*1888e0*/  ISETP.GE.AND P0, PT, R151, UR31, PT ;  /* 0x0000001f97007c0c */ /* 0x004fe4000bf06270 */
[----:B------:R-:W-:Y:S01]  /*1888f0*/  IADD3 R151, PT, PT, R169, 0xbf, RZ ;  /* 0x000000bfa9977810 */ /* 0x000fe20007ffe0ff */
[----:B------:R-:W2:Y:S01]  /*188900*/  LDCU UR31, c[0x0][0x398] ;  /* 0x00007300ff1f77ac */ /* 0x000ea20008000800 */
[----:B-1----:R-:W-:-:S02]  /*188910*/  ISETP.LT.AND P2, PT, R165, UR8, !P0 ;  /* 0x00000008a5007c0c */ /* 0x002fc4000c741270 */
[----:B------:R-:W-:Y:S01]  /*188920*/  ISETP.LT.AND P1, PT, R168, UR62, !P0 ;  /* 0x0000003ea8007c0c */ /* 0x000fe2000c721270 */
[----:B------:R-:W1:Y:S10]  /*188930*/  LDCU UR62, c[0x0][0x398] ;  /* 0x00007300ff3e77ac */ /* 0x000e740008000800 */
[----:B------:R-:W-:-:S02]  /*188940*/  @P2 LOP3.LUT R3, R3, 0x2, RZ, 0xfc, !PT ;  /* 0x0000000203032812 */ /* 0x000fc400078efcff */
[----:B------:R-:W-:Y:S01]  /*188950*/  ISETP.LT.AND P2, PT, R167, UR66, !P0 ;  /* 0x00000042a7007c0c */ /* 0x000fe2000c741270 */
[----:B------:R-:W1:Y:S01]  /*188960*/  LDCU UR66, c[0x0][0x398] ;  /* 0x00007300ff4277ac */ /* 0x000e620008000800 */
[----:B------:R-:W-:-:S04]  /*188970*/  LOP3.LUT R3, R3, 0xffffffef, RZ, 0xc0, !PT ;  /* 0xffffffef03037812 */ /* 0x000fc800078ec0ff */
[----:B------:R-:W-:Y:S02]  /*188980*/  @P1 LOP3.LUT R3, R3, 0x10, RZ, 0xfc, !PT ;  /* 0x0000001003031812 */ /* 0x000fe400078efcff */
[----:B------:R-:W-:Y:S01]  /*188990*/  ISETP.LT.AND P1, PT, R166, UR67, !P0 ;  /* 0x00000043a6007c0c */ /* 0x000fe2000c721270 */
[----:B------:R-:W1:Y:S01]  /*1889a0*/  LDCU UR67, c[0x0][0x398] ;  /* 0x00007300ff4377ac */ /* 0x000e620008000800 */
[----:B------:R-:W-:-:S04]  /*1889b0*/  LOP3.LUT R3, R3, 0xfffffff7, RZ, 0xc0, !PT ;  /* 0xfffffff703037812 */ /* 0x000fc800078ec0ff */
[----:B------:R-:W-:-:S04]  /*1889c0*/  @P2 LOP3.LUT R3, R3, 0x8, RZ, 0xfc, !PT ;  /* 0x0000000803032812 */ /* 0x000fc800078efcff */
[----:B------:R-:W-:-:S04]  /*1889d0*/  LOP3.LUT R3, R3, 0xfffffffb, RZ, 0xc0, !PT ;  /* 0xfffffffb03037812 */ /* 0x000fc800078ec0ff */
[----:B------:R-:W-:Y:S02]  /*1889e0*/  @P1 LOP3.LUT R3, R3, 0x4, RZ, 0xfc, !PT ;  /* 0x0000000403031812 */ /* 0x000fe400078efcff */
[----:B------:R-:W-:Y:S01]  /*1889f0*/  ISETP.LT.AND P1, PT, R172, UR64, !P0 ;  /* 0x00000040ac007c0c */ /* 0x000fe2000c721270 */
[----:B------:R-:W1:Y:S01]  /*188a00*/  LDCU UR64, c[0x0][0x398] ;  /* 0x00007300ff4077ac */ /* 0x000e620008000800 */
[----:B------:R-:W-:Y:S02]  /*188a10*/  ISETP.LT.AND P2, PT, R173, UR65, !P0 ;  /* 0x00000041ad007c0c */ /* 0x000fe4000c741270 */
[----:B------:R-:W-:Y:S01]  /*188a20*/  LOP3.LUT R3, R3, 0xfffffffe, RZ, 0xc0, !PT ;  /* 0xfffffffe03037812 */ /* 0x000fe200078ec0ff */
[----:B------:R-:W1:Y:S08]  /*188a30*/  LDCU UR65, c[0x0][0x398] ;  /* 0x00007300ff4177ac */ /* 0x000e700008000800 */
[----:B------:R-:W-:-:S02]  /*188a40*/  @P1 LOP3.LUT R150, R150, 0x80000000, RZ, 0xfc, !PT ;  /* 0x8000000096961812 */ /* 0x000fc400078efcff */
[----:B------:R-:W-:Y:S01]  /*188a50*/  ISETP.LT.AND P1, PT, R171, UR58, !P0 ;  /* 0x0000003aab007c0c */ /* 0x000fe2000c721270 */
[----:B------:R-:W1:Y:S01]  /*188a60*/  LDCU UR58, c[0x0][0x398] ;  /* 0x00007300ff3a77ac */ /* 0x000e620008000800 */
[----:B------:R-:W-:Y:S02]  /*188a70*/  ISETP.LT.AND P0, PT, R170, UR59, !P0 ;  /* 0x0000003baa007c0c */ /* 0x000fe4000c701270 */
[----:B------:R-:W-:Y:S01]  /*188a80*/  LOP3.LUT R150, R150, 0xbfffffff, RZ, 0xc0, !PT ;  /* 0xbfffffff96967812 */ /* 0x000fe200078ec0ff */
[----:B------:R-:W1:Y:S08]  /*188a90*/  LDCU UR59, c[0x0][0x398] ;  /* 0x00007300ff3b77ac */ /* 0x000e700008000800 */
[----:B------:R-:W-:-:S04]  /*188aa0*/  @P1 LOP3.LUT R150, R150, 0x40000000, RZ, 0xfc, !PT ;  /* 0x4000000096961812 */ /* 0x000fc800078efcff */
[----:B------:R-:W-:-:S04]  /*188ab0*/  LOP3.LUT R150, R150, 0xdfffffff, RZ, 0xc0, !PT ;  /* 0xdfffffff96967812 */ /* 0x000fc800078ec0ff */
[----:B------:R-:W-:Y:S02]  /*188ac0*/  @P0 LOP3.LUT R150, R150, 0x20000000, RZ, 0xfc, !PT ;  /* 0x2000000096960812 */ /* 0x000fe400078efcff */
[----:B----4-:R-:W-:Y:S02]  /*188ad0*/  ISETP.GE.AND P0, PT, R151, UR33, PT ;  /* 0x0000002197007c0c */ /* 0x010fe4000bf06270 */
[----:B------:R-:W-:Y:S02]  /*188ae0*/  LOP3.LUT R150, R150, 0xfdffffff, RZ, 0xc0, !PT ;  /* 0xfdffffff96967812 */ /* 0x000fe400078ec0ff */
[----:B------:R-:W-:Y:S01]  /*188af0*/  @P2 LOP3.LUT R3, R3, 0x1, RZ, 0xfc, !PT ;  /* 0x0000000103032812 */ /* 0x000fe200078efcff */
[----:B------:R-:W-:Y:S01]  /*188b00*/  VIADD R151, R169, 0xbe ;  /* 0x000000bea9977836 */ /* 0x000fe20000000000 */
[----:B---3--:R-:W-:Y:S01]  /*188b10*/  ISETP.LT.AND P1, PT, R165, UR6, !P0 ;  /* 0x00000006a5007c0c */ /* 0x008fe2000c721270 */
[----:B------:R-:W3:Y:S01]  /*188b20*/  LDCU UR33, c[0x0][0x398] ;  /* 0x00007300ff2177ac */ /* 0x000ee20008000800 */
[----:B------:R-:W-:-:S02]  /*188b30*/  ISETP.LT.AND P3, PT, R168, UR53, !P0 ;  /* 0x00000035a8007c0c */ /* 0x000fc4000c761270 */
[----:B------:R-:W-:Y:S01]  /*188b40*/  ISETP.LT.AND P2, PT, R167, UR17, !P0 ;  /* 0x00000011a7007c0c */ /* 0x000fe2000c741270 */
[----:B------:R-:W4:Y:S01]  /*188b50*/  LDCU UR17, c[0x0][0x398] ;  /* 0x00007300ff1177ac */ /* 0x000f220008000800 */
[----:B------:R-:W-:Y:S02]  /*188b60*/  LOP3.LUT R148, R148, 0x7fffffff, RZ, 0xc0, !PT ;  /* 0x7fffffff94947812 */ /* 0x000fe400078ec0ff */
[----:B------:R-:W-:Y:S01]  /*188b70*/  LOP3.LUT R147, R147, 0x7fffffff, RZ, 0xc0, !PT ;  /* 0x7fffffff93937812 */ /* 0x000fe200078ec0ff */
[----:B------:R-:W1:Y:S04]  /*188b80*/  LDCU UR53, c[0x0][0x398] ;  /* 0x00007300ff3577ac */ /* 0x000e680008000800 */
[----:B------:R-:W-:-:S04]  /*188b90*/  @P1 LOP3.LUT R150, R150, 0x2000000, RZ, 0xfc, !PT ;  /* 0x0200000096961812 */ /* 0x000fc800078efcff */
[----:B------:R-:W-:-:S04]  /*188ba0*/  LOP3.LUT R150, R150, 0xefffffff, RZ, 0xc0, !PT ;  /* 0xefffffff96967812 */ /* 0x000fc800078ec0ff */
[----:B------:R-:W-:Y:S02]  /*188bb0*/  @P3 LOP3.LUT R150, R150, 0x10000000, RZ, 0xfc, !PT ;  /* 0x1000000096963812 */ /* 0x000fe400078efcff */
[----:B------:R-:W-:Y:S01]  /*188bc0*/  ISETP.LT.AND P1, PT, R166, UR57, !P0 ;  /* 0x00000039a6007c0c */ /* 0x000fe2000c721270 */
[----:B------:R-:W1:Y:S01]  /*188bd0*/  LDCU UR57, c[0x0][0x398] ;  /* 0x00007300ff3977ac */ /* 0x000e620008000800 */
        /* <DEDUP_REMOVED lines=20> */
[----:B------:R-:W-:Y:S01]  /*188d20*/  ISETP.GE.AND P0, PT, R151, UR9, PT ;  /* 0x0000000997007c0c */ /* 0x000fe2000bf06270 */
[----:B------:R-:W1:Y:S03]  /*188d30*/  LDCU.64 UR8, c[0x0][0x398] ;  /* 0x00007300ff0877ac */ /* 0x000e660008000a00 */
[----:B------:R-:W-:Y:S02]  /*188d40*/  ISETP.LT.AND P1, PT, R165, UR10, !P0 ;  /* 0x0000000aa5007c0c */ /* 0x000fe4000c721270 */
[----:B------:R-:W-:Y:S02]  /*188d50*/  ISETP.LT.AND P3, PT, R168, UR42, !P0 ;  /* 0x0000002aa8007c0c */ /* 0x000fe4000c761270 */
[----:B------:R-:W-:Y:S01]  /*188d60*/  LOP3.LUT R150, R150, 0xfffdffff, RZ, 0xc0, !PT ;  /* 0xfffdffff96967812 */ /* 0x000fe200078ec0ff */
[----:B------:R-:W-:Y:S01]  /*188d70*/  VIADD R151, R169, 0xbd ;  /* 0x000000bda9977836 */ /* 0x000fe20000000000 */
[----:B------:R-:W-:Y:S01]  /*188d80*/  ISETP.LT.AND P2, PT, R167, UR43, !P0 ;  /* 0x0000002ba7007c0c */ /* 0x000fe2000c741270 */
[----:B------:R-:W1:Y:S01]  /*188d90*/  LDCU UR43, c[0x0][0x398] ;  /* 0x00007300ff2b77ac */ /* 0x000e620008000800 */
[----:B------:R-:W1:Y:S05]  /*188da0*/  LDCU UR42, c[0x0][0x398] ;  /* 0x00007300ff2a77ac */ /* 0x000e6a0008000800 */
        /* <DEDUP_REMOVED lines=26> */
[----:B------:R-:W2:Y:S03]  /*188f50*/  LDCU.64 UR6, c[0x0][0x398] ;  /* 0x00007300ff0677ac */ /* 0x000ea60008000a00 */
[----:B-1----:R-:W-:Y:S02]  /*188f60*/  ISETP.LT.AND P1, PT, R165, UR8, !P0 ;  /* 0x00000008a5007c0c */ /* 0x002fe4000c721270 */
        /* <DEDUP_REMOVED lines=33> */
[----:B--2---:R-:W-:Y:S02]  /*189180*/  ISETP.LT.AND P1, PT, R165, UR6, !P0 ;  /* 0x00000006a5007c0c */ /* 0x004fe4000c721270 */
[----:B------:R-:W-:Y:S01]  /*189190*/  ISETP.LT.AND P3, PT, R168, UR27, !P0 ;  /* 0x0000001ba8007c0c */ /* 0x000fe2000c761270 */
[----:B------:R-:W2:Y:S01]  /*1891a0*/  LDCU UR27, c[0x0][0x398] ;  /* 0x00007300ff1b77ac */ /* 0x000ea20008000800 */
[----:B------:R-:W-:-:S02]  /*1891b0*/  LOP3.LUT R150, R150, 0xfffffffd, RZ, 0xc0, !PT ;  /* 0xfffffffd96967812 */ /* 0x000fc400078ec0ff */
[----:B------:R-:W-:Y:S01]  /*1891c0*/  ISETP.LT.AND P2, PT, R167, UR18, !P0 ;  /* 0x00000012a7007c0c */ /* 0x000fe2000c741270 */
[----:B------:R-:W1:Y:S06]  /*1891d0*/  LDCU UR18, c[0x0][0x398] ;  /* 0x00007300ff1277ac */ /* 0x000e6c0008000800 */
        /* <DEDUP_REMOVED lines=13> */
[----:B------:R-:W-:-:S03]  /*1892b0*/  ISETP.LT.AND P3, PT, R173, UR38, !P0 ;  /* 0x00000026ad007c0c */ /* 0x000fc6000c761270 */
[----:B------:R-:W-:Y:S01]  /*1892c0*/  @P2 LOP3.LUT R149, R149, 0x80000000, RZ, 0xfc, !PT ;  /* 0x8000000095952812 */ /* 0x000fe200078efcff */
[----:B------:R-:W1:Y:S01]  /*1892d0*/  LDCU UR38, c[0x0][0x398] ;  /* 0x00007300ff2677ac */ /* 0x000e620008000800 */
[----:B------:R-:W-:Y:S02]  /*1892e0*/  ISETP.LT.AND P0, PT, R170, UR41, !P0 ;  /* 0x00000029aa007c0c */ /* 0x000fe4000c701270 */
[----:B------:R-:W-:Y:S01]  /*1892f0*/  LOP3.LUT R149, R149, 0xbfffffff, RZ, 0xc0, !PT ;  /* 0xbfffffff95957812 */ /* 0x000fe200078ec0ff */
[----:B------:R-:W2:Y:S03]  /*189300*/  LDCU UR41, c[0x0][0x398] ;  /* 0x00007300ff2977ac */ /* 0x000ea60008000800 */
[----:B------:R-:W-:Y:S02]  /*189310*/  @P1 LOP3.LUT R149, R149, 0x40000000, RZ, 0xfc, !PT ;  /* 0x4000000095951812 */ /* 0x000fe400078efcff */
[----:B------:R-:W-:-:S02]  /*189320*/  IADD3 R151, PT, PT, R169, 0xbb, RZ ;  /* 0x000000bba9977810 */ /* 0x000fc40007ffe0ff */
[----:B------:R-:W-:-:S04]  /*189330*/  LOP3.LUT R149, R149, 0xdfffffff, RZ, 0xc0, !PT ;  /* 0xdfffffff95957812 */ /* 0x000fc800078ec0ff */
[----:B------:R-:W-:Y:S02]  /*189340*/  @P0 LOP3.LUT R149, R149, 0x20000000, RZ, 0xfc, !PT ;  /* 0x2000000095950812 */ /* 0x000fe400078efcff */
[----:B------:R-:W-:Y:S01]  /*189350*/  ISETP.GE.AND P0, PT, R151, UR9, PT ;  /* 0x0000000997007c0c */ /* 0x000fe2000bf06270 */
[----:B------:R-:W2:Y:S03]  /*189360*/  LDCU.64 UR8, c[0x0][0x398] ;  /* 0x00007300ff0877ac */ /* 0x000ea60008000a00 */
[----:B-1----:R-:W-:Y:S02]  /*189370*/  ISETP.LT.AND P1, PT, R165, UR10, !P0 ;  /* 0x0000000aa5007c0c */ /* 0x002fe4000c721270 */
[----:B------:R-:W-:Y:S02]  /*189380*/  LOP3.LUT R150, R150, 0xfffffffe, RZ, 0xc0, !PT ;  /* 0xfffffffe96967812 */ /* 0x000fe400078ec0ff */
[----:B------:R-:W-:Y:S01]  /*189390*/  LOP3.LUT R149, R149, 0xfdffffff, RZ, 0xc0, !PT ;  /* 0xfdffffff95957812 */ /* 0x000fe200078ec0ff */
[----:B------:R-:W-:Y:S01]  /*1893a0*/  VIADD R151, R169, 0xba ;  /* 0x000000baa9977836 */ /* 0x000fe20000000000 */
[----:B------:R-:W-:Y:S01]  /*1893b0*/  @P3 LOP3.LUT R150, R150, 0x1, RZ, 0xfc, !PT ;  /* 0x0000000196963812 */ /* 0x000fe200078efcff */
[----:B------:R-:W1:Y:S01]  /*1893c0*/  LDCU UR10, c[0x0][0x398] ;  /* 0x00007300ff0a77ac */ /* 0x000e620008000800 */
[----:B------:R-:W-:-:S02]  /*1893d0*/  ISETP.LT.AND P3, PT, R168, UR5, !P0 ;  /* 0x00000005a8007c0c */ /* 0x000fc4000c761270 */
[----:B------:R-:W-:Y:S01]  /*1893e0*/  ISETP.LT.AND P2, PT, R167, UR12, !P0 ;  /* 0x0000000ca7007c0c */ /* 0x000fe2000c741270 */
[----:B------:R-:W1:Y:S02]  /*1893f0*/  LDCU UR5, c[0x0][0x398] ;  /* 0x00007300ff0577ac */ /* 0x000e640008000800 */
[----:B------:R-:W-:Y:S01]  /*189400*/  @P1 LOP3.LUT R149, R149, 0x2000000, RZ, 0xfc, !PT ;  /* 0x0200000095951812 */ /* 0x000fe200078efcff */
[----:B------:R-:W1:Y:S03]  /*189410*/  LDCU UR12, c[0x0][0x398] ;  /* 0x00007300ff0c77ac */ /* 0x000e660008000800 */
        /* <DEDUP_REMOVED lines=26> */
[----:B--2---:R-:W-:Y:S01]  /*1895c0*/  ISETP.LT.AND P1, PT, R165, UR8, !P0 ;  /* 0x00000008a5007c0c */ /* 0x004fe2000c721270 */
[----:B------:R-:W2:Y:S01]  /*1895d0*/  LDCU UR8, c[0x0][0x398] ;  /* 0x00007300ff0877ac */ /* 0x000ea20008000800 */
[----:B------:R-:W-:Y:S02]  /*1895e0*/  ISETP.LT.AND P3, PT, R168, UR14, !P0 ;  /* 0x0000000ea8007c0c */ /* 0x000fe4000c761270 */
[----:B------:R-:W-:Y:S01]  /*1895f0*/  LOP3.LUT R149, R149, 0xfffdffff, RZ, 0xc0, !PT ;  /* 0xfffdffff95957812 */ /* 0x000fe200078ec0ff */
[----:B------:R-:W-:Y:S01]  /*189600*/  VIADD R151, R169, 0xb9 ;  /* 0x000000b9a9977836 */ /* 0x000fe20000000000 */
[----:B------:R-:W-:Y:S01]  /*189610*/  ISETP.LT.AND P2, PT, R167, UR15, !P0 ;  /* 0x0000000fa7007c0c */ /* 0x000fe2000c741270 */
[----:B------:R-:W1:Y:S01]  /*189620*/  LDCU UR14, c[0x0][0x398] ;  /* 0x00007300ff0e77ac */ /* 0x000e620008000800 */
        /* <DEDUP_REMOVED lines=27> */
[----:B------:R-:W-:-:S04]  /*1897e0*/  ISETP.GE.AND P0, PT, R151, UR11, PT ;  /* 0x0000000b97007c0c */ /* 0x000fc8000bf06270 */
[----:B-1----:R-:W-:Y:S02]  /*1897f0*/  ISETP.LT.AND P1, PT, R165, UR6, !P0 ;  /* 0x00000006a5007c0c */ /* 0x002fe4000c721270 */
[----:B------:R-:W-:Y:S01]  /*189800*/  LOP3.LUT R149, R149, 0xfffffdff, RZ, 0xc0, !PT ;  /* 0xfffffdff95957812 */ /* 0x000fe200078ec0ff */
[----:B------:R-:W-:Y:S01]  /*189810*/  VIADD R151, R169, 0xb8 ;  /* 0x000000b8a9977836 */ /* 0x000fe20000000000 */
[----:B--2---:R-:W-:Y:S01]  /*189820*/  ISETP.LT.AND P3, PT, R168, UR8, !P0 ;  /* 0x00000008a8007c0c */ /* 0x004fe2000c761270 */
[----:B------:R-:W1:Y:S01]  /*189830*/  LDCU UR8, c[0x0][0x398] ;  /* 0x00007300ff0877ac */ /* 0x000e620008000800 */
[----:B------:R-:W-:Y:S01]  /*189840*/  ISETP.LT.AND P2, PT, R167, UR10, !P0 ;  /* 0x0000000aa7007c0c */ /* 0x000fe2000c741270 */
[----:B------:R-:W2:Y:S06]  /*189850*/  LDCU.64 UR10, c[0x0][0x398] ;  /* 0x00007300ff0a77ac */ /* 0x000eac0008000a00 */
        /* <DEDUP_REMOVED lines=27> */
[----:B--2---:R-:W-:Y:S02]  /*189a10*/  ISETP.LT.AND P3, PT, R165, UR10, !P0 ;  /* 0x0000000aa5007c0c */ /* 0x004fe4000c761270 */
[----:B-1----:R-:W-:Y:S01]  /*189a20*/  ISETP.LT.AND P2, PT, R168, UR8, !P0 ;  /* 0x00000008a8007c0c */ /* 0x002fe2000c741270 */
[----:B------:R-:W1:Y:S01]  /*189a30*/  LDCU UR8, c[0x0][0x398] ;  /* 0x00007300ff0877ac */ /* 0x000e620008000800 */
[----:B------:R-:W-:Y:S02]  /*189a40*/  LOP3.LUT R149, R149, 0xfffffffd, RZ, 0xc0, !PT ;  /* 0xfffffffd95957812 */ /* 0x000fe400078ec0ff */
[----:B------:R-:W-:Y:S01]  /*189a50*/  ISETP.LT.AND P1, PT, R167, UR63, !P0 ;  /* 0x0000003fa7007c0c */ /* 0x000fe2000c721270 */
[----:B------:R-:W2:Y:S06]  /*189a60*/  LDCU UR63, c[0x0][0x398] ;  /* 0x00007300ff3f77ac */ /* 0x000eac0008000800 */
[----:B------:R-:W-:-:S04]  /*189a70*/  @P3 LOP3.LUT R149, R149, 0x2, RZ, 0xfc, !PT ;  /* 0x0000000295953812 */ /* 0x000fc800078efcff */
[----:B------:R-:W-:-:S04]  /*189a80*/  LOP3.LUT R149, R149, 0xffffffef, RZ, 0xc0, !PT ;  /* 0xffffffef95957812 */ /* 0x000fc800078ec0ff */
[----:B------:R-:W-:-:S04]  /*189a90*/  @P2 LOP3.LUT R149, R149, 0x10, RZ, 0xfc, !PT ;  /* 0x0000001095952812 */ /* 0x000fc800078efcff */
[----:B------:R-:W-:-:S04]  /*189aa0*/  LOP3.LUT R149, R149, 0xfffffff7, RZ, 0xc0, !PT ;  /* 0xfffffff795957812 */ /* 0x000fc800078ec0ff */
[----:B------:R-:W-:Y:S02]  /*189ab0*/  @P1 LOP3.LUT R149, R149, 0x8, RZ, 0xfc, !PT ;  /* 0x0000000895951812 */ /* 0x000fe400078efcff */
[----:B------:R-:W-:Y:S01]  /*189ac0*/  ISETP.LT.AND P1, PT, R166, UR77, !P0 ;  /* 0x0000004da6007c0c */ /* 0x000fe2000c721270 */
[----:B------:R-:W3:Y:S01]  /*189ad0*/  LDCU UR77, c[0x0][0x398] ;  /* 0x00007300ff4d77ac */ /* 0x000ee20008000800 */
[----:B-1----:R-:W-:Y:S02]  /*189ae0*/  ISETP.LT.AND P2, PT, R172, UR8, !P0 ;  /* 0x00000008ac007c0c */ /* 0x002fe4000c741270 */
[----:B------:R-:W-:Y:S01]  /*189af0*/  LOP3.LUT R149, R149, 0xfffffffb, RZ, 0xc0, !PT ;  /* 0xfffffffb95957812 */ /* 0x000fe200078ec0ff */
[----:B------:R-:W1:Y:S08]  /*189b00*/  LDCU.64 UR8, c[0x0][0x398] ;  /* 0x00007300ff0877ac */ /* 0x000e700008000a00 */
[----:B------:R-:W-:-:S02]  /*189b10*/  @P1 LOP3.LUT R149, R149, 0x4, RZ, 0xfc, !PT ;  /* 0x0000000495951812 */ /* 0x000fc400078efcff */
[----:B--2---:R-:W-:Y:S01]  /*189b20*/  ISETP.LT.AND P1, PT, R171, UR63, !P0 ;  /* 0x0000003fab007c0c */ /* 0x004fe2000c721270 */
[----:B------:R-:W2:Y:S01]  /*189b30*/  LDCU UR63, c[0x0][0x398] ;  /* 0x00007300ff3f77ac */ /* 0x000ea20008000800 */
[----:B------:R-:W-:Y:S02]  /*189b40*/  @P2 LOP3.LUT R148, R148, 0x80000000, RZ, 0xfc, !PT ;  /* 0x8000000094942812 */ /* 0x000fe400078efcff */
[----:B------:R-:W-:Y:S01]  /*189b50*/  ISETP.LT.AND P3, PT, R173, UR6, !P0 ;  /* 0x00000006ad007c0c */ /* 0x000fe2000c761270 */
[----:B------:R-:W1:Y:S01]  /*189b60*/  LDCU UR6, c[0x0][0x398] ;  /* 0x00007300ff0677ac */ /* 0x000e620008000800 */
[----:B------:R-:W-:Y:S02]  /*189b70*/  ISETP.LT.AND P0, PT, R170, UR73, !P0 ;  /* 0x00000049aa007c0c */ /* 0x000fe4000c701270 */
[----:B------:R-:W-:Y:S01]  /*189b80*/  LOP3.LUT R148, R148, 0xbfffffff, RZ, 0xc0, !PT ;  /* 0xbfffffff94947812 */ /* 0x000fe200078ec0ff */
[----:B------:R-:W1:Y:S04]  /*189b90*/  LDCU UR73, c[0x0][0x398] ;  /* 0x00007300ff4977ac */ /* 0x000e680008000800 */
[----:B------:R-:W-:-:S02]  /*189ba0*/  @P1 LOP3.LUT R148, R148, 0x40000000, RZ, 0xfc, !PT ;  /* 0x4000000094941812 */ /* 0x000fc400078efcff */
[----:B------:R-:W-:Y:S02]  /*189bb0*/  IADD3 R151, PT, PT, R169, 0xb7, RZ ;  /* 0x000000b7a9977810 */ /* 0x000fe40007ffe0ff */
[----:B------:R-:W-:-:S04]  /*189bc0*/  LOP3.LUT R148, R148, 0xdfffffff, RZ, 0xc0, !PT ;  /* 0xdfffffff94947812 */ /* 0x000fc800078ec0ff */
[----:B------:R-:W-:Y:S02]  /*189bd0*/  @P0 LOP3.LUT R148, R148, 0x20000000, RZ, 0xfc, !PT ;  /* 0x2000000094940812 */ /* 0x000fe400078efcff */
[----:B------:R-:W-:-:S04]  /*189be0*/  ISETP.GE.AND P0, PT, R151, UR7, PT ;  /* 0x0000000797007c0c */ /* 0x000fc8000bf06270 */
[----:B-1----:R-:W-:Y:S02]  /*189bf0*/  ISETP.LT.AND P1, PT, R165, UR8, !P0 ;  /* 0x00000008a5007c0c */ /* 0x002fe4000c721270 */
[----:B------:R-:W-:Y:S02]  /*189c00*/  LOP3.LUT R149, R149, 0xfffffffe, RZ, 0xc0, !PT ;  /* 0xfffffffe95957812 */ /* 0x000fe400078ec0ff */
[----:B------:R-:W-:Y:S02]  /*189c10*/  LOP3.LUT R148, R148, 0xfdffffff, RZ, 0xc0, !PT ;  /* 0xfdffffff94947812 */ /* 0x000fe400078ec0ff */
[----:B------:R-:W-:Y:S02]  /*189c20*/  @P3 LOP3.LUT R149, R149, 0x1, RZ, 0xfc, !PT ;  /* 0x0000000195953812 */ /* 0x000fe400078efcff */
[----:B------:R-:W-:Y:S01]  /*189c30*/  ISETP.LT.AND P3, PT, R168, UR6, !P0 ;  /* 0x00000006a8007c0c */ /* 0x000fe2000c761270 */
[----:B------:R-:W1:Y:S01]  /*189c40*/  LDCU.64 UR6, c[0x0][0x398] ;  /* 0x00007300ff0677ac */ /* 0x000e620008000a00 */
[----:B--2---:R-:W-:-:S03]  /*189c50*/  ISETP.LT.AND P2, PT, R167, UR63, !P0 ;  /* 0x0000003fa7007c0c */ /* 0x004fc6000c741270 */
[----:B------:R-:W-:Y:S01]  /*189c60*/  @P1 LOP3.LUT R148, R148, 0x2000000, RZ, 0xfc, !PT ;  /* 0x0200000094941812 */ /* 0x000fe200078efcff */
[----:B------:R-:W2:Y:S03]  /*189c70*/  LDCU UR63, c[0x0][0x398] ;  /* 0x00007300ff3f77ac */ /* 0x000ea60008000800 */
[----:B------:R-:W-:-:S04]  /*189c80*/  LOP3.LUT R148, R148, 0xefffffff, RZ, 0xc0, !PT ;  /* 0xefffffff94947812 */ /* 0x000fc800078ec0ff */
[----:B------:R-:W-:Y:S02]  /*189c90*/  @P3 LOP3.LUT R148, R148, 0x10000000, RZ, 0xfc, !PT ;  /* 0x1000000094943812 */ /* 0x000fe400078efcff */
[----:B------:R-:W-:Y:S01]  /*189ca0*/  ISETP.LT.AND P1, PT, R166, UR72, !P0 ;  /* 0x00000048a6007c0c */ /* 0x000fe2000c721270 */
[----:B------:R-:W-:Y:S01]  /*189cb0*/  VIADD R151, R169, 0xb6 ;  /* 0x000000b6a9977836 */ /* 0x000fe20000000000 */
[----:B------:R-:W-:Y:S01]  /*189cc0*/  LOP3.LUT R148, R148, 0xf7ffffff, RZ, 0xc0, !PT ;  /* 0xf7ffffff94947812 */ /* 0x000fe200078ec0ff */
[----:B------:R-:W1:Y:S03]  /*189cd0*/  LDCU UR72, c[0x0][0x398] ;  /* 0x00007300ff4877ac */ /* 0x000e660008000800 */
        /* <DEDUP_REMOVED lines=20> */
[----:B------:R-:W3:Y:S03]  /*189e20*/  LDCU.64 UR10, c[0x0][0x398] ;  /* 0x00007300ff0a77ac */ /* 0x000ee60008000a00 */
[----:B-1----:R-:W-:Y:S02]  /*189e30*/  ISETP.LT.AND P1, PT, R165, UR6, !P0 ;  /* 0x00000006a5007c0c */ /* 0x002fe4000c721270 */
[----:B--2---:R-:W-:Y:S02]  /*189e40*/  ISETP.LT.AND P3, PT, R168, UR63, !P0 ;  /* 0x0000003fa8007c0c */ /* 0x004fe4000c761270 */
[----:B------:R-:W-:Y:S01]  /*189e50*/  LOP3.LUT R148, R148, 0xfffdffff, RZ, 0xc0, !PT ;  /* 0xfffdffff94947812 */ /* 0x000fe200078ec0ff */
[----:B------:R-:W-:Y:S01]  /*189e60*/  VIADD R151, R169, 0xb5 ;  /* 0x000000b5a9977836 */ /* 0x000fe20000000000 */
[----:B------:R-:W-:Y:S01]  /*189e70*/  ISETP.LT.AND P2, PT, R167, UR67, !P0 ;  /* 0x00000043a7007c0c */ /* 0x000fe2000c741270 */
[----:B------:R-:W1:Y:S01]  /*189e80*/  LDCU UR67, c[0x0][0x398] ;  /* 0x00007300ff4377ac */ /* 0x000e620008000800 */
[----:B------:R-:W2:Y:S05]  /*189e90*/  LDCU UR63, c[0x0][0x398] ;  /* 0x00007300ff3f77ac */ /* 0x000eaa0008000800 */
        /* <DEDUP_REMOVED lines=27> */
[----:B---3--:R-:W-:Y:S02]  /*18a050*/  ISETP.LT.AND P1, PT, R165, UR10, !P0 ;  /* 0x0000000aa5007c0c */ /* 0x008fe4000c721270 */
[----:B------:R-:W-:Y:S02]  /*18a060*/  ISETP.LT.AND P3, PT, R168, UR75, !P0 ;  /* 0x0000004ba8007c0c */ /* 0x000fe4000c761270 */
[----:B------:R-:W-:Y:S01]  /*18a070*/  LOP3.LUT R148, R148, 0xfffffdff, RZ, 0xc0, !PT ;  /* 0xfffffdff94947812 */ /* 0x000fe200078ec0ff */
[----:B------:R-:W-:Y:S01]  /*18a080*/  VIADD R151, R169, 0xb4 ;  /* 0x000000b4a9977836 */ /* 0x000fe20000000000 */
[----:B------:R-:W-:Y:S01]  /*18a090*/  ISETP.LT.AND P2, PT, R167, UR76, !P0 ;  /* 0x0000004ca7007c0c */ /* 0x000fe2000c741270 */
[----:B------:R-:W3:Y:S01]  /*18a0a0*/  LDCU UR76, c[0x0][0x398] ;  /* 0x00007300ff4c77ac */ /* 0x000ee20008000800 */
        /* <DEDUP_REMOVED lines=9> */
[----:B----4-:R-:W-:Y:S01]  /*18a140*/  ISETP.LT.AND P3, PT, R173, UR17, !P0 ;  /* 0x00000011ad007c0c */ /* 0x010fe2000c761270 */
[----:B------:R-:W4:Y:S01]  /*18a150*/  LDCU UR17, c[0x0][0x398] ;  /* 0x00007300ff1177ac */ /* 0x000f220008000800 */
        /* <DEDUP_REMOVED lines=19> */
[----:B------:R-:W-:Y:S01]  /*18a290*/  ISETP.LT.AND P3, PT, R168, UR70, !P0 ;  /* 0x00000046a8007c0c */ /* 0x000fe2000c761270 */
[----:B------:R-:W1:Y:S01]  /*18a2a0*/  LDCU UR70, c[0x0][0x398] ;  /* 0x00007300ff4677ac */ /* 0x000e620008000800 */
        /* <DEDUP_REMOVED lines=21> */
[----:B------:R-:W1:Y:S03]  /*18a400*/  LDCU UR54, c[0x0][0x398] ;  /* 0x00007300ff3677ac */ /* 0x000e660008000800 */
[----:B------:R-:W-:Y:S02]  /*18a410*/  @P1 LOP3.LUT R147, R147, 0x40000000, RZ, 0xfc, !PT ;  /* 0x4000000093931812 */ /* 0x000fe400078efcff */
[----:B------:R-:W-:-:S02]  /*18a420*/  IADD3 R151, PT, PT, R169, 0xb3, RZ ;  /* 0x000000b3a9977810 */ /* 0x000fc40007ffe0ff */
[----:B------:R-:W-:-:S04]  /*18a430*/  LOP3.LUT R147, R147, 0xdfffffff, RZ, 0xc0, !PT ;  /* 0xdfffffff93937812 */ /* 0x000fc800078ec0ff */
[----:B------:R-:W-:Y:S02]  /*18a440*/  @P0 LOP3.LUT R147, R147, 0x20000000, RZ, 0xfc, !PT ;  /* 0x2000000093930812 */ /* 0x000fe400078efcff */
[----:B------:R-:W-:Y:S01]  /*18a450*/  ISETP.GE.AND P0, PT, R151, UR11, PT ;  /* 0x0000000b97007c0c */ /* 0x000fe2000bf06270 */
[----:B------:R-:W1:Y:S03]  /*18a460*/  LDCU.64 UR10, c[0x0][0x398] ;  /* 0x00007300ff0a77ac */ /* 0x000e660008000a00 */
[----:B--2---:R-:W-:Y:S02]  /*18a470*/  ISETP.LT.AND P1, PT, R165, UR6, !P0 ;  /* 0x00000006a5007c0c */ /* 0x004fe4000c721270 */
[----:B------:R-:W-:Y:S02]  /*18a480*/  LOP3.LUT R148, R148, 0xfffffffe, RZ, 0xc0, !PT ;  /* 0xfffffffe94947812 */ /* 0x000fe400078ec0ff */
[----:B------:R-:W-:-:S02]  /*18a490*/  LOP3.LUT R147, R147, 0xfdffffff, RZ, 0xc0, !PT ;  /* 0xfdffffff93937812 */ /* 0x000fc400078ec0ff */
[----:B------:R-:W-:Y:S02]  /*18a4a0*/  @P3 LOP3.LUT R148, R148, 0x1, RZ, 0xfc, !PT ;  /* 0x0000000194943812 */ /* 0x000fe400078efcff */
[----:B------:R-:W-:Y:S01]  /*18a4b0*/  ISETP.LT.AND P3, PT, R168, UR46, !P0 ;  /* 0x0000002ea8007c0c */ /* 0x000fe2000c761270 */
[----:B------:R-:W-:Y:S01]  /*18a4c0*/  VIADD R151, R169, 0xb2 ;  /* 0x000000b2a9977836 */ /* 0x000fe20000000000 */
[----:B------:R-:W-:Y:S01]  /*18a4d0*/  ISETP.LT.AND P2, PT, R167, UR47, !P0 ;  /* 0x0000002fa7007c0c */ /* 0x000fe2000c741270 */
[----:B------:R-:W2:Y:S02]  /*18a4e0*/  LDCU UR46, c[0x0][0x398] ;  /* 0x00007300ff2e77ac */ /* 0x000ea40008000800 */
        /* <DEDUP_REMOVED lines=64> */
[----:B------:R-:W-:Y:S02]  /*18a8f0*/  ISETP.LT.AND P3, PT, R168, UR13, !P0 ;  /* 0x0000000da8007c0c */ /* 0x000fe4000c761270 */
[----:B------:R-:W-:Y:S01]  /*18a900*/  LOP3.LUT R147, R147, 0xfffffdff, RZ, 0xc0, !PT ;  /* 0xfffffdff93937812 */ /* 0x000fe200078ec0ff */
[----:B------:R-:W-:Y:S01]  /*18a910*/  VIADD R151, R169, 0xb0 ;  /* 0x000000b0a9977836 */ /* 0x000fe20000000000 */
[----:B------:R-:W-:Y:S01]  /*18a920*/  ISETP.LT.AND P2, PT, R167, UR18, !P0 ;  /* 0x00000012a7007c0c */ /* 0x000fe2000c741270 */
[----:B------:R-:W2:Y:S01]  /*18a930*/  LDCU UR13, c[0x0][0x398] ;  /* 0x00007300ff0d77ac */ /* 0x000ea20008000800 */
        /* <DEDUP_REMOVED lines=96> */
[----:B------:R-:W-:Y:S01]  /*18af40*/  LOP3.LUT R146, R146, 0xfffdffff, RZ, 0xc0, !PT ;  /* 0xfffdffff92927812 */ /* 0x000fe200078ec0ff */
[----:B------:R-:W-:Y:S01]  /*18af50*/  VIADD R151, R169, 0xad ;  /* 0x000000ada9977836 */ /* 0x000fe20000000000 */
[----:B------:R-:W-:Y:S01]  /*18af60*/  ISETP.LT.AND P3, PT, R168, UR70, !P0 ;  /* 0x00000046a8007c0c */ /* 0x000fe2000c761270 */
[----:B------:R-:W1:Y:S01]  /*18af70*/  LDCU UR70, c[0x0][0x398] ;  /* 0x00007300ff4677ac */ /* 0x000e620008000800 */
[----:B------:R-:W-:Y:S01]  /*18af80*/  ISETP.LT.AND P2, PT, R167, UR66, !P0 ;  /* 0x00000042a7007c0c */ /* 0x000fe2000c741270 */
[----:B------:R-:W1:Y:S06]  /*18af90*/  LDCU UR66, c[0x0][0x398] ;  /* 0x00007300ff4277ac */ /* 0x000e6c0008000800 */
[----:B------:R-:W-:Y:S01]  /*18afa0*/  @P1 LOP3.LUT R146, R146, 0x20000, RZ, 0xfc, !PT ;  /* 0x0002000092921812 */ /* 0x000fe200078efcff */
[----:B------:R-:W1:Y:S03]  /*18afb0*/  LDCU UR8, c[0x0][0x398] ;  /* 0x00007300ff0877ac */ /* 0x000e660008000800 */
[----:B------:R-:W-:-:S04]  /*18afc0*/  LOP3.LUT R146, R146, 0xffefffff, RZ, 0xc0, !PT ;  /* 0xffefffff92927812 */ /* 0x000fc800078ec0ff */
[----:B------:R-:W-:Y:S02]  /*18afd0*/  @P3 LOP3.LUT R146, R146, 0x100000, RZ, 0xfc, !PT ;  /* 0x0010000092923812 */ /* 0x000fe400078efcff */
[----:B------:R-:W-:Y:S01]  /*18afe0*/  ISETP.LT.AND P1, PT, R166, UR67, !P0 ;  /* 0x00000043a6007c0c */ /* 0x000fe2000c721270 */
[----:B------:R-:W2:Y:S01]  /*18aff0*/  LDCU UR67, c[0x0][0x398] ;  /* 0x00007300ff4377ac */ /* 0x000ea20008000800 */
[----:B------:R-:W-:-:S04]  /*18b000*/  LOP3.LUT R146, R146, 0xfff7ffff, RZ, 0xc0, !PT ;  /* 0xfff7ffff92927812 */ /* 0x000fc800078ec0ff */
[----:B------:R-:W-:Y:S02]  /*18b010*/  @P2 LOP3.LUT R146, R146, 0x80000, RZ, 0xfc, !PT ;  /* 0x0008000092922812 */ /* 0x000fe400078efcff */
[----:B------:R-:W-:Y:S01]  /*18b020*/  ISETP.LT.AND P3, PT, R173, UR69, !P0 ;  /* 0x00000045ad007c0c */ /* 0x000fe2000c761270 */
[----:B------:R-:W2:Y:S01]  /*18b030*/  LDCU UR69, c[0x0][0x398] ;  /* 0x00007300ff4577ac */ /* 0x000ea20008000800 */
[----:B------:R-:W-:-:S04]  /*18b040*/  LOP3.LUT R146, R146, 0xfffbffff, RZ, 0xc0, !PT ;  /* 0xfffbffff92927812 */ /* 0x000fc800078ec0ff */
[----:B------:R-:W-:Y:S02]  /*18b050*/  @P1 LOP3.LUT R146, R146, 0x40000, RZ, 0xfc, !PT ;  /* 0x0004000092921812 */ /* 0x000fe400078efcff */
[----:B-1----:R-:W-:Y:S01]  /*18b060*/  ISETP.LT.AND P2, PT, R172, UR70, !P0 ;  /* 0x00000046ac007c0c */ /* 0x002fe2000c741270 */
[----:B------:R-:W1:Y:S01]  /*18b070*/  LDCU UR70, c[0x0][0x398] ;  /* 0x00007300ff4677ac */ /* 0x000e620008000800 */
[----:B------:R-:W-:-:S04]  /*18b080*/  LOP3.LUT R146, R146, 0xfffeffff, RZ, 0xc0, !PT ;  /* 0xfffeffff92927812 */ /* 0x000fc800078ec0ff */
[----:B------:R-:W-:Y:S02]  /*18b090*/  @P3 LOP3.LUT R146, R146, 0x10000, RZ, 0xfc, !PT ;  /* 0x0001000092923812 */ /* 0x000fe400078efcff */
[----:B------:R-:W-:Y:S01]  /*18b0a0*/  ISETP.LT.AND P1, PT, R171, UR66, !P0 ;  /* 0x00000042ab007c0c */ /* 0x000fe2000c721270 */
[----:B------:R-:W1:Y:S01]  /*18b0b0*/  LDCU UR66, c[0x0][0x398] ;  /* 0x00007300ff4277ac */ /* 0x000e620008000800 */
[----:B------:R-:W-:-:S04]  /*18b0c0*/  LOP3.LUT R146, R146, 0xffff7fff, RZ, 0xc0, !PT ;  /* 0xffff7fff92927812 */ /* 0x000fc800078ec0ff */
[----:B------:R-:W-:Y:S02]  /*18b0d0*/  @P2 LOP3.LUT R146, R146, 0x8000, RZ, 0xfc, !PT ;  /* 0x0000800092922812 */ /* 0x000fe400078efcff */
[----:B--2---:R-:W-:Y:S01]  /*18b0e0*/  ISETP.LT.AND P0, PT, R170, UR67, !P0 ;  /* 0x00000043aa007c0c */ /* 0x004fe2000c701270 */
[----:B------:R-:W2:Y:S01]  /*18b0f0*/  LDCU UR67, c[0x0][0x398] ;  /* 0x00007300ff4377ac */ /* 0x000ea20008000800 */
[----:B------:R-:W-:-:S04]  /*18b100*/  LOP3.LUT R146, R146, 0xffffbfff, RZ, 0xc0, !PT ;  /* 0xffffbfff92927812 */ /* 0x000fc800078ec0ff */
[----:B------:R-:W-:-:S04]  /*18b110*/  @P1 LOP3.LUT R146, R146, 0x4000, RZ, 0xfc, !PT ;  /* 0x0000400092921812 */ /* 0x000fc800078efcff */
[----:B------:R-:W-:-:S04]  /*18b120*/  LOP3.LUT R146, R146, 0xffffdfff, RZ, 0xc0, !PT ;  /* 0xffffdfff92927812 */ /* 0x000fc800078ec0ff */
[----:B------:R-:W-:Y:S02]  /*18b130*/  @P0 LOP3.LUT R146, R146, 0x2000, RZ, 0xfc, !PT ;  /* 0x0000200092920812 */ /* 0x000fe400078efcff */
[----:B------:R-:W-:Y:S01]  /*18b140*/  ISETP.GE.AND P0, PT, R151, UR11, PT ;  /* 0x0000000b97007c0c */ /* 0x000fe2000bf06270 */
[----:B------:R-:W2:Y:S03]  /*18b150*/  LDCU.64 UR10, c[0x0][0x398] ;  /* 0x00007300ff0a77ac */ /* 0x000ea60008000a00 */
[----:B------:R-:W-:Y:S01]  /*18b160*/  ISETP.LT.AND P1, PT, R165, UR6, !P0 ;  /* 0x00000006a5007c0c */ /* 0x000fe2000c721270 */
[----:B------:R-:W2:Y:S01]  /*18b170*/  LDCU UR6, c[0x0][0x398] ;  /* 0x00007300ff0677ac */ /* 0x000ea20008000800 */
[----:B-1----:R-:W-:Y:S02]  /*18b180*/  ISETP.LT.AND P3, PT, R168, UR70, !P0 ;  /* 0x00000046a8007c0c */ /* 0x002fe4000c761270 */
        /* <DEDUP_REMOVED lines=9> */
[----:B--2---:R-:W-:Y:S01]  /*18b220*/  ISETP.LT.AND P1, PT, R166, UR67, !P0 ;  /* 0x00000043a6007c0c */ /* 0x004fe2000c721270 */
[----:B------:R-:W2:Y:S01]  /*18b230*/  LDCU UR67, c[0x0][0x398] ;  /* 0x00007300ff4377ac */ /* 0x000ea20008000800 */
        /* <DEDUP_REMOVED lines=21> */
[----:B------:R-:W-:Y:S02]  /*18b390*/  ISETP.LT.AND P1, PT, R165, UR10, !P0 ;  /* 0x0000000aa5007c0c */ /* 0x000fe4000c721270 */
[----:B------:R-:W-:Y:S01]  /*18b3a0*/  ISETP.LT.AND P3, PT, R168, UR6, !P0 ;  /* 0x00000006a8007c0c */ /* 0x000fe2000c761270 */
[----:B------:R-:W1:Y:S01]  /*18b3b0*/  LDCU UR6, c[0x0][0x398] ;  /* 0x00007300ff0677ac */ /* 0x000e620008000800 */
[----:B------:R-:W-:Y:S02]  /*18b3c0*/  LOP3.LUT R146, R146, 0xfffffffd, RZ, 0xc0, !PT ;  /* 0xfffffffd92927812 */ /* 0x000fe400078ec0ff */
[----:B------:R-:W-:Y:S01]  /*18b3d0*/  ISETP.LT.AND P2, PT, R167, UR8, !P0 ;  /* 0x00000008a7007c0c */ /* 0x000fe2000c741270 */
[----:B------:R-:W2:Y:S06]  /*18b3e0*/  LDCU.64 UR8, c[0x0][0x398] ;  /* 0x00007300ff0877ac */ /* 0x000eac0008000a00 */
[----:B------:R-:W-:-:S04]  /*18b3f0*/  @P1 LOP3.LUT R146, R146, 0x2, RZ, 0xfc, !PT ;  /* 0x0000000292921812 */ /* 0x000fc800078efcff */
        /* <DEDUP_REMOVED lines=22> */
[----:B------:R-:W-:-:S04]  /*18b560*/  ISETP.GE.AND P0, PT, R151, UR7, PT ;  /* 0x0000000797007c0c */ /* 0x000fc8000bf06270 */
[----:B--2---:R-:W-:Y:S02]  /*18b570*/  ISETP.LT.AND P1, PT, R165, UR8, !P0 ;  /* 0x00000008a5007c0c */ /* 0x004fe4000c721270 */
[----:B------:R-:W-:Y:S02]  /*18b580*/  LOP3.LUT R146, R146, 0xfffffffe, RZ, 0xc0, !PT ;  /* 0xfffffffe92927812 */ /* 0x000fe400078ec0ff */
[----:B------:R-:W-:Y:S02]  /*18b590*/  LOP3.LUT R145, R145, 0xfdffffff, RZ, 0xc0, !PT ;  /* 0xfdffffff91917812 */ /* 0x000fe400078ec0ff */
        /* <DEDUP_REMOVED lines=10> */
[----:B------:R-:W1:Y:S01]  /*18b640*/  LDCU.64 UR6, c[0x0][0x398] ;  /* 0x00007300ff0677ac */ /* 0x000e620008000a00 */
        /* <DEDUP_REMOVED lines=23> */
[----:B------:R-:W-:Y:S02]  /*18b7c0*/  ISETP.LT.AND P3, PT, R168, UR72, !P0 ;  /* 0x00000048a8007c0c */ /* 0x000fe4000c761270 */
[----:B------:R-:W-:Y:S01]  /*18b7d0*/  LOP3.LUT R145, R145, 0xfffdffff, RZ, 0xc0, !PT ;  /* 0xfffdffff91917812 */ /* 0x000fe200078ec0ff */
[----:B------:R-:W-:Y:S01]  /*18b7e0*/  VIADD R151, R169, 0xa9 ;  /* 0x000000a9a9977836 */ /* 0x000fe20000000000 */
[----:B--2---:R-:W-:Y:S01]  /*18b7f0*/  ISETP.LT.AND P2, PT, R167, UR73, !P0 ;  /* 0x00000049a7007c0c */ /* 0x004fe2000c741270 */
[----:B------:R-:W1:Y:S01]  /*18b800*/  LDCU UR73, c[0x0][0x398] ;  /* 0x00007300ff4977ac */ /* 0x000e620008000800 */
[----:B------:R-:W-:Y:S01]  /*18b810*/  LOP3.LUT R142, R142, 0x7fffffff, RZ, 0xc0, !PT ;  /* 0x7fffffff8e8e7812 */ /* 0x000fe200078ec0ff */
[----:B------:R-:W2:Y:S04]  /*18b820*/  LDCU UR72, c[0x0][0x398] ;  /* 0x00007300ff4877ac */ /* 0x000ea80008000800 */
        /* <DEDUP_REMOVED lines=164> */
[----:B------:R-:W-:Y:S01]  /*18c270*/  LOP3.LUT R144, R144, 0xfffffdff, RZ, 0xc0, !PT ;  /* 0xfffffdff90907812 */ /* 0x000fe200078ec0ff */
[----:B------:R-:W-:Y:S01]  /*18c280*/  VIADD R151, R169, 0xa4 ;  /* 0x000000a4a9977836 */ /* 0x000fe20000000000 */
[----:B------:R-:W-:Y:S01]  /*18c290*/  ISETP.LT.AND P3, PT, R168, UR5, !P0 ;  /* 0x00000005a8007c0c */ /* 0x000fe2000c761270 */
[----:B------:R-:W2:Y:S01]  /*18c2a0*/  LDCU UR8, c[0x0][0x398] ;  /* 0x00007300ff0877ac */ /* 0x000ea20008000800 */
[----:B------:R-:W-:Y:S01]  /*18c2b0*/  ISETP.LT.AND P2, PT, R167, UR12, !P0 ;  /* 0x0000000ca7007c0c */ /* 0x000fe2000c741270 */
[----:B------:R-:W1:Y:S06]  /*18c2c0*/  LDCU UR5, c[0x0][0x398] ;  /* 0x00007300ff0577ac */ /* 0x000e6c0008000800 */
        /* <DEDUP_REMOVED lines=28> */
[----:B-1----:R-:W-:Y:S01]  /*18c490*/  ISETP.LT.AND P1, PT, R165, UR6, !P0 ;  /* 0x00000006a5007c0c */ /* 0x002fe2000c721270 */
[----:B------:R-:W1:Y:S01]  /*18c4a0*/  LDCU UR6, c[0x0][0x398] ;  /* 0x00007300ff0677ac */ /* 0x000e620008000800 */
[----:B------:R-:W-:Y:S02]  /*18c4b0*/  ISETP.LT.AND P3, PT, R168, UR14, !P0 ;  /* 0x0000000ea8007c0c */ /* 0x000fe4000c761270 */
[----:B------:R-:W-:Y:S01]  /*18c4c0*/  LOP3.LUT R144, R144, 0xfffffffd, RZ, 0xc0, !PT ;  /* 0xfffffffd90907812 */ /* 0x000fe200078ec0ff */
[----:B------:R-:W1:Y:S01]  /*18c4d0*/  LDCU UR14, c[0x0][0x398] ;  /* 0x00007300ff0e77ac */ /* 0x000e620008000800 */
[----:B------:R-:W-:-:S02]  /*18c4e0*/  ISETP.LT.AND P2, PT, R167, UR15, !P0 ;  /* 0x0000000fa7007c0c */ /* 0x000fc4000c741270 */
[----:B------:R-:W-:Y:S01]  /*18c4f0*/  IADD3 R151, PT, PT, R169, 0xa3, RZ ;  /* 0x000000a3a9977810 */ /* 0x000fe20007ffe0ff */
        /* <DEDUP_REMOVED lines=20> */
[----:B------:R-:W-:-:S04]  /*18c640*/  @P1 LOP3.LUT R143, R143, 0x40000000, RZ, 0xfc, !PT ;  /* 0x400000008f8f1812 */ /* 0x000fc800078efcff */
[----:B------:R-:W-:-:S04]  /*18c650*/  LOP3.LUT R143, R143, 0xdfffffff, RZ, 0xc0, !PT ;  /* 0xdfffffff8f8f7812 */ /* 0x000fc800078ec0ff */
[----:B------:R-:W-:Y:S02]  /*18c660*/  @P0 LOP3.LUT R143, R143, 0x20000000, RZ, 0xfc, !PT ;  /* 0x200000008f8f0812 */ /* 0x000fe400078efcff */
[----:B------:R-:W-:-:S04]  /*18c670*/  ISETP.GE.AND P0, PT, R151, UR9, PT ;  /* 0x0000000997007c0c */ /* 0x000fc8000bf06270 */
[----:B--2---:R-:W-:Y:S01]  /*18c680*/  ISETP.LT.AND P1, PT, R165, UR10, !P0 ;  /* 0x0000000aa5007c0c */ /* 0x004fe2000c721270 */
[----:B------:R-:W2:Y:S01]  /*18c690*/  LDCU UR10, c[0x0][0x398] ;  /* 0x00007300ff0a77ac */ /* 0x000ea20008000800 */
[----:B------:R-:W-:Y:S02]  /*18c6a0*/  LOP3.LUT R144, R144, 0xfffffffe, RZ, 0xc0, !PT ;  /* 0xfffffffe90907812 */ /* 0x000fe400078ec0ff */
[----:B------:R-:W-:Y:S02]  /*18c6b0*/  LOP3.LUT R143, R143, 0xfdffffff, RZ, 0xc0, !PT ;  /* 0xfdffffff8f8f7812 */ /* 0x000fe400078ec0ff */
[----:B------:R-:W-:Y:S02]  /*18c6c0*/  @P3 LOP3.LUT R144, R144, 0x1, RZ, 0xfc, !PT ;  /* 0x0000000190903812 */ /* 0x000fe400078efcff */
[----:B------:R-:W-:Y:S01]  /*18c6d0*/  ISETP.LT.AND P3, PT, R168, UR8, !P0 ;  /* 0x00000008a8007c0c */ /* 0x000fe2000c761270 */
[----:B------:R-:W1:Y:S01]  /*18c6e0*/  LDCU.64 UR8, c[0x0][0x398] ;  /* 0x00007300ff0877ac */ /* 0x000e620008000a00 */
[----:B------:R-:W-:-:S03]  /*18c6f0*/  ISETP.LT.AND P2, PT, R167, UR34, !P0 ;  /* 0x00000022a7007c0c */ /* 0x000fc6000c741270 */
[----:B------:R-:W-:Y:S01]  /*18c700*/  @P1 LOP3.LUT R143, R143, 0x2000000, RZ, 0xfc, !PT ;  /* 0x020000008f8f1812 */ /* 0x000fe200078efcff */
[----:B------:R-:W-:Y:S01]  /*18c710*/  VIADD R151, R169, 0xa2 ;  /* 0x000000a2a9977836 */ /* 0x000fe20000000000 */
[----:B------:R-:W1:Y:S02]  /*18c720*/  LDCU UR34, c[0x0][0x398] ;  /* 0x00007300ff2277ac */ /* 0x000e640008000800 */
[----:B------:R-:W-:-:S04]  /*18c730*/  LOP3.LUT R143, R143, 0xefffffff, RZ, 0xc0, !PT ;  /* 0xefffffff8f8f7812 */ /* 0x000fc800078ec0ff */
[----:B------:R-:W-:Y:S02]  /*18c740*/  @P3 LOP3.LUT R143, R143, 0x10000000, RZ, 0xfc, !PT ;  /* 0x100000008f8f3812 */ /* 0x000fe400078efcff */
[----:B---3--:R-:W-:Y:S01]  /*18c750*/  ISETP.LT.AND P1, PT, R166, UR77, !P0 ;  /* 0x0000004da6007c0c */ /* 0x008fe2000c721270 */
[----:B------:R-:W3:Y:S01]  /*18c760*/  LDCU UR77, c[0x0][0x398] ;  /* 0x00007300ff4d77ac */ /* 0x000ee20008000800 */
        /* <DEDUP_REMOVED lines=56> */
[----:B------:R-:W-:Y:S02]  /*18caf0*/  ISETP.LT.AND P3, PT, R168, UR70, !P0 ;  /* 0x00000046a8007c0c */ /* 0x000fe4000c761270 */
[----:B------:R-:W-:Y:S01]  /*18cb00*/  LOP3.LUT R143, R143, 0xfffffdff, RZ, 0xc0, !PT ;  /* 0xfffffdff8f8f7812 */ /* 0x000fe200078ec0ff */
[----:B------:R-:W-:Y:S01]  /*18cb10*/  VIADD R151, R169, 0xa0 ;  /* 0x000000a0a9977836 */ /* 0x000fe20000000000 */
[----:B-1----:R-:W-:Y:S01]  /*18cb20*/  ISETP.LT.AND P2, PT, R167, UR10, !P0 ;  /* 0x0000000aa7007c0c */ /* 0x002fe2000c741270 */
[----:B------:R-:W1:Y:S01]  /*18cb30*/  LDCU.64 UR10, c[0x0][0x398] ;  /* 0x00007300ff0a77ac */ /* 0x000e620008000a00 */
[----:B------:R-:W2:Y:S05]  /*18cb40*/  LDCU UR70, c[0x0][0x398] ;  /* 0x00007300ff4677ac */ /* 0x000eaa0008000800 */
[----:B------:R-:W-:-:S04]  /*18cb50*/  @P1 LOP3.LUT R143, R143, 0x200, RZ, 0xfc, !PT ;  /* 0x000002008f8f1812 */ /* 0x000fc800078efcff */
        /* <DEDUP_REMOVED lines=21> */
[----:B------:R-:W-:-:S04]  /*18ccb0*/  @P1 LOP3.LUT R143, R143, 0x40, RZ, 0xfc, !PT ;  /* 0x000000408f8f1812 */ /* 0x000fc800078efcff */
[----:B------:R-:W-:-:S04]  /*18ccc0*/  LOP3.LUT R143, R143, 0xffffffdf, RZ, 0xc0, !PT ;  /* 0xffffffdf8f8f7812 */ /* 0x000fc800078ec0ff */
[----:B------:R-:W-:Y:S02]  /*18ccd0*/  @P0 LOP3.LUT R143, R143, 0x20, RZ, 0xfc, !PT ;  /* 0x000000208f8f0812 */ /* 0x000fe400078efcff */
[----:B------:R-:W-:-:S04]  /*18cce0*/  ISETP.GE.AND P0, PT, R151, UR9, PT ;  /* 0x0000000997007c0c */ /* 0x000fc8000bf06270 */
[----:B-1----:R-:W-:Y:S02]  /*18ccf0*/  ISETP.LT.AND P1, PT, R165, UR10, !P0 ;  /* 0x0000000aa5007c0c */ /* 0x002fe4000c721270 */
[----:B------:R-:W-:Y:S01]  /*18cd00*/  ISETP.LT.AND P3, PT, R168, UR8, !P0 ;  /* 0x00000008a8007c0c */ /* 0x000fe2000c761270 */
[----:B------:R-:W1:Y:S01]  /*18cd10*/  LDCU.64 UR8, c[0x0][0x398] ;  /* 0x00007300ff0877ac */ /* 0x000e620008000a00 */
[----:B------:R-:W-:Y:S02]  /*18cd20*/  LOP3.LUT R143, R143, 0xfffffffd, RZ, 0xc0, !PT ;  /* 0xfffffffd8f8f7812 */ /* 0x000fe400078ec0ff */
[----:B--2---:R-:W-:Y:S01]  /*18cd30*/  ISETP.LT.AND P2, PT, R167, UR70, !P0 ;  /* 0x00000046a7007c0c */ /* 0x004fe2000c741270 */
[----:B------:R-:W2:Y:S06]  /*18cd40*/  LDCU UR70, c[0x0][0x398] ;  /* 0x00007300ff4677ac */ /* 0x000eac0008000800 */
        /* <DEDUP_REMOVED lines=24> */
[----:B------:R-:W3:Y:S03]  /*18ced0*/  LDCU.64 UR6, c[0x0][0x398] ;  /* 0x00007300ff0677ac */ /* 0x000ee60008000a00 */
[----:B-1----:R-:W-:Y:S02]  /*18cee0*/  ISETP.LT.AND P1, PT, R165, UR8, !P0 ;  /* 0x00000008a5007c0c */ /* 0x002fe4000c721270 */
[----:B------:R-:W-:Y:S02]  /*18cef0*/  LOP3.LUT R143, R143, 0xfffffffe, RZ, 0xc0, !PT ;  /* 0xfffffffe8f8f7812 */ /* 0x000fe400078ec0ff */
[----:B------:R-:W-:-:S02]  /*18cf00*/  LOP3.LUT R142, R142, 0xfdffffff, RZ, 0xc0, !PT ;  /* 0xfdffffff8e8e7812 */ /* 0x000fc400078ec0ff */
[----:B------:R-:W-:Y:S02]  /*18cf10*/  @P3 LOP3.LUT R143, R143, 0x1, RZ, 0xfc, !PT ;  /* 0x000000018f8f3812 */ /* 0x000fe400078efcff */
[----:B------:R-:W-:Y:S01]  /*18cf20*/  ISETP.LT.AND P3, PT, R168, UR63, !P0 ;  /* 0x0000003fa8007c0c */ /* 0x000fe2000c761270 */
[----:B------:R-:W-:Y:S01]  /*18cf30*/  VIADD R151, R169, 0x9e ;  /* 0x0000009ea9977836 */ /* 0x000fe20000000000 */
[----:B--2---:R-:W-:Y:S01]  /*18cf40*/  ISETP.LT.AND P2, PT, R167, UR70, !P0 ;  /* 0x00000046a7007c0c */ /* 0x004fe2000c741270 */
[----:B------:R-:W1:Y:S02]  /*18cf50*/  LDCU UR70, c[0x0][0x398] ;  /* 0x00007300ff4677ac */ /* 0x000e640008000800 */
[----:B------:R-:W-:Y:S02]  /*18cf60*/  @P1 LOP3.LUT R142, R142, 0x2000000, RZ, 0xfc, !PT ;  /* 0x020000008e8e1812 */ /* 0x000fe400078efcff */
[----:B------:R-:W-:Y:S01]  /*18cf70*/  LOP3.LUT R140, R140, 0x7fffffff, RZ, 0xc0, !PT ;  /* 0x7fffffff8c8c7812 */ /* 0x000fe200078ec0ff */
[----:B------:R-:W2:Y:S01]  /*18cf80*/  LDCU UR63, c[0x0][0x398] ;  /* 0x00007300ff3f77ac */ /* 0x000ea20008000800 */
        /* <DEDUP_REMOVED lines=128> */
[----:B------:R-:W-:-:S02]  /*18d790*/  LOP3.LUT R141, R141, 0xfdffffff, RZ, 0xc0, !PT ;  /* 0xfdffffff8d8d7812 */ /* 0x000fc400078ec0ff */
[----:B------:R-:W-:Y:S02]  /*18d7a0*/  @P3 LOP3.LUT R142, R142, 0x1, RZ, 0xfc, !PT ;  /* 0x000000018e8e3812 */ /* 0x000fe400078efcff */
[----:B------:R-:W-:Y:S01]  /*18d7b0*/  ISETP.LT.AND P3, PT, R168, UR27, !P0 ;  /* 0x0000001ba8007c0c */ /* 0x000fe2000c761270 */
[----:B------:R-:W-:Y:S01]  /*18d7c0*/  VIADD R151, R169, 0x9a ;  /* 0x0000009aa9977836 */ /* 0x000fe20000000000 */
        /* <DEDUP_REMOVED lines=35> */
[----:B------:R-:W-:-:S02]  /*18da00*/  ISETP.LT.AND P2, PT, R167, UR12, !P0 ;  /* 0x0000000ca7007c0c */ /* 0x000fc4000c741270 */
[----:B------:R-:W-:Y:S01]  /*18da10*/  LOP3.LUT R138, R138, 0x7fffffff, RZ, 0xc0, !PT ;  /* 0x7fffffff8a8a7812 */ /* 0x000fe200078ec0ff */
[----:B------:R-:W1:Y:S04]  /*18da20*/  LDCU UR5, c[0x0][0x398] ;  /* 0x00007300ff0577ac */ /* 0x000e680008000800 */
        /* <DEDUP_REMOVED lines=62> */
[----:B--2---:R-:W-:Y:S01]  /*18de10*/  ISETP.LT.AND P1, PT, R165, UR6, !P0 ;  /* 0x00000006a5007c0c */ /* 0x004fe2000c721270 */
[----:B------:R-:W2:Y:S01]  /*18de20*/  LDCU UR6, c[0x0][0x398] ;  /* 0x00007300ff0677ac */ /* 0x000ea20008000800 */
[----:B------:R-:W-:Y:S02]  /*18de30*/  ISETP.LT.AND P3, PT, R168, UR56, !P0 ;  /* 0x00000038a8007c0c */ /* 0x000fe4000c761270 */
[----:B------:R-:W-:Y:S01]  /*18de40*/  LOP3.LUT R141, R141, 0xfffffffd, RZ, 0xc0, !PT ;  /* 0xfffffffd8d8d7812 */ /* 0x000fe200078ec0ff */
[----:B------:R-:W1:Y:S01]  /*18de50*/  LDCU UR56, c[0x0][0x398] ;  /* 0x00007300ff3877ac */ /* 0x000e620008000800 */
[----:B------:R-:W-:Y:S02]  /*18de60*/  ISETP.LT.AND P2, PT, R167, UR55, !P0 ;  /* 0x00000037a7007c0c */ /* 0x000fe4000c741270 */
[----:B------:R-:W-:Y:S01]  /*18de70*/  IADD3 R151, PT, PT, R169, 0x97, RZ ;  /* 0x00000097a9977810 */ /* 0x000fe20007ffe0ff */
[----:B------:R-:W1:Y:S04]  /*18de80*/  LDCU UR55, c[0x0][0x398] ;  /* 0x00007300ff3777ac */ /* 0x000e680008000800 */
[----:B------:R-:W-:-:S04]  /*18de90*/  @P1 LOP3.LUT R141, R141, 0x2, RZ, 0xfc, !PT ;  /* 0x000000028d8d1812 */ /* 0x000fc800078efcff */
[----:B------:R-:W-:-:S04]  /*18dea0*/  LOP3.LUT R141, R141, 0xffffffef, RZ, 0xc0, !PT ;  /* 0xffffffef8d8d7812 */ /* 0x000fc800078ec0ff */
[----:B------:R-:W-:Y:S02]  /*18deb0*/  @P3 LOP3.LUT R141, R141, 0x10, RZ, 0xfc, !PT ;  /* 0x000000108d8d3812 */ /* 0x000fe400078efcff */
[----:B------:R-:W-:Y:S01]  /*18dec0*/  ISETP.LT.AND P1, PT, R166, UR10, !P0 ;  /* 0x0000000aa6007c0c */ /* 0x000fe2000c721270 */
[----:B------:R-:W1:Y:S01]  /*18ded0*/  LDCU.64 UR10, c[0x0][0x398] ;  /* 0x00007300ff0a77ac */ /* 0x000e620008000a00 */
        /* <DEDUP_REMOVED lines=14> */
[----:B------:R-:W-:-:S04]  /*18dfc0*/  @P1 LOP3.LUT R140, R140, 0x40000000, RZ, 0xfc, !PT ;  /* 0x400000008c8c1812 */ /* 0x000fc800078efcff */
        /* <DEDUP_REMOVED lines=48> */
[----:B--2---:R-:W-:Y:S01]  /*18e2d0*/  ISETP.LT.AND P1, PT, R166, UR6, !P0 ;  /* 0x00000006a6007c0c */ /* 0x004fe2000c721270 */
[----:B------:R-:W2:Y:S01]  /*18e2e0*/  LDCU.64 UR6, c[0x0][0x398] ;  /* 0x00007300ff0677ac */ /* 0x000ea20008000a00 */
        /* <DEDUP_REMOVED lines=22> */
[----:B--2---:R-:W-:Y:S02]  /*18e450*/  ISETP.LT.AND P1, PT, R165, UR6, !P0 ;  /* 0x00000006a5007c0c */ /* 0x004fe4000c721270 */
[----:B------:R-:W-:Y:S01]  /*18e460*/  ISETP.LT.AND P3, PT, R168, UR67, !P0 ;  /* 0x00000043a8007c0c */ /* 0x000fe2000c761270 */
[----:B------:R-:W2:Y:S01]  /*18e470*/  LDCU UR67, c[0x0][0x398] ;  /* 0x00007300ff4377ac */ /* 0x000ea20008000800 */
[----:B------:R-:W-:-:S02]  /*18e480*/  LOP3.LUT R140, R140, 0xfffffdff, RZ, 0xc0, !PT ;  /* 0xfffffdff8c8c7812 */ /* 0x000fc400078ec0ff */
[----:B-1----:R-:W-:Y:S01]  /*18e490*/  ISETP.LT.AND P2, PT, R167, UR68, !P0 ;  /* 0x00000044a7007c0c */ /* 0x002fe2000c741270 */
[----:B------:R-:W-:Y:S01]  /*18e4a0*/  VIADD R151, R169, 0x94 ;  /* 0x00000094a9977836 */ /* 0x000fe20000000000 */
        /* <DEDUP_REMOVED lines=27> */
[----:B------:R-:W4:Y:S03]  /*18e660*/  LDCU.64 UR8, c[0x0][0x398] ;  /* 0x00007300ff0877ac */ /* 0x000f260008000a00 */
[----:B---3--:R-:W-:Y:S02]  /*18e670*/  ISETP.LT.AND P1, PT, R165, UR10, !P0 ;  /* 0x0000000aa5007c0c */ /* 0x008fe4000c721270 */
[----:B--2---:R-:W-:Y:S01]  /*18e680*/  ISETP.LT.AND P3, PT, R168, UR67, !P0 ;  /* 0x00000043a8007c0c */ /* 0x004fe2000c761270 */
[----:B------:R-:W2:Y:S01]  /*18e690*/  LDCU UR67, c[0x0][0x398] ;  /* 0x00007300ff4377ac */ /* 0x000ea20008000800 */
[----:B------:R-:W-:-:S02]  /*18e6a0*/  LOP3.LUT R140, R140, 0xfffffffd, RZ, 0xc0, !PT ;  /* 0xfffffffd8c8c7812 */ /* 0x000fc400078ec0ff */
[----:B-1----:R-:W-:Y:S01]  /*18e6b0*/  ISETP.LT.AND P2, PT, R167, UR68, !P0 ;  /* 0x00000044a7007c0c */ /* 0x002fe2000c741270 */
[----:B------:R-:W1:Y:S06]  /*18e6c0*/  LDCU UR68, c[0x0][0x398] ;  /* 0x00007300ff4477ac */ /* 0x000e6c0008000800 */
[----:B------:R-:W-:-:S04]  /*18e6d0*/  @P1 LOP3.LUT R140, R140, 0x2, RZ, 0xfc, !PT ;  /* 0x000000028c8c1812 */ /* 0x000fc800078efcff */
[----:B------:R-:W-:-:S04]  /*18e6e0*/  LOP3.LUT R140, R140, 0xffffffef, RZ, 0xc0, !PT ;  /* 0xffffffef8c8c7812 */ /* 0x000fc800078ec0ff */
[----:B------:R-:W-:Y:S02]  /*18e6f0*/  @P3 LOP3.LUT R140, R140, 0x10, RZ, 0xfc, !PT ;  /* 0x000000108c8c3812 */ /* 0x000fe400078efcff */
[----:B------:R-:W-:Y:S01]  /*18e700*/  ISETP.LT.AND P1, PT, R166, UR69, !P0 ;  /* 0x00000045a6007c0c */ /* 0x000fe2000c721270 */
        /* <DEDUP_REMOVED lines=21> */
[----:B----4-:R-:W-:Y:S02]  /*18e860*/  ISETP.LT.AND P1, PT, R165, UR8, !P0 ;  /* 0x00000008a5007c0c */ /* 0x010fe4000c721270 */
[----:B------:R-:W-:Y:S02]  /*18e870*/  LOP3.LUT R140, R140, 0xfffffffe, RZ, 0xc0, !PT ;  /* 0xfffffffe8c8c7812 */ /* 0x000fe400078ec0ff */
[----:B------:R-:W-:-:S02]  /*18e880*/  LOP3.LUT R139, R139, 0xfdffffff, RZ, 0xc0, !PT ;  /* 0xfdffffff8b8b7812 */ /* 0x000fc400078ec0ff */
[----:B------:R-:W-:Y:S02]  /*18e890*/  @P3 LOP3.LUT R140, R140, 0x1, RZ, 0xfc, !PT ;  /* 0x000000018c8c3812 */ /* 0x000fe400078efcff */
[----:B---3--:R-:W-:Y:S01]  /*18e8a0*/  ISETP.LT.AND P3, PT, R168, UR69, !P0 ;  /* 0x00000045a8007c0c */ /* 0x008fe2000c761270 */
[----:B------:R-:W-:Y:S01]  /*18e8b0*/  VIADD R151, R169, 0x92 ;  /* 0x00000092a9977836 */ /* 0x000fe20000000000 */
[----:B------:R-:W-:Y:S01]  /*18e8c0*/  ISETP.LT.AND P2, PT, R167, UR77, !P0 ;  /* 0x0000004da7007c0c */ /* 0x000fe2000c741270 */
[----:B------:R-:W3:Y:S02]  /*18e8d0*/  LDCU UR77, c[0x0][0x398] ;  /* 0x00007300ff4d77ac */ /* 0x000ee40008000800 */
[----:B------:R-:W-:Y:S02]  /*18e8e0*/  @P1 LOP3.LUT R139, R139, 0x2000000, RZ, 0xfc, !PT ;  /* 0x020000008b8b1812 */ /* 0x000fe400078efcff */
[----:B------:R-:W-:Y:S01]  /*18e8f0*/  LOP3.LUT R137, R137, 0x7fffffff, RZ, 0xc0, !PT ;  /* 0x7fffffff89897812 */ /* 0x000fe200078ec0ff */
        /* <DEDUP_REMOVED lines=67> */
[----:B------:R-:W-:-:S02]  /*18ed30*/  LOP3.LUT R136, R136, 0x7fffffff, RZ, 0xc0, !PT ;  /* 0x7fffffff88887812 */ /* 0x000fc400078ec0ff */
[----:B------:R-:W-:Y:S01]  /*18ed40*/  LOP3.LUT R135, R135, 0x7fffffff, RZ, 0xc0, !PT ;  /* 0x7fffffff87877812 */ /* 0x000fe200078ec0ff */
[----:B------:R-:W1:Y:S02]  /*18ed50*/  LDCU UR71, c[0x0][0x398] ;  /* 0x00007300ff4777ac */ /* 0x000e640008000800 */
        /* <DEDUP_REMOVED lines=163> */
[----:B--2---:R-:W-:Y:S01]  /*18f790*/  ISETP.LT.AND P3, PT, R168, UR73, !P0 ;  /* 0x00000049a8007c0c */ /* 0x004fe2000c761270 */
[----:B------:R-:W1:Y:S01]  /*18f7a0*/  LDCU UR73, c[0x0][0x398] ;  /* 0x00007300ff4977ac */ /* 0x000e620008000800 */
[----:B------:R-:W-:-:S02]  /*18f7b0*/  LOP3.LUT R138, R138, 0xfffffffd, RZ, 0xc0, !PT ;  /* 0xfffffffd8a8a7812 */ /* 0x000fc400078ec0ff */
[----:B------:R-:W-:Y:S01]  /*18f7c0*/  ISETP.LT.AND P2, PT, R167, UR74, !P0 ;  /* 0x0000004aa7007c0c */ /* 0x000fe2000c741270 */
[----:B------:R-:W2:Y:S06]  /*18f7d0*/  LDCU UR74, c[0x0][0x398] ;  /* 0x00007300ff4a77ac */ /* 0x000eac0008000800 */
        /* <DEDUP_REMOVED lines=24> */
[----:B------:R-:W4:Y:S03]  /*18f960*/  LDCU.64 UR8, c[0x0][0x398] ;  /* 0x00007300ff0877ac */ /* 0x000f260008000a00 */
[----:B---3--:R-:W-:Y:S02]  /*18f970*/  ISETP.LT.AND P1, PT, R165, UR10, !P0 ;  /* 0x0000000aa5007c0c */ /* 0x008fe4000c721270 */
[----:B------:R-:W-:Y:S02]  /*18f980*/  LOP3.LUT R138, R138, 0xfffffffe, RZ, 0xc0, !PT ;  /* 0xfffffffe8a8a7812 */ /* 0x000fe400078ec0ff */
[----:B------:R-:W-:-:S02]  /*18f990*/  LOP3.LUT R137, R137, 0xfdffffff, RZ, 0xc0, !PT ;  /* 0xfdffffff89897812 */ /* 0x000fc400078ec0ff */
[----:B------:R-:W-:Y:S02]  /*18f9a0*/  @P3 LOP3.LUT R138, R138, 0x1, RZ, 0xfc, !PT ;  /* 0x000000018a8a3812 */ /* 0x000fe400078efcff */
[----:B-1----:R-:W-:Y:S01]  /*18f9b0*/  ISETP.LT.AND P3, PT, R168, UR73, !P0 ;  /* 0x00000049a8007c0c */ /* 0x002fe2000c761270 */
[----:B------:R-:W1:Y:S01]  /*18f9c0*/  LDCU UR73, c[0x0][0x398] ;  /* 0x00007300ff4977ac */ /* 0x000e620008000800 */
[----:B--2---:R-:W-:-:S03]  /*18f9d0*/  ISETP.LT.AND P2, PT, R167, UR74, !P0 ;  /* 0x0000004aa7007c0c */ /* 0x004fc6000c741270 */
[----:B------:R-:W-:Y:S01]  /*18f9e0*/  @P1 LOP3.LUT R137, R137, 0x2000000, RZ, 0xfc, !PT ;  /* 0x0200000089891812 */ /* 0x000fe200078efcff */
[----:B------:R-:W-:Y:S01]  /*18f9f0*/  VIADD R151, R169, 0x8a ;  /* 0x0000008aa9977836 */ /* 0x000fe20000000000 */
[----:B------:R-:W2:Y:S02]  /*18fa00*/  LDCU UR74, c[0x0][0x398] ;  /* 0x00007300ff4a77ac */ /* 0x000ea40008000800 */
        /* <DEDUP_REMOVED lines=26> */
[----:B----4-:R-:W-:Y:S02]  /*18fbb0*/  ISETP.LT.AND P1, PT, R165, UR8, !P0 ;  /* 0x00000008a5007c0c */ /* 0x010fe4000c721270 */
[----:B-1----:R-:W-:Y:S01]  /*18fbc0*/  ISETP.LT.AND P3, PT, R168, UR73, !P0 ;  /* 0x00000049a8007c0c */ /* 0x002fe2000c761270 */
[----:B------:R-:W1:Y:S01]  /*18fbd0*/  LDCU UR73, c[0x0][0x398] ;  /* 0x00007300ff4977ac */ /* 0x000e620008000800 */
[----:B------:R-:W-:-:S02]  /*18fbe0*/  LOP3.LUT R137, R137, 0xfffdffff, RZ, 0xc0, !PT ;  /* 0xfffdffff89897812 */ /* 0x000fc400078ec0ff */
[----:B--2---:R-:W-:Y:S01]  /*18fbf0*/  ISETP.LT.AND P2, PT, R167, UR74, !P0 ;  /* 0x0000004aa7007c0c */ /* 0x004fe2000c741270 */
[----:B------:R-:W-:Y:S01]  /*18fc00*/  VIADD R151, R169, 0x89 ;  /* 0x00000089a9977836 */ /* 0x000fe20000000000 */
        /* <DEDUP_REMOVED lines=28> */
[----:B------:R-:W-:Y:S02]  /*18fdd0*/  ISETP.LT.AND P1, PT, R165, UR6, !P0 ;  /* 0x00000006a5007c0c */ /* 0x000fe4000c721270 */
[----:B-1----:R-:W-:Y:S02]  /*18fde0*/  ISETP.LT.AND P3, PT, R168, UR73, !P0 ;  /* 0x00000049a8007c0c */ /* 0x002fe4000c761270 */
        /* <DEDUP_REMOVED lines=34> */
[----:B---3--:R-:W-:Y:S01]  /*190010*/  ISETP.LT.AND P3, PT, R168, UR75, !P0 ;  /* 0x0000004ba8007c0c */ /* 0x008fe2000c761270 */
[----:B------:R-:W3:Y:S01]  /*190020*/  LDCU UR75, c[0x0][0x398] ;  /* 0x00007300ff4b77ac */ /* 0x000ee20008000800 */
        /* <DEDUP_REMOVED lines=36> */
[----:B------:R-:W-:Y:S02]  /*190270*/  @P1 LOP3.LUT R136, R136, 0x2000000, RZ, 0xfc, !PT ;  /* 0x0200000088881812 */ /* 0x000fe400078efcff */
[----:B------:R-:W-:Y:S01]  /*190280*/  LOP3.LUT R117, R117, 0x7fffffff, RZ, 0xc0, !PT ;  /* 0x7fffffff75757812 */ /* 0x000fe200078ec0ff */
        /* <DEDUP_REMOVED lines=164> */
[----:B------:R-:W-:Y:S01]  /*190cd0*/  LOP3.LUT R135, R135, 0xfffeffff, RZ, 0xc0, !PT ;  /* 0xfffeffff87877812 */ /* 0x000fe200078ec0ff */
[----:B------:R-:W-:Y:S01]  /*190ce0*/  VIADD R151, R169, 0x81 ;  /* 0x00000081a9977836 */ /* 0x000fe20000000000 */
[----:B------:R-:W-:Y:S01]  /*190cf0*/  ISETP.LT.AND P3, PT, R168, UR8, !P0 ;  /* 0x00000008a8007c0c */ /* 0x000fe2000c761270 */
[----:B------:R-:W2:Y:S01]  /*190d00*/  LDCU.64 UR8, c[0x0][0x398] ;  /* 0x00007300ff0877ac */ /* 0x000ea20008000a00 */
        /* <DEDUP_REMOVED lines=32> */
[----:B-1----:R-:W-:Y:S01]  /*190f10*/  ISETP.LT.AND P3, PT, R168, UR6, !P0 ;  /* 0x00000006a8007c0c */ /* 0x002fe2000c761270 */
[----:B------:R-:W1:Y:S01]  /*190f20*/  LDCU.64 UR6, c[0x0][0x398] ;  /* 0x00007300ff0677ac */ /* 0x000e620008000a00 */
[----:B------:R-:W-:Y:S01]  /*190f30*/  ISETP.LT.AND P2, PT, R167, UR76, !P0 ;  /* 0x0000004ca7007c0c */ /* 0x000fe2000c741270 */
[----:B------:R-:W2:Y:S06]  /*190f40*/  LDCU UR76, c[0x0][0x398] ;  /* 0x00007300ff4c77ac */ /* 0x000eac0008000800 */
        /* <DEDUP_REMOVED lines=27> */
[----:B-1----:R-:W-:Y:S01]  /*191100*/  ISETP.LT.AND P1, PT, R173, UR6, !P0 ;  /* 0x00000006ad007c0c */ /* 0x002fe2000c721270 */
[----:B------:R-:W1:Y:S01]  /*191110*/  LDCU UR6, c[0x0][0x398] ;  /* 0x00007300ff0677ac */ /* 0x000e620008000800 */
[----:B------:R-:W-:Y:S02]  /*191120*/  ISETP.LT.AND P3, PT, R168, UR10, !P0 ;  /* 0x0000000aa8007c0c */ /* 0x000fe4000c761270 */
[----:B------:R-:W-:Y:S01]  /*191130*/  LOP3.LUT R135, R135, 0xfffffffe, RZ, 0xc0, !PT ;  /* 0xfffffffe87877812 */ /* 0x000fe200078ec0ff */
[----:B------:R-:W1:Y:S01]  /*191140*/  LDCU.64 UR10, c[0x0][0x398] ;  /* 0x00007300ff0a77ac */ /* 0x000e620008000a00 */
[----:B--2---:R-:W-:Y:S02]  /*191150*/  ISETP.LT.AND P2, PT, R167, UR76, !P0 ;  /* 0x0000004ca7007c0c */ /* 0x004fe4000c741270 */
[----:B------:R-:W-:Y:S01]  /*191160*/  IADD3 R151, PT, PT, R169, 0x7f, RZ ;  /* 0x0000007fa9977810 */ /* 0x000fe20007ffe0ff */
        /* <DEDUP_REMOVED lines=14> */
[----:B----4-:R-:W-:-:S03]  /*191250*/  ISETP.LT.AND P3, PT, R165, UR46, !P0 ;  /* 0x0000002ea5007c0c */ /* 0x010fc6000c761270 */
[----:B------:R-:W-:Y:S01]  /*191260*/  @P2 LOP3.LUT R134, R134, 0x80000000, RZ, 0xfc, !PT ;  /* 0x8000000086862812 */ /* 0x000fe200078efcff */
[----:B------:R-:W4:Y:S01]  /*191270*/  LDCU UR46, c[0x0][0x398] ;  /* 0x00007300ff2e77ac */ /* 0x000f220008000800 */
        /* <DEDUP_REMOVED lines=15> */
[----:B------:R-:W-:Y:S01]  /*191370*/  VIADD R151, R169, 0x7e ;  /* 0x0000007ea9977836 */ /* 0x000fe20000000000 */
[----:B------:R-:W2:Y:S02]  /*191380*/  LDCU UR76, c[0x0][0x398] ;  /* 0x00007300ff4c77ac */ /* 0x000ea40008000800 */
        /* <DEDUP_REMOVED lines=30> */
[----:B------:R-:W-:Y:S01]  /*191570*/  VIADD R151, R169, 0x7d ;  /* 0x0000007da9977836 */ /* 0x000fe20000000000 */
        /* <DEDUP_REMOVED lines=30> */
[----:B---3--:R-:W-:Y:S02]  /*191760*/  ISETP.LT.AND P3, PT, R168, UR75, !P0 ;  /* 0x0000004ba8007c0c */ /* 0x008fe4000c761270 */
[----:B------:R-:W-:Y:S01]  /*191770*/  LOP3.LUT R134, R134, 0xfffffdff, RZ, 0xc0, !PT ;  /* 0xfffffdff86867812 */ /* 0x000fe200078ec0ff */
[----:B------:R-:W-:Y:S01]  /*191780*/  VIADD R151, R169, 0x7c ;  /* 0x0000007ca9977836 */ /* 0x000fe20000000000 */
[----:B------:R-:W-:Y:S01]  /*191790*/  ISETP.LT.AND P2, PT, R167, UR74, !P0 ;  /* 0x0000004aa7007c0c */ /* 0x000fe2000c741270 */
[----:B------:R-:W1:Y:S01]  /*1917a0*/  LDCU UR75, c[0x0][0x398] ;  /* 0x00007300ff4b77ac */ /* 0x000e620008000800 */
[----:B------:R-:W-:Y:S01]  /*1917b0*/  LOP3.LUT R115, R115, 0x7fffffff, RZ, 0xc0, !PT ;  /* 0x7fffffff73737812 */ /* 0x000fe200078ec0ff */
[----:B------:R-:W3:Y:S04]  /*1917c0*/  LDCU UR74, c[0x0][0x398] ;  /* 0x00007300ff4a77ac */ /* 0x000ee80008000800 */
        /* <DEDUP_REMOVED lines=269> */
[----:B------:R-:W-:Y:S01]  /*1928a0*/  VIADD R151, R169, 0x74 ;  /* 0x00000074a9977836 */ /* 0x000fe20000000000 */
        /* <DEDUP_REMOVED lines=29> */
[----:B-1----:R-:W-:Y:S01]  /*192a80*/  ISETP.LT.AND P3, PT, R168, UR70, !P0 ;  /* 0x00000046a8007c0c */ /* 0x002fe2000c761270 */
[----:B------:R-:W1:Y:S01]  /*192a90*/  LDCU UR70, c[0x0][0x398] ;  /* 0x00007300ff4677ac */ /* 0x000e620008000800 */
[----:B------:R-:W-:-:S02]  /*192aa0*/  LOP3.LUT R116, R116, 0xfffffffd, RZ, 0xc0, !PT ;  /* 0xfffffffd74747812 */ /* 0x000fc400078ec0ff */
[----:B--2---:R-:W-:Y:S01]  /*192ab0*/  ISETP.LT.AND P2, PT, R167, UR71, !P0 ;  /* 0x00000047a7007c0c */ /* 0x004fe2000c741270 */
[----:B------:R-:W2:Y:S06]  /*192ac0*/  LDCU UR71, c[0x0][0x398] ;  /* 0x00007300ff4777ac */ /* 0x000eac0008000800 */
        /* <DEDUP_REMOVED lines=29> */
[----:B------:R-:W-:Y:S01]  /*192ca0*/  ISETP.LT.AND P3, PT, R168, UR67, !P0 ;  /* 0x00000043a8007c0c */ /* 0x000fe2000c761270 */
[----:B------:R-:W4:Y:S01]  /*192cb0*/  LDCU UR67, c[0x0][0x398] ;  /* 0x00007300ff4377ac */ /* 0x000f220008000800 */
[----:B------:R-:W-:-:S03]  /*192cc0*/  ISETP.LT.AND P2, PT, R167, UR68, !P0 ;  /* 0x00000044a7007c0c */ /* 0x000fc6000c741270 */
[----:B------:R-:W-:Y:S01]  /*192cd0*/  @P1 LOP3.LUT R115, R115, 0x2000000, RZ, 0xfc, !PT ;  /* 0x0200000073731812 */ /* 0x000fe200078efcff */
[----:B------:R-:W-:Y:S01]  /*192ce0*/  VIADD R151, R169, 0x72 ;  /* 0x00000072a9977836 */ /* 0x000fe20000000000 */
[----:B------:R-:W1:Y:S02]  /*192cf0*/  LDCU UR68, c[0x0][0x398] ;  /* 0x00007300ff4477ac */ /* 0x000e640008000800 */
        /* <DEDUP_REMOVED lines=27> */
[----:B----4-:R-:W-:Y:S02]  /*192eb0*/  ISETP.LT.AND P3, PT, R168, UR67, !P0 ;  /* 0x00000043a8007c0c */ /* 0x010fe4000c761270 */
[----:B------:R-:W-:Y:S01]  /*192ec0*/  LOP3.LUT R115, R115, 0xfffdffff, RZ, 0xc0, !PT ;  /* 0xfffdffff73737812 */ /* 0x000fe200078ec0ff */
[----:B------:R-:W-:Y:S01]  /*192ed0*/  VIADD R151, R169, 0x71 ;  /* 0x00000071a9977836 */ /* 0x000fe20000000000 */
[----:B------:R-:W-:Y:S01]  /*192ee0*/  ISETP.LT.AND P2, PT, R167, UR68, !P0 ;  /* 0x00000044a7007c0c */ /* 0x000fe2000c741270 */
[----:B------:R-:W1:Y:S01]  /*192ef0*/  LDCU UR68, c[0x0][0x398] ;  /* 0x00007300ff4477ac */ /* 0x000e620008000800 */
[----:B------:R-:W-:-:S02]  /*192f00*/  LOP3.LUT R113, R113, 0x7fffffff, RZ, 0xc0, !PT ;  /* 0x7fffffff71717812 */ /* 0x000fc400078ec0ff */
[----:B------:R-:W-:Y:S01]  /*192f10*/  LOP3.LUT R112, R112, 0x7fffffff, RZ, 0xc0, !PT ;  /* 0x7fffffff70707812 */ /* 0x000fe200078ec0ff */
[----:B------:R-:W4:Y:S02]  /*192f20*/  LDCU UR67, c[0x0][0x398] ;  /* 0x00007300ff4377ac */ /* 0x000f240008000800 */
        /* <DEDUP_REMOVED lines=28> */
[----:B-1----:R-:W-:Y:S02]  /*1930f0*/  ISETP.LT.AND P3, PT, R168, UR69, !P0 ;  /* 0x00000045a8007c0c */ /* 0x002fe4000c761270 */
[----:B------:R-:W-:Y:S01]  /*193100*/  LOP3.LUT R115, R115, 0xfffffdff, RZ, 0xc0, !PT ;  /* 0xfffffdff73737812 */ /* 0x000fe200078ec0ff */
[----:B------:R-:W-:Y:S01]  /*193110*/  VIADD R151, R169, 0x70 ;  /* 0x00000070a9977836 */ /* 0x000fe20000000000 */
[----:B------:R-:W-:Y:S01]  /*193120*/  ISETP.LT.AND P2, PT, R167, UR77, !P0 ;  /* 0x0000004da7007c0c */ /* 0x000fe2000c741270 */
        /* <DEDUP_REMOVED lines=31> */
[----:B------:R-:W-:Y:S01]  /*193320*/  ISETP.LT.AND P3, PT, R168, UR75, !P0 ;  /* 0x0000004ba8007c0c */ /* 0x000fe2000c761270 */
        /* <DEDUP_REMOVED lines=172> */
[----:B------:R-:W1:Y:S02]  /*193df0*/  LDCU.64 UR10, c[0x0][0x398] ;  /* 0x00007300ff0a77ac */ /* 0x000e640008000a00 */
        /* <DEDUP_REMOVED lines=98> */
[----:B------:R-:W1:Y:S01]  /*194420*/  LDCU UR36, c[0x0][0x398] ;  /* 0x00007300ff2477ac */ /* 0x000e620008000800 */
[----:B------:R-:W-:Y:S02]  /*194430*/  LOP3.LUT R113, R113, 0xfffffffd, RZ, 0xc0, !PT ;  /* 0xfffffffd71717812 */ /* 0x000fe400078ec0ff */
[----:B------:R-:W-:Y:S01]  /*194440*/  ISETP.LT.AND P2, PT, R167, UR10, !P0 ;  /* 0x0000000aa7007c0c */ /* 0x000fe2000c741270 */
[----:B------:R-:W1:Y:S06]  /*194450*/  LDCU.64 UR10, c[0x0][0x398] ;  /* 0x00007300ff0a77ac */ /* 0x000e6c0008000a00 */
        /* <DEDUP_REMOVED lines=30> */
[----:B--2---:R-:W-:Y:S01]  /*194640*/  ISETP.LT.AND P2, PT, R167, UR72, !P0 ;  /* 0x00000048a7007c0c */ /* 0x004fe2000c741270 */
[----:B------:R-:W1:Y:S02]  /*194650*/  LDCU UR71, c[0x0][0x398] ;  /* 0x00007300ff4777ac */ /* 0x000e640008000800 */
[----:B------:R-:W-:Y:S01]  /*194660*/  @P1 LOP3.LUT R112, R112, 0x2000000, RZ, 0xfc, !PT ;  /* 0x0200000070701812 */ /* 0x000fe200078efcff */
[----:B------:R-:W2:Y:S03]  /*194670*/  LDCU UR72, c[0x0][0x398] ;  /* 0x00007300ff4877ac */ /* 0x000ea60008000800 */
        /* <DEDUP_REMOVED lines=31> */
[----:B------:R-:W-:Y:S01]  /*194870*/  VIADD R151, R169, 0x65 ;  /* 0x00000065a9977836 */ /* 0x000fe20000000000 */
[----:B------:R-:W1:Y:S05]  /*194880*/  LDCU UR71, c[0x0][0x398] ;  /* 0x00007300ff4777ac */ /* 0x000e6a0008000800 */
        /* <DEDUP_REMOVED lines=27> */
[----:B------:R-:W-:Y:S02]  /*194a40*/  ISETP.LT.AND P1, PT, R165, UR6, !P0 ;  /* 0x00000006a5007c0c */ /* 0x000fe4000c721270 */
[----:B-1----:R-:W-:Y:S02]  /*194a50*/  ISETP.LT.AND P3, PT, R168, UR70, !P0 ;  /* 0x00000046a8007c0c */ /* 0x002fe4000c761270 */
[----:B------:R-:W-:Y:S01]  /*194a60*/  LOP3.LUT R112, R112, 0xfffffdff, RZ, 0xc0, !PT ;  /* 0xfffffdff70707812 */ /* 0x000fe200078ec0ff */
[----:B------:R-:W-:Y:S01]  /*194a70*/  VIADD R151, R169, 0x64 ;  /* 0x00000064a9977836 */ /* 0x000fe20000000000 */
[----:B------:R-:W-:Y:S01]  /*194a80*/  ISETP.LT.AND P2, PT, R167, UR71, !P0 ;  /* 0x00000047a7007c0c */ /* 0x000fe2000c741270 */
[----:B------:R-:W1:Y:S01]  /*194a90*/  LDCU UR71, c[0x0][0x398] ;  /* 0x00007300ff4777ac */ /* 0x000e620008000800 */
[----:B------:R-:W-:-:S02]  /*194aa0*/  LOP3.LUT R110, R110, 0x7fffffff, RZ, 0xc0, !PT ;  /* 0x7fffffff6e6e7812 */ /* 0x000fc400078ec0ff */
[----:B------:R-:W-:Y:S01]  /*194ab0*/  LOP3.LUT R109, R109, 0x7fffffff, RZ, 0xc0, !PT ;  /* 0x7fffffff6d6d7812 */ /* 0x000fe200078ec0ff */
[----:B------:R-:W1:Y:S02]  /*194ac0*/  LDCU UR70, c[0x0][0x398] ;  /* 0x00007300ff4677ac */ /* 0x000e640008000800 */
        /* <DEDUP_REMOVED lines=28> */
[----:B--2---:R-:W-:Y:S01]  /*194c90*/  ISETP.LT.AND P3, PT, R168, UR72, !P0 ;  /* 0x00000048a8007c0c */ /* 0x004fe2000c761270 */
        /* <DEDUP_REMOVED lines=169> */
[----:B--2---:R-:W-:Y:S01]  /*195730*/  ISETP.LT.AND P3, PT, R168, UR65, !P0 ;  /* 0x00000041a8007c0c */ /* 0x004fe2000c761270 */
[----:B------:R-:W-:Y:S01]  /*195740*/  VIADD R151, R169, 0x5e ;  /* 0x0000005ea9977836 */ /* 0x000fe20000000000 */
[----:B------:R-:W-:Y:S01]  /*195750*/  ISETP.LT.AND P2, PT, R167, UR64, !P0 ;  /* 0x00000040a7007c0c */ /* 0x000fe2000c741270 */
[----:B------:R-:W1:Y:S02]  /*195760*/  LDCU UR65, c[0x0][0x398] ;  /* 0x00007300ff4177ac */ /* 0x000e640008000800 */
[----:B------:R-:W-:Y:S02]  /*195770*/  @P1 LOP3.LUT R110, R110, 0x2000000, RZ, 0xfc, !PT ;  /* 0x020000006e6e1812 */ /* 0x000fe400078efcff */
[----:B------:R-:W-:Y:S01]  /*195780*/  LOP3.LUT R107, R107, 0x7fffffff, RZ, 0xc0, !PT ;  /* 0x7fffffff6b6b7812 */ /* 0x000fe200078ec0ff */
        /* <DEDUP_REMOVED lines=232> */
[----:B------:R-:W-:Y:S01]  /*196610*/  ISETP.LT.AND P3, PT, R168, UR74, !P0 ;  /* 0x0000004aa8007c0c */ /* 0x000fe2000c761270 */
[----:B------:R-:W2:Y:S01]  /*196620*/  LDCU UR74, c[0x0][0x398] ;  /* 0x00007300ff4a77ac */ /* 0x000ea20008000800 */
        /* <DEDUP_REMOVED lines=30> */
[----:B------:R-:W-:Y:S01]  /*196810*/  LOP3.LUT R108, R108, 0xfdffffff, RZ, 0xc0, !PT ;  /* 0xfdffffff6c6c7812 */ /* 0x000fe200078ec0ff */
[----:B------:R-:W-:Y:S01]  /*196820*/  VIADD R151, R169, 0x56 ;  /* 0x00000056a9977836 */ /* 0x000fe20000000000 */
[----:B------:R-:W-:Y:S01]  /*196830*/  @P3 LOP3.LUT R109, R109, 0x1, RZ, 0xfc, !PT ;  /* 0x000000016d6d3812 */ /* 0x000fe200078efcff */
[----:B------:R-:W2:Y:S01]  /*196840*/  LDCU UR8, c[0x0][0x398] ;  /* 0x00007300ff0877ac */ /* 0x000ea20008000800 */
        /* <DEDUP_REMOVED lines=69> */
[----:B------:R-:W1:Y:S01]  /*196ca0*/  LDCU UR10, c[0x0][0x398] ;  /* 0x00007300ff0a77ac */ /* 0x000e620008000800 */
[----:B------:R-:W-:Y:S01]  /*196cb0*/  ISETP.LT.AND P2, PT, R167, UR6, !P0 ;  /* 0x00000006a7007c0c */ /* 0x000fe2000c741270 */
[----:B------:R-:W2:Y:S06]  /*196cc0*/  LDCU UR6, c[0x0][0x398] ;  /* 0x00007300ff0677ac */ /* 0x000eac0008000800 */
        /* <DEDUP_REMOVED lines=27> */
[----:B------:R-:W2:Y:S03]  /*196e80*/  LDCU UR7, c[0x0][0x398] ;  /* 0x00007300ff0777ac */ /* 0x000ea60008000800 */
[----:B-1----:R-:W-:Y:S01]  /*196e90*/  ISETP.LT.AND P1, PT, R173, UR8, !P0 ;  /* 0x00000008ad007c0c */ /* 0x002fe2000c721270 */
[----:B------:R-:W1:Y:S01]  /*196ea0*/  LDCU UR8, c[0x0][0x398] ;  /* 0x00007300ff0877ac */ /* 0x000e620008000800 */
[----:B------:R-:W-:Y:S02]  /*196eb0*/  LOP3.LUT R108, R108, 0xfffffffe, RZ, 0xc0, !PT ;  /* 0xfffffffe6c6c7812 */ /* 0x000fe400078ec0ff */
[----:B------:R-:W-:Y:S01]  /*196ec0*/  ISETP.LT.AND P2, PT, R167, UR10, !P0 ;  /* 0x0000000aa7007c0c */ /* 0x000fe2000c741270 */
[----:B------:R-:W1:Y:S01]  /*196ed0*/  LDCU UR10, c[0x0][0x398] ;  /* 0x00007300ff0a77ac */ /* 0x000e620008000800 */
[----:B--2---:R-:W-:-:S07]  /*196ee0*/  ISETP.LT.AND P3, PT, R168, UR7, !P0 ;  /* 0x00000007a8007c0c */ /* 0x004fce000c761270 */
[----:B------:R-:W-:-:S04]  /*196ef0*/  @P1 LOP3.LUT R108, R108, 0x1, RZ, 0xfc, !PT ;  /* 0x000000016c6c1812 */ /* 0x000fc800078efcff */
[----:B------:R-:W-:Y:S02]  /*196f00*/  LOP3.LUT R108, R108, 0xffffffef, RZ, 0xc0, !PT ;  /* 0xffffffef6c6c7812 */ /* 0x000fe400078ec0ff */
[----:B------:R-:W-:Y:S01]  /*196f10*/  ISETP.LT.AND P1, PT, R166, UR6, !P0 ;  /* 0x00000006a6007c0c */ /* 0x000fe2000c721270 */
[----:B------:R-:W2:Y:S01]  /*196f20*/  LDCU.64 UR6, c[0x0][0x398] ;  /* 0x00007300ff0677ac */ /* 0x000ea20008000a00 */
        /* <DEDUP_REMOVED lines=20> */
[----:B------:R-:W3:Y:S03]  /*197070*/  LDCU UR11, c[0x0][0x398] ;  /* 0x00007300ff0b77ac */ /* 0x000ee60008000800 */
[----:B--2---:R-:W-:Y:S02]  /*197080*/  ISETP.LT.AND P1, PT, R165, UR6, !P0 ;  /* 0x00000006a5007c0c */ /* 0x004fe4000c721270 */
[----:B------:R-:W-:Y:S02]  /*197090*/  LOP3.LUT R108, R108, 0xfffffffd, RZ, 0xc0, !PT ;  /* 0xfffffffd6c6c7812 */ /* 0x000fe400078ec0ff */
[----:B------:R-:W-:Y:S01]  /*1970a0*/  LOP3.LUT R107, R107, 0xfdffffff, RZ, 0xc0, !PT ;  /* 0xfdffffff6b6b7812 */ /* 0x000fe200078ec0ff */
[----:B------:R-:W-:Y:S01]  /*1970b0*/  VIADD R151, R169, 0x52 ;  /* 0x00000052a9977836 */ /* 0x000fe20000000000 */
[----:B------:R-:W-:-:S02]  /*1970c0*/  @P3 LOP3.LUT R108, R108, 0x2, RZ, 0xfc, !PT ;  /* 0x000000026c6c3812 */ /* 0x000fc400078efcff */
[----:B------:R-:W-:Y:S01]  /*1970d0*/  LOP3.LUT R105, R105, 0x7fffffff, RZ, 0xc0, !PT ;  /* 0x7fffffff69697812 */ /* 0x000fe200078ec0ff */
[----:B------:R-:W-:Y:S01]  /*1970e0*/  VIADD R156, R169, 0x48 ;  /* 0x00000048a99c7836 */ /* 0x000fe20000000000 */
[----:B-1----:R-:W-:Y:S02]  /*1970f0*/  ISETP.LT.AND P2, PT, R167, UR8, !P0 ;  /* 0x00000008a7007c0c */ /* 0x002fe4000c741270 */
[----:B------:R-:W-:Y:S01]  /*197100*/  LOP3.LUT R104, R104, 0x7fffffff, RZ, 0xc0, !PT ;  /* 0x7fffffff68687812 */ /* 0x000fe200078ec0ff */
[----:B------:R-:W-:Y:S01]  /*197110*/  VIADD R157, R169, 0x47 ;  /* 0x00000047a99d7836 */ /* 0x000fe20000000000 */
[----:B------:R-:W-:Y:S01]  /*197120*/  @P1 LOP3.LUT R107, R107, 0x2000000, RZ, 0xfc, !PT ;  /* 0x020000006b6b1812 */ /* 0x000fe200078efcff */
[----:B------:R-:W1:Y:S01]  /*197130*/  LDCU UR6, c[0x0][0x398] ;  /* 0x00007300ff0677ac */ /* 0x000e620008000800 */
[----:B---3--:R-:W-:Y:S02]  /*197140*/  ISETP.LT.AND P3, PT, R168, UR11, !P0 ;  /* 0x0000000ba8007c0c */ /* 0x008fe4000c761270 */
[----:B------:R-:W-:Y:S01]  /*197150*/  LOP3.LUT R107, R107, 0xefffffff, RZ, 0xc0, !PT ;  /* 0xefffffff6b6b7812 */ /* 0x000fe200078ec0ff */
[----:B------:R-:W2:Y:S01]  /*197160*/  LDCU UR8, c[0x0][0x398] ;  /* 0x00007300ff0877ac */ /* 0x000ea20008000800 */
[----:B------:R-:W-:-:S02]  /*197170*/  ISETP.LT.AND P1, PT, R166, UR10, !P0 ;  /* 0x0000000aa6007c0c */ /* 0x000fc4000c721270 */
[----:B------:R-:W-:Y:S01]  /*197180*/  IADD3 R158, PT, PT, R169, 0x46, RZ ;  /* 0x00000046a99e7810 */ /* 0x000fe20007ffe0ff */
        /* <DEDUP_REMOVED lines=9> */
[----:B------:R-:W-:Y:S02]  /*197220*/  ISETP.LT.AND P2, PT, R172, UR13, !P0 ;  /* 0x0000000dac007c0c */ /* 0x000fe4000c741270 */
        /* <DEDUP_REMOVED lines=12> */
[----:B------:R-:W-:Y:S02]  /*1972f0*/  ISETP.GE.AND P0, PT, R151, UR9, PT ;  /* 0x0000000997007c0c */ /* 0x000fe4000bf06270 */
[----:B------:R-:W-:Y:S01]  /*197300*/  LOP3.LUT R107, R107, 0xfffdffff, RZ, 0xc0, !PT ;  /* 0xfffdffff6b6b7812 */ /* 0x000fe200078ec0ff */
[----:B------:R-:W-:Y:S01]  /*197310*/  VIADD R151, R169, 0x51 ;  /* 0x00000051a9977836 */ /* 0x000fe20000000000 */
[----:B-1----:R-:W-:Y:S01]  /*197320*/  ISETP.LT.AND P1, PT, R165, UR12, !P0 ;  /* 0x0000000ca5007c0c */ /* 0x002fe2000c721270 */
[----:B------:R-:W1:Y:S01]  /*197330*/  LDCU UR9, c[0x0][0x398] ;  /* 0x00007300ff0977ac */ /* 0x000e620008000800 */
[----:B------:R-:W-:Y:S02]  /*197340*/  ISETP.LT.AND P3, PT, R168, UR18, !P0 ;  /* 0x00000012a8007c0c */ /* 0x000fe4000c761270 */
[----:B------:R-:W-:Y:S01]  /*197350*/  ISETP.LT.AND P2, PT, R167, UR19, !P0 ;  /* 0x00000013a7007c0c */ /* 0x000fe2000c741270 */
[----:B------:R-:W1:Y:S01]  /*197360*/  LDCU.64 UR18, c[0x0][0x398] ;  /* 0x00007300ff1277ac */ /* 0x000e620008000a00 */
[----:B------:R-:W1:Y:S07]  /*197370*/  LDCU UR12, c[0x0][0x398] ;  /* 0x00007300ff0c77ac */ /* 0x000e6e0008000800 */
        /* <DEDUP_REMOVED lines=8> */
[----:B------:R-:W-:Y:S01]  /*197400*/  VIADD R159, R169, 0x45 ;  /* 0x00000045a99f7836 */ /* 0x000fe20000000000 */
[----:B------:R-:W-:Y:S01]  /*197410*/  LOP3.LUT R107, R107, 0xfffbffff, RZ, 0xc0, !PT ;  /* 0xfffbffff6b6b7812 */ /* 0x000fe200078ec0ff */
[----:B------:R-:W-:Y:S01]  /*197420*/  VIADD R160, R169, 0x44 ;  /* 0x00000044a9a07836 */ /* 0x000fe20000000000 */
[----:B------:R-:W-:Y:S01]  /*197430*/  ISETP.LT.AND P2, PT, R172, UR60, !P0 ;  /* 0x0000003cac007c0c */ /* 0x000fe2000c741270 */
[----:B------:R-:W1:Y:S01]  /*197440*/  LDCU UR59, c[0x0][0x398] ;  /* 0x00007300ff3b77ac */ /* 0x000e620008000800 */
        /* <DEDUP_REMOVED lines=19> */
[----:B------:R-:W-:Y:S01]  /*197580*/  IMAD R153, R169, UR63, RZ ;  /* 0x0000003fa9997c24 */ /* 0x000fe2000f8e02ff */
[----:B------:R-:W-:Y:S01]  /*197590*/  ISETP.LT.AND P3, PT, R168, UR5, !P0 ;  /* 0x00000005a8007c0c */ /* 0x000fe2000c761270 */
[----:B------:R-:W1:Y:S01]  /*1975a0*/  LDCU UR5, c[0x0][0x398] ;  /* 0x00007300ff0577ac */ /* 0x000e620008000800 */
[----:B------:R-:W-:Y:S01]  /*1975b0*/  ISETP.LT.AND P2, PT, R167, UR26, !P0 ;  /* 0x0000001aa7007c0c */ /* 0x000fe2000c741270 */
[----:B------:R-:W1:Y:S01]  /*1975c0*/  LDCU UR7, c[0x0][0x398] ;  /* 0x00007300ff0777ac */ /* 0x000e620008000800 */
[----:B------:R-:W1:Y:S07]  /*1975d0*/  LDCU UR18, c[0x0][0x398] ;  /* 0x00007300ff1277ac */ /* 0x000e6e0008000800 */
[----:B------:R-:W-:-:S02]  /*1975e0*/  @P1 LOP3.LUT R107, R107, 0x200, RZ, 0xfc, !PT ;  /* 0x000002006b6b1812 */ /* 0x000fc400078efcff */
[----:B------:R-:W-:Y:S01]  /*1975f0*/  IADD3 R161, PT, PT, R169, 0x43, RZ ;  /* 0x00000043a9a17810 */ /* 0x000fe20007ffe0ff */
[----:B------:R-:W1:Y:S01]  /*197600*/  S2R R164, SR_TID.X ;  /* 0x0000000000a47919 */ /* 0x000e620000002100 */
[----:B------:R-:W-:Y:S01]  /*197610*/  LOP3.LUT R107, R107, 0xffffefff, RZ, 0xc0, !PT ;  /* 0xffffefff6b6b7812 */ /* 0x000fe200078ec0ff */
[C---:B------:R-:W-:Y:S01]  /*197620*/  VIADD R162, R169.reuse, 0x42 ;  /* 0x00000042a9a27836 */ /* 0x040fe20000000000 */
[----:B------:R-:W-:Y:S01]  /*197630*/  IADD3 R163, PT, PT, R169, 0xc1, RZ ;  /* 0x000000c1a9a37810 */ /* 0x000fe20007ffe0ff */
[----:B------:R-:W1:Y:S01]  /*197640*/  LDCU UR63, c[0x0][0x3b8] ;  /* 0x00007700ff3f77ac */ /* 0x000e620008000800 */
[----:B------:R-:W-:Y:S01]  /*197650*/  @P3 LOP3.LUT R107, R107, 0x1000, RZ, 0xfc, !PT ;  /* 0x000010006b6b3812 */ /* 0x000fe200078efcff */
[----:B------:R-:W-:Y:S01]  /*197660*/  BAR.SYNC.DEFER_BLOCKING 0x0 ;  /* 0x0000000000007b1d */ /* 0x000fe20000010000 */
[----:B------:R-:W-:Y:S02]  /*197670*/  ISETP.LT.AND P1, PT, R166, UR27, !P0 ;  /* 0x0000001ba6007c0c */ /* 0x000fe4000c721270 */
[----:B------:R-:W-:-:S02]  /*197680*/  LOP3.LUT R107, R107, 0xfffff7ff, RZ, 0xc0, !PT ;  /* 0xfffff7ff6b6b7812 */ /* 0x000fc400078ec0ff */
[----:B------:R-:W-:Y:S01]  /*197690*/  ISETP.LT.AND P3, PT, R173, UR54, !P0 ;  /* 0x00000036ad007c0c */ /* 0x000fe2000c761270 */
[----:B------:R-:W1:Y:S01]  /*1976a0*/  LDCU.64 UR26, c[0x0][0x398] ;  /* 0x00007300ff1a77ac */ /* 0x000e620008000a00 */
[----:B------:R-:W-:Y:S01]  /*1976b0*/  @P2 LOP3.LUT R107, R107, 0x800, RZ, 0xfc, !PT ;  /* 0x000008006b6b2812 */ /* 0x000fe200078efcff */
[----:B------:R-:W-:Y:S01]  /*1976c0*/  STL [R1+0x30c0], R153 ;  /* 0x0030c09901007387 */ /* 0x000fe20000100800 */
        /* <DEDUP_REMOVED lines=39> */
[----:B------:R-:W-:-:S03]  /*197940*/  ISETP.LT.AND P3, PT, R173, UR17, !P0 ;  /* 0x00000011ad007c0c */ /* 0x000fc6000c761270 */
[----:B------:R-:W-:Y:S01]  /*197950*/  @P2 LOP3.LUT R106, R106, 0x80000000, RZ, 0xfc, !PT ;  /* 0x800000006a6a2812 */ /* 0x000fe200078efcff */
[----:B------:R-:W1:Y:S01]  /*197960*/  LDCU UR17, c[0x0][0x398] ;  /* 0x00007300ff1177ac */ /* 0x000e620008000800 */
[----:B------:R-:W-:Y:S02]  /*197970*/  ISETP.LT.AND P0, PT, R170, UR39, !P0 ;  /* 0x00000027aa007c0c */ /* 0x000fe4000c701270 */
[----:B------:R-:W-:-:S04]  /*197980*/  LOP3.LUT R106, R106, 0xbfffffff, RZ, 0xc0, !PT ;  /* 0xbfffffff6a6a7812 */ /* 0x000fc800078ec0ff */
[----:B------:R-:W-:-:S04]  /*197990*/  @P1 LOP3.LUT R106, R106, 0x40000000, RZ, 0xfc, !PT ;  /* 0x400000006a6a1812 */ /* 0x000fc800078efcff */
[----:B------:R-:W-:-:S04]  /*1979a0*/  LOP3.LUT R106, R106, 0xdfffffff, RZ, 0xc0, !PT ;  /* 0xdfffffff6a6a7812 */ /* 0x000fc800078ec0ff */
[----:B------:R-:W-:Y:S02]  /*1979b0*/  @P0 LOP3.LUT R106, R106, 0x20000000, RZ, 0xfc, !PT ;  /* 0x200000006a6a0812 */ /* 0x000fe400078efcff */
[----:B------:R-:W-:Y:S02]  /*1979c0*/  ISETP.GE.AND P0, PT, R151, UR19, PT ;  /* 0x0000001397007c0c */ /* 0x000fe4000bf06270 */
[----:B------:R-:W-:Y:S02]  /*1979d0*/  LOP3.LUT R107, R107, 0xfffffffe, RZ, 0xc0, !PT ;  /* 0xfffffffe6b6b7812 */ /* 0x000fe400078ec0ff */
[----:B------:R-:W-:Y:S01]  /*1979e0*/  LOP3.LUT R106, R106, 0xfdffffff, RZ, 0xc0, !PT ;  /* 0xfdffffff6a6a7812 */ /* 0x000fe200078ec0ff */
[----:B------:R-:W-:Y:S01]  /*1979f0*/  VIADD R151, R169, 0x4e ;  /* 0x0000004ea9977836 */ /* 0x000fe20000000000 */
[----:B-1----:R-:W-:Y:S01]  /*197a00*/  ISETP.LT.AND P1, PT, R165, UR36, !P0 ;  /* 0x00000024a5007c0c */ /* 0x002fe2000c721270 */
[----:B------:R-:W1:Y:S01]  /*197a10*/  LDCU UR19, c[0x0][0x398] ;  /* 0x00007300ff1377ac */ /* 0x000e620008000800 */
[----:B------:R-:W-:-:S02]  /*197a20*/  @P3 LOP3.LUT R107, R107, 0x1, RZ, 0xfc, !PT ;  /* 0x000000016b6b3812 */ /* 0x000fc400078efcff */
[----:B------:R-:W-:Y:S01]  /*197a30*/  ISETP.LT.AND P3, PT, R168, UR20, !P0 ;  /* 0x00000014a8007c0c */ /* 0x000fe2000c761270 */
[----:B------:R-:W1:Y:S01]  /*197a40*/  LDCU UR20, c[0x0][0x398] ;  /* 0x00007300ff1477ac */ /* 0x000e620008000800 */
        /* <DEDUP_REMOVED lines=19> */
[----:B------:R-:W-:Y:S02]  /*197b80*/  LOP3.LUT R106, R106, 0xff7fffff, RZ, 0xc0, !PT ;  /* 0xff7fffff6a6a7812 */ /* 0x000fe400078ec0ff */
[----:B------:R-:W-:Y:S01]  /*197b90*/  ISETP.LT.AND P0, PT, R170, UR38, !P0 ;  /* 0x00000026aa007c0c */ /* 0x000fe2000c701270 */
[----:B------:R-:W1:Y:S01]  /*197ba0*/  LDCU.64 UR38, c[0x0][0x398] ;  /* 0x00007300ff2677ac */ /* 0x000e620008000a00 */
[----:B------:R-:W-:-:S04]  /*197bb0*/  @P2 LOP3.LUT R106, R106, 0x800000, RZ, 0xfc, !PT ;  /* 0x008000006a6a2812 */ /* 0x000fc800078efcff */
        /* <DEDUP_REMOVED lines=11> */
[----:B------:R-:W1:Y:S01]  /*197c70*/  LDCU UR64, c[0x0][0x3b8] ;  /* 0x00007700ff4077ac */ /* 0x000e620008000800 */
[----:B------:R-:W1:Y:S07]  /*197c80*/  LDCU UR27, c[0x0][0x398] ;  /* 0x00007300ff1b77ac */ /* 0x000e6e0008000800 */
        /* <DEDUP_REMOVED lines=16> */
[----:B------:R-:W-:Y:S02]  /*197d90*/  ISETP.LT.AND P1, PT, R171, UR34, !P0 ;  /* 0x00000022ab007c0c */ /* 0x000fe4000c721270 */
        /* <DEDUP_REMOVED lines=43> */
[----:B------:R-:W1:Y:S03]  /*198050*/  LDCU UR39, c[0x0][0x3b8] ;  /* 0x00007700ff2777ac */ /* 0x000e660008000800 */
        /* <DEDUP_REMOVED lines=19> */
[----:B------:R-:W1:Y:S01]  /*198190*/  LDCU UR53, c[0x0][0x3b8] ;  /* 0x00007700ff3577ac */ /* 0x000e620008000800 */
[----:B------:R-:W-:-:S03]  /*1981a0*/  ISETP.LT.AND P3, PT, R173, UR42, !P0 ;  /* 0x0000002aad007c0c */ /* 0x000fc6000c761270 */
[----:B------:R-:W-:Y:S01]  /*1981b0*/  @P2 LOP3.LUT R105, R105, 0x80000000, RZ, 0xfc, !PT ;  /* 0x8000000069692812 */ /* 0x000fe200078efcff */
[----:B------:R-:W1:Y:S01]  /*1981c0*/  LDCU.64 UR42, c[0x0][0x398] ;  /* 0x00007300ff2a77ac */ /* 0x000e620008000a00 */
[----:B------:R-:W-:Y:S02]  /*1981d0*/  ISETP.LT.AND P0, PT, R170, UR61, !P0 ;  /* 0x0000003daa007c0c */ /* 0x000fe4000c701270 */
[----:B------:R-:W-:Y:S01]  /*1981e0*/  LOP3.LUT R105, R105, 0xbfffffff, RZ, 0xc0, !PT ;  /* 0xbfffffff69697812 */ /* 0x000fe200078ec0ff */
[----:B------:R-:W1:Y:S03]  /*1981f0*/  LDCU UR61, c[0x0][0x3b8] ;  /* 0x00007700ff3d77ac */ /* 0x000e660008000800 */
        /* <DEDUP_REMOVED lines=8> */
[----:B------:R-:W1:Y:S01]  /*198280*/  LDCU.64 UR34, c[0x0][0x398] ;  /* 0x00007300ff2277ac */ /* 0x000e620008000a00 */
[----:B------:R-:W-:-:S02]  /*198290*/  @P3 LOP3.LUT R106, R106, 0x1, RZ, 0xfc, !PT ;  /* 0x000000016a6a3812 */ /* 0x000fc400078efcff */
[----:B------:R-:W-:Y:S01]  /*1982a0*/  ISETP.LT.AND P3, PT, R168, UR68, !P0 ;  /* 0x00000044a8007c0c */ /* 0x000fe2000c761270 */
[----:B------:R-:W1:Y:S01]  /*1982b0*/  LDCU UR42, c[0x0][0x3b8] ;  /* 0x00007700ff2a77ac */ /* 0x000e620008000800 */
[----:B----4-:R-:W-:Y:S01]  /*1982c0*/  ISETP.LT.AND P2, PT, R167, UR67, !P0 ;  /* 0x00000043a7007c0c */ /* 0x010fe2000c741270 */
[----:B------:R-:W4:Y:S06]  /*1982d0*/  LDCU UR67, c[0x0][0x3b8] ;  /* 0x00007700ff4377ac */ /* 0x000f2c0008000800 */
        /* <DEDUP_REMOVED lines=27> */
[----:B------:R-:W-:Y:S01]  /*198490*/  VIADD R151, R153, UR38 ;  /* 0x0000002699977c36 */ /* 0x000fe20008000000 */
[----:B------:R-:W2:Y:S04]  /*1984a0*/  LDCU UR37, c[0x0][0x3b8] ;  /* 0x00007700ff2577ac */ /* 0x000ea80008000800 */
[----:B------:R3:W-:Y:S01]  /*1984b0*/  STL [R1+0x30bc], R151 ;  /* 0x0030bc9701007387 */ /* 0x0007e20000100800 */
[----:B-1----:R-:W-:Y:S01]  /*1984c0*/  ISETP.LT.AND P1, PT, R165, UR34, !P0 ;  /* 0x00000022a5007c0c */ /* 0x002fe2000c721270 */
[----:B------:R-:W1:Y:S01]  /*1984d0*/  LDCU UR34, c[0x0][0x3b8] ;  /* 0x00007700ff2277ac */ /* 0x000e620008000800 */
[----:B------:R-:W1:Y:S01]  /*1984e0*/  LDCU UR38, c[0x0][0x3b8] ;  /* 0x00007700ff2677ac */ /* 0x000e620008000800 */
[----:B---3--:R-:W-:Y:S01]  /*1984f0*/  VIADD R151, R151, UR62 ;  /* 0x0000003e97977c36 */ /* 0x008fe20008000000 */
[----:B------:R-:W-:Y:S01]  /*198500*/  ISETP.LT.AND P3, PT, R168, UR40, !P0 ;  /* 0x00000028a8007c0c */ /* 0x000fe2000c761270 */
[----:B------:R-:W3:Y:S03]  /*198510*/  LDCU UR40, c[0x0][0x3b8] ;  /* 0x00007700ff2877ac */ /* 0x000ee60008000800 */
[----:B------:R1:W-:Y:S01]  /*198520*/  STL [R1+0x30b8], R151 ;  /* 0x0030b89701007387 */ /* 0x0003e20000100800 */
[----:B------:R-:W-:Y:S01]  /*198530*/  LOP3.LUT R105, R105, 0xfffdffff, RZ, 0xc0, !PT ;  /* 0xfffdffff69697812 */ /* 0x000fe200078ec0ff */
[----:B------:R-:W2:Y:S01]  /*198540*/  LDCU UR62, c[0x0][0x3b8] ;  /* 0x00007700ff3e77ac */ /* 0x000ea20008000800 */
[----:B-1----:R-:W-:Y:S01]  /*198550*/  IADD3 R151, PT, PT, R151, UR64, RZ ;  /* 0x0000004097977c10 */ /* 0x002fe2000fffe0ff */
[----:B------:R-:W1:Y:S04]  /*198560*/  LDCU UR64, c[0x0][0x3b8] ;  /* 0x00007700ff4077ac */ /* 0x000e680008000800 */
[----:B------:R2:W-:Y:S02]  /*198570*/  STL [R1+0x3074], R151 ;  /* 0x0030749701007387 */ /* 0x0005e40000100800 */
[----:B--2---:R-:W-:Y:S01]  /*198580*/  VIADD R151, R151, UR65 ;  /* 0x0000004197977c36 */ /* 0x004fe20008000000 */
[----:B------:R-:W-:Y:S01]  /*198590*/  ISETP.LT.AND P2, PT, R167, UR41, !P0 ;  /* 0x00000029a7007c0c */ /* 0x000fe2000c741270 */
[----:B------:R-:W2:Y:S03]  /*1985a0*/  LDCU UR41, c[0x0][0x3b8] ;  /* 0x00007700ff2977ac */ /* 0x000ea60008000800 */
[----:B------:R1:W-:Y:S01]  /*1985b0*/  STL [R1+0x2810], R151 ;  /* 0x0028109701007387 */ /* 0x0003e20000100800 */
[----:B------:R-:W-:Y:S01]  /*1985c0*/  @P1 LOP3.LUT R105, R105, 0x20000, RZ, 0xfc, !PT ;  /* 0x0002000069691812 */ /* 0x000fe200078efcff */
[----:B------:R-:W2:Y:S01]  /*1985d0*/  LDCU UR65, c[0x0][0x3b8] ;  /* 0x00007700ff4177ac */ /* 0x000ea20008000800 */
[----:B-1----:R-:W-:-:S02]  /*1985e0*/  VIADD R151, R151, UR61 ;  /* 0x0000003d97977c36 */ /* 0x002fc40008000000 */
[----:B------:R-:W-:Y:S01]  /*1985f0*/  LOP3.LUT R105, R105, 0xffefffff, RZ, 0xc0, !PT ;  /* 0xffefffff69697812 */ /* 0x000fe200078ec0ff */
[----:B------:R-:W1:Y:S01]  /*198600*/  LDCU UR61, c[0x0][0x3b8] ;  /* 0x00007700ff3d77ac */ /* 0x000e620008000800 */
[----:B------:R-:W-:Y:S01]  /*198610*/  VIADD R252, R151, UR53 ;  /* 0x0000003597fc7c36 */ /* 0x000fe20008000000 */
[----:B------:R2:W-:Y:S01]  /*198620*/  STL [R1+0x26f0], R151 ;  /* 0x0026f09701007387 */ /* 0x0005e20000100800 */
[----:B------:R-:W-:Y:S01]  /*198630*/  ISETP.LT.AND P1, PT, R166, UR44, !P0 ;  /* 0x0000002ca6007c0c */ /* 0x000fe2000c721270 */
[----:B------:R-:W1:Y:S01]  /*198640*/  LDCU UR44, c[0x0][0x3b8] ;  /* 0x00007700ff2c77ac */ /* 0x000e620008000800 */
[----:B------:R-:W-:Y:S01]  /*198650*/  @P3 LOP3.LUT R105, R105, 0x100000, RZ, 0xfc, !PT ;  /* 0x0010000069693812 */ /* 0x000fe200078efcff */
[----:B------:R-:W1:Y:S01]  /*198660*/  LDCU UR53, c[0x0][0x3b8] ;  /* 0x00007700ff3577ac */ /* 0x000e620008000800 */
[----:B--2---:R-:W-:Y:S01]  /*198670*/  IADD3 R151, PT, PT, R252, UR39, RZ ;  /* 0x00000027fc977c10 */ /* 0x004fe2000fffe0ff */
[----:B------:R-:W2:Y:S04]  /*198680*/  LDCU UR39, c[0x0][0x3b8] ;  /* 0x00007700ff2777ac */ /* 0x000ea80008000800 */
[----:B------:R-:W-:Y:S01]  /*198690*/  VIADD R151, R151, UR36 ;  /* 0x0000002497977c36 */ /* 0x000fe20008000000 */
[----:B------:R-:W-:Y:S01]  /*1986a0*/  ISETP.LT.AND P3, PT, R173, UR45, !P0 ;  /* 0x0000002dad007c0c */ /* 0x000fe2000c761270 */
[----:B------:R-:W1:Y:S03]  /*1986b0*/  LDCU UR45, c[0x0][0x3b8] ;  /* 0x00007700ff2d77ac */ /* 0x000e660008000800 */
[----:B------:R2:W-:Y:S01]  /*1986c0*/  STL [R1+0x1c04], R151 ;  /* 0x001c049701007387 */ /* 0x0005e20000100800 */
[----:B------:R-:W-:Y:S01]  /*1986d0*/  LOP3.LUT R105, R105, 0xfff7ffff, RZ, 0xc0, !PT ;  /* 0xfff7ffff69697812 */ /* 0x000fe200078ec0ff */
[----:B------:R-:W1:Y:S01]  /*1986e0*/  LDCU UR36, c[0x0][0x3b8] ;  /* 0x00007700ff2477ac */ /* 0x000e620008000800 */
[----:B--2---:R-:W-:-:S02]  /*1986f0*/  VIADD R151, R151, UR69 ;  /* 0x0000004597977c36 */ /* 0x004fc40008000000 */
[----:B------:R-:W-:Y:S01]  /*198700*/  @P2 LOP3.LUT R105, R105, 0x80000, RZ, 0xfc, !PT ;  /* 0x0008000069692812 */ /* 0x000fe200078efcff */
[----:B------:R-:W2:Y:S02]  /*198710*/  LDCU UR69, c[0x0][0x398] ;  /* 0x00007300ff4577ac */ /* 0x000ea40008000800 */
[----:B------:R4:W-:Y:S02]  /*198720*/  STL [R1+0x1c08], R151 ;  /* 0x001c089701007387 */ /* 0x0009e40000100800 */
[----:B----4-:R-:W-:Y:S01]  /*198730*/  VIADD R151, R151, UR67 ;  /* 0x0000004397977c36 */ /* 0x010fe20008000000 */
[----:B------:R-:W-:Y:S01]  /*198740*/  ISETP.LT.AND P2, PT, R172, UR46, !P0 ;  /* 0x0000002eac007c0c */ /* 0x000fe2000c741270 */
[----:B------:R-:W4:Y:S03]  /*198750*/  LDCU UR46, c[0x0][0x3b8] ;  /* 0x00007700ff2e77ac */ /* 0x000f260008000800 */
[----:B------:R1:W-:Y:S01]  /*198760*/  STL [R1+0x1c0c], R151 ;  /* 0x001c0c9701007387 */ /* 0x0003e20000100800 */
[----:B------:R-:W-:Y:S01]  /*198770*/  LOP3.LUT R105, R105, 0xfffbffff, RZ, 0xc0, !PT ;  /* 0xfffbffff69697812 */ /* 0x000fe200078ec0ff */
[----:B------:R-:W2:Y:S01]  /*198780*/  LDCU UR67, c[0x0][0x398] ;  /* 0x00007300ff4377ac */ /* 0x000ea20008000800 */
[----:B-1----:R-:W-:Y:S01]  /*198790*/  IADD3 R151, PT, PT, R151, UR52, RZ ;  /* 0x0000003497977c10 */ /* 0x002fe2000fffe0ff */
[----:B------:R-:W1:Y:S04]  /*1987a0*/  LDCU UR52, c[0x0][0x3b8] ;  /* 0x00007700ff3477ac */ /* 0x000e680008000800 */
[----:B------:R2:W-:Y:S02]  /*1987b0*/  STL [R1+0x2630], R151 ;  /* 0x0026309701007387 */ /* 0x0005e40000100800 */
[----:B--2---:R-:W-:Y:S01]  /*1987c0*/  VIADD R151, R151, UR50 ;  /* 0x0000003297977c36 */ /* 0x004fe20008000000 */
[----:B------:R-:W-:Y:S01]  /*1987d0*/  @P1 LOP3.LUT R105, R105, 0x40000, RZ, 0xfc, !PT ;  /* 0x0004000069691812 */ /* 0x000fe200078efcff */
[----:B------:R-:W2:Y:S03]  /*1987e0*/  LDCU UR50, c[0x0][0x3b8] ;  /* 0x00007700ff3277ac */ /* 0x000ea60008000800 */
[----:B------:R1:W-:Y:S02]  /*1987f0*/  STL [R1+0x2634], R151 ;  /* 0x0026349701007387 */ /* 0x0003e40000100800 */
[----:B-1----:R-:W-:Y:S01]  /*198800*/  VIADD R151, R151, UR66 ;  /* 0x0000004297977c36 */ /* 0x002fe20008000000 */
[----:B------:R-:W-:Y:S01]  /*198810*/  ISETP.LT.AND P1, PT, R171, UR47, !P0 ;  /* 0x0000002fab007c0c */ /* 0x000fe2000c721270 */
[----:B------:R-:W1:Y:S03]  /*198820*/  LDCU UR47, c[0x0][0x3b8] ;  /* 0x00007700ff2f77ac */ /* 0x000e660008000800 */
[----:B------:R2:W-:Y:S01]  /*198830*/  STL [R1+0x2638], R151 ;  /* 0x0026389701007387 */ /* 0x0005e20000100800 */
[----:B------:R-:W1:Y:S01]  /*198840*/  LDCU UR66, c[0x0][0x3b8] ;  /* 0x00007700ff4277ac */ /* 0x000e620008000800 */
[----:B--2---:R-:W-:Y:S01]  /*198850*/  VIADD R151, R151, UR51 ;  /* 0x0000003397977c36 */ /* 0x004fe20008000000 */
[----:B------:R-:W-:Y:S01]  /*198860*/  ISETP.LT.AND P0, PT, R170, UR48, !P0 ;  /* 0x00000030aa007c0c */ /* 0x000fe2000c701270 */
[----:B------:R-:W2:Y:S03]  /*198870*/  LDCU UR48, c[0x0][0x3b8] ;  /* 0x00007700ff3077ac */ /* 0x000ea60008000800 */
[----:B------:R1:W-:Y:S01]  /*198880*/  STL [R1+0x263c], R151 ;  /* 0x00263c9701007387 */ /* 0x0003e20000100800 */
[----:B------:R-:W2:Y:S01]  /*198890*/  LDCU UR51, c[0x0][0x3b8] ;  /* 0x00007700ff3377ac */ /* 0x000ea20008000800 */
[----:B-1----:R-:W-:Y:S01]  /*1988a0*/  IADD3 R151, PT, PT, R151, UR49, RZ ;  /* 0x0000003197977c10 */ /* 0x002fe2000fffe0ff */
[----:B------:R-:W1:Y:S04]  /*1988b0*/  LDCU UR49, c[0x0][0x3b8] ;  /* 0x00007700ff3177ac */ /* 0x000e680008000800 */
[----:B------:R2:W-:Y:S02]  /*1988c0*/  STL [R1+0x2640], R151 ;  /* 0x0026409701007387 */ /* 0x0005e40000100800 */
[----:B--2---:R-:W-:Y:S01]  /*1988d0*/  VIADD R151, R151, UR42 ;  /* 0x0000002a97977c36 */ /* 0x004fe20008000000 */
[----:B------:R-:W2:Y:S04]  /*1988e0*/  LDCU UR42, c[0x0][0x3b8] ;  /* 0x00007700ff2a77ac */ /* 0x000ea80008000800 */
[----:B------:R1:W-:Y:S02]  /*1988f0*/  STL [R1+0x2644], R151 ;  /* 0x0026449701007387 */ /* 0x0003e40000100800 */
[----:B-1----:R-:W-:Y:S01]  /*198900*/  VIADD R151, R151, UR34 ;  /* 0x0000002297977c36 */ /* 0x002fe20008000000 */
[----:B------:R-:W1:Y:S04]  /*198910*/  LDCU UR34, c[0x0][0x3b8] ;  /* 0x00007700ff2277ac */ /* 0x000e680008000800 */
[----:B------:R2:W-:Y:S02]  /*198920*/  STL [R1+0x2648], R151 ;  /* 0x0026489701007387 */ /* 0x0005e40000100800 */
[----:B--2---:R-:W-:Y:S01]  /*198930*/  VIADD R151, R151, UR37 ;  /* 0x0000002597977c36 */ /* 0x004fe20008000000 */
[----:B------:R-:W2:Y:S04]  /*198940*/  LDCU UR37, c[0x0][0x3b8] ;  /* 0x00007700ff2577ac */ /* 0x000ea80008000800 */
[----:B------:R1:W-:Y:S02]  /*198950*/  STL [R1+0x264c], R151 ;  /* 0x00264c9701007387 */ /* 0x0003e40000100800 */
[----:B-1----:R-:W-:Y:S01]  /*198960*/  IADD3 R151, PT, PT, R151, UR38, RZ ;  /* 0x0000002697977c10 */ /* 0x002fe2000fffe0ff */
[----:B------:R-:W1:Y:S04]  /*198970*/  LDCU UR38, c[0x0][0x3b8] ;  /* 0x00007700ff2677ac */ /* 0x000e680008000800 */
[----:B------:R3:W-:Y:S02]  /*198980*/  STL [R1+0x2650], R151 ;  /* 0x0026509701007387 */ /* 0x0007e40000100800 */
[----:B---3--:R-:W-:Y:S01]  /*198990*/  VIADD R151, R151, UR40 ;  /* 0x0000002897977c36 */ /* 0x008fe20008000000 */
[----:B------:R-:W3:Y:S04]  /*1989a0*/  LDCU UR40, c[0x0][0x3b8] ;  /* 0x00007700ff2877ac */ /* 0x000ee80008000800 */
        /* <DEDUP_REMOVED lines=10> */
[----:B----4-:R-:W-:Y:S01]  /*198a50*/  VIADD R151, R151, UR46 ;  /* 0x0000002e97977c36 */ /* 0x010fe20008000000 */
[----:B------:R-:W4:Y:S04]  /*198a60*/  LDCU UR46, c[0x0][0x3b8] ;  /* 0x00007700ff2e77ac */ /* 0x000f280008000800 */
        /* <DEDUP_REMOVED lines=40> */
[----:B---3--:R-:W-:Y:S01]  /*198cf0*/  VIADD R151, R151, UR40 ;  /* 0x0000002897977c36 */ /* 0x008fe20008000000 */
[----:B------:R-:W3:Y:S04]  /*198d00*/  LDCU UR40, c[0x0][0x3b8] ;  /* 0x00007700ff2877ac */ /* 0x000ee80008000800 */
        /* <DEDUP_REMOVED lines=10> */
[----:B----4-:R-:W-:Y:S01]  /*198db0*/  VIADD R151, R151, UR46 ;  /* 0x0000002e97977c36 */ /* 0x010fe20008000000 */
[----:B------:R-:W4:Y:S04]  /*198dc0*/  LDCU UR46, c[0x0][0x3b8] ;  /* 0x00007700ff2e77ac */ /* 0x000f280008000800 */
        /* <DEDUP_REMOVED lines=515> */
[----:B------:R-:W-:Y:S01]  /*19ae00*/  LOP3.LUT R105, R105, 0xfffeffff, RZ, 0xc0, !PT ;  /* 0xfffeffff69697812 */ /* 0x000fe200078ec0ff */
[----:B------:R-:W2:Y:S03]  /*19ae10*/  LDCU UR42, c[0x0][0x3b8] ;  /* 0x00007700ff2a77ac */ /* 0x000ea60008000800 */
        /* <DEDUP_REMOVED lines=21> */
[----:B------:R-:W1:Y:S04]  /*19af70*/  LDCU UR45, c[0x0][0x3b8] ;  /* 0x00007700ff2d77ac */ /* 0x000e680008000800 */
[----:B------:R4:W-:Y:S02]  /*19af80*/  STL [R1+0x3030], R151 ;  /* 0x0030309701007387 */ /* 0x0009e40000100800 */
[----:B----4-:R-:W-:Y:S01]  /*19af90*/  VIADD R151, R151, UR46 ;  /* 0x0000002e97977c36 */ /* 0x010fe20008000000 */
[----:B------:R-:W-:Y:S01]  /*19afa0*/  LOP3.LUT R105, R105, 0xffff7fff, RZ, 0xc0, !PT ;  /* 0xffff7fff69697812 */ /* 0x000fe200078ec0ff */
[----:B------:R-:W4:Y:S03]  /*19afb0*/  LDCU UR46, c[0x0][0x3b8] ;  /* 0x00007700ff2e77ac */ /* 0x000f260008000800 */
        /* <DEDUP_REMOVED lines=20> */
[----:B------:R-:W-:Y:S01]  /*19b100*/  @P2 LOP3.LUT R105, R105, 0x8000, RZ, 0xfc, !PT ;  /* 0x0000800069692812 */ /* 0x000fe200078efcff */
[----:B------:R-:W1:Y:S03]  /*19b110*/  LDCU UR53, c[0x0][0x398] ;  /* 0x00007300ff3577ac */ /* 0x000e660008000800 */
[----:B------:R2:W-:Y:S02]  /*19b120*/  STL [R1+0x3050], R151 ;  /* 0x0030509701007387 */ /* 0x0005e40000100800 */
[----:B--2---:R-:W-:Y:S01]  /*19b130*/  VIADD R151, R151, UR51 ;  /* 0x0000003397977c36 */ /* 0x004fe20008000000 */
[----:B------:R-:W-:Y:S01]  /*19b140*/  LOP3.LUT R105, R105, 0xffffbfff, RZ, 0xc0, !PT ;  /* 0xffffbfff69697812 */ /* 0x000fe200078ec0ff */
[----:B------:R-:W2:Y:S03]  /*19b150*/  LDCU UR51, c[0x0][0x398] ;  /* 0x00007300ff3377ac */ /* 0x000ea60008000800 */
[----:B------:R1:W-:Y:S02]  /*19b160*/  STL [R1+0x3054], R151 ;  /* 0x0030549701007387 */ /* 0x0003e40000100800 */
[----:B-1----:R-:W-:-:S05]  /*19b170*/  IADD3 R151, PT, PT, R151, UR49, RZ ;  /* 0x0000003197977c10 */ /* 0x002fca000fffe0ff */
        /* <DEDUP_REMOVED lines=9> */
[----:B-1----:R-:W-:-:S05]  /*19b210*/  VIADD R151, R151, UR37 ;  /* 0x0000002597977c36 */ /* 0x002fca0008000000 */
[----:B------:R1:W-:Y:S02]  /*19b220*/  STL [R1+0x30a0], R151 ;  /* 0x0030a09701007387 */ /* 0x0003e40000100800 */
[----:B-1----:R-:W-:-:S05]  /*19b230*/  IADD3 R151, PT, PT, R151, UR38, RZ ;  /* 0x0000002697977c10 */ /* 0x002fca000fffe0ff */
[----:B------:R3:W-:Y:S02]  /*19b240*/  STL [R1+0x30b0], R151 ;  /* 0x0030b09701007387 */ /* 0x0007e40000100800 */
[----:B---3--:R-:W-:-:S05]  /*19b250*/  VIADD R151, R151, UR40 ;  /* 0x0000002897977c36 */ /* 0x008fca0008000000 */
[----:B------:R1:W-:Y:S02]  /*19b260*/  STL [R1+0x30ac], R151 ;  /* 0x0030ac9701007387 */ /* 0x0003e40000100800 */
[----:B-1----:R-:W-:Y:S01]  /*19b270*/  VIADD R151, R151, UR41 ;  /* 0x0000002997977c36 */ /* 0x002fe20008000000 */
[----:B------:R-:W-:Y:S01]  /*19b280*/  @P0 LOP3.LUT R105, R105, 0x2000, RZ, 0xfc, !PT ;  /* 0x0000200069690812 */ /* 0x000fe200078efcff */
[----:B------:R-:W1:Y:S03]  /*19b290*/  LDCU.64 UR40, c[0x0][0x398] ;  /* 0x00007300ff2877ac */ /* 0x000e660008000a00 */
[----:B------:R3:W-:Y:S02]  /*19b2a0*/  STL [R1+0x30a8], R151 ;  /* 0x0030a89701007387 */ /* 0x0007e40000100800 */
[----:B---3--:R-:W-:Y:S01]  /*19b2b0*/  VIADD R151, R151, UR66 ;  /* 0x0000004297977c36 */ /* 0x008fe20008000000 */
[----:B------:R-:W-:Y:S01]  /*19b2c0*/  LOP3.LUT R105, R105, 0xfffffdff, RZ, 0xc0, !PT ;  /* 0xfffffdff69697812 */ /* 0x000fe200078ec0ff */
[----:B------:R-:W3:Y:S03]  /*19b2d0*/  LDCU UR66, c[0x0][0x398] ;  /* 0x00007300ff4277ac */ /* 0x000ee60008000800 */
[----:B------:R1:W-:Y:S02]  /*19b2e0*/  STL [R1+0x30a4], R151 ;  /* 0x0030a49701007387 */ /* 0x0003e40000100800 */
[----:B-1----:R-:W-:-:S05]  /*19b2f0*/  IADD3 R151, PT, PT, R151, UR45, RZ ;  /* 0x0000002d97977c10 */ /* 0x002fca000fffe0ff */
[----:B------:R1:W-:Y:S02]  /*19b300*/  STL [R1+0x309c], R151 ;  /* 0x00309c9701007387 */ /* 0x0003e40000100800 */
[----:B-1----:R-:W-:Y:S01]  /*19b310*/  VIADD R151, R151, UR68 ;  /* 0x0000004497977c36 */ /* 0x002fe20008000000 */
[----:B------:R-:W1:Y:S04]  /*19b320*/  LDCU UR68, c[0x0][0x398] ;  /* 0x00007300ff4477ac */ /* 0x000e680008000800 */
[----:B------:R2:W-:Y:S02]  /*19b330*/  STL [R1+0x3098], R151 ;  /* 0x0030989701007387 */ /* 0x0005e40000100800 */
[----:B--2---:R-:W-:Y:S01]  /*19b340*/  VIADD R151, R151, UR39 ;  /* 0x0000002797977c36 */ /* 0x004fe20008000000 */
[----:B------:R-:W2:Y:S04]  /*19b350*/  LDCU.64 UR38, c[0x0][0x398] ;  /* 0x00007300ff2677ac */ /* 0x000ea80008000a00 */
[----:B------:R1:W-:Y:S02]  /*19b360*/  STL [R1+0x3094], R151 ;  /* 0x0030949701007387 */ /* 0x0003e40000100800 */
[----:B-1----:R-:W-:Y:S01]  /*19b370*/  VIADD R151, R151, UR36 ;  /* 0x0000002497977c36 */ /* 0x002fe20008000000 */
[----:B------:R-:W1:Y:S04]  /*19b380*/  LDCU.64 UR36, c[0x0][0x398] ;  /* 0x00007300ff2477ac */ /* 0x000e680008000a00 */
[----:B------:R2:W-:Y:S02]  /*19b390*/  STL [R1+0x3090], R151 ;  /* 0x0030909701007387 */ /* 0x0005e40000100800 */
[----:B--2---:R-:W-:-:S05]  /*19b3a0*/  IADD3 R151, PT, PT, R151, UR47, RZ ;  /* 0x0000002f97977c10 */ /* 0x004fca000fffe0ff */
[----:B------:R2:W-:Y:S02]  /*19b3b0*/  STL [R1+0x308c], R151 ;  /* 0x00308c9701007387 */ /* 0x0005e40000100800 */
[----:B--2---:R-:W-:Y:S01]  /*19b3c0*/  VIADD R151, R151, UR48 ;  /* 0x0000003097977c36 */ /* 0x004fe20008000000 */
[----:B------:R-:W2:Y:S04]  /*19b3d0*/  LDCU.64 UR48, c[0x0][0x398] ;  /* 0x00007300ff3077ac */ /* 0x000ea80008000a00 */
[----:B------:R1:W-:Y:S02]  /*19b3e0*/  STL [R1+0x3088], R151 ;  /* 0x0030889701007387 */ /* 0x0003e40000100800 */
[----:B-1----:R-:W-:-:S04]  /*19b3f0*/  VIADD R151, R151, UR52 ;  /* 0x0000003497977c36 */ /* 0x002fc80008000000 */
[----:B------:R-:W-:Y:S01]  /*19b400*/  VIADD R152, R151, UR50 ;  /* 0x0000003297987c36 */ /* 0x000fe20008000000 */
[----:B------:R1:W-:Y:S02]  /*19b410*/  STL [R1+0x307c], R151 ;  /* 0x00307c9701007387 */ /* 0x0003e40000100800 */
[----:B-1----:R-:W-:-:S05]  /*19b420*/  VIADD R151, R169, 0x49 ;  /* 0x00000049a9977836 */ /* 0x002fca0000000000 */
[----:B------:R-:W-:-:S04]  /*19b430*/  ISETP.GE.AND P0, PT, R151, UR43, PT ;  /* 0x0000002b97007c0c */ /* 0x000fc8000bf06270 */
[----:B------:R-:W-:Y:S01]  /*19b440*/  ISETP.LT.AND P1, PT, R165, UR36, !P0 ;  /* 0x00000024a5007c0c */ /* 0x000fe2000c721270 */
[----:B------:R-:W1:Y:S01]  /*19b450*/  LDCU UR36, c[0x0][0x398] ;  /* 0x00007300ff2477ac */ /* 0x000e620008000800 */
[----:B------:R-:W-:Y:S02]  /*19b460*/  ISETP.LT.AND P3, PT, R168, UR53, !P0 ;  /* 0x00000035a8007c0c */ /* 0x000fe4000c761270 */
[----:B------:R-:W-:Y:S01]  /*19b470*/  ISETP.LT.AND P2, PT, R167, UR76, !P0 ;  /* 0x0000004ca7007c0c */ /* 0x000fe2000c741270 */
[----:B------:R-:W1:Y:S01]  /*19b480*/  LDCU UR53, c[0x0][0x398] ;  /* 0x00007300ff3577ac */ /* 0x000e620008000800 */
[----:B------:R-:W1:Y:S07]  /*19b490*/  LDCU UR76, c[0x0][0x398] ;  /* 0x00007300ff4c77ac */ /* 0x000e6e0008000800 */
[----:B------:R-:W-:-:S04]  /*19b4a0*/  @P1 LOP3.LUT R105, R105, 0x200, RZ, 0xfc, !PT ;  /* 0x0000020069691812 */ /* 0x000fc800078efcff */
[----:B------:R-:W-:-:S04]  /*19b4b0*/  LOP3.LUT R105, R105, 0xffffefff, RZ, 0xc0, !PT ;  /* 0xffffefff69697812 */ /* 0x000fc800078ec0ff */
[----:B------:R-:W-:Y:S02]  /*19b4c0*/  @P3 LOP3.LUT R105, R105, 0x1000, RZ, 0xfc, !PT ;  /* 0x0000100069693812 */ /* 0x000fe400078efcff */
[----:B------:R-:W-:Y:S01]  /*19b4d0*/  ISETP.LT.AND P1, PT, R166, UR77, !P0 ;  /* 0x0000004da6007c0c */ /* 0x000fe2000c721270 */
[----:B------:R-:W2:Y:S01]  /*19b4e0*/  LDCU UR77, c[0x0][0x398] ;  /* 0x00007300ff4d77ac */ /* 0x000ea20008000800 */
[----:B------:R-:W-:-:S04]  /*19b4f0*/  LOP3.LUT R105, R105, 0xfffff7ff, RZ, 0xc0, !PT ;  /* 0xfffff7ff69697812 */ /* 0x000fc800078ec0ff */
[----:B------:R-:W-:Y:S02]  /*19b500*/  @P2 LOP3.LUT R105, R105, 0x800, RZ, 0xfc, !PT ;  /* 0x0000080069692812 */ /* 0x000fe400078efcff */
[----:B------:R-:W-:Y:S01]  /*19b510*/  ISETP.LT.AND P3, PT, R173, UR51, !P0 ;  /* 0x00000033ad007c0c */ /* 0x000fe2000c761270 */
[----:B------:R2:W-:Y:S01]  /*19b520*/  STL [R1+0x3078], R152 ;  /* 0x0030789801007387 */ /* 0x0005e20000100800 */
[----:B------:R-:W-:Y:S01]  /*19b530*/  LOP3.LUT R105, R105, 0xfffffbff, RZ, 0xc0, !PT ;  /* 0xfffffbff69697812 */ /* 0x000fe200078ec0ff */
[----:B------:R-:W2:Y:S03]  /*19b540*/  LDCU.64 UR50, c[0x0][0x398] ;  /* 0x00007300ff3277ac */ /* 0x000ea60008000a00 */
[----:B------:R-:W-:Y:S02]  /*19b550*/  @P1 LOP3.LUT R105, R105, 0x400, RZ, 0xfc, !PT ;  /* 0x0000040069691812 */ /* 0x000fe400078efcff */
[----:B-1----:R-:W-:Y:S01]  /*19b560*/  ISETP.LT.AND P2, PT, R172, UR53, !P0 ;  /* 0x00000035ac007c0c */ /* 0x002fe2000c741270 */
[----:B------:R-:W1:Y:S01]  /*19b570*/  LDCU.64 UR52, c[0x0][0x398] ;  /* 0x00007300ff3477ac */ /* 0x000e620008000a00 */
        /* <DEDUP_REMOVED lines=13> */
[----:B------:R-:W2:Y:S03]  /*19b650*/  LDCU UR35, c[0x0][0x398] ;  /* 0x00007300ff2377ac */ /* 0x000ea60008000800 */
[----:B------:R-:W-:Y:S02]  /*19b660*/  ISETP.LT.AND P1, PT, R165, UR40, !P0 ;  /* 0x00000028a5007c0c */ /* 0x000fe4000c721270 */
[----:B------:R-:W-:Y:S01]  /*19b670*/  ISETP.LT.AND P3, PT, R168, UR36, !P0 ;  /* 0x00000024a8007c0c */ /* 0x000fe2000c761270 */
[----:B------:R-:W2:Y:S01]  /*19b680*/  LDCU UR36, c[0x0][0x398] ;  /* 0x00007300ff2477ac */ /* 0x000ea20008000800 */
[----:B------:R-:W-:-:S02]  /*19b690*/  LOP3.LUT R105, R105, 0xfffffffd, RZ, 0xc0, !PT ;  /* 0xfffffffd69697812 */ /* 0x000fc400078ec0ff */
[----:B-1----:R-:W-:Y:S01]  /*19b6a0*/  ISETP.LT.AND P2, PT, R167, UR76, !P0 ;  /* 0x0000004ca7007c0c */ /* 0x002fe2000c741270 */
[----:B------:R-:W1:Y:S06]  /*19b6b0*/  LDCU UR76, c[0x0][0x398] ;  /* 0x00007300ff4c77ac */ /* 0x000e6c0008000800 */
[----:B------:R-:W-:-:S04]  /*19b6c0*/  @P1 LOP3.LUT R105, R105, 0x2, RZ, 0xfc, !PT ;  /* 0x0000000269691812 */ /* 0x000fc800078efcff */
[----:B------:R-:W-:-:S04]  /*19b6d0*/  LOP3.LUT R105, R105, 0xffffffef, RZ, 0xc0, !PT ;  /* 0xffffffef69697812 */ /* 0x000fc800078ec0ff */
[----:B------:R-:W-:Y:S02]  /*19b6e0*/  @P3 LOP3.LUT R105, R105, 0x10, RZ, 0xfc, !PT ;  /* 0x0000001069693812 */ /* 0x000fe400078efcff */
[----:B--2---:R-:W-:Y:S01]  /*19b6f0*/  ISETP.LT.AND P1, PT, R166, UR77, !P0 ;  /* 0x0000004da6007c0c */ /* 0x004fe2000c721270 */
[----:B------:R-:W2:Y:S01]  /*19b700*/  LDCU UR77, c[0x0][0x398] ;  /* 0x00007300ff4d77ac */ /* 0x000ea20008000800 */
[----:B------:R-:W-:-:S04]  /*19b710*/  LOP3.LUT R105, R105, 0xfffffff7, RZ, 0xc0, !PT ;  /* 0xfffffff769697812 */ /* 0x000fc800078ec0ff */
[----:B------:R-:W-:-:S04]  /*19b720*/  @P2 LOP3.LUT R105, R105, 0x8, RZ, 0xfc, !PT ;  /* 0x0000000869692812 */ /* 0x000fc800078efcff */
[----:B------:R-:W-:Y:S02]  /*19b730*/  LOP3.LUT R105, R105, 0xfffffffb, RZ, 0xc0, !PT ;  /* 0xfffffffb69697812 */ /* 0x000fe400078ec0ff */
[----:B------:R-:W-:Y:S01]  /*19b740*/  ISETP.LT.AND P3, PT, R172, UR36, !P0 ;  /* 0x00000024ac007c0c */ /* 0x000fe2000c761270 */
[----:B------:R-:W-:Y:S01]  /*19b750*/  VIADD R152, R152, UR42 ;  /* 0x0000002a98987c36 */ /* 0x000fe20008000000 */
[----:B------:R-:W-:Y:S01]  /*19b760*/  @P1 LOP3.LUT R105, R105, 0x4, RZ, 0xfc, !PT ;  /* 0x0000000469691812 */ /* 0x000fe200078efcff */
[----:B------:R-:W3:Y:S01]  /*19b770*/  LDCU.64 UR42, c[0x0][0x398] ;  /* 0x00007300ff2a77ac */ /* 0x000ee20008000a00 */
[----:B------:R-:W-:Y:S02]  /*19b780*/  ISETP.LT.AND P1, PT, R173, UR35, !P0 ;  /* 0x00000023ad007c0c */ /* 0x000fe4000c721270 */
[----:B-1----:R-:W-:Y:S01]  /*19b790*/  ISETP.LT.AND P2, PT, R171, UR76, !P0 ;  /* 0x0000004cab007c0c */ /* 0x002fe2000c741270 */
[----:B------:R-:W1:Y:S01]  /*19b7a0*/  LDCU UR36, c[0x0][0x398] ;  /* 0x00007300ff2477ac */ /* 0x000e620008000800 */
[----:B------:R-:W-:Y:S01]  /*19b7b0*/  LOP3.LUT R105, R105, 0xfffffffe, RZ, 0xc0, !PT ;  /* 0xfffffffe69697812 */ /* 0x000fe200078ec0ff */
[----:B------:R-:W1:Y:S04]  /*19b7c0*/  LDCU UR76, c[0x0][0x398] ;  /* 0x00007300ff4c77ac */ /* 0x000e680008000800 */
[----:B------:R-:W-:-:S04]  /*19b7d0*/  @P3 LOP3.LUT R104, R104, 0x80000000, RZ, 0xfc, !PT ;  /* 0x8000000068683812 */ /* 0x000fc800078efcff */
[----:B------:R-:W-:Y:S02]  /*19b7e0*/  @P1 LOP3.LUT R105, R105, 0x1, RZ, 0xfc, !PT ;  /* 0x0000000169691812 */ /* 0x000fe400078efcff */
[----:B--2---:R-:W-:Y:S01]  /*19b7f0*/  ISETP.LT.AND P1, PT, R170, UR77, !P0 ;  /* 0x0000004daa007c0c */ /* 0x004fe2000c721270 */
[----:B------:R-:W2:Y:S01]  /*19b800*/  LDCU UR77, c[0x0][0x398] ;  /* 0x00007300ff4d77ac */ /* 0x000ea20008000800 */
[----:B------:R-:W-:Y:S02]  /*19b810*/  LOP3.LUT R104, R104, 0xbfffffff, RZ, 0xc0, !PT ;  /* 0xbfffffff68687812 */ /* 0x000fe400078ec0ff */
[----:B------:R-:W-:Y:S02]  /*19b820*/  ISETP.GE.AND P0, PT, R157, UR37, PT ;  /* 0x000000259d007c0c */ /* 0x000fe4000bf06270 */
[----:B------:R-:W-:Y:S02]  /*19b830*/  @P2 LOP3.LUT R104, R104, 0x40000000, RZ, 0xfc, !PT ;  /* 0x4000000068682812 */ /* 0x000fe400078efcff */
[----:B---3--:R-:W-:-:S02]  /*19b840*/  ISETP.LT.AND P2, PT, R165, UR42, !P0 ;  /* 0x0000002aa5007c0c */ /* 0x008fc4000c741270 */
[----:B------:R-:W-:-:S04]  /*19b850*/  LOP3.LUT R104, R104, 0xdfffffff, RZ, 0xc0, !PT ;  /* 0xdfffffff68687812 */ /* 0x000fc800078ec0ff */
[----:B------:R-:W-:Y:S02]  /*19b860*/  @P1 LOP3.LUT R104, R104, 0x20000000, RZ, 0xfc, !PT ;  /* 0x2000000068681812 */ /* 0x000fe400078efcff */
[----:B-1----:R-:W-:Y:S02]  /*19b870*/  ISETP.LT.AND P1, PT, R168, UR36, !P0 ;  /* 0x00000024a8007c0c */ /* 0x002fe4000c721270 */
[----:B------:R-:W-:-:S04]  /*19b880*/  LOP3.LUT R104, R104, 0xfdffffff, RZ, 0xc0, !PT ;  /* 0xfdffffff68687812 */ /* 0x000fc800078ec0ff */
[----:B------:R-:W-:Y:S02]  /*19b890*/  @P2 LOP3.LUT R104, R104, 0x2000000, RZ, 0xfc, !PT ;  /* 0x0200000068682812 */ /* 0x000fe400078efcff */
[----:B------:R-:W-:Y:S02]  /*19b8a0*/  ISETP.LT.AND P3, PT, R167, UR76, !P0 ;  /* 0x0000004ca7007c0c */ /* 0x000fe4000c761270 */
[----:B------:R-:W-:-:S04]  /*19b8b0*/  LOP3.LUT R104, R104, 0xefffffff, RZ, 0xc0, !PT ;  /* 0xefffffff68687812 */ /* 0x000fc800078ec0ff */
[----:B------:R-:W-:Y:S02]  /*19b8c0*/  @P1 LOP3.LUT R104, R104, 0x10000000, RZ, 0xfc, !PT ;  /* 0x1000000068681812 */ /* 0x000fe400078efcff */
[----:B--2---:R-:W-:Y:S02]  /*19b8d0*/  ISETP.LT.AND P2, PT, R166, UR77, !P0 ;  /* 0x0000004da6007c0c */ /* 0x004fe4000c741270 */
[----:B------:R-:W-:-:S04]  /*19b8e0*/  LOP3.LUT R104, R104, 0xf7ffffff, RZ, 0xc0, !PT ;  /* 0xf7ffffff68687812 */ /* 0x000fc800078ec0ff */
[----:B------:R-:W-:Y:S02]  /*19b8f0*/  @P3 LOP3.LUT R104, R104, 0x8000000, RZ, 0xfc, !PT ;  /* 0x0800000068683812 */ /* 0x000fe400078efcff */
[----:B------:R-:W-:Y:S02]  /*19b900*/  ISETP.LT.AND P1, PT, R173, UR5, !P0 ;  /* 0x00000005ad007c0c */ /* 0x000fe4000c721270 */
[----:B------:R-:W-:-:S04]  /*19b910*/  LOP3.LUT R104, R104, 0xfbffffff, RZ, 0xc0, !PT ;  /* 0xfbffffff68687812 */ /* 0x000fc800078ec0ff */
[----:B------:R-:W-:Y:S02]  /*19b920*/  @P2 LOP3.LUT R104, R104, 0x4000000, RZ, 0xfc, !PT ;  /* 0x0400000068682812 */ /* 0x000fe400078efcff */
[----:B------:R-:W-:Y:S02]  /*19b930*/  ISETP.LT.AND P3, PT, R172, UR6, !P0 ;  /* 0x00000006ac007c0c */ /* 0x000fe4000c761270 */
[----:B------:R-:W-:Y:S01]  /*19b940*/  LOP3.LUT R104, R104, 0xfeffffff, RZ, 0xc0, !PT ;  /* 0xfeffffff68687812 */ /* 0x000fe200078ec0ff */
[----:B------:R-:W-:Y:S01]  /*19b950*/  VIADD R174, R152, UR44 ;  /* 0x0000002c98ae7c36 */ /* 0x000fe20008000000 */
[----:B------:R-:W1:Y:S02]  /*19b960*/  LDCU.64 UR44, c[0x0][0x398] ;  /* 0x00007300ff2c77ac */ /* 0x000e640008000a00 */
[----:B------:R-:W-:Y:S02]  /*19b970*/  @P1 LOP3.LUT R104, R104, 0x1000000, RZ, 0xfc, !PT ;  /* 0x0100000068681812 */ /* 0x000fe400078efcff */
[----:B------:R-:W-:-:S02]  /*19b980*/  ISETP.LT.AND P2, PT, R171, UR7, !P0 ;  /* 0x00000007ab007c0c */ /* 0x000fc4000c741270 */
[----:B------:R-:W-:-:S04]  /*19b990*/  LOP3.LUT R104, R104, 0xff7fffff, RZ, 0xc0, !PT ;  /* 0xff7fffff68687812 */ /* 0x000fc800078ec0ff */
[----:B------:R-:W-:Y:S02]  /*19b9a0*/  @P3 LOP3.LUT R104, R104, 0x800000, RZ, 0xfc, !PT ;  /* 0x0080000068683812 */ /* 0x000fe400078efcff */
[----:B------:R-:W-:Y:S02]  /*19b9b0*/  ISETP.LT.AND P1, PT, R170, UR8, !P0 ;  /* 0x00000008aa007c0c */ /* 0x000fe4000c721270 */
[----:B------:R-:W-:Y:S02]  /*19b9c0*/  LOP3.LUT R104, R104, 0xffbfffff, RZ, 0xc0, !PT ;  /* 0xffbfffff68687812 */ /* 0x000fe400078ec0ff */
[----:B------:R-:W-:Y:S02]  /*19b9d0*/  ISETP.GE.AND P0, PT, R158, UR41, PT ;  /* 0x000000299e007c0c */ /* 0x000fe4000bf06270 */
[----:B------:R-:W-:Y:S02]  /*19b9e0*/  @P2 LOP3.LUT R104, R104, 0x400000, RZ, 0xfc, !PT ;  /* 0x0040000068682812 */ /* 0x000fe400078efcff */
[----:B-1----:R-:W-:-:S02]  /*19b9f0*/  ISETP.LT.AND P2, PT, R165, UR44, !P0 ;  /* 0x0000002ca5007c0c */ /* 0x002fc4000c741270 */
[----:B------:R-:W-:-:S04]  /*19ba00*/  LOP3.LUT R104, R104, 0xffdfffff, RZ, 0xc0, !PT ;  /* 0xffdfffff68687812 */ /* 0x000fc800078ec0ff */
[----:B------:R-:W-:Y:S02]  /*19ba10*/  @P1 LOP3.LUT R104, R104, 0x200000, RZ, 0xfc, !PT ;  /* 0x0020000068681812 */ /* 0x000fe400078efcff */
[----:B------:R-:W-:Y:S02]  /*19ba20*/  ISETP.LT.AND P1, PT, R168, UR9, !P0 ;  /* 0x00000009a8007c0c */ /* 0x000fe4000c721270 */
        /* <DEDUP_REMOVED lines=10> */
[----:B------:R-:W-:Y:S01]  /*19bad0*/  @P2 LOP3.LUT R104, R104, 0x40000, RZ, 0xfc, !PT ;  /* 0x0004000068682812 */ /* 0x000fe200078efcff */
[----:B------:R1:W-:Y:S01]  /*19bae0*/  STL [R1+0x306c], R152 ;  /* 0x00306c9801007387 */ /* 0x0003e20000100800 */
[----:B------:R-:W-:Y:S02]  /*19baf0*/  ISETP.LT.AND P3, PT, R172, UR13, !P0 ;  /* 0x0000000dac007c0c */ /* 0x000fe4000c761270 */
[----:B------:R-:W-:-:S04]  /*19bb00*/  LOP3.LUT R104, R104, 0xfffeffff, RZ, 0xc0, !PT ;  /* 0xfffeffff68687812 */ /* 0x000fc800078ec0ff */
[----:B------:R-:W-:Y:S01]  /*19bb10*/  @P1 LOP3.LUT R104, R104, 0x10000, RZ, 0xfc, !PT ;  /* 0x0001000068681812 */ /* 0x000fe200078efcff */
[----:B-1----:R-:W2:Y:S04]  /*19bb20*/  LDL.LU R152, [R1+0x28b0] ;  /* 0x0028b00001987983 */ /* 0x002ea80000300800 */
[----:B------:R-:W2:Y:S04]  /*19bb30*/  LDL.LU R153, [R1+0x28b8] ;  /* 0x0028b80001997983 */ /* 0x000ea80000300800 */
[----:B------:R4:W-:Y:S01]  /*19bb40*/  STL [R1+0x3068], R174 ;  /* 0x003068ae01007387 */ /* 0x0009e20000100800 */
[----:B------:R-:W-:-:S02]  /*19bb50*/  ISETP.LT.AND P2, PT, R171, UR14, !P0 ;  /* 0x0000000eab007c0c */ /* 0x000fc4000c741270 */
[----:B------:R-:W-:Y:S01]  /*19bb60*/  LOP3.LUT R104, R104, 0xffff7fff, RZ, 0xc0, !PT ;  /* 0xffff7fff68687812 */ /* 0x000fe200078ec0ff */
[----:B------:R-:W2:Y:S01]  /*19bb70*/  LDL.LU R154, [R1+0xa80] ;  /* 0x000a8000019a7983 */ /* 0x000ea20000300800 */
[----:B----4-:R-:W-:Y:S01]  /*19bb80*/  VIADD R174, R174, UR46 ;  /* 0x0000002eaeae7c36 */ /* 0x010fe20008000000 */
[----:B------:R-:W1:Y:S01]  /*19bb90*/  LDCU.64 UR46, c[0x0][0x398] ;  /* 0x00007300ff2e77ac */ /* 0x000e620008000a00 */
[----:B------:R-:W-:Y:S01]  /*19bba0*/  @P3 LOP3.LUT R104, R104, 0x8000, RZ, 0xfc, !PT ;  /* 0x0000800068683812 */ /* 0x000fe200078efcff */
[----:B------:R-:W2:Y:S01]  /*19bbb0*/  LDL.LU R155, [R1+0xa88] ;  /* 0x000a8800019b7983 */ /* 0x000ea20000300800 */
[----:B------:R-:W-:Y:S02]  /*19bbc0*/  ISETP.LT.AND P1, PT, R170, UR15, !P0 ;  /* 0x0000000faa007c0c */ /* 0x000fe4000c721270 */
[----:B------:R-:W-:Y:S02]  /*19bbd0*/  LOP3.LUT R104, R104, 0xffffbfff, RZ, 0xc0, !PT ;  /* 0xffffbfff68687812 */ /* 0x000fe400078ec0ff */
[----:B------:R-:W-:-:S02]  /*19bbe0*/  ISETP.GE.AND P0, PT, R159, UR43, PT ;  /* 0x0000002b9f007c0c */ /* 0x000fc4000bf06270 */
[----:B------:R-:W-:-:S04]  /*19bbf0*/  @P2 LOP3.LUT R104, R104, 0x4000, RZ, 0xfc, !PT ;  /* 0x0000400068682812 */ /* 0x000fc800078efcff */
[----:B------:R-:W-:Y:S02]  /*19bc00*/  LOP3.LUT R104, R104, 0xffffdfff, RZ, 0xc0, !PT ;  /* 0xffffdfff68687812 */ /* 0x000fe400078ec0ff */
[----:B-1----:R-:W-:Y:S02]  /*19bc10*/  ISETP.LT.AND P2, PT, R165, UR46, !P0 ;  /* 0x0000002ea5007c0c */ /* 0x002fe4000c741270 */
[----:B------:R-:W-:Y:S02]  /*19bc20*/  @P1 LOP3.LUT R104, R104, 0x2000, RZ, 0xfc, !PT ;  /* 0x0000200068681812 */ /* 0x000fe400078efcff */
[----:B------:R-:W-:Y:S02]  /*19bc30*/  ISETP.LT.AND P1, PT, R168, UR16, !P0 ;  /* 0x00000010a8007c0c */ /* 0x000fe4000c721270 */
[----:B------:R-:W-:Y:S02]  /*19bc40*/  LOP3.LUT R104, R104, 0xfffffdff, RZ, 0xc0, !PT ;  /* 0xfffffdff68687812 */ /* 0x000fe400078ec0ff */
[----:B------:R-:W-:-:S05]  /*19bc50*/  ISETP.LT.AND P3, PT, R167, UR17, !P0 ;  /* 0x00000011a7007c0c */ /* 0x000fca000c761270 */
[----:B------:R-:W-:-:S04]  /*19bc60*/  @P2 LOP3.LUT R104, R104, 0x200, RZ, 0xfc, !PT ;  /* 0x0000020068682812 */ /* 0x000fc800078efcff */
        /* <DEDUP_REMOVED lines=15> */
[----:B------:R-:W-:Y:S02]  /*19bd60*/  LOP3.LUT R104, R104, 0xffffffbf, RZ, 0xc0, !PT ;  /* 0xffffffbf68687812 */ /* 0x000fe400078ec0ff */
[----:B------:R-:W-:Y:S02]  /*19bd70*/  ISETP.GE.AND P0, PT, R160, UR45, PT ;  /* 0x0000002da0007c0c */ /* 0x000fe4000bf06270 */
[----:B------:R-:W-:Y:S02]  /*19bd80*/  @P2 LOP3.LUT R104, R104, 0x40, RZ, 0xfc, !PT ;  /* 0x0000004068682812 */ /* 0x000fe400078efcff */
[----:B------:R-:W-:-:S02]  /*19bd90*/  ISETP.LT.AND P2, PT, R165, UR48, !P0 ;  /* 0x00000030a5007c0c */ /* 0x000fc4000c741270 */
        /* <DEDUP_REMOVED lines=12> */
[----:B------:R-:W-:Y:S02]  /*19be60*/  ISETP.LT.AND P1, PT, R173, UR26, !P0 ;  /* 0x0000001aad007c0c */ /* 0x000fe4000c721270 */
[----:B------:R-:W-:-:S04]  /*19be70*/  LOP3.LUT R104, R104, 0xfffffffb, RZ, 0xc0, !PT ;  /* 0xfffffffb68687812 */ /* 0x000fc800078ec0ff */
[----:B------:R-:W-:Y:S02]  /*19be80*/  @P2 LOP3.LUT R104, R104, 0x4, RZ, 0xfc, !PT ;  /* 0x0000000468682812 */ /* 0x000fe400078efcff */
[----:B------:R-:W-:Y:S02]  /*19be90*/  ISETP.LT.AND P2, PT, R171, UR31, !P0 ;  /* 0x0000001fab007c0c */ /* 0x000fe4000c741270 */
[----:B------:R-:W-:Y:S02]  /*19bea0*/  LOP3.LUT R104, R104, 0xfffffffe, RZ, 0xc0, !PT ;  /* 0xfffffffe68687812 */ /* 0x000fe400078ec0ff */
[----:B------:R-:W-:Y:S02]  /*19beb0*/  @P3 LOP3.LUT R0, R0, 0x80000000, RZ, 0xfc, !PT ;  /* 0x8000000000003812 */ /* 0x000fe400078efcff */
[----:B------:R-:W-:Y:S02]  /*19bec0*/  @P1 LOP3.LUT R104, R104, 0x1, RZ, 0xfc, !PT ;  /* 0x0000000168681812 */ /* 0x000fe400078efcff */
[----:B------:R-:W-:-:S02]  /*19bed0*/  ISETP.LT.AND P1, PT, R170, UR33, !P0 ;  /* 0x00000021aa007c0c */ /* 0x000fc4000c721270 */
[----:B------:R-:W-:-:S04]  /*19bee0*/  LOP3.LUT R0, R0, 0xbfffffff, RZ, 0xc0, !PT ;  /* 0xbfffffff00007812 */ /* 0x000fc800078ec0ff */
[----:B------:R-:W-:Y:S02]  /*19bef0*/  @P2 LOP3.LUT R0, R0, 0x40000000, RZ, 0xfc, !PT ;  /* 0x4000000000002812 */ /* 0x000fe400078efcff */
[----:B------:R-:W-:Y:S02]  /*19bf00*/  ISETP.GE.AND P0, PT, R161, UR47, PT ;  /* 0x0000002fa1007c0c */ /* 0x000fe4000bf06270 */
[----:B------:R-:W-:-:S04]  /*19bf10*/  LOP3.LUT R0, R0, 0xdfffffff, RZ, 0xc0, !PT ;  /* 0xdfffffff00007812 */ /* 0x000fc800078ec0ff */
[----:B------:R-:W-:Y:S02]  /*19bf20*/  @P1 LOP3.LUT R0, R0, 0x20000000, RZ, 0xfc, !PT ;  /* 0x2000000000001812 */ /* 0x000fe400078efcff */
[----:B------:R-:W-:Y:S02]  /*19bf30*/  ISETP.LT.AND P1, PT, R168, UR54, !P0 ;  /* 0x00000036a8007c0c */ /* 0x000fe4000c721270 */
[----:B------:R-:W-:Y:S02]  /*19bf40*/  ISETP.LT.AND P3, PT, R167, UR55, !P0 ;  /* 0x00000037a7007c0c */ /* 0x000fe4000c761270 */
[----:B------:R-:W-:Y:S02]  /*19bf50*/  LOP3.LUT R0, R0, 0xefffffff, RZ, 0xc0, !PT ;  /* 0xefffffff00007812 */ /* 0x000fe400078ec0ff */
[----:B------:R-:W-:-:S07]  /*19bf60*/  ISETP.LT.AND P2, PT, R166, UR56, !P0 ;  /* 0x00000038a6007c0c */ /* 0x000fce000c741270 */
        /* <DEDUP_REMOVED lines=21> */
[----:B------:R-:W-:-:S04]  /*19c0c0*/  @P0 LOP3.LUT R0, R0, 0x40000, RZ, 0xfc, !PT ;  /* 0x0004000000000812 */ /* 0x000fc800078efcff */
[----:B------:R-:W-:-:S04]  /*19c0d0*/  LOP3.LUT R0, R0, 0xf7ffffff, RZ, 0xc0, !PT ;  /* 0xf7ffffff00007812 */ /* 0x000fc800078ec0ff */
[----:B------:R-:W-:Y:S02]  /*19c0e0*/  @P1 LOP3.LUT R0, R0, 0x8000000, RZ, 0xfc, !PT ;  /* 0x0800000000001812 */ /* 0x000fe400078efcff */
[----:B------:R-:W-:Y:S02]  /*19c0f0*/  ISETP.LT.AND P1, PT, R171, UR66, !P2 ;  /* 0x00000042ab007c0c */ /* 0x000fe4000d721270 */
[----:B------:R-:W-:Y:S02]  /*19c100*/  ISETP.LT.AND P6, PT, R170, UR68, !P2 ;  /* 0x00000044aa007c0c */ /* 0x000fe4000d7c1270 */
[----:B------:R-:W-:Y:S02]  /*19c110*/  LOP3.LUT R0, R0, 0xfbffffff, RZ, 0xc0, !PT ;  /* 0xfbffffff00007812 */ /* 0x000fe400078ec0ff */
[----:B------:R-:W-:-:S07]  /*19c120*/  ISETP.GE.AND P0, PT, R162, UR49, PT ;  /* 0x00000031a2007c0c */ /* 0x000fce000bf06270 */
[----:B------:R-:W-:Y:S02]  /*19c130*/  @P1 LOP3.LUT R0, R0, 0x4000000, RZ, 0xfc, !PT ;  /* 0x0400000000001812 */ /* 0x000fe400078efcff */
[----:B------:R-:W-:Y:S02]  /*19c140*/  ISETP.LT.AND P1, PT, R168, UR70, !P0 ;  /* 0x00000046a8007c0c */ /* 0x000fe4000c721270 */
[----:B------:R-:W-:Y:S02]  /*19c150*/  LOP3.LUT R0, R0, 0xfdffffff, RZ, 0xc0, !PT ;  /* 0xfdffffff00007812 */ /* 0x000fe400078ec0ff */
[----:B------:R-:W-:Y:S02]  /*19c160*/  LOP3.LUT R151, R164, 0x1f, RZ, 0xc0, !PT ;  /* 0x0000001fa4977812 */ /* 0x000fe400078ec0ff */
[----:B------:R-:W-:Y:S02]  /*19c170*/  @P6 LOP3.LUT R0, R0, 0x2000000, RZ, 0xfc, !PT ;  /* 0x0200000000006812 */ /* 0x000fe400078efcff */
[----:B------:R-:W-:-:S02]  /*19c180*/  IADD3 R164, PT, PT, R174, UR34, RZ ;  /* 0x00000022aea47c10 */ /* 0x000fc4000fffe0ff */
[----:B------:R-:W-:Y:S02]  /*19c190*/  ISETP.LT.AND P6, PT, R167, UR71, !P0 ;  /* 0x00000047a7007c0c */ /* 0x000fe4000c7c1270 */
[----:B------:R-:W-:Y:S01]  /*19c1a0*/  LOP3.LUT R0, R0, 0xfffdffff, RZ, 0xc0, !PT ;  /* 0xfffdffff00007812 */ /* 0x000fe200078ec0ff */
[----:B------:R-:W-:Y:S01]  /*19c1b0*/  VIADD R156, R164, UR61 ;  /* 0x0000003da49c7c36 */ /* 0x000fe20008000000 */
[----:B------:R-:W-:Y:S02]  /*19c1c0*/  STL [R1+0x3064], R174 ;  /* 0x003064ae01007387 */ /* 0x000fe40000100800 */
[----:B------:R-:W-:Y:S02]  /*19c1d0*/  @P1 LOP3.LUT R0, R0, 0x20000, RZ, 0xfc, !PT ;  /* 0x0002000000001812 */ /* 0x000fe400078efcff */
[----:B------:R-:W-:Y:S01]  /*19c1e0*/  STL [R1+0x3060], R164 ;  /* 0x003060a401007387 */ /* 0x000fe20000100800 */
[----:B------:R-:W-:Y:S02]  /*19c1f0*/  ISETP.LT.AND P1, PT, R166, UR72, !P0 ;  /* 0x00000048a6007c0c */ /* 0x000fe4000c721270 */
[----:B------:R-:W-:Y:S01]  /*19c200*/  LOP3.LUT R0, R0, 0xfffeffff, RZ, 0xc0, !PT ;  /* 0xfffeffff00007812 */ /* 0x000fe200078ec0ff */
[----:B------:R1:W-:Y:S03]  /*19c210*/  STL [R1+0x305c], R156 ;  /* 0x00305c9c01007387 */ /* 0x0003e60000100800 */
[----:B------:R-:W-:Y:S01]  /*19c220*/  @P6 LOP3.LUT R0, R0, 0x10000, RZ, 0xfc, !PT ;  /* 0x0001000000006812 */ /* 0x000fe200078efcff */
[----:B-1----:R-:W-:Y:S01]  /*19c230*/  VIADD R156, R156, UR62 ;  /* 0x0000003e9c9c7c36 */ /* 0x002fe20008000000 */
[----:B------:R-:W-:-:S02]  /*19c240*/  ISETP.LT.AND P6, PT, R165, UR73, !P0 ;  /* 0x00000049a5007c0c */ /* 0x000fc4000c7c1270 */
[----:B------:R-:W-:Y:S02]  /*19c250*/  LOP3.LUT R0, R0, 0xffff7fff, RZ, 0xc0, !PT ;  /* 0xffff7fff00007812 */ /* 0x000fe400078ec0ff */
[----:B------:R1:W-:Y:S02]  /*19c260*/  STL [R1+0x3058], R156 ;  /* 0x0030589c01007387 */ /* 0x0003e40000100800 */
[----:B------:R-:W-:Y:S01]  /*19c270*/  @P1 LOP3.LUT R0, R0, 0x8000, RZ, 0xfc, !PT ;  /* 0x0000800000001812 */ /* 0x000fe200078efcff */
[----:B-1----:R-:W-:Y:S01]  /*19c280*/  VIADD R156, R156, UR63 ;  /* 0x0000003f9c9c7c36 */ /* 0x002fe20008000000 */
[----:B------:R-:W-:-:S04]  /*19c290*/  ISETP.LT.AND P1, PT, R173, UR52, !P0 ;  /* 0x00000034ad007c0c */ /* 0x000fc8000c721270 */
[----:B------:R1:W-:Y:S01]  /*19c2a0*/  STL [R1+0x28b8], R156 ;  /* 0x0028b89c01007387 */ /* 0x0003e20000100800 */
[----:B------:R-:W-:Y:S02]  /*19c2b0*/  LOP3.LUT R0, R0, 0xffffbfff, RZ, 0xc0, !PT ;  /* 0xffffbfff00007812 */ /* 0x000fe400078ec0ff */
[----:B-1----:R-:W-:Y:S02]  /*19c2c0*/  IADD3 R156, PT, PT, R156, UR64, RZ ;  /* 0x000000409c9c7c10 */ /* 0x002fe4000fffe0ff */
[----:B------:R-:W-:-:S03]  /*19c2d0*/  @P6 LOP3.LUT R0, R0, 0x4000, RZ, 0xfc, !PT ;  /* 0x0000400000006812 */ /* 0x000fc600078efcff */
[----:B------:R1:W-:Y:S01]  /*19c2e0*/  STL [R1+0x28b0], R156 ;  /* 0x0028b09c01007387 */ /* 0x0003e20000100800 */
[----:B------:R-:W-:Y:S01]  /*19c2f0*/  LOP3.LUT R0, R0, 0xffffdfff, RZ, 0xc0, !PT ;  /* 0xffffdfff00007812 */ /* 0x000fe200078ec0ff */
[----:B-1----:R-:W-:Y:S01]  /*19c300*/  VIADD R156, R156, UR65 ;  /* 0x000000419c9c7c36 */ /* 0x002fe20008000000 */
[----:B------:R-:W-:-:S04]  /*19c310*/  ISETP.LT.AND P6, PT, R172, UR74, !P0 ;  /* 0x0000004aac007c0c */ /* 0x000fc8000c7c1270 */
[----:B------:R1:W-:Y:S01]  /*19c320*/  STL [R1+0x30b4], R156 ;  /* 0x0030b49c01007387 */ /* 0x0003e20000100800 */
[----:B------:R-:W-:Y:S02]  /*19c330*/  @P1 LOP3.LUT R0, R0, 0x2000, RZ, 0xfc, !PT ;  /* 0x0000200000001812 */ /* 0x000fe400078efcff */
[C---:B------:R-:W-:Y:S02]  /*19c340*/  ISETP.GE.AND P4, PT, R171.reuse, UR32, PT ;  /* 0x00000020ab007c0c */ /* 0x040fe4000bf86270 */
[----:B------:R-:W-:Y:S02]  /*19c350*/  ISETP.LT.AND P1, PT, R171, UR75, !P0 ;  /* 0x0000004bab007c0c */ /* 0x000fe4000c721270 */
[----:B------:R-:W-:-:S04]  /*19c360*/  LOP3.LUT R0, R0, 0xfffff7ff, RZ, 0xc0, !PT ;  /* 0xfffff7ff00007812 */ /* 0x000fc800078ec0ff */
[----:B------:R-:W-:Y:S02]  /*19c370*/  LOP3.LUT R0, R0, 0xffffefff, RZ, 0xc0, !PT ;  /* 0xffffefff00007812 */ /* 0x000fe400078ec0ff */
[----:B------:R-:W-:Y:S02]  /*19c380*/  LOP3.LUT R2, R2, 0xfffffffe, RZ, 0xc0, !PT ;  /* 0xfffffffe02027812 */ /* 0x000fe400078ec0ff */
[----:B------:R-:W-:Y:S02]  /*19c390*/  @P6 LOP3.LUT R0, R0, 0x1000, RZ, 0xfc, !PT ;  /* 0x0000100000006812 */ /* 0x000fe400078efcff */
[----:B------:R-:W-:Y:S02]  /*19c3a0*/  @P4 LOP3.LUT R2, R2, 0x1, RZ, 0xfc, !PT ;  /* 0x0000000102024812 */ /* 0x000fe400078efcff */
[----:B------:R-:W-:Y:S02]  /*19c3b0*/  ISETP.GE.AND P5, PT, R172, UR38, PT ;  /* 0x00000026ac007c0c */ /* 0x000fe4000bfa6270 */
[----:B------:R-:W-:-:S02]  /*19c3c0*/  ISETP.GE.AND P3, PT, R170, UR67, PT ;  /* 0x00000043aa007c0c */ /* 0x000fc4000bf66270 */
[----:B------:R-:W-:Y:S02]  /*19c3d0*/  ISETP.GE.AND P4, PT, R173, UR69, PT ;  /* 0x00000045ad007c0c */ /* 0x000fe4000bf86270 */
[----:B------:R-:W-:Y:S01]  /*19c3e0*/  @P1 LOP3.LUT R0, R0, 0x800, RZ, 0xfc, !PT ;  /* 0x0000080000001812 */ /* 0x000fe200078efcff */
[----:B------:R-:W3:Y:S01]  /*19c3f0*/  LDL.LU R160, [R1+0x2360] ;  /* 0x0023600001a07983 */ /* 0x000ee20000300800 */
[----:B------:R-:W-:Y:S01]  /*19c400*/  LEA R151, R151, UR4, 0x4 ;  /* 0x0000000497977c11 */ /* 0x000fe2000f8e20ff */
[----:B------:R-:W4:Y:S02]  /*19c410*/  LDCU UR4, c[0x0][0x398] ;  /* 0x00007300ff0477ac */ /* 0x000f240008000800 */
[----:B------:R-:W3:Y:S01]  /*19c420*/  LDL.LU R161, [R1+0x2368] ;  /* 0x0023680001a17983 */ /* 0x000ee20000300800 */
[----:B------:R-:W1:Y:S03]  /*19c430*/  LDCU UR77, c[0x0][0x398] ;  /* 0x00007300ff4d77ac */ /* 0x000e660008000800 */
[----:B------:R-:W3:Y:S01]  /*19c440*/  LDL.LU R162, [R1+0x470] ;  /* 0x0004700001a27983 */ /* 0x000ee20000300800 */
[----:B------:R-:W3:Y:S03]  /*19c450*/  LDCU UR76, c[0x0][0x398] ;  /* 0x00007300ff4c77ac */ /* 0x000ee60008000800 */
[----:B------:R-:W3:Y:S01]  /*19c460*/  LDL.LU R163, [R1+0x478] ;  /* 0x0004780001a37983 */ /* 0x000ee20000300800 */
[----:B------:R-:W3:Y:S03]  /*19c470*/  LDCU UR61, c[0x0][0x398] ;  /* 0x00007300ff3d77ac */ /* 0x000ee60008000800 */
[----:B--2---:R-:W-:Y:S01]  /*19c480*/  STSM.16.M88.4 [R151], R152 ;  /* 0x0000009897007844 */ /* 0x004fe20000000200 */
[----:B------:R-:W-:-:S03]  /*19c490*/  NOP ;  /* 0x0000000000007918 */ /* 0x000fc60000000000 */
[----:B------:R-:W2:Y:S01]  /*19c4a0*/  LDS.128 R152, [R151] ;  /* 0x0000000097987984 */ /* 0x000ea20000000c00 */
[----:B------:R-:W-:-:S03]  /*19c4b0*/  NOP ;  /* 0x0000000000007918 */ /* 0x000fc60000000000 */
[----:B-1----:R-:W4:Y:S01]  /*19c4c0*/  LDL.LU R156, [R1+0x2000] ;  /* 0x00200000019c7983 */ /* 0x002f220000300800 */
[----:B------:R-:W1:Y:S03]  /*19c4d0*/  LDCU UR59, c[0x0][0x398] ;  /* 0x00007300ff3b77ac */ /* 0x000e660008000800 */
[----:B------:R-:W4:Y:S01]  /*19c4e0*/  LDL.LU R157, [R1+0x2008] ;  /* 0x00200800019d7983 */ /* 0x000f220000300800 */
[----:B------:R-:W1:Y:S01]  /*19c4f0*/  LDCU UR42, c[0x0][0x398] ;  /* 0x00007300ff2a77ac */ /* 0x000e620008000800 */
[----:B------:R-:W1:Y:S01]  /*19c500*/  LDCU UR7, c[0x0][0x398] ;  /* 0x00007300ff0777ac */ /* 0x000e620008000800 */
[----:B------:R-:W1:Y:S01]  /*19c510*/  LDCU UR6, c[0x0][0x398] ;  /* 0x00007300ff0677ac */ /* 0x000e620008000800 */
[----:B------:R-:W1:Y:S01]  /*19c520*/  LDCU UR8, c[0x0][0x398] ;  /* 0x00007300ff0877ac */ /* 0x000e620008000800 */
[----:B------:R-:W1:Y:S01]  /*19c530*/  LDCU UR9, c[0x0][0x398] ;  /* 0x00007300ff0977ac */ /* 0x000e620008000800 */
[----:B------:R-:W1:Y:S01]  /*19c540*/  LDCU UR54, c[0x0][0x398] ;  /* 0x00007300ff3677ac */ /* 0x000e620008000800 */
[----:B------:R-:W1:Y:S01]  /*19c550*/  LDCU UR55, c[0x0][0x398] ;  /* 0x00007300ff3777ac */ /* 0x000e620008000800 */
[----:B--2---:R-:W-:Y:S01]  /*19c560*/  STL.64 [R1+0x1e0], R152 ;  /* 0x0001e09801007387 */ /* 0x004fe20000100a00 */
[----:B------:R-:W2:Y:S03]  /*19c570*/  LDCU UR56, c[0x0][0x398] ;  /* 0x00007300ff3877ac */ /* 0x000ea60008000800 */
[----:B------:R-:W-:Y:S01]  /*19c580*/  STL.64 [R1+0x1e8], R154 ;  /* 0x0001e89a01007387 */ /* 0x000fe20000100a00 */
[----:B------:R-:W1:Y:S03]  /*19c590*/  LDCU UR57, c[0x0][0x398] ;  /* 0x00007300ff3977ac */ /* 0x000e660008000800 */
[----:B------:R-:W4:Y:S01]  /*19c5a0*/  LDL.LU R158, [R1+0x920] ;  /* 0x00092000019e7983 */ /* 0x000f220000300800 */
        /* <DEDUP_REMOVED lines=56> */
[----:B---3--:R3:W-:Y:S01]  /*19c930*/  STSM.16.M88.4 [R151], R160 ;  /* 0x000000a097007844 */ /* 0x0087e20000000200 */
[----:B------:R-:W-:-:S03]  /*19c940*/  NOP ;  /* 0x0000000000007918 */ /* 0x000fc60000000000 */
[----:B------:R-:W1:Y:S01]  /*19c950*/  LDS.128 R152, [R151] ;  /* 0x0000000097987984 */ /* 0x000e620000000c00 */
[----:B------:R-:W-:-:S03]  /*19c960*/  NOP ;  /* 0x0000000000007918 */ /* 0x000fc60000000000 */
[----:B---3--:R-:W3:Y:S04]  /*19c970*/  LDL.LU R160, [R1+0x1e10] ;  /* 0x001e100001a07983 */ /* 0x008ee80000300800 */
[----:B------:R-:W3:Y:S04]  /*19c980*/  LDL.LU R161, [R1+0x1e18] ;  /* 0x001e180001a17983 */ /* 0x000ee80000300800 */
[----:B-1----:R1:W-:Y:S04]  /*19c990*/  STL.64 [R1+0x1d0], R152 ;  /* 0x0001d09801007387 */ /* 0x0023e80000100a00 */
[----:B------:R-:W-:Y:S04]  /*19c9a0*/  STL.64 [R1+0x1d8], R154 ;  /* 0x0001d89a01007387 */ /* 0x000fe80000100a00 */
[----:B------:R-:W3:Y:S04]  /*19c9b0*/  LDL.LU R162, [R1+0x810] ;  /* 0x0008100001a27983 */ /* 0x000ee80000300800 */
[----:B------:R-:W3:Y:S04]  /*19c9c0*/  LDL.LU R163, [R1+0x818] ;  /* 0x0008180001a37983 */ /* 0x000ee80000300800 */
[----:B----4-:R-:W-:Y:S01]  /*19c9d0*/  STSM.16.M88.4 [R151], R156 ;  /* 0x0000009c97007844 */ /* 0x010fe20000000200 */
[----:B------:R-:W-:-:S03]  /*19c9e0*/  NOP ;  /* 0x0000000000007918 */ /* 0x000fc60000000000 */
[----:B------:R-:W4:Y:S01]  /*19c9f0*/  LDS.128 R156, [R151] ;  /* 0x00000000979c7984 */ /* 0x000f220000000c00 */
[----:B------:R-:W-:-:S03]  /*19ca00*/  NOP ;  /* 0x0000000000007918 */ /* 0x000fc60000000000 */
[----:B-1----:R-:W2:Y:S04]  /*19ca10*/  LDL.LU R152, [R1+0x1d10] ;  /* 0x001d100001987983 */ /* 0x002ea80000300800 */
[----:B------:R-:W2:Y:S04]  /*19ca20*/  LDL.LU R153, [R1+0x1d18] ;  /* 0x001d180001997983 */ /* 0x000ea80000300800 */
[----:B----4-:R1:W-:Y:S04]  /*19ca30*/  STL.64 [R1+0x1c0], R156 ;  /* 0x0001c09c01007387 */ /* 0x0103e80000100a00 */
[----:B------:R-:W-:Y:S04]  /*19ca40*/  STL.64 [R1+0x1c8], R158 ;  /* 0x0001c89e01007387 */ /* 0x000fe80000100a00 */
[----:B------:R-:W2:Y:S04]  /*19ca50*/  LDL.LU R154, [R1+0x6e0] ;  /* 0x0006e000019a7983 */ /* 0x000ea80000300800 */
[----:B------:R-:W2:Y:S04]  /*19ca60*/  LDL.LU R155, [R1+0x6e8] ;  /* 0x0006e800019b7983 */ /* 0x000ea80000300800 */
[----:B-1----:R-:W4:Y:S04]  /*19ca70*/  LDL.LU R156, [R1+0xb90] ;  /* 0x000b9000019c7983 */ /* 0x002f280000300800 */
[----:B------:R-:W4:Y:S04]  /*19ca80*/  LDL.LU R157, [R1+0xb98] ;  /* 0x000b9800019d7983 */ /* 0x000f280000300800 */
[----:B---3--:R-:W-:Y:S01]  /*19ca90*/  STSM.16.M88.4 [R151], R160 ;  /* 0x000000a097007844 */ /* 0x008fe20000000200 */
[----:B------:R-:W-:-:S03]  /*19caa0*/  NOP ;  /* 0x0000000000007918 */ /* 0x000fc60000000000 */
[----:B------:R-:W1:Y:S01]  /*19cab0*/  LDS.128 R160, [R151] ;  /* 0x0000000097a07984 */ /* 0x000e620000000c00 */
[----:B------:R-:W-:-:S03]  /*19cac0*/  NOP ;  /* 0x0000000000007918 */ /* 0x000fc60000000000 */
[----:B-1----:R-:W-:Y:S04]  /*19cad0*/  STL.64 [R1+0x1b0], R160 ;  /* 0x0001b0a001007387 */ /* 0x002fe80000100a00 */
[----:B------:R-:W-:Y:S04]  /*19cae0*/  STL.64 [R1+0x1b8], R162 ;  /* 0x0001b8a201007387 */ /* 0x000fe80000100a00 */
[----:B------:R-:W4:Y:S04]  /*19caf0*/  LDL.LU R158, [R1+0x5c0] ;  /* 0x0005c000019e7983 */ /* 0x000f280000300800 */
[----:B------:R-:W4:Y:S04]  /*19cb00*/  LDL.LU R159, [R1+0x5c8] ;  /* 0x0005c800019f7983 */ /* 0x000f280000300800 */
[----:B--2---:R1:W-:Y:S01]  /*19cb10*/  STSM.16.M88.4 [R151], R152 ;  /* 0x0000009897007844 */ /* 0x0043e20000000200 */
[----:B------:R-:W-:-:S03]  /*19cb20*/  NOP ;  /* 0x0000000000007918 */ /* 0x000fc60000000000 */
[----:B------:R-:W2:Y:S01]  /*19cb30*/  LDS.128 R160, [R151] ;  /* 0x0000000097a07984 */ /* 0x000ea20000000c00 */
[----:B------:R-:W-:-:S03]  /*19cb40*/  NOP ;  /* 0x0000000000007918 */ /* 0x000fc60000000000 */
[----:B-1----:R-:W3:Y:S04]  /*19cb50*/  LDL.LU R152, [R1+0x1ce0] ;  /* 0x001ce00001987983 */ /* 0x002ee80000300800 */
[----:B------:R-:W3:Y:S04]  /*19cb60*/  LDL.LU R153, [R1+0x1ce8] ;  /* 0x001ce80001997983 */ /* 0x000ee80000300800 */
[----:B--2---:R-:W-:Y:S04]  /*19cb70*/  STL.64 [R1+0x1a0], R160 ;  /* 0x0001a0a001007387 */ /* 0x004fe80000100a00 */
[----:B------:R-:W-:Y:S04]  /*19cb80*/  STL.64 [R1+0x1a8], R162 ;  /* 0x0001a8a201007387 */ /* 0x000fe80000100a00 */
[----:B------:R-:W3:Y:S04]  /*19cb90*/  LDL.LU R154, [R1+0xc0] ;  /* 0x0000c000019a7983 */ /* 0x000ee80000300800 */
[----:B------:R-:W3:Y:S04]  /*19cba0*/  LDL.LU R155, [R1+0xc8] ;  /* 0x0000c800019b7983 */ /* 0x000ee80000300800 */
[----:B----4-:R1:W-:Y:S01]  /*19cbb0*/  STSM.16.M88.4 [R151], R156 ;  /* 0x0000009c97007844 */ /* 0x0103e20000000200 */
[----:B------:R-:W-:-:S03]  /*19cbc0*/  NOP ;  /* 0x0000000000007918 */ /* 0x000fc60000000000 */
[----:B------:R-:W2:Y:S01]  /*19cbd0*/  LDS.128 R160, [R151] ;  /* 0x0000000097a07984 */ /* 0x000ea20000000c00 */
[----:B------:R-:W-:-:S03]  /*19cbe0*/  NOP ;  /* 0x0000000000007918 */ /* 0x000fc60000000000 */
[----:B-1----:R-:W4:Y:S04]  /*19cbf0*/  LDL.LU R156, [R1+0x30] ;  /* 0x00003000019c7983 */ /* 0x002f280000300800 */
[----:B------:R-:W4:Y:S04]  /*19cc00*/  LDL.LU R157, [R1+0x38] ;  /* 0x00003800019d7983 */ /* 0x000f280000300800 */
[----:B--2---:R-:W-:Y:S04]  /*19cc10*/  STL.64 [R1+0x190], R160 ;  /* 0x000190a001007387 */ /* 0x004fe80000100a00 */
[----:B------:R-:W-:Y:S04]  /*19cc20*/  STL.64 [R1+0x198], R162 ;  /* 0x000198a201007387 */ /* 0x000fe80000100a00 */
[----:B------:R-:W4:Y:S04]  /*19cc30*/  LDL.LU R158, [R1+0x2af0] ;  /* 0x002af000019e7983 */ /* 0x000f280000300800 */
[----:B------:R-:W4:Y:S04]  /*19cc40*/  LDL.LU R159, [R1+0x2af8] ;  /* 0x002af800019f7983 */ /* 0x000f280000300800 */
[----:B---3--:R1:W-:Y:S01]  /*19cc50*/  STSM.16.M88.4 [R151], R152 ;  /* 0x0000009897007844 */ /* 0x0083e20000000200 */
        /* <DEDUP_REMOVED lines=91> */
[----:B------:R-:W-:Y:S01]  /*19d210*/  LDS.128 R240, [R151] ;  /* 0x0000000097f07984 */ /* 0x000fe20000000c00 */
[----:B------:R-:W-:-:S03]  /*19d220*/  NOP ;  /* 0x0000000000007918 */ /* 0x000fc60000000000 */
[----:B-1----:R-:W2:Y:S04]  /*19d230*/  LDL.LU R156, [R1+0x2350] ;  /* 0x00235000019c7983 */ /* 0x002ea80000300800 */
[----:B------:R-:W2:Y:S04]  /*19d240*/  LDL.LU R157, [R1+0x2358] ;  /* 0x00235800019d7983 */ /* 0x000ea80000300800 */
[----:B------:R-:W2:Y:S04]  /*19d250*/  LDL.LU R158, [R1+0xa00] ;  /* 0x000a0000019e7983 */ /* 0x000ea80000300800 */
[----:B------:R-:W2:Y:S04]  /*19d260*/  LDL.LU R159, [R1+0xa08] ;  /* 0x000a0800019f7983 */ /* 0x000ea80000300800 */
[----:B---3--:R1:W-:Y:S01]  /*19d270*/  STSM.16.M88.4 [R151], R152 ;  /* 0x0000009897007844 */ /* 0x0083e20000000200 */
[----:B------:R-:W-:-:S03]  /*19d280*/  NOP ;  /* 0x0000000000007918 */ /* 0x000fc60000000000 */
[----:B------:R-:W3:Y:S01]  /*19d290*/  LDS.128 R160, [R151] ;  /* 0x0000000097a07984 */ /* 0x000ee20000000c00 */
[----:B------:R-:W-:-:S03]  /*19d2a0*/  NOP ;  /* 0x0000000000007918 */ /* 0x000fc60000000000 */
[----:B-1----:R-:W4:Y:S04]  /*19d2b0*/  LDL.LU R152, [R1+0x1ff0] ;  /* 0x001ff00001987983 */ /* 0x002f280000300800 */
[----:B------:R-:W4:Y:S04]  /*19d2c0*/  LDL.LU R153, [R1+0x1ff8] ;  /* 0x001ff80001997983 */ /* 0x000f280000300800 */
[----:B---3--:R-:W-:Y:S04]  /*19d2d0*/  STL.64 [R1+0x2c0], R160 ;  /* 0x0002c0a001007387 */ /* 0x008fe80000100a00 */
        /* <DEDUP_REMOVED lines=367> */
[----:B-1----:R-:W3:Y:S04]  /*19e9d0*/  LDL.LU R156, [R1] ;  /* 0x00000000019c7983 */ /* 0x002ee80000300800 */
        /* <DEDUP_REMOVED lines=91> */
[----:B--2---:R-:W-:Y:S04]  /*19ef90*/  STL.64 [R1], R160 ;  /* 0x000000a001007387 */ /* 0x004fe80000100a00 */
        /* <DEDUP_REMOVED lines=63> */
[----:B---3--:R-:W-:Y:S01]  /*19f390*/  STSM.16.M88.4 [R151], R156 ;  /* 0x0000009c97007844 */ /* 0x008fe20000000200 */
[----:B------:R-:W-:-:S03]  /*19f3a0*/  NOP ;  /* 0x0000000000007918 */ /* 0x000fc60000000000 */
[----:B------:R-:W1:Y:S01]  /*19f3b0*/  LDS.128 R160, [R151] ;  /* 0x0000000097a07984 */ /* 0x000e620000000c00 */
[----:B------:R-:W-:-:S03]  /*19f3c0*/  NOP ;  /* 0x0000000000007918 */ /* 0x000fc60000000000 */
[----:B-1----:R-:W-:Y:S04]  /*19f3d0*/  STL.64 [R1+0x5b0], R160 ;  /* 0x0005b0a001007387 */ /* 0x002fe80000100a00 */
[----:B------:R-:W-:Y:S04]  /*19f3e0*/  STL.64 [R1+0x5b8], R162 ;  /* 0x0005b8a201007387 */ /* 0x000fe80000100a00 */
[----:B------:R-:W2:Y:S04]  /*19f3f0*/  LDL.LU R158, [R1+0x2ab0] ;  /* 0x002ab000019e7983 */ /* 0x000ea80000300800 */
[----:B------:R-:W2:Y:S04]  /*19f400*/  LDL.LU R159, [R1+0x2ab8] ;  /* 0x002ab800019f7983 */ /* 0x000ea80000300800 */
[----:B----4-:R1:W-:Y:S01]  /*19f410*/  STSM.16.M88.4 [R151], R152 ;  /* 0x0000009897007844 */ /* 0x0103e20000000200 */
[----:B------:R-:W-:-:S03]  /*19f420*/  NOP ;  /* 0x0000000000007918 */ /* 0x000fc60000000000 */
[----:B------:R-:W3:Y:S01]  /*19f430*/  LDS.128 R160, [R151] ;  /* 0x0000000097a07984 */ /* 0x000ee20000000c00 */
[----:B------:R-:W-:Y:S02]  /*19f440*/  IMAD.MOV.U32 R156, RZ, RZ, R248 ;  /* 0x000000ffff9c7224 */ /* 0x000fe400078e00f8 */
[----:B------:R-:W-:Y:S01]  /*19f450*/  IMAD.MOV.U32 R157, RZ, RZ, R250 ;  /* 0x000000ffff9d7224 */ /* 0x000fe200078e00fa */
[----:B------:R-:W-:Y:S01]  /*19f460*/  NOP ;  /* 0x0000000000007918 */ /* 0x000fe20000000000 */
        /* <DEDUP_REMOVED lines=77> */
[----:B------:R-:W-:Y:S01]  /*19f940*/  MOV R156, R249 ;  /* 0x000000f9009c7202 */ /* 0x000fe20000000f00 */
        /* <DEDUP_REMOVED lines=1032> */
[----:B-1----:R1:W-:Y:S04]  /*1a39d0*/  STL.64 [R1+0x1050], R156 ;  /* 0x0010509c01007387 */ /* 0x0023e80000100a00 */
[----:B------:R-:W-:Y:S04]  /*1a39e0*/  STL.64 [R1+0x1058], R158 ;  /* 0x0010589e01007387 */ /* 0x000fe80000100a00 */
[----:B------:R-:W2:Y:S04]  /*1a39f0*/  LDL.LU R162, [R1+0x2ba0] ;  /* 0x002ba00001a27983 */ /* 0x000ea80000300800 */
[----:B------:R-:W2:Y:S01]  /*1a3a00*/  LDL.LU R163, [R1+0x2ba8] ;  /* 0x002ba80001a37983 */ /* 0x000ea20000300800 */
[----:B------:R-:W-:-:S02]  /*1a3a10*/  IMAD.MOV.U32 R160, RZ, RZ, R20 ;  /* 0x000000ffffa07224 */ /* 0x000fc400078e0014 */
[----:B------:R-:W-:Y:S01]  /*1a3a20*/  IMAD.MOV.U32 R161, RZ, RZ, R22 ;  /* 0x000000ffffa17224 */ /* 0x000fe200078e0016 */
[----:B-1----:R-:W3:Y:S04]  /*1a3a30*/  LDL.LU R156, [R1+0x2604] ;  /* 0x00260400019c7983 */ /* 0x002ee80000300800 */
[----:B------:R-:W3:Y:S04]  /*1a3a40*/  LDL.LU R157, [R1+0x260c] ;  /* 0x00260c00019d7983 */ /* 0x000ee80000300800 */
[----:B----4-:R-:W-:Y:S01]  /*1a3a50*/  STSM.16.M88.4 [R151], R152 ;  /* 0x0000009897007844 */ /* 0x010fe20000000200 */
[----:B------:R-:W-:-:S03]  /*1a3a60*/  NOP ;  /* 0x0000000000007918 */ /* 0x000fc60000000000 */
[----:B------:R-:W1:Y:S01]  /*1a3a70*/  LDS.128 R152, [R151] ;  /* 0x0000000097987984 */ /* 0x000e620000000c00 */
[----:B------:R-:W-:-:S03]  /*1a3a80*/  NOP ;  /* 0x0000000000007918 */ /* 0x000fc60000000000 */
[----:B-1----:R1:W-:Y:S04]  /*1a3a90*/  STL.64 [R1+0x1030], R152 ;  /* 0x0010309801007387 */ /* 0x0023e80000100a00 */
[----:B------:R-:W-:Y:S04]  /*1a3aa0*/  STL.64 [R1+0x1038], R154 ;  /* 0x0010389a01007387 */ /* 0x000fe80000100a00 */
[----:B------:R-:W3:Y:S04]  /*1a3ab0*/  LDL.LU R158, [R1+0x1a54] ;  /* 0x001a5400019e7983 */ /* 0x000ee80000300800 */
[----:B------:R-:W3:Y:S04]  /*1a3ac0*/  LDL.LU R159, [R1+0x1a5c] ;  /* 0x001a5c00019f7983 */ /* 0x000ee80000300800 */
[----:B-1----:R-:W4:Y:S04]  /*1a3ad0*/  LDL.LU R152, [R1+0x22b4] ;  /* 0x0022b40001987983 */ /* 0x002f280000300800 */
[----:B------:R-:W4:Y:S04]  /*1a3ae0*/  LDL.LU R153, [R1+0x22bc] ;  /* 0x0022bc0001997983 */ /* 0x000f280000300800 */
[----:B--2---:R-:W-:Y:S01]  /*1a3af0*/  STSM.16.M88.4 [R151], R160 ;  /* 0x000000a097007844 */ /* 0x004fe20000000200 */
[----:B------:R-:W-:-:S03]  /*1a3b00*/  NOP ;  /* 0x0000000000007918 */ /* 0x000fc60000000000 */
[----:B------:R-:W1:Y:S01]  /*1a3b10*/  LDS.128 R160, [R151] ;  /* 0x0000000097a07984 */ /* 0x000e620000000c00 */
[----:B------:R-:W-:-:S03]  /*1a3b20*/  NOP ;  /* 0x0000000000007918 */ /* 0x000fc60000000000 */
[----:B-1----:R-:W-:Y:S04]  /*1a3b30*/  STL.64 [R1+0x1000], R160 ;  /* 0x001000a001007387 */ /* 0x002fe80000100a00 */
        /* <DEDUP_REMOVED lines=53> */
[----:B----4-:R1:W-:Y:S02]  /*1a3e90*/  STSM.16.M88.4 [R151], R152 ;  /* 0x0000009897007844 */ /* 0x0103e40000000200 */
[----:B-1----:R-:W-:Y:S01]  /*1a3ea0*/  MOV R152, R21 ;  /* 0x0000001500987202 */ /* 0x002fe20000000f00 */
[----:B------:R-:W-:Y:S01]  /*1a3eb0*/  IMAD.MOV.U32 R153, RZ, RZ, R23 ;  /* 0x000000ffff997224 */ /* 0x000fe200078e0017 */
[----:B------:R-:W-:Y:S01]  /*1a3ec0*/  NOP ;  /* 0x0000000000007918 */ /* 0x000fe20000000000 */
[----:B------:R-:W1:Y:S01]  /*1a3ed0*/  LDS.128 R20, [R151] ;  /* 0x0000000097147984 */ /* 0x000e620000000c00 */
[----:B------:R-:W-:-:S03]  /*1a3ee0*/  NOP ;  /* 0x0000000000007918 */ /* 0x000fc60000000000 */
[----:B-1----:R1:W-:Y:S04]  /*1a3ef0*/  STL.64 [R1+0xae0], R20 ;  /* 0x000ae01401007387 */ /* 0x0023e80000100a00 */
        /* <DEDUP_REMOVED lines=152> */
[----:B------:R-:W4:Y:S01]  /*1a4880*/  LDL.LU R23, [R1+0x1cbc] ;  /* 0x001cbc0001177983 */ /* 0x000f220000300800 */
[----:B------:R-:W-:Y:S01]  /*1a4890*/  MOV R24, R25 ;  /* 0x0000001900187202 */ /* 0x000fe20000000f00 */
[----:B------:R-:W-:-:S02]  /*1a48a0*/  IMAD.MOV.U32 R25, RZ, RZ, R27 ;  /* 0x000000ffff197224 */ /* 0x000fc400078e001b */
        /* <DEDUP_REMOVED lines=158> */
[----:B---3--:R1:W-:Y:S02]  /*1a5290*/  STSM.16.M88.4 [R151], R24 ;  /* 0x0000001897007844 */ /* 0x0083e40000000200 */
[----:B-1----:R-:W-:Y:S01]  /*1a52a0*/  MOV R24, R29 ;  /* 0x0000001d00187202 */ /* 0x002fe20000000f00 */
[----:B------:R-:W-:Y:S01]  /*1a52b0*/  IMAD.MOV.U32 R25, RZ, RZ, R31 ;  /* 0x000000ffff197224 */ /* 0x000fe200078e001f */
[----:B------:R-:W-:Y:S01]  /*1a52c0*/  NOP ;  /* 0x0000000000007918 */ /* 0x000fe20000000000 */
        /* <DEDUP_REMOVED lines=883> */
[----:B------:R-:W2:Y:S04]  /*1a8a00*/  LDL.LU R31, [R1+0x2b28] ;  /* 0x002b2800011f7983 */ /* 0x000ea80000300800 */
[----:B----4-:R-:W-:Y:S01]  /*1a8a10*/  STSM.16.M88.4 [R151], R20 ;  /* 0x0000001497007844 */ /* 0x010fe20000000200 */
[----:B------:R-:W-:-:S03]  /*1a8a20*/  NOP ;  /* 0x0000000000007918 */ /* 0x000fc60000000000 */
[----:B------:R-:W3:Y:S01]  /*1a8a30*/  LDS.128 R20, [R151] ;  /* 0x0000000097147984 */ /* 0x000ee20000000c00 */
[----:B------:R-:W-:Y:S02]  /*1a8a40*/  IMAD.MOV.U32 R28, RZ, RZ, R52 ;  /* 0x000000ffff1c7224 */ /* 0x000fe400078e0034 */
[----:B------:R-:W-:Y:S01]  /*1a8a50*/  IMAD.MOV.U32 R29, RZ, RZ, R54 ;  /* 0x000000ffff1d7224 */ /* 0x000fe200078e0036 */
[----:B-1----:R-:W4:Y:S01]  /*1a8a60*/  LDL.LU R24, [R1+0x1a94] ;  /* 0x001a940001187983 */ /* 0x002f220000300800 */
[----:B------:R-:W-:-:S03]  /*1a8a70*/  NOP ;  /* 0x0000000000007918 */ /* 0x000fc60000000000 */
[----:B------:R-:W4:Y:S04]  /*1a8a80*/  LDL.LU R25, [R1+0x1a9c] ;  /* 0x001a9c0001197983 */ /* 0x000f280000300800 */
[----:B---3--:R1:W-:Y:S04]  /*1a8a90*/  STL.64 [R1+0x1580], R20 ;  /* 0x0015801401007387 */ /* 0x0083e80000100a00 */
[----:B------:R-:W-:Y:S04]  /*1a8aa0*/  STL.64 [R1+0x1588], R22 ;  /* 0x0015881601007387 */ /* 0x000fe80000100a00 */
[----:B------:R-:W4:Y:S04]  /*1a8ab0*/  LDL.LU R26, [R1+0x2394] ;  /* 0x00239400011a7983 */ /* 0x000f280000300800 */
[----:B------:R-:W4:Y:S04]  /*1a8ac0*/  LDL.LU R27, [R1+0x239c] ;  /* 0x00239c00011b7983 */ /* 0x000f280000300800 */
[----:B-1----:R-:W3:Y:S04]  /*1a8ad0*/  LDL.LU R20, [R1+0x17c4] ;  /* 0x0017c40001147983 */ /* 0x002ee80000300800 */
[----:B------:R-:W3:Y:S04]  /*1a8ae0*/  LDL.LU R21, [R1+0x17cc] ;  /* 0x0017cc0001157983 */ /* 0x000ee80000300800 */
[----:B--2---:R-:W-:Y:S01]  /*1a8af0*/  STSM.16.M88.4 [R151], R28 ;  /* 0x0000001c97007844 */ /* 0x004fe20000000200 */
[----:B------:R-:W-:-:S03]  /*1a8b00*/  NOP ;  /* 0x0000000000007918 */ /* 0x000fc60000000000 */
[----:B------:R-:W1:Y:S01]  /*1a8b10*/  LDS.128 R28, [R151] ;  /* 0x00000000971c7984 */ /* 0x000e620000000c00 */
[----:B------:R-:W-:-:S03]  /*1a8b20*/  NOP ;  /* 0x0000000000007918 */ /* 0x000fc60000000000 */
[----:B-1----:R-:W-:Y:S04]  /*1a8b30*/  STL.64 [R1+0x1570], R28 ;  /* 0x0015701c01007387 */ /* 0x002fe80000100a00 */
        /* <DEDUP_REMOVED lines=38> */
[----:B--2---:R-:W-:Y:S04]  /*1a8da0*/  STL.64 [R1+0xf70], R28 ;  /* 0x000f701c01007387 */ /* 0x004fe80000100a00 */
[----:B------:R-:W-:Y:S04]  /*1a8db0*/  STL.64 [R1+0xf78], R30 ;  /* 0x000f781e01007387 */ /* 0x000fe80000100a00 */
[----:B------:R-:W3:Y:S04]  /*1a8dc0*/  LDL.LU R21, [R1+0xa3c] ;  /* 0x000a3c0001157983 */ /* 0x000ee80000300800 */
[----:B------:R-:W3:Y:S04]  /*1a8dd0*/  LDL.LU R22, [R1+0x8d4] ;  /* 0x0008d40001167983 */ /* 0x000ee80000300800 */
[----:B------:R-:W3:Y:S04]  /*1a8de0*/  LDL.LU R23, [R1+0x8dc] ;  /* 0x0008dc0001177983 */ /* 0x000ee80000300800 */
[----:B----4-:R-:W-:Y:S01]  /*1a8df0*/  STSM.16.M88.4 [R151], R24 ;  /* 0x0000001897007844 */ /* 0x010fe20000000200 */
[----:B------:R-:W-:-:S03]  /*1a8e00*/  NOP ;  /* 0x0000000000007918 */ /* 0x000fc60000000000 */
[----:B------:R-:W1:Y:S01]  /*1a8e10*/  LDS.128 R24, [R151] ;  /* 0x0000000097187984 */ /* 0x000e620000000c00 */
[----:B------:R-:W-:-:S03]  /*1a8e20*/  NOP ;  /* 0x0000000000007918 */ /* 0x000fc60000000000 */
[----:B-1----:R-:W-:Y:S04]  /*1a8e30*/  STL.64 [R1+0xcb0], R24 ;  /* 0x000cb01801007387 */ /* 0x002fe80000100a00 */
[----:B------:R-:W-:Y:S04]  /*1a8e40*/  STL.64 [R1+0xcb8], R26 ;  /* 0x000cb81a01007387 */ /* 0x000fe80000100a00 */
[----:B---3--:R1:W-:Y:S01]  /*1a8e50*/  STSM.16.M88.4 [R151], R20 ;  /* 0x0000001497007844 */ /* 0x0083e20000000200 */
[----:B------:R-:W-:-:S03]  /*1a8e60*/  NOP ;  /* 0x0000000000007918 */ /* 0x000fc60000000000 */
[----:B------:R-:W2:Y:S04]  /*1a8e70*/  LDS.128 R24, [R151] ;  /* 0x0000000097187984 */ /* 0x000ea80000000c00 */
[----:B-1----:R-:W3:Y:S04]  /*1a8e80*/  LDL.LU R20, [R1+0xf4] ;  /* 0x0000f40001147983 */ /* 0x002ee80000300800 */
[----:B------:R-:W3:Y:S04]  /*1a8e90*/  LDL.LU R21, [R1+0xfc] ;  /* 0x0000fc0001157983 */ /* 0x000ee80000300800 */
[----:B------:R-:W3:Y:S04]  /*1a8ea0*/  LDL.LU R22, [R1+0x5f4] ;  /* 0x0005f40001167983 */ /* 0x000ee80000300800 */
[----:B------:R-:W3:Y:S01]  /*1a8eb0*/  LDL.LU R23, [R1+0x5fc] ;  /* 0x0005fc0001177983 */ /* 0x000ee20000300800 */
[----:B------:R-:W-:-:S03]  /*1a8ec0*/  NOP ;  /* 0x0000000000007918 */ /* 0x000fc60000000000 */
[----:B--2---:R-:W-:Y:S04]  /*1a8ed0*/  STL.64 [R1+0xbc0], R24 ;  /* 0x000bc01801007387 */ /* 0x004fe80000100a00 */
[----:B------:R-:W-:Y:S04]  /*1a8ee0*/  STL.64 [R1+0xbc8], R26 ;  /* 0x000bc81a01007387 */ /* 0x000fe80000100a00 */
[----:B---3--:R1:W-:Y:S01]  /*1a8ef0*/  STSM.16.M88.4 [R151], R20 ;  /* 0x0000001497007844 */ /* 0x0083e20000000200 */
[----:B------:R-:W-:-:S03]  /*1a8f00*/  NOP ;  /* 0x0000000000007918 */ /* 0x000fc60000000000 */
[----:B------:R-:W2:Y:S04]  /*1a8f10*/  LDS.128 R24, [R151] ;  /* 0x0000000097187984 */ /* 0x000ea80000000c00 */
[----:B-1----:R-:W3:Y:S04]  /*1a8f20*/  LDL.LU R22, [R1+0x2b24] ;  /* 0x002b240001167983 */ /* 0x002ee80000300800 */
[----:B------:R-:W3:Y:S01]  /*1a8f30*/  LDL.LU R23, [R1+0x2b2c] ;  /* 0x002b2c0001177983 */ /* 0x000ee20000300800 */
[----:B------:R-:W-:Y:S01]  /*1a8f40*/  MOV R20, R53 ;  /* 0x0000003500147202 */ /* 0x000fe20000000f00 */
[----:B------:R-:W-:Y:S01]  /*1a8f50*/  IMAD.MOV.U32 R21, RZ, RZ, R55 ;  /* 0x000000ffff157224 */ /* 0x000fe200078e0037 */
[----:B------:R-:W-:Y:S01]  /*1a8f60*/  NOP ;  /* 0x0000000000007918 */ /* 0x000fe20000000000 */
[----:B--2---:R-:W-:Y:S04]  /*1a8f70*/  STL.64 [R1+0xa30], R24 ;  /* 0x000a301801007387 */ /* 0x004fe80000100a00 */
        /* <DEDUP_REMOVED lines=76> */
[----:B------:R-:W-:Y:S02]  /*1a9440*/  IMAD.MOV.U32 R20, RZ, RZ, R56 ;  /* 0x000000ffff147224 */ /* 0x000fe400078e0038 */
        /* <DEDUP_REMOVED lines=242> */
[----:B--2---:R1:W-:Y:S04]  /*1aa370*/  STL.64 [R1+0x9f0], R24 ;  /* 0x0009f01801007387 */ /* 0x0043e80000100a00 */
[----:B------:R-:W-:Y:S01]  /*1aa380*/  STL.64 [R1+0x9f8], R26 ;  /* 0x0009f81a01007387 */ /* 0x000fe20000100a00 */
[----:B------:R-:W-:Y:S01]  /*1aa390*/  ISETP.LT.AND P0, PT, R170, UR4, !P0 ;  /* 0x00000004aa007c0c */ /* 0x000fe2000c701270 */
[----:B------:R-:W2:Y:S01]  /*1aa3a0*/  LDCU.64 UR4, c[0x0][0x398] ;  /* 0x00007300ff0477ac */ /* 0x000ea20008000a00 */
[----:B------:R-:W-:Y:S01]  /*1aa3b0*/  LOP3.LUT R0, R0, 0xfffffbff, RZ, 0xc0, !PT ;  /* 0xfffffbff00007812 */ /* 0x000fe200078ec0ff */
[----:B------:R-:W-:-:S10]  /*1aa3c0*/  VIADD R19, R169, 0x41 ;  /* 0x00000041a9137836 */ /* 0x000fd40000000000 */
[----:B------:R-:W-:Y:S02]  /*1aa3d0*/  @P0 LOP3.LUT R0, R0, 0x400, RZ, 0xfc, !PT ;  /* 0x0000040000000812 */ /* 0x000fe400078efcff */
[----:B------:R-:W-:Y:S01]  /*1aa3e0*/  ISETP.GE.AND P0, PT, R19, UR51, PT ;  /* 0x0000003313007c0c */ /* 0x000fe2000bf06270 */
[----:B---3--:R3:W-:Y:S01]  /*1aa3f0*/  STSM.16.M88.4 [R151], R20 ;  /* 0x0000001497007844 */ /* 0x0087e20000000200 */
[----:B------:R-:W-:Y:S01]  /*1aa400*/  LOP3.LUT R0, R0, 0xffffffbf, RZ, 0xc0, !PT ;  /* 0xffffffbf00007812 */ /* 0x000fe200078ec0ff */
[----:B-1----:R-:W-:Y:S01]  /*1aa410*/  VIADD R24, R169, 0x40 ;  /* 0x00000040a9187836 */ /* 0x002fe20000000000 */
[----:B------:R-:W-:Y:S01]  /*1aa420*/  LOP3.LUT R4, R4, 0xbfffffff, RZ, 0xc0, !PT ;  /* 0xbfffffff04047812 */ /* 0x000fe200078ec0ff */
[----:B------:R-:W1:Y:S01]  /*1aa430*/  LDCU UR51, c[0x0][0x398] ;  /* 0x00007300ff3377ac */ /* 0x000e620008000800 */
[----:B---3--:R-:W3:Y:S04]  /*1aa440*/  LDL.LU R20, [R1+0x2550] ;  /* 0x0025500001147983 */ /* 0x008ee80000300800 */
[----:B------:R-:W3:Y:S04]  /*1aa450*/  LDL.LU R21, [R1+0x2558] ;  /* 0x0025580001157983 */ /* 0x000ee80000300800 */
[----:B------:R-:W3:Y:S04]  /*1aa460*/  LDL.LU R22, [R1+0x2400] ;  /* 0x0024000001167983 */ /* 0x000ee80000300800 */
[----:B------:R-:W3:Y:S01]  /*1aa470*/  LDL.LU R23, [R1+0x2408] ;  /* 0x0024080001177983 */ /* 0x000ee20000300800 */
[----:B--2---:R-:W-:Y:S01]  /*1aa480*/  ISETP.LT.AND P1, PT, R165, UR4, !P0 ;  /* 0x00000004a5007c0c */ /* 0x004fe2000c721270 */
[----:B------:R-:W-:Y:S01]  /*1aa490*/  NOP ;  /* 0x0000000000007918 */ /* 0x000fe20000000000 */
[----:B------:R-:W-:Y:S01]  /*1aa4a0*/  ISETP.LT.AND P6, PT, R168, UR77, !P0 ;  /* 0x0000004da8007c0c */ /* 0x000fe2000c7c1270 */
[----:B------:R-:W2:Y:S10]  /*1aa4b0*/  LDCU UR77, c[0x0][0x398] ;  /* 0x00007300ff4d77ac */ /* 0x000eb40008000800 */
[----:B------:R-:W-:-:S02]  /*1aa4c0*/  @P1 LOP3.LUT R0, R0, 0x40, RZ, 0xfc, !PT ;  /* 0x0000004000001812 */ /* 0x000fc400078efcff */
        /* <DEDUP_REMOVED lines=22> */
[----:B------:R-:W-:-:S04]  /*1aa630*/  @P1 LOP3.LUT R0, R0, 0x8, RZ, 0xfc, !PT ;  /* 0x0000000800001812 */ /* 0x000fc800078efcff */
[----:B------:R-:W-:-:S04]  /*1aa640*/  LOP3.LUT R0, R0, 0xfffffffb, RZ, 0xc0, !PT ;  /* 0xfffffffb00007812 */ /* 0x000fc800078ec0ff */
[----:B------:R-:W-:Y:S02]  /*1aa650*/  @P0 LOP3.LUT R0, R0, 0x4, RZ, 0xfc, !PT ;  /* 0x0000000400000812 */ /* 0x000fe400078efcff */
[----:B------:R-:W-:Y:S01]  /*1aa660*/  ISETP.GE.AND P0, PT, R24, UR53, PT ;  /* 0x0000003518007c0c */ /* 0x000fe2000bf06270 */
[----:B------:R-:W1:Y:S01]  /*1aa670*/  LDCU UR53, c[0x0][0x398] ;  /* 0x00007300ff3577ac */ /* 0x000e620008000800 */
[----:B------:R-:W1:Y:S01]  /*1aa680*/  LDS.128 R24, [R151] ;  /* 0x0000000097187984 */ /* 0x000e620000000c00 */
[----:B------:R-:W-:-:S03]  /*1aa690*/  NOP ;  /* 0x0000000000007918 */ /* 0x000fc60000000000 */
[----:B-1----:R1:W-:Y:S04]  /*1aa6a0*/  STL.64 [R1+0x890], R24 ;  /* 0x0008901801007387 */ /* 0x0023e80000100a00 */
[----:B------:R-:W-:Y:S01]  /*1aa6b0*/  STL.64 [R1+0x898], R26 ;  /* 0x0008981a01007387 */ /* 0x000fe20000100a00 */
[----:B------:R-:W-:Y:S02]  /*1aa6c0*/  ISETP.LT.AND P1, PT, R165, UR6, !P0 ;  /* 0x00000006a5007c0c */ /* 0x000fe4000c721270 */
[----:B------:R-:W-:Y:S02]  /*1aa6d0*/  ISETP.LT.AND P6, PT, R168, UR8, !P0 ;  /* 0x00000008a8007c0c */ /* 0x000fe4000c7c1270 */
[----:B------:R-:W-:-:S09]  /*1aa6e0*/  LOP3.LUT R0, R0, 0xfffffffd, RZ, 0xc0, !PT ;  /* 0xfffffffd00007812 */ /* 0x000fd200078ec0ff */
[----:B------:R-:W-:Y:S02]  /*1aa6f0*/  @P1 LOP3.LUT R4, R4, 0x40000000, RZ, 0xfc, !PT ;  /* 0x4000000004041812 */ /* 0x000fe400078efcff */
[----:B------:R-:W-:Y:S01]  /*1aa700*/  ISETP.LT.AND P1, PT, R167, UR9, !P0 ;  /* 0x00000009a7007c0c */ /* 0x000fe2000c721270 */
[----:B------:R-:W1:Y:S01]  /*1aa710*/  LDCU.64 UR8, c[0x0][0x398] ;  /* 0x00007300ff0877ac */ /* 0x000e620008000a00 */
[----:B------:R-:W-:Y:S02]  /*1aa720*/  @P6 LOP3.LUT R0, R0, 0x2, RZ, 0xfc, !PT ;  /* 0x0000000200006812 */ /* 0x000fe400078efcff */
[----:B------:R-:W-:Y:S02]  /*1aa730*/  ISETP.LT.AND P6, PT, R166, UR54, !P0 ;  /* 0x00000036a6007c0c */ /* 0x000fe4000c7c1270 */
[C---:B------:R-:W-:Y:S01]  /*1aa740*/  IADD3 R19, PT, PT, R169.reuse, 0x3f, RZ ;  /* 0x0000003fa9137810 */ /* 0x040fe20007ffe0ff */
        /* <DEDUP_REMOVED lines=9> */
[----:B------:R-:W-:Y:S01]  /*1aa7e0*/  @P1 LOP3.LUT R0, R0, 0x1, RZ, 0xfc, !PT ;  /* 0x0000000100001812 */ /* 0x000fe200078efcff */
[----:B------:R-:W-:Y:S01]  /*1aa7f0*/  NOP ;  /* 0x0000000000007918 */ /* 0x000fe20000000000 */
[----:B------:R-:W-:Y:S01]  /*1aa800*/  ISETP.LT.AND P1, PT, R173, UR55, !P0 ;  /* 0x00000037ad007c0c */ /* 0x000fe2000c721270 */
[----:B------:R-:W1:Y:S01]  /*1aa810*/  LDCU UR55, c[0x0][0x398] ;  /* 0x00007300ff3777ac */ /* 0x000e620008000800 */
[----:B------:R-:W-:-:S02]  /*1aa820*/  @P6 LOP3.LUT R4, R4, 0x80000000, RZ, 0xfc, !PT ;  /* 0x8000000004046812 */ /* 0x000fc400078efcff */
[----:B------:R-:W-:Y:S01]  /*1aa830*/  ISETP.LT.AND P6, PT, R172, UR56, !P0 ;  /* 0x00000038ac007c0c */ /* 0x000fe2000c7c1270 */
[----:B------:R-:W1:Y:S01]  /*1aa840*/  LDCU UR56, c[0x0][0x398] ;  /* 0x00007300ff3877ac */ /* 0x000e620008000800 */
[----:B------:R-:W-:-:S07]  /*1aa850*/  LOP3.LUT R4, R4, 0xdfffffff, RZ, 0xc0, !PT ;  /* 0xdfffffff04047812 */ /* 0x000fce00078ec0ff */
        /* <DEDUP_REMOVED lines=17> */
[----:B------:R-:W-:Y:S01]  /*1aa970*/  LOP3.LUT R5, R5, 0xbfffffff, RZ, 0xc0, !PT ;  /* 0xbfffffff05057812 */ /* 0x000fe200078ec0ff */
[----:B------:R-:W1:Y:S06]  /*1aa980*/  LDCU UR15, c[0x0][0x398] ;  /* 0x00007300ff0f77ac */ /* 0x000e6c0008000800 */
        /* <DEDUP_REMOVED lines=63> */
[----:B------:R-:W1:Y:S01]  /*1aad80*/  LDCU.64 UR8, c[0x0][0x398] ;  /* 0x00007300ff0877ac */ /* 0x000e620008000a00 */
[----:B------:R-:W1:Y:S01]  /*1aad90*/  LDS.128 R24, [R151] ;  /* 0x0000000097187984 */ /* 0x000e620000000c00 */
[----:B------:R-:W-:-:S03]  /*1aada0*/  NOP ;  /* 0x0000000000007918 */ /* 0x000fc60000000000 */
[----:B-1----:R-:W-:Y:S04]  /*1aadb0*/  STL.64 [R1+0x17f0], R24 ;  /* 0x0017f01801007387 */ /* 0x002fe80000100a00 */
[----:B------:R-:W-:Y:S01]  /*1aadc0*/  STL.64 [R1+0x17f8], R26 ;  /* 0x0017f81a01007387 */ /* 0x000fe20000100a00 */
[----:B--2---:R-:W-:-:S03]  /*1aadd0*/  ISETP.LT.AND P1, PT, R165, UR6, !P0 ;  /* 0x00000006a5007c0c */ /* 0x004fc6000c721270 */
[----:B---3--:R1:W-:Y:S04]  /*1aade0*/  STSM.16.M88.4 [R151], R20 ;  /* 0x0000001497007844 */ /* 0x0083e80000000200 */
[----:B-1----:R-:W2:Y:S04]  /*1aadf0*/  LDL.LU R20, [R1+0x1ed0] ;  /* 0x001ed00001147983 */ /* 0x002ea80000300800 */
[----:B------:R-:W2:Y:S04]  /*1aae00*/  LDL.LU R21, [R1+0x1ed8] ;  /* 0x001ed80001157983 */ /* 0x000ea80000300800 */
[----:B------:R-:W2:Y:S04]  /*1aae10*/  LDL.LU R22, [R1+0x1ec0] ;  /* 0x001ec00001167983 */ /* 0x000ea80000300800 */
[----:B------:R-:W2:Y:S01]  /*1aae20*/  LDL.LU R23, [R1+0x1ec8] ;  /* 0x001ec80001177983 */ /* 0x000ea20000300800 */
[----:B------:R-:W-:Y:S01]  /*1aae30*/  ISETP.LT.AND P6, PT, R168, UR31, !P0 ;  /* 0x0000001fa8007c0c */ /* 0x000fe2000c7c1270 */
[----:B------:R-:W-:Y:S01]  /*1aae40*/  NOP ;  /* 0x0000000000007918 */ /* 0x000fe20000000000 */
[----:B------:R-:W-:Y:S01]  /*1aae50*/  LOP3.LUT R4, R4, 0xffffffbf, RZ, 0xc0, !PT ;  /* 0xffffffbf04047812 */ /* 0x000fe200078ec0ff */
[----:B------:R-:W1:Y:S03]  /*1aae60*/  LDCU UR31, c[0x0][0x398] ;  /* 0x00007300ff1f77ac */ /* 0x000e660008000800 */
[----:B------:R-:W-:-:S02]  /*1aae70*/  @P1 LOP3.LUT R4, R4, 0x40, RZ, 0xfc, !PT ;  /* 0x0000004004041812 */ /* 0x000fc400078efcff */
        /* <DEDUP_REMOVED lines=31> */
[C---:B------:R-:W-:Y:S01]  /*1ab070*/  VIADD R19, R169.reuse, 0x3b ;  /* 0x0000003ba9137836 */ /* 0x040fe20000000000 */
[----:B------:R-:W-:Y:S01]  /*1ab080*/  IADD3 R24, PT, PT, R169, 0x3a, RZ ;  /* 0x0000003aa9187810 */ /* 0x000fe20007ffe0ff */
[----:B------:R-:W1:Y:S06]  /*1ab090*/  LDCU UR13, c[0x0][0x398] ;  /* 0x00007300ff0d77ac */ /* 0x000e6c0008000800 */
[----:B------:R-:W-:-:S02]  /*1ab0a0*/  @P1 LOP3.LUT R5, R5, 0x40000000, RZ, 0xfc, !PT ;  /* 0x4000000005051812 */ /* 0x000fc400078efcff */
[----:B------:R-:W-:Y:S01]  /*1ab0b0*/  ISETP.LT.AND P1, PT, R167, UR10, !P0 ;  /* 0x0000000aa7007c0c */ /* 0x000fe2000c721270 */
[----:B------:R-:W1:Y:S01]  /*1ab0c0*/  LDCU UR10, c[0x0][0x398] ;  /* 0x00007300ff0a77ac */ /* 0x000e620008000800 */
[----:B------:R-:W-:Y:S02]  /*1ab0d0*/  @P6 LOP3.LUT R4, R4, 0x2, RZ, 0xfc, !PT ;  /* 0x0000000204046812 */ /* 0x000fe400078efcff */
[----:B------:R-:W-:Y:S01]  /*1ab0e0*/  ISETP.LT.AND P6, PT, R166, UR17, !P0 ;  /* 0x00000011a6007c0c */ /* 0x000fe2000c7c1270 */
[----:B------:R-:W1:Y:S01]  /*1ab0f0*/  LDCU UR17, c[0x0][0x398] ;  /* 0x00007300ff1177ac */ /* 0x000e620008000800 */
[----:B------:R-:W-:Y:S02]  /*1ab100*/  LOP3.LUT R4, R4, 0xfffffffe, RZ, 0xc0, !PT ;  /* 0xfffffffe04047812 */ /* 0x000fe400078ec0ff */
[----:B------:R-:W-:-:S05]  /*1ab110*/  LOP3.LUT R5, R5, 0x7fffffff, RZ, 0xc0, !PT ;  /* 0x7fffffff05057812 */ /* 0x000fca00078ec0ff */
[----:B------:R-:W-:Y:S02]  /*1ab120*/  @P1 LOP3.LUT R4, R4, 0x1, RZ, 0xfc, !PT ;  /* 0x0000000104041812 */ /* 0x000fe400078efcff */
[----:B------:R-:W-:Y:S01]  /*1ab130*/  ISETP.LT.AND P1, PT, R173, UR18, !P0 ;  /* 0x00000012ad007c0c */ /* 0x000fe2000c721270 */
[----:B------:R-:W1:Y:S01]  /*1ab140*/  LDCU UR18, c[0x0][0x398] ;  /* 0x00007300ff1277ac */ /* 0x000e620008000800 */
[----:B------:R-:W-:Y:S02]  /*1ab150*/  @P6 LOP3.LUT R5, R5, 0x80000000, RZ, 0xfc, !PT ;  /* 0x8000000005056812 */ /* 0x000fe400078efcff */
        /* <DEDUP_REMOVED lines=54> */
[----:B------:R-:W-:Y:S04]  /*1ab4c0*/  STL.64 [R1+0x17e8], R26 ;  /* 0x0017e81a01007387 */ /* 0x000fe80000100a00 */
[----:B--2---:R1:W-:Y:S04]  /*1ab4d0*/  STSM.16.M88.4 [R151], R20 ;  /* 0x0000001497007844 */ /* 0x0043e80000000200 */
[----:B-1----:R-:W2:Y:S04]  /*1ab4e0*/  LDL.LU R20, [R1+0x1eb0] ;  /* 0x001eb00001147983 */ /* 0x002ea80000300800 */
[----:B------:R-:W2:Y:S04]  /*1ab4f0*/  LDL.LU R21, [R1+0x1eb8] ;  /* 0x001eb80001157983 */ /* 0x000ea80000300800 */
[----:B------:R-:W2:Y:S04]  /*1ab500*/  LDL.LU R22, [R1+0x1ef0] ;  /* 0x001ef00001167983 */ /* 0x000ea80000300800 */
[----:B------:R-:W2:Y:S01]  /*1ab510*/  LDL.LU R23, [R1+0x1ef8] ;  /* 0x001ef80001177983 */ /* 0x000ea20000300800 */
[----:B------:R-:W-:-:S02]  /*1ab520*/  ISETP.LT.AND P1, PT, R165, UR6, !P0 ;  /* 0x00000006a5007c0c */ /* 0x000fc4000c721270 */
[----:B------:R-:W-:Y:S02]  /*1ab530*/  ISETP.LT.AND P6, PT, R168, UR27, !P0 ;  /* 0x0000001ba8007c0c */ /* 0x000fe4000c7c1270 */
[----:B------:R-:W-:Y:S01]  /*1ab540*/  LOP3.LUT R5, R5, 0xffffbfff, RZ, 0xc0, !PT ;  /* 0xffffbfff05057812 */ /* 0x000fe200078ec0ff */
[----:B------:R-:W-:Y:S01]  /*1ab550*/  VIADD R24, R169, 0x37 ;  /* 0x00000037a9187836 */ /* 0x000fe20000000000 */
[----:B------:R-:W-:Y:S01]  /*1ab560*/  NOP ;  /* 0x0000000000007918 */ /* 0x000fe20000000000 */
[----:B------:R-:W-:Y:S01]  /*1ab570*/  LOP3.LUT R8, R8, 0xdfffffff, RZ, 0xc0, !PT ;  /* 0xdfffffff08087812 */ /* 0x000fe200078ec0ff */
[----:B------:R-:W1:Y:S05]  /*1ab580*/  LDCU UR27, c[0x0][0x398] ;  /* 0x00007300ff1b77ac */ /* 0x000e6a0008000800 */
        /* <DEDUP_REMOVED lines=59> */
[----:B------:R-:W-:Y:S02]  /*1ab940*/  IADD3 R19, PT, PT, R169, 0x38, RZ ;  /* 0x00000038a9137810 */ /* 0x000fe40007ffe0ff */
[----:B------:R-:W-:-:S04]  /*1ab950*/  LOP3.LUT R5, R5, 0xfffffffb, RZ, 0xc0, !PT ;  /* 0xfffffffb05057812 */ /* 0x000fc800078ec0ff */
[----:B------:R-:W-:Y:S02]  /*1ab960*/  @P0 LOP3.LUT R5, R5, 0x4, RZ, 0xfc, !PT ;  /* 0x0000000405050812 */ /* 0x000fe400078efcff */
[----:B------:R-:W-:Y:S01]  /*1ab970*/  ISETP.GE.AND P0, PT, R19, UR7, PT ;  /* 0x0000000713007c0c */ /* 0x000fe2000bf06270 */
[----:B------:R-:W2:Y:S03]  /*1ab980*/  LDCU.64 UR6, c[0x0][0x398] ;  /* 0x00007300ff0677ac */ /* 0x000ea60008000a00 */
[----:B-1----:R-:W-:Y:S01]  /*1ab990*/  ISETP.LT.AND P1, PT, R165, UR4, !P0 ;  /* 0x00000004a5007c0c */ /* 0x002fe2000c721270 */
[----:B------:R-:W1:Y:S01]  /*1ab9a0*/  LDCU UR4, c[0x0][0x398] ;  /* 0x00007300ff0477ac */ /* 0x000e620008000800 */
[----:B----4-:R-:W-:Y:S02]  /*1ab9b0*/  ISETP.LT.AND P6, PT, R168, UR76, !P0 ;  /* 0x0000004ca8007c0c */ /* 0x010fe4000c7c1270 */
[----:B------:R-:W-:Y:S01]  /*1ab9c0*/  LOP3.LUT R5, R5, 0xfffffffd, RZ, 0xc0, !PT ;  /* 0xfffffffd05057812 */ /* 0x000fe200078ec0ff */
[----:B------:R-:W-:Y:S01]  /*1ab9d0*/  VIADD R19, R169, 0x36 ;  /* 0x00000036a9137836 */ /* 0x000fe20000000000 */
[----:B------:R-:W4:Y:S07]  /*1ab9e0*/  LDCU UR76, c[0x0][0x398] ;  /* 0x00007300ff4c77ac */ /* 0x000f2e0008000800 */
        /* <DEDUP_REMOVED lines=37> */
[----:B------:R-:W-:Y:S01]  /*1abc40*/  ISETP.LT.AND P6, PT, R168, UR4, !P0 ;  /* 0x00000004a8007c0c */ /* 0x000fe2000c7c1270 */
[----:B------:R-:W1:Y:S01]  /*1abc50*/  LDCU UR4, c[0x0][0x398] ;  /* 0x00007300ff0477ac */ /* 0x000e620008000800 */
[----:B------:R-:W-:Y:S01]  /*1abc60*/  LOP3.LUT R6, R6, 0xffbfffff, RZ, 0xc0, !PT ;  /* 0xffbfffff06067812 */ /* 0x000fe200078ec0ff */
[----:B------:R-:W-:Y:S01]  /*1abc70*/  VIADD R24, R169, 0x34 ;  /* 0x00000034a9187836 */ /* 0x000fe20000000000 */
[----:B------:R-:W-:-:S07]  /*1abc80*/  NOP ;  /* 0x0000000000007918 */ /* 0x000fce0000000000 */
[----:B------:R-:W-:Y:S02]  /*1abc90*/  @P1 LOP3.LUT R6, R6, 0x400000, RZ, 0xfc, !PT ;  /* 0x0040000006061812 */ /* 0x000fe400078efcff */
[----:B------:R-:W-:Y:S01]  /*1abca0*/  ISETP.LT.AND P1, PT, R167, UR8, !P0 ;  /* 0x00000008a7007c0c */ /* 0x000fe2000c721270 */
[----:B------:R-:W1:Y:S01]  /*1abcb0*/  LDCU UR8, c[0x0][0x398] ;  /* 0x00007300ff0877ac */ /* 0x000e620008000800 */
[----:B------:R-:W-:-:S04]  /*1abcc0*/  LOP3.LUT R6, R6, 0xfdffffff, RZ, 0xc0, !PT ;  /* 0xfdffffff06067812 */ /* 0x000fc800078ec0ff */
[----:B------:R-:W-:Y:S02]  /*1abcd0*/  @P6 LOP3.LUT R6, R6, 0x2000000, RZ, 0xfc, !PT ;  /* 0x0200000006066812 */ /* 0x000fe400078efcff */
[----:B------:R-:W-:Y:S01]  /*1abce0*/  ISETP.LT.AND P6, PT, R166, UR63, !P0 ;  /* 0x0000003fa6007c0c */ /* 0x000fe2000c7c1270 */
[----:B------:R-:W3:Y:S01]  /*1abcf0*/  LDCU UR63, c[0x0][0x398] ;  /* 0x00007300ff3f77ac */ /* 0x000ee20008000800 */
[----:B------:R-:W-:-:S04]  /*1abd00*/  LOP3.LUT R6, R6, 0xfeffffff, RZ, 0xc0, !PT ;  /* 0xfeffffff06067812 */ /* 0x000fc800078ec0ff */
[----:B------:R-:W-:Y:S02]  /*1abd10*/  @P1 LOP3.LUT R6, R6, 0x1000000, RZ, 0xfc, !PT ;  /* 0x0100000006061812 */ /* 0x000fe400078efcff */
[----:B------:R-:W-:Y:S01]  /*1abd20*/  ISETP.LT.AND P1, PT, R173, UR62, !P0 ;  /* 0x0000003ead007c0c */ /* 0x000fe2000c721270 */
[----:B------:R-:W3:Y:S01]  /*1abd30*/  LDCU UR62, c[0x0][0x398] ;  /* 0x00007300ff3e77ac */ /* 0x000ee20008000800 */
[----:B------:R-:W-:-:S04]  /*1abd40*/  LOP3.LUT R6, R6, 0xff7fffff, RZ, 0xc0, !PT ;  /* 0xff7fffff06067812 */ /* 0x000fc800078ec0ff */
[----:B------:R-:W-:Y:S02]  /*1abd50*/  @P6 LOP3.LUT R6, R6, 0x800000, RZ, 0xfc, !PT ;  /* 0x0080000006066812 */ /* 0x000fe400078efcff */
[----:B-1----:R-:W-:Y:S01]  /*1abd60*/  ISETP.LT.AND P6, PT, R172, UR4, !P0 ;  /* 0x00000004ac007c0c */ /* 0x002fe2000c7c1270 */
[----:B------:R-:W1:Y:S01]  /*1abd70*/  LDCU UR4, c[0x0][0x398] ;  /* 0x00007300ff0477ac */ /* 0x000e620008000800 */
        /* <DEDUP_REMOVED lines=14> */
[----:B---3--:R-:W-:Y:S01]  /*1abe60*/  ISETP.LT.AND P6, PT, R168, UR62, !P0 ;  /* 0x0000003ea8007c0c */ /* 0x008fe2000c7c1270 */
[----:B------:R-:W1:Y:S01]  /*1abe70*/  LDCU UR62, c[0x0][0x398] ;  /* 0x00007300ff3e77ac */ /* 0x000e620008000800 */
[----:B------:R-:W-:-:S09]  /*1abe80*/  LOP3.LUT R6, R6, 0xffffbfff, RZ, 0xc0, !PT ;  /* 0xffffbfff06067812 */ /* 0x000fd200078ec0ff */
[----:B------:R-:W-:Y:S02]  /*1abe90*/  @P1 LOP3.LUT R6, R6, 0x4000, RZ, 0xfc, !PT ;  /* 0x0000400006061812 */ /* 0x000fe400078efcff */
[----:B------:R-:W-:Y:S01]  /*1abea0*/  ISETP.LT.AND P1, PT, R167, UR4, !P0 ;  /* 0x00000004a7007c0c */ /* 0x000fe2000c721270 */
[----:B------:R-:W3:Y:S01]  /*1abeb0*/  LDCU UR4, c[0x0][0x398] ;  /* 0x00007300ff0477ac */ /* 0x000ee20008000800 */
[----:B------:R-:W-:-:S04]  /*1abec0*/  LOP3.LUT R6, R6, 0xfffdffff, RZ, 0xc0, !PT ;  /* 0xfffdffff06067812 */ /* 0x000fc800078ec0ff */
[----:B------:R-:W-:Y:S02]  /*1abed0*/  @P6 LOP3.LUT R6, R6, 0x20000, RZ, 0xfc, !PT ;  /* 0x0002000006066812 */ /* 0x000fe400078efcff */
[----:B------:R-:W-:Y:S01]  /*1abee0*/  ISETP.LT.AND P6, PT, R166, UR64, !P0 ;  /* 0x00000040a6007c0c */ /* 0x000fe2000c7c1270 */
[----:B------:R-:W-:Y:S01]  /*1abef0*/  VIADD R19, R169, 0x35 ;  /* 0x00000035a9137836 */ /* 0x000fe20000000000 */
[----:B------:R-:W-:Y:S01]  /*1abf00*/  LOP3.LUT R6, R6, 0xfffeffff, RZ, 0xc0, !PT ;  /* 0xfffeffff06067812 */ /* 0x000fe200078ec0ff */
[----:B------:R-:W2:Y:S03]  /*1abf10*/  LDCU UR64, c[0x0][0x398] ;  /* 0x00007300ff4077ac */ /* 0x000ea60008000800 */
        /* <DEDUP_REMOVED lines=9> */
[----:B---3--:R-:W-:Y:S01]  /*1abfb0*/  ISETP.LT.AND P1, PT, R171, UR4, !P0 ;  /* 0x00000004ab007c0c */ /* 0x008fe2000c721270 */
[----:B------:R-:W3:Y:S01]  /*1abfc0*/  LDCU.64 UR4, c[0x0][0x398] ;  /* 0x00007300ff0477ac */ /* 0x000ee20008000a00 */
        /* <DEDUP_REMOVED lines=13> */
[----:B------:R-:W-:-:S09]  /*1ac0a0*/  LOP3.LUT R6, R6, 0xffffffbf, RZ, 0xc0, !PT ;  /* 0xffffffbf06067812 */ /* 0x000fd200078ec0ff */
        /* <DEDUP_REMOVED lines=40> */
[----:B------:R-:W-:Y:S02]  /*1ac330*/  LOP3.LUT R6, R6, 0xfffffffd, RZ, 0xc0, !PT ;  /* 0xfffffffd06067812 */ /* 0x000fe400078ec0ff */
[C---:B------:R-:W-:Y:S01]  /*1ac340*/  IADD3 R19, PT, PT, R169.reuse, 0x33, RZ ;  /* 0x00000033a9137810 */ /* 0x040fe20007ffe0ff */
[----:B------:R-:W-:Y:S01]  /*1ac350*/  VIADD R24, R169, 0x31 ;  /* 0x00000031a9187836 */ /* 0x000fe20000000000 */
[----:B------:R-:W-:-:S05]  /*1ac360*/  NOP ;  /* 0x0000000000007918 */ /* 0x000fca0000000000 */
[----:B------:R-:W-:Y:S01]  /*1ac370*/  @P1 LOP3.LUT R7, R7, 0x40000000, RZ, 0xfc, !PT ;  /* 0x4000000007071812 */ /* 0x000fe200078efcff */
[----:B------:R-:W1:Y:S01]  /*1ac380*/  LDCU UR15, c[0x0][0x398] ;  /* 0x00007300ff0f77ac */ /* 0x000e620008000800 */
[----:B------:R-:W-:Y:S02]  /*1ac390*/  ISETP.LT.AND P1, PT, R167, UR48, !P0 ;  /* 0x00000030a7007c0c */ /* 0x000fe4000c721270 */
[----:B------:R-:W-:Y:S01]  /*1ac3a0*/  @P6 LOP3.LUT R6, R6, 0x2, RZ, 0xfc, !PT ;  /* 0x0000000206066812 */ /* 0x000fe200078efcff */
[----:B------:R-:W1:Y:S01]  /*1ac3b0*/  LDCU UR48, c[0x0][0x398] ;  /* 0x00007300ff3077ac */ /* 0x000e620008000800 */
[----:B------:R-:W-:Y:S02]  /*1ac3c0*/  ISETP.LT.AND P6, PT, R166, UR49, !P0 ;  /* 0x00000031a6007c0c */ /* 0x000fe4000c7c1270 */
[----:B------:R-:W-:Y:S01]  /*1ac3d0*/  LOP3.LUT R6, R6, 0xfffffffe, RZ, 0xc0, !PT ;  /* 0xfffffffe06067812 */ /* 0x000fe200078ec0ff */
[----:B------:R-:W1:Y:S01]  /*1ac3e0*/  LDCU UR49, c[0x0][0x398] ;  /* 0x00007300ff3177ac */ /* 0x000e620008000800 */
        /* <DEDUP_REMOVED lines=25> */
[----:B------:R-:W1:Y:S07]  /*1ac580*/  LDCU UR74, c[0x0][0x398] ;  /* 0x00007300ff4a77ac */ /* 0x000e6e0008000800 */
        /* <DEDUP_REMOVED lines=72> */
[----:B------:R-:W-:Y:S01]  /*1aca10*/  ISETP.LT.AND P1, PT, R165, UR6, !P0 ;  /* 0x00000006a5007c0c */ /* 0x000fe2000c721270 */
[----:B------:R-:W-:Y:S01]  /*1aca20*/  NOP ;  /* 0x0000000000007918 */ /* 0x000fe20000000000 */
[----:B------:R-:W-:Y:S01]  /*1aca30*/  ISETP.LT.AND P6, PT, R168, UR70, !P0 ;  /* 0x00000046a8007c0c */ /* 0x000fe2000c7c1270 */
[----:B------:R-:W1:Y:S01]  /*1aca40*/  LDCU UR70, c[0x0][0x398] ;  /* 0x00007300ff4677ac */ /* 0x000e620008000800 */
        /* <DEDUP_REMOVED lines=105> */
[----:B------:R-:W2:Y:S01]  /*1ad0e0*/  LDL.LU R23, [R1+0x2c38] ;  /* 0x002c380001177983 */ /* 0x000ea20000300800 */
[----:B------:R-:W-:Y:S01]  /*1ad0f0*/  ISETP.LT.AND P1, PT, R165, UR6, !P0 ;  /* 0x00000006a5007c0c */ /* 0x000fe2000c721270 */
[----:B------:R-:W1:Y:S01]  /*1ad100*/  LDCU UR6, c[0x0][0x398] ;  /* 0x00007300ff0677ac */ /* 0x000e620008000800 */
[----:B------:R-:W-:-:S02]  /*1ad110*/  ISETP.LT.AND P6, PT, R168, UR36, !P0 ;  /* 0x00000024a8007c0c */ /* 0x000fc4000c7c1270 */
[----:B------:R-:W-:Y:S01]  /*1ad120*/  LOP3.LUT R8, R8, 0xffffbfff, RZ, 0xc0, !PT ;  /* 0xffffbfff08087812 */ /* 0x000fe200078ec0ff */
[----:B------:R-:W-:Y:S01]  /*1ad130*/  VIADD R24, R169, 0x2b ;  /* 0x0000002ba9187836 */ /* 0x000fe20000000000 */
[----:B------:R-:W-:Y:S01]  /*1ad140*/  LOP3.LUT R10, R10, 0xbfffffff, RZ, 0xc0, !PT ;  /* 0xbfffffff0a0a7812 */ /* 0x000fe200078ec0ff */
[----:B------:R-:W-:Y:S01]  /*1ad150*/  IMAD.MOV.U32 R20, RZ, RZ, R64 ;  /* 0x000000ffff147224 */ /* 0x000fe200078e0040 */
[----:B------:R-:W-:Y:S01]  /*1ad160*/  LOP3.LUT R11, R11, 0xbfffffff, RZ, 0xc0, !PT ;  /* 0xbfffffff0b0b7812 */ /* 0x000fe200078ec0ff */
[----:B------:R-:W-:Y:S01]  /*1ad170*/  IMAD.MOV.U32 R21, RZ, RZ, R66 ;  /* 0x000000ffff157224 */ /* 0x000fe200078e0042 */
[----:B------:R-:W-:-:S03]  /*1ad180*/  NOP ;  /* 0x0000000000007918 */ /* 0x000fc60000000000 */
[----:B------:R-:W-:Y:S01]  /*1ad190*/  @P1 LOP3.LUT R8, R8, 0x4000, RZ, 0xfc, !PT ;  /* 0x0000400008081812 */ /* 0x000fe200078efcff */
[----:B------:R-:W1:Y:S01]  /*1ad1a0*/  LDCU UR36, c[0x0][0x398] ;  /* 0x00007300ff2477ac */ /* 0x000e620008000800 */
[----:B------:R-:W-:Y:S02]  /*1ad1b0*/  ISETP.LT.AND P1, PT, R167, UR37, !P0 ;  /* 0x00000025a7007c0c */ /* 0x000fe4000c721270 */
        /* <DEDUP_REMOVED lines=60> */
[----:B------:R-:W-:-:S04]  /*1ad580*/  ISETP.GE.AND P0, PT, R19, UR7, PT ;  /* 0x0000000713007c0c */ /* 0x000fc8000bf06270 */
[----:B-1----:R-:W-:Y:S01]  /*1ad590*/  ISETP.LT.AND P1, PT, R168, UR8, !P0 ;  /* 0x00000008a8007c0c */ /* 0x002fe2000c721270 */
[----:B------:R-:W1:Y:S01]  /*1ad5a0*/  LDCU UR8, c[0x0][0x398] ;  /* 0x00007300ff0877ac */ /* 0x000e620008000800 */
[----:B------:R-:W-:Y:S02]  /*1ad5b0*/  ISETP.LT.AND P6, PT, R165, UR4, !P0 ;  /* 0x00000004a5007c0c */ /* 0x000fe4000c7c1270 */
[----:B------:R-:W-:Y:S01]  /*1ad5c0*/  LOP3.LUT R8, R8, 0xfffffffd, RZ, 0xc0, !PT ;  /* 0xfffffffd08087812 */ /* 0x000fe200078ec0ff */
[----:B------:R-:W1:Y:S08]  /*1ad5d0*/  LDCU UR4, c[0x0][0x398] ;  /* 0x00007300ff0477ac */ /* 0x000e700008000800 */
[----:B------:R-:W-:-:S02]  /*1ad5e0*/  @P1 LOP3.LUT R8, R8, 0x2, RZ, 0xfc, !PT ;  /* 0x0000000208081812 */ /* 0x000fc400078efcff */
[----:B------:R-:W-:Y:S01]  /*1ad5f0*/  ISETP.LT.AND P1, PT, R166, UR69, !P0 ;  /* 0x00000045a6007c0c */ /* 0x000fe2000c721270 */
[----:B------:R-:W1:Y:S01]  /*1ad600*/  LDCU UR69, c[0x0][0x398] ;  /* 0x00007300ff4577ac */ /* 0x000e620008000800 */
[----:B------:R-:W-:Y:S02]  /*1ad610*/  @P6 LOP3.LUT R9, R9, 0x40000000, RZ, 0xfc, !PT ;  /* 0x4000000009096812 */ /* 0x000fe400078efcff */
[----:B------:R-:W-:Y:S01]  /*1ad620*/  ISETP.LT.AND P6, PT, R167, UR6, !P0 ;  /* 0x00000006a7007c0c */ /* 0x000fe2000c7c1270 */
[----:B------:R-:W3:Y:S01]  /*1ad630*/  LDCU UR6, c[0x0][0x398] ;  /* 0x00007300ff0677ac */ /* 0x000ee20008000800 */
[----:B------:R-:W-:Y:S02]  /*1ad640*/  LOP3.LUT R9, R9, 0x7fffffff, RZ, 0xc0, !PT ;  /* 0x7fffffff09097812 */ /* 0x000fe400078ec0ff */
[----:B------:R-:W-:-:S05]  /*1ad650*/  LOP3.LUT R8, R8, 0xfffffffe, RZ, 0xc0, !PT ;  /* 0xfffffffe08087812 */ /* 0x000fca00078ec0ff */
[----:B------:R-:W-:Y:S02]  /*1ad660*/  @P1 LOP3.LUT R9, R9, 0x80000000, RZ, 0xfc, !PT ;  /* 0x8000000009091812 */ /* 0x000fe400078efcff */
[----:B------:R-:W-:Y:S01]  /*1ad670*/  ISETP.LT.AND P1, PT, R173, UR77, !P0 ;  /* 0x0000004dad007c0c */ /* 0x000fe2000c721270 */
[----:B------:R-:W2:Y:S01]  /*1ad680*/  LDCU UR77, c[0x0][0x398] ;  /* 0x00007300ff4d77ac */ /* 0x000ea20008000800 */
[----:B------:R-:W-:Y:S02]  /*1ad690*/  @P6 LOP3.LUT R8, R8, 0x1, RZ, 0xfc, !PT ;  /* 0x0000000108086812 */ /* 0x000fe400078efcff */
[----:B-1----:R-:W-:Y:S01]  /*1ad6a0*/  ISETP.LT.AND P6, PT, R172, UR8, !P0 ;  /* 0x00000008ac007c0c */ /* 0x002fe2000c7c1270 */
[----:B------:R-:W1:Y:S01]  /*1ad6b0*/  LDCU UR8, c[0x0][0x398] ;  /* 0x00007300ff0877ac */ /* 0x000e620008000800 */
[----:B------:R-:W-:-:S07]  /*1ad6c0*/  LOP3.LUT R9, R9, 0xdfffffff, RZ, 0xc0, !PT ;  /* 0xdfffffff09097812 */ /* 0x000fce00078ec0ff */
[----:B------:R-:W-:Y:S02]  /*1ad6d0*/  @P1 LOP3.LUT R9, R9, 0x20000000, RZ, 0xfc, !PT ;  /* 0x2000000009091812 */ /* 0x000fe400078efcff */
[----:B---3--:R-:W-:Y:S01]  /*1ad6e0*/  ISETP.LT.AND P1, PT, R171, UR6, !P0 ;  /* 0x00000006ab007c0c */ /* 0x008fe2000c721270 */
[----:B------:R-:W3:Y:S01]  /*1ad6f0*/  LDCU.64 UR6, c[0x0][0x398] ;  /* 0x00007300ff0677ac */ /* 0x000ee20008000a00 */
[----:B------:R-:W-:-:S04]  /*1ad700*/  LOP3.LUT R9, R9, 0xefffffff, RZ, 0xc0, !PT ;  /* 0xefffffff09097812 */ /* 0x000fc800078ec0ff */
[----:B------:R-:W-:Y:S02]  /*1ad710*/  @P6 LOP3.LUT R9, R9, 0x10000000, RZ, 0xfc, !PT ;  /* 0x1000000009096812 */ /* 0x000fe400078efcff */
[----:B------:R-:W-:Y:S01]  /*1ad720*/  ISETP.LT.AND P0, PT, R170, UR69, !P0 ;  /* 0x00000045aa007c0c */ /* 0x000fe2000c701270 */
[----:B------:R-:W-:Y:S01]  /*1ad730*/  VIADD R19, R169, 0x2a ;  /* 0x0000002aa9137836 */ /* 0x000fe20000000000 */
[----:B------:R-:W-:Y:S01]  /*1ad740*/  LOP3.LUT R9, R9, 0xf7ffffff, RZ, 0xc0, !PT ;  /* 0xf7ffffff09097812 */ /* 0x000fe200078ec0ff */
[----:B------:R-:W1:Y:S03]  /*1ad750*/  LDCU UR69, c[0x0][0x398] ;  /* 0x00007300ff4577ac */ /* 0x000e660008000800 */
        /* <DEDUP_REMOVED lines=8> */
[----:B--2---:R1:W-:Y:S01]  /*1ad7e0*/  STSM.16.M88.4 [R151], R20 ;  /* 0x0000001497007844 */ /* 0x0043e20000000200 */
[----:B------:R-:W-:-:S03]  /*1ad7f0*/  NOP ;  /* 0x0000000000007918 */ /* 0x000fc60000000000 */
[----:B------:R-:W2:Y:S04]  /*1ad800*/  LDS.128 R24, [R151] ;  /* 0x0000000097187984 */ /* 0x000ea80000000c00 */
[----:B-1----:R-:W4:Y:S04]  /*1ad810*/  LDL.LU R20, [R1+0x2554] ;  /* 0x0025540001147983 */ /* 0x002f280000300800 */
[----:B------:R-:W4:Y:S04]  /*1ad820*/  LDL.LU R21, [R1+0x255c] ;  /* 0x00255c0001157983 */ /* 0x000f280000300800 */
[----:B------:R-:W4:Y:S04]  /*1ad830*/  LDL.LU R22, [R1+0x2404] ;  /* 0x0024040001167983 */ /* 0x000f280000300800 */
[----:B------:R-:W4:Y:S01]  /*1ad840*/  LDL.LU R23, [R1+0x240c] ;  /* 0x00240c0001177983 */ /* 0x000f220000300800 */
[----:B------:R-:W-:-:S03]  /*1ad850*/  NOP ;  /* 0x0000000000007918 */ /* 0x000fc60000000000 */
[----:B--2---:R-:W-:Y:S04]  /*1ad860*/  STL.64 [R1+0x1780], R24 ;  /* 0x0017801801007387 */ /* 0x004fe80000100a00 */
[----:B------:R-:W-:Y:S01]  /*1ad870*/  STL.64 [R1+0x1788], R26 ;  /* 0x0017881a01007387 */ /* 0x000fe20000100a00 */
[----:B---3--:R-:W-:Y:S02]  /*1ad880*/  ISETP.LT.AND P1, PT, R165, UR6, !P0 ;  /* 0x00000006a5007c0c */ /* 0x008fe4000c721270 */
[----:B------:R-:W-:Y:S01]  /*1ad890*/  ISETP.LT.AND P6, PT, R168, UR77, !P0 ;  /* 0x0000004da8007c0c */ /* 0x000fe2000c7c1270 */
[----:B------:R-:W1:Y:S01]  /*1ad8a0*/  LDCU UR77, c[0x0][0x398] ;  /* 0x00007300ff4d77ac */ /* 0x000e620008000800 */
[----:B------:R-:W-:-:S09]  /*1ad8b0*/  LOP3.LUT R9, R9, 0xffbfffff, RZ, 0xc0, !PT ;  /* 0xffbfffff09097812 */ /* 0x000fd200078ec0ff */
[----:B------:R-:W-:Y:S02]  /*1ad8c0*/  @P1 LOP3.LUT R9, R9, 0x400000, RZ, 0xfc, !PT ;  /* 0x0040000009091812 */ /* 0x000fe400078efcff */
[----:B------:R-:W-:Y:S01]  /*1ad8d0*/  ISETP.LT.AND P1, PT, R167, UR8, !P0 ;  /* 0x00000008a7007c0c */ /* 0x000fe2000c721270 */
[----:B------:R-:W2:Y:S01]  /*1ad8e0*/  LDCU UR8, c[0x0][0x398] ;  /* 0x00007300ff0877ac */ /* 0x000ea20008000800 */
[----:B------:R-:W-:-:S04]  /*1ad8f0*/  LOP3.LUT R9, R9, 0xfdffffff, RZ, 0xc0, !PT ;  /* 0xfdffffff09097812 */ /* 0x000fc800078ec0ff */
[----:B------:R-:W-:Y:S02]  /*1ad900*/  @P6 LOP3.LUT R9, R9, 0x2000000, RZ, 0xfc, !PT ;  /* 0x0200000009096812 */ /* 0x000fe400078efcff */
[----:B------:R-:W-:Y:S02]  /*1ad910*/  ISETP.LT.AND P6, PT, R166, UR4, !P0 ;  /* 0x00000004a6007c0c */ /* 0x000fe4000c7c1270 */
[----:B------:R-:W-:-:S04]  /*1ad920*/  LOP3.LUT R9, R9, 0xfeffffff, RZ, 0xc0, !PT ;  /* 0xfeffffff09097812 */ /* 0x000fc800078ec0ff */
[----:B------:R-:W-:Y:S02]  /*1ad930*/  @P1 LOP3.LUT R9, R9, 0x1000000, RZ, 0xfc, !PT ;  /* 0x0100000009091812 */ /* 0x000fe400078efcff */
[----:B----4-:R-:W-:Y:S01]  /*1ad940*/  ISETP.LT.AND P1, PT, R173, UR76, !P0 ;  /* 0x0000004cad007c0c */ /* 0x010fe2000c721270 */
[----:B------:R-:W3:Y:S01]  /*1ad950*/  LDCU UR76, c[0x0][0x398] ;  /* 0x00007300ff4c77ac */ /* 0x000ee20008000800 */
[----:B------:R-:W-:-:S04]  /*1ad960*/  LOP3.LUT R9, R9, 0xff7fffff, RZ, 0xc0, !PT ;  /* 0xff7fffff09097812 */ /* 0x000fc800078ec0ff */
[----:B------:R-:W-:Y:S02]  /*1ad970*/  @P6 LOP3.LUT R9, R9, 0x800000, RZ, 0xfc, !PT ;  /* 0x0080000009096812 */ /* 0x000fe400078efcff */
[----:B-1----:R-:W-:Y:S01]  /*1ad980*/  ISETP.LT.AND P6, PT, R172, UR77, !P0 ;  /* 0x0000004dac007c0c */ /* 0x002fe2000c7c1270 */
[----:B------:R-:W1:Y:S01]  /*1ad990*/  LDCU UR77, c[0x0][0x398] ;  /* 0x00007300ff4d77ac */ /* 0x000e620008000800 */
[----:B------:R-:W-:-:S04]  /*1ad9a0*/  LOP3.LUT R9, R9, 0xffdfffff, RZ, 0xc0, !PT ;  /* 0xffdfffff09097812 */ /* 0x000fc800078ec0ff */
[----:B------:R-:W-:Y:S02]  /*1ad9b0*/  @P1 LOP3.LUT R9, R9, 0x200000, RZ, 0xfc, !PT ;  /* 0x0020000009091812 */ /* 0x000fe400078efcff */
[----:B--2---:R-:W-:Y:S01]  /*1ad9c0*/  ISETP.LT.AND P1, PT, R171, UR8, !P0 ;  /* 0x00000008ab007c0c */ /* 0x004fe2000c721270 */
[----:B------:R-:W2:Y:S01]  /*1ad9d0*/  LDCU.64 UR8, c[0x0][0x398] ;  /* 0x00007300ff0877ac */ /* 0x000ea20008000a00 */
[----:B------:R-:W-:-:S04]  /*1ad9e0*/  LOP3.LUT R9, R9, 0xffefffff, RZ, 0xc0, !PT ;  /* 0xffefffff09097812 */ /* 0x000fc800078ec0ff */
[----:B------:R-:W-:Y:S02]  /*1ad9f0*/  @P6 LOP3.LUT R9, R9, 0x100000, RZ, 0xfc, !PT ;  /* 0x0010000009096812 */ /* 0x000fe400078efcff */
[----:B------:R-:W-:Y:S01]  /*1ada00*/  ISETP.LT.AND P0, PT, R170, UR67, !P0 ;  /* 0x00000043aa007c0c */ /* 0x000fe2000c701270 */
[----:B------:R-:W4:Y:S01]  /*1ada10*/  LDCU UR67, c[0x0][0x398] ;  /* 0x00007300ff4377ac */ /* 0x000f220008000800 */
        /* <DEDUP_REMOVED lines=30> */
[----:B------:R-:W-:Y:S01]  /*1adc00*/  @P6 LOP3.LUT R9, R9, 0x1000, RZ, 0xfc, !PT ;  /* 0x0000100009096812 */ /* 0x000fe200078efcff */
[----:B------:R1:W-:Y:S01]  /*1adc10*/  STSM.16.M88.4 [R151], R20 ;  /* 0x0000001497007844 */ /* 0x0003e20000000200 */
[----:B------:R-:W-:Y:S01]  /*1adc20*/  ISETP.LT.AND P0, PT, R170, UR65, !P0 ;  /* 0x00000041aa007c0c */ /* 0x000fe2000c701270 */
[----:B------:R-:W-:Y:S01]  /*1adc30*/  NOP ;  /* 0x0000000000007918 */ /* 0x000fe20000000000 */
[----:B------:R-:W-:Y:S01]  /*1adc40*/  LOP3.LUT R9, R9, 0xfffff7ff, RZ, 0xc0, !PT ;  /* 0xfffff7ff09097812 */ /* 0x000fe200078ec0ff */
[----:B------:R-:W2:Y:S01]  /*1adc50*/  LDS.128 R24, [R151] ;  /* 0x0000000097187984 */ /* 0x000ea20000000c00 */
[----:B------:R-:W-:Y:S01]  /*1adc60*/  IADD3 R19, PT, PT, R169, 0x29, RZ ;  /* 0x00000029a9137810 */ /* 0x000fe20007ffe0ff */
[----:B------:R-:W2:Y:S02]  /*1adc70*/  LDCU UR65, c[0x0][0x398] ;  /* 0x00007300ff4177ac */ /* 0x000ea40008000800 */
[----:B-1----:R-:W3:Y:S04]  /*1adc80*/  LDL.LU R20, [R1+0x2204] ;  /* 0x0022040001147983 */ /* 0x002ee80000300800 */
[----:B------:R-:W3:Y:S04]  /*1adc90*/  LDL.LU R21, [R1+0x220c] ;  /* 0x00220c0001157983 */ /* 0x000ee80000300800 */
[----:B------:R-:W3:Y:S04]  /*1adca0*/  LDL.LU R22, [R1+0x2014] ;  /* 0x0020140001167983 */ /* 0x000ee80000300800 */
[----:B------:R-:W3:Y:S01]  /*1adcb0*/  LDL.LU R23, [R1+0x201c] ;  /* 0x00201c0001177983 */ /* 0x000ee20000300800 */
[----:B------:R-:W-:Y:S01]  /*1adcc0*/  @P1 LOP3.LUT R9, R9, 0x800, RZ, 0xfc, !PT ;  /* 0x0000080009091812 */ /* 0x000fe200078efcff */
[----:B------:R-:W-:-:S03]  /*1adcd0*/  NOP ;  /* 0x0000000000007918 */ /* 0x000fc60000000000 */
        /* <DEDUP_REMOVED lines=8> */
[----:B--2---:R-:W-:Y:S01]  /*1add60*/  STL.64 [R1+0x1770], R24 ;  /* 0x0017701801007387 */ /* 0x004fe20000100a00 */
[----:B------:R-:W-:Y:S01]  /*1add70*/  LOP3.LUT R12, R12, 0xbfffffff, RZ, 0xc0, !PT ;  /* 0xbfffffff0c0c7812 */ /* 0x000fe200078ec0ff */
[----:B------:R-:W2:Y:S05]  /*1add80*/  LDCU UR57, c[0x0][0x398] ;  /* 0x00007300ff3977ac */ /* 0x000eaa0008000800 */
[----:B------:R-:W-:-:S02]  /*1add90*/  @P1 LOP3.LUT R9, R9, 0x40, RZ, 0xfc, !PT ;  /* 0x0000004009091812 */ /* 0x000fc400078efcff */
[----:B------:R-:W-:Y:S01]  /*1adda0*/  ISETP.LT.AND P1, PT, R167, UR56, !P0 ;  /* 0x00000038a7007c0c */ /* 0x000fe2000c721270 */
[----:B------:R-:W-:Y:S01]  /*1addb0*/  STL.64 [R1+0x1778], R26 ;  /* 0x0017781a01007387 */ /* 0x000fe20000100a00 */
        /* <DEDUP_REMOVED lines=65> */
[----:B------:R-:W2:Y:S07]  /*1ae1d0*/  LDCU UR31, c[0x0][0x398] ;  /* 0x00007300ff1f77ac */ /* 0x000eae0008000800 */
        /* <DEDUP_REMOVED lines=25> */
[----:B---3--:R3:W-:Y:S03]  /*1ae370*/  STSM.16.M88.4 [R151], R20 ;  /* 0x0000001497007844 */ /* 0x0087e60000000200 */
[----:B------:R-:W-:Y:S01]  /*1ae380*/  LOP3.LUT R10, R10, 0xfffbffff, RZ, 0xc0, !PT ;  /* 0xfffbffff0a0a7812 */ /* 0x000fe200078ec0ff */
[----:B------:R-:W-:Y:S01]  /*1ae390*/  NOP ;  /* 0x0000000000007918 */ /* 0x000fe20000000000 */
[----:B---3--:R-:W3:Y:S04]  /*1ae3a0*/  LDL.LU R20, [R1+0x1ed4] ;  /* 0x001ed40001147983 */ /* 0x008ee80000300800 */
[----:B------:R-:W3:Y:S04]  /*1ae3b0*/  LDL.LU R21, [R1+0x1edc] ;  /* 0x001edc0001157983 */ /* 0x000ee80000300800 */
[----:B------:R-:W3:Y:S04]  /*1ae3c0*/  LDL.LU R22, [R1+0x1ec4] ;  /* 0x001ec40001167983 */ /* 0x000ee80000300800 */
[----:B------:R-:W3:Y:S01]  /*1ae3d0*/  LDL.LU R23, [R1+0x1ecc] ;  /* 0x001ecc0001177983 */ /* 0x000ee20000300800 */
[----:B------:R-:W-:-:S02]  /*1ae3e0*/  @P0 LOP3.LUT R10, R10, 0x40000, RZ, 0xfc, !PT ;  /* 0x000400000a0a0812 */ /* 0x000fc400078efcff */
[----:B------:R-:W-:Y:S01]  /*1ae3f0*/  ISETP.GE.AND P0, PT, R19, UR7, PT ;  /* 0x0000000713007c0c */ /* 0x000fe2000bf06270 */
[----:B------:R-:W2:Y:S01]  /*1ae400*/  LDCU.64 UR6, c[0x0][0x398] ;  /* 0x00007300ff0677ac */ /* 0x000ea20008000a00 */
[----:B------:R-:W2:Y:S01]  /*1ae410*/  LDS.128 R24, [R151] ;  /* 0x0000000097187984 */ /* 0x000ea20000000c00 */
[----:B------:R-:W-:Y:S01]  /*1ae420*/  LOP3.LUT R10, R10, 0xffffbfff, RZ, 0xc0, !PT ;  /* 0xffffbfff0a0a7812 */ /* 0x000fe200078ec0ff */
[----:B------:R-:W-:Y:S01]  /*1ae430*/  NOP ;  /* 0x0000000000007918 */ /* 0x000fe20000000000 */
[----:B-1----:R-:W-:Y:S02]  /*1ae440*/  ISETP.LT.AND P1, PT, R165, UR4, !P0 ;  /* 0x00000004a5007c0c */ /* 0x002fe4000c721270 */
        /* <DEDUP_REMOVED lines=12> */
[----:B------:R-:W-:Y:S01]  /*1ae510*/  IADD3 R19, PT, PT, R169, 0x25, RZ ;  /* 0x00000025a9137810 */ /* 0x000fe20007ffe0ff */
[----:B--2---:R-:W-:Y:S01]  /*1ae520*/  STL.64 [R1+0x1760], R24 ;  /* 0x0017601801007387 */ /* 0x004fe20000100a00 */
[----:B------:R-:W-:Y:S01]  /*1ae530*/  LOP3.LUT R10, R10, 0xffff7fff, RZ, 0xc0, !PT ;  /* 0xffff7fff0a0a7812 */ /* 0x000fe200078ec0ff */
[----:B------:R-:W2:Y:S03]  /*1ae540*/  LDCU UR35, c[0x0][0x398] ;  /* 0x00007300ff2377ac */ /* 0x000ea60008000800 */
        /* <DEDUP_REMOVED lines=102> */
[----:B------:R-:W-:Y:S01]  /*1aebb0*/  LOP3.LUT R11, R11, 0xff7fffff, RZ, 0xc0, !PT ;  /* 0xff7fffff0b0b7812 */ /* 0x000fe200078ec0ff */
[----:B---3--:R3:W-:Y:S03]  /*1aebc0*/  STSM.16.M88.4 [R151], R20 ;  /* 0x0000001497007844 */ /* 0x0087e60000000200 */
[----:B------:R-:W-:Y:S01]  /*1aebd0*/  @P6 LOP3.LUT R11, R11, 0x800000, RZ, 0xfc, !PT ;  /* 0x008000000b0b6812 */ /* 0x000fe200078efcff */
[----:B------:R-:W-:Y:S01]  /*1aebe0*/  NOP ;  /* 0x0000000000007918 */ /* 0x000fe20000000000 */
[----:B---3--:R-:W3:Y:S04]  /*1aebf0*/  LDL.LU R20, [R1+0x1eb4] ;  /* 0x001eb40001147983 */ /* 0x008ee80000300800 */
[----:B------:R-:W3:Y:S04]  /*1aec00*/  LDL.LU R21, [R1+0x1ebc] ;  /* 0x001ebc0001157983 */ /* 0x000ee80000300800 */
[----:B------:R-:W3:Y:S04]  /*1aec10*/  LDL.LU R22, [R1+0x1ef4] ;  /* 0x001ef40001167983 */ /* 0x000ee80000300800 */
[----:B------:R-:W3:Y:S01]  /*1aec20*/  LDL.LU R23, [R1+0x1efc] ;  /* 0x001efc0001177983 */ /* 0x000ee20000300800 */
[----:B------:R-:W-:Y:S01]  /*1aec30*/  ISETP.LT.AND P6, PT, R172, UR40, !P0 ;  /* 0x00000028ac007c0c */ /* 0x000fe2000c7c1270 */
[----:B------:R-:W1:Y:S01]  /*1aec40*/  LDCU UR40, c[0x0][0x398] ;  /* 0x00007300ff2877ac */ /* 0x000e620008000800 */
[----:B------:R-:W-:Y:S01]  /*1aec50*/  LOP3.LUT R11, R11, 0xffdfffff, RZ, 0xc0, !PT ;  /* 0xffdfffff0b0b7812 */ /* 0x000fe200078ec0ff */
[----:B------:R-:W2:Y:S01]  /*1aec60*/  LDS.128 R24, [R151] ;  /* 0x0000000097187984 */ /* 0x000ea20000000c00 */
[----:B------:R-:W-:-:S02]  /*1aec70*/  NOP ;  /* 0x0000000000007918 */ /* 0x000fc40000000000 */
        /* <DEDUP_REMOVED lines=13> */
[----:B-1----:R-:W-:Y:S01]  /*1aed50*/  ISETP.LT.AND P1, PT, R165, UR6, !P0 ;  /* 0x00000006a5007c0c */ /* 0x002fe2000c721270 */
[----:B------:R-:W1:Y:S01]  /*1aed60*/  LDCU UR6, c[0x0][0x398] ;  /* 0x00007300ff0677ac */ /* 0x000e620008000800 */
[----:B------:R-:W-:Y:S02]  /*1aed70*/  ISETP.LT.AND P6, PT, R168, UR75, !P0 ;  /* 0x0000004ba8007c0c */ /* 0x000fe4000c7c1270 */
[----:B------:R-:W-:Y:S01]  /*1aed80*/  LOP3.LUT R11, R11, 0xffffbfff, RZ, 0xc0, !PT ;  /* 0xffffbfff0b0b7812 */ /* 0x000fe200078ec0ff */
[----:B--2---:R-:W-:Y:S01]  /*1aed90*/  STL.64 [R1+0x1750], R24 ;  /* 0x0017501801007387 */ /* 0x004fe20000100a00 */
[----:B------:R-:W-:Y:S01]  /*1aeda0*/  IADD3 R19, PT, PT, R169, 0x21, RZ ;  /* 0x00000021a9137810 */ /* 0x000fe20007ffe0ff */
[----:B------:R-:W2:Y:S06]  /*1aedb0*/  LDCU UR75, c[0x0][0x398] ;  /* 0x00007300ff4b77ac */ /* 0x000eac0008000800 */
        /* <DEDUP_REMOVED lines=29> */
[----:B----4-:R-:W-:Y:S02]  /*1aef90*/  ISETP.LT.AND P6, PT, R165, UR8, !P0 ;  /* 0x00000008a5007c0c */ /* 0x010fe4000c7c1270 */
[----:B------:R-:W-:Y:S01]  /*1aefa0*/  ISETP.LT.AND P1, PT, R168, UR66, !P0 ;  /* 0x00000042a8007c0c */ /* 0x000fe2000c721270 */
[----:B------:R-:W4:Y:S01]  /*1aefb0*/  LDCU UR66, c[0x0][0x398] ;  /* 0x00007300ff4277ac */ /* 0x000f220008000800 */
        /* <DEDUP_REMOVED lines=13> */
[----:B------:R-:W-:Y:S01]  /*1af090*/  VIADD R19, R169, 0x20 ;  /* 0x00000020a9137836 */ /* 0x000fe20000000000 */
[----:B----4-:R-:W-:Y:S01]  /*1af0a0*/  ISETP.LT.AND P6, PT, R172, UR66, !P0 ;  /* 0x00000042ac007c0c */ /* 0x010fe2000c7c1270 */
[----:B------:R-:W4:Y:S01]  /*1af0b0*/  LDCU UR66, c[0x0][0x398] ;  /* 0x00007300ff4277ac */ /* 0x000f220008000800 */
[----:B------:R-:W-:Y:S02]  /*1af0c0*/  LOP3.LUT R11, R11, 0xffffffdf, RZ, 0xc0, !PT ;  /* 0xffffffdf0b0b7812 */ /* 0x000fe400078ec0ff */
[----:B------:R-:W-:Y:S01]  /*1af0d0*/  LOP3.LUT R14, R14, 0xbfffffff, RZ, 0xc0, !PT ;  /* 0xbfffffff0e0e7812 */ /* 0x000fe200078ec0ff */
[----:B------:R-:W2:Y:S06]  /*1af0e0*/  LDCU UR36, c[0x0][0x398] ;  /* 0x00007300ff2477ac */ /* 0x000eac0008000800 */
[----:B------:R-:W-:-:S02]  /*1af0f0*/  @P1 LOP3.LUT R11, R11, 0x20, RZ, 0xfc, !PT ;  /* 0x000000200b0b1812 */ /* 0x000fc400078efcff */
[----:B-1----:R-:W-:Y:S01]  /*1af100*/  ISETP.LT.AND P1, PT, R171, UR68, !P0 ;  /* 0x00000044ab007c0c */ /* 0x002fe2000c721270 */
        /* <DEDUP_REMOVED lines=9> */
[----:B------:R-:W-:-:S04]  /*1af1a0*/  ISETP.GE.AND P0, PT, R19, UR7, PT ;  /* 0x0000000713007c0c */ /* 0x000fc8000bf06270 */
[----:B-1----:R-:W-:Y:S02]  /*1af1b0*/  ISETP.LT.AND P1, PT, R165, UR4, !P0 ;  /* 0x00000004a5007c0c */ /* 0x002fe4000c721270 */
[----:B----4-:R-:W-:Y:S01]  /*1af1c0*/  ISETP.LT.AND P6, PT, R168, UR66, !P0 ;  /* 0x00000042a8007c0c */ /* 0x010fe2000c7c1270 */
[----:B------:R-:W1:Y:S01]  /*1af1d0*/  LDCU UR66, c[0x0][0x398] ;  /* 0x00007300ff4277ac */ /* 0x000e620008000800 */
[----:B------:R-:W-:-:S09]  /*1af1e0*/  LOP3.LUT R11, R11, 0xfffffffd, RZ, 0xc0, !PT ;  /* 0xfffffffd0b0b7812 */ /* 0x000fd200078ec0ff */
[----:B------:R-:W-:Y:S02]  /*1af1f0*/  @P1 LOP3.LUT R12, R12, 0x40000000, RZ, 0xfc, !PT ;  /* 0x400000000c0c1812 */ /* 0x000fe400078efcff */
[----:B------:R-:W-:Y:S01]  /*1af200*/  ISETP.LT.AND P1, PT, R167, UR68, !P0 ;  /* 0x00000044a7007c0c */ /* 0x000fe2000c721270 */
[----:B------:R-:W4:Y:S01]  /*1af210*/  LDCU UR68, c[0x0][0x398] ;  /* 0x00007300ff4477ac */ /* 0x000f220008000800 */
[----:B------:R-:W-:Y:S02]  /*1af220*/  @P6 LOP3.LUT R11, R11, 0x2, RZ, 0xfc, !PT ;  /* 0x000000020b0b6812 */ /* 0x000fe400078efcff */
[----:B------:R-:W-:Y:S01]  /*1af230*/  ISETP.LT.AND P6, PT, R166, UR69, !P0 ;  /* 0x00000045a6007c0c */ /* 0x000fe2000c7c1270 */
[----:B------:R-:W-:Y:S01]  /*1af240*/  VIADD R19, R169, 0x1f ;  /* 0x0000001fa9137836 */ /* 0x000fe20000000000 */
[----:B------:R-:W-:Y:S01]  /*1af250*/  LOP3.LUT R11, R11, 0xfffffffe, RZ, 0xc0, !PT ;  /* 0xfffffffe0b0b7812 */ /* 0x000fe200078ec0ff */
[----:B------:R-:W2:Y:S01]  /*1af260*/  LDCU UR69, c[0x0][0x398] ;  /* 0x00007300ff4577ac */ /* 0x000ea20008000800 */
[----:B------:R-:W-:-:S05]  /*1af270*/  LOP3.LUT R12, R12, 0x7fffffff, RZ, 0xc0, !PT ;  /* 0x7fffffff0c0c7812 */ /* 0x000fca00078ec0ff */
[----:B------:R-:W-:Y:S02]  /*1af280*/  @P1 LOP3.LUT R11, R11, 0x1, RZ, 0xfc, !PT ;  /* 0x000000010b0b1812 */ /* 0x000fe400078efcff */
[----:B------:R-:W-:Y:S01]  /*1af290*/  ISETP.LT.AND P1, PT, R173, UR6, !P0 ;  /* 0x00000006ad007c0c */ /* 0x000fe2000c721270 */
[----:B------:R-:W2:Y:S01]  /*1af2a0*/  LDCU.64 UR6, c[0x0][0x398] ;  /* 0x00007300ff0677ac */ /* 0x000ea20008000a00 */
[----:B------:R-:W-:Y:S02]  /*1af2b0*/  @P6 LOP3.LUT R12, R12, 0x80000000, RZ, 0xfc, !PT ;  /* 0x800000000c0c6812 */ /* 0x000fe400078efcff */
[----:B-1----:R-:W-:Y:S01]  /*1af2c0*/  ISETP.LT.AND P6, PT, R172, UR66, !P0 ;  /* 0x00000042ac007c0c */ /* 0x002fe2000c7c1270 */
[----:B------:R-:W1:Y:S01]  /*1af2d0*/  LDCU UR66, c[0x0][0x398] ;  /* 0x00007300ff4277ac */ /* 0x000e620008000800 */
[----:B------:R-:W-:-:S07]  /*1af2e0*/  LOP3.LUT R12, R12, 0xdfffffff, RZ, 0xc0, !PT ;  /* 0xdfffffff0c0c7812 */ /* 0x000fce00078ec0ff */
        /* <DEDUP_REMOVED lines=14> */
[----:B----4-:R-:W-:Y:S02]  /*1af3d0*/  ISETP.LT.AND P6, PT, R168, UR68, !P0 ;  /* 0x00000044a8007c0c */ /* 0x010fe4000c7c1270 */
[----:B------:R-:W-:Y:S01]  /*1af3e0*/  LOP3.LUT R12, R12, 0xffbfffff, RZ, 0xc0, !PT ;  /* 0xffbfffff0c0c7812 */ /* 0x000fe200078ec0ff */
[----:B---3--:R2:W-:Y:S08]  /*1af3f0*/  STSM.16.M88.4 [R151], R20 ;  /* 0x0000001497007844 */ /* 0x0085f00000000200 */
[----:B------:R-:W-:Y:S01]  /*1af400*/  @P1 LOP3.LUT R12, R12, 0x400000, RZ, 0xfc, !PT ;  /* 0x004000000c0c1812 */ /* 0x000fe200078efcff */
[----:B------:R-:W-:Y:S01]  /*1af410*/  VIADD R19, R169, 0x1e ;  /* 0x0000001ea9137836 */ /* 0x000fe20000000000 */
[----:B------:R-:W-:Y:S01]  /*1af420*/  ISETP.LT.AND P1, PT, R167, UR77, !P0 ;  /* 0x0000004da7007c0c */ /* 0x000fe2000c721270 */
[----:B------:R-:W-:Y:S01]  /*1af430*/  NOP ;  /* 0x0000000000007918 */ /* 0x000fe20000000000 */
[----:B------:R-:W-:Y:S01]  /*1af440*/  LOP3.LUT R12, R12, 0xfdffffff, RZ, 0xc0, !PT ;  /* 0xfdffffff0c0c7812 */ /* 0x000fe200078ec0ff */
[----:B------:R-:W3:Y:S01]  /*1af450*/  LDS.128 R24, [R151] ;  /* 0x0000000097187984 */ /* 0x000ee20000000c00 */
[----:B------:R-:W-:Y:S01]  /*1af460*/  LOP3.LUT R15, R15, 0xbfffffff, RZ, 0xc0, !PT ;  /* 0xbfffffff0f0f7812 */ /* 0x000fe200078ec0ff */
[----:B------:R-:W4:Y:S02]  /*1af470*/  LDCU UR77, c[0x0][0x398] ;  /* 0x00007300ff4d77ac */ /* 0x000f240008000800 */
[----:B--2---:R-:W2:Y:S01]  /*1af480*/  LDL.LU R20, [R1+0xd54] ;  /* 0x000d540001147983 */ /* 0x004ea20000300800 */
[----:B------:R-:W1:Y:S03]  /*1af490*/  LDCU UR68, c[0x0][0x398] ;  /* 0x00007300ff4477ac */ /* 0x000e660008000800 */
[----:B------:R-:W2:Y:S04]  /*1af4a0*/  LDL.LU R21, [R1+0xd5c] ;  /* 0x000d5c0001157983 */ /* 0x000ea80000300800 */
[----:B------:R-:W2:Y:S04]  /*1af4b0*/  LDL.LU R22, [R1+0x1ee4] ;  /* 0x001ee40001167983 */ /* 0x000ea80000300800 */
[----:B------:R-:W2:Y:S01]  /*1af4c0*/  LDL.LU R23, [R1+0x1eec] ;  /* 0x001eec0001177983 */ /* 0x000ea20000300800 */
[----:B------:R-:W-:Y:S01]  /*1af4d0*/  @P6 LOP3.LUT R12, R12, 0x2000000, RZ, 0xfc, !PT ;  /* 0x020000000c0c6812 */ /* 0x000fe200078efcff */
[----:B------:R-:W-:Y:S01]  /*1af4e0*/  NOP ;  /* 0x0000000000007918 */ /* 0x000fe20000000000 */
        /* <DEDUP_REMOVED lines=9> */
[----:B---3--:R-:W-:Y:S01]  /*1af580*/  STL.64 [R1+0x1740], R24 ;  /* 0x0017401801007387 */ /* 0x008fe20000100a00 */
[----:B------:R-:W-:Y:S01]  /*1af590*/  LOP3.LUT R12, R12, 0xffdfffff, RZ, 0xc0, !PT ;  /* 0xffdfffff0c0c7812 */ /* 0x000fe200078ec0ff */
[----:B------:R-:W3:Y:S03]  /*1af5a0*/  LDCU UR65, c[0x0][0x398] ;  /* 0x00007300ff4177ac */ /* 0x000ee60008000800 */
[----:B------:R-:W-:Y:S02]  /*1af5b0*/  @P1 LOP3.LUT R12, R12, 0x200000, RZ, 0xfc, !PT ;  /* 0x002000000c0c1812 */ /* 0x000fe400078efcff */
[----:B------:R-:W-:Y:S01]  /*1af5c0*/  ISETP.LT.AND P1, PT, R171, UR64, !P0 ;  /* 0x00000040ab007c0c */ /* 0x000fe2000c721270 */
[----:B------:R-:W-:Y:S01]  /*1af5d0*/  STL.64 [R1+0x1748], R26 ;  /* 0x0017481a01007387 */ /* 0x000fe20000100a00 */
[----:B------:R-:W-:Y:S01]  /*1af5e0*/  LOP3.LUT R12, R12, 0xffefffff, RZ, 0xc0, !PT ;  /* 0xffefffff0c0c7812 */ /* 0x000fe200078ec0ff */
[----:B------:R-:W1:Y:S03]  /*1af5f0*/  LDCU UR64, c[0x0][0x398] ;  /* 0x00007300ff4077ac */ /* 0x000e660008000800 */
[----:B------:R-:W-:-:S02]  /*1af600*/  @P6 LOP3.LUT R12, R12, 0x100000, RZ, 0xfc, !PT ;  /* 0x001000000c0c6812 */ /* 0x000fc400078efcff */
        /* <DEDUP_REMOVED lines=46> */
[----:B------:R-:W3:Y:S07]  /*1af8f0*/  LDCU UR20, c[0x0][0x398] ;  /* 0x00007300ff1477ac */ /* 0x000eee0008000800 */
        /* <DEDUP_REMOVED lines=65> */
[----:B--2---:R2:W-:Y:S08]  /*1afd10*/  STSM.16.M88.4 [R151], R20 ;  /* 0x0000001497007844 */ /* 0x0045f00000000200 */
[----:B------:R-:W-:Y:S01]  /*1afd20*/  @P1 LOP3.LUT R13, R13, 0x400000, RZ, 0xfc, !PT ;  /* 0x004000000d0d1812 */ /* 0x000fe200078efcff */
[----:B------:R-:W-:Y:S01]  /*1afd30*/  VIADD R19, R169, 0x1a ;  /* 0x0000001aa9137836 */ /* 0x000fe20000000000 */
[----:B------:R-:W-:Y:S01]  /*1afd40*/  ISETP.LT.AND P1, PT, R167, UR35, !P0 ;  /* 0x00000023a7007c0c */ /* 0x000fe2000c721270 */
[----:B------:R-:W-:Y:S01]  /*1afd50*/  NOP ;  /* 0x0000000000007918 */ /* 0x000fe20000000000 */
[----:B------:R-:W-:Y:S01]  /*1afd60*/  LOP3.LUT R13, R13, 0xfdffffff, RZ, 0xc0, !PT ;  /* 0xfdffffff0d0d7812 */ /* 0x000fe200078ec0ff */
[----:B------:R-:W3:Y:S01]  /*1afd70*/  LDS.128 R24, [R151] ;  /* 0x0000000097187984 */ /* 0x000ee20000000c00 */
[----:B------:R-:W-:Y:S01]  /*1afd80*/  LOP3.LUT R16, R16, 0xbfffffff, RZ, 0xc0, !PT ;  /* 0xbfffffff10107812 */ /* 0x000fe200078ec0ff */
[----:B------:R-:W1:Y:S01]  /*1afd90*/  LDCU UR35, c[0x0][0x398] ;  /* 0x00007300ff2377ac */ /* 0x000e620008000800 */
[----:B------:R-:W-:-:S02]  /*1afda0*/  @P6 LOP3.LUT R13, R13, 0x2000000, RZ, 0xfc, !PT ;  /* 0x020000000d0d6812 */ /* 0x000fc400078efcff */
[----:B------:R-:W-:Y:S01]  /*1afdb0*/  ISETP.LT.AND P6, PT, R166, UR19, !P0 ;  /* 0x00000013a6007c0c */ /* 0x000fe2000c7c1270 */
[----:B--2---:R-:W2:Y:S01]  /*1afdc0*/  LDL.LU R20, [R1+0x1f14] ;  /* 0x001f140001147983 */ /* 0x004ea20000300800 */
[----:B------:R-:W-:Y:S01]  /*1afdd0*/  LOP3.LUT R13, R13, 0xfeffffff, RZ, 0xc0, !PT ;  /* 0xfeffffff0d0d7812 */ /* 0x000fe200078ec0ff */
[----:B------:R-:W1:Y:S02]  /*1afde0*/  LDCU UR19, c[0x0][0x398] ;  /* 0x00007300ff1377ac */ /* 0x000e640008000800 */
[----:B------:R-:W2:Y:S01]  /*1afdf0*/  LDL.LU R21, [R1+0x1f1c] ;  /* 0x001f1c0001157983 */ /* 0x000ea20000300800 */
[----:B------:R-:W-:Y:S01]  /*1afe00*/  @P1 LOP3.LUT R13, R13, 0x1000000, RZ, 0xfc, !PT ;  /* 0x010000000d0d1812 */ /* 0x000fe200078efcff */
[----:B------:R-:W1:Y:S02]  /*1afe10*/  LDCU UR38, c[0x0][0x398] ;  /* 0x00007300ff2677ac */ /* 0x000e640008000800 */
[----:B------:R-:W2:Y:S01]  /*1afe20*/  LDL.LU R22, [R1+0x1f04] ;  /* 0x001f040001167983 */ /* 0x000ea20000300800 */
[----:B------:R-:W-:Y:S01]  /*1afe30*/  ISETP.LT.AND P1, PT, R173, UR18, !P0 ;  /* 0x00000012ad007c0c */ /* 0x000fe2000c721270 */
[----:B------:R-:W1:Y:S02]  /*1afe40*/  LDCU UR18, c[0x0][0x398] ;  /* 0x00007300ff1277ac */ /* 0x000e640008000800 */
[----:B------:R-:W2:Y:S01]  /*1afe50*/  LDL.LU R23, [R1+0x1f0c] ;  /* 0x001f0c0001177983 */ /* 0x000ea20000300800 */
[----:B------:R-:W-:Y:S01]  /*1afe60*/  LOP3.LUT R13, R13, 0xff7fffff, RZ, 0xc0, !PT ;  /* 0xff7fffff0d0d7812 */ /* 0x000fe200078ec0ff */
[----:B------:R-:W-:-:S03]  /*1afe70*/  NOP ;  /* 0x0000000000007918 */ /* 0x000fc60000000000 */
        /* <DEDUP_REMOVED lines=13> */
[----:B------:R-:W-:-:S04]  /*1aff50*/  @P1 LOP3.LUT R13, R13, 0x80000, RZ, 0xfc, !PT ;  /* 0x000800000d0d1812 */ /* 0x000fc800078efcff */
[----:B------:R-:W-:-:S04]  /*1aff60*/  LOP3.LUT R13, R13, 0xfffbffff, RZ, 0xc0, !PT ;  /* 0xfffbffff0d0d7812 */ /* 0x000fc800078ec0ff */
[----:B------:R-:W-:Y:S02]  /*1aff70*/  @P0 LOP3.LUT R13, R13, 0x40000, RZ, 0xfc, !PT ;  /* 0x000400000d0d0812 */ /* 0x000fe400078efcff */
[----:B------:R-:W-:Y:S01]  /*1aff80*/  ISETP.GE.AND P0, PT, R19, UR7, PT ;  /* 0x0000000713007c0c */ /* 0x000fe2000bf06270 */
[----:B------:R-:W3:Y:S03]  /*1aff90*/  LDCU.64 UR6, c[0x0][0x398] ;  /* 0x00007300ff0677ac */ /* 0x000ee60008000a00 */
[----:B-1----:R-:W-:Y:S02]  /*1affa0*/  ISETP.LT.AND P1, PT, R165, UR4, !P0 ;  /* 0x00000004a5007c0c */ /* 0x002fe4000c721270 */
[----:B------:R-:W-:Y:S01]  /*1affb0*/  ISETP.LT.AND P6, PT, R168, UR27, !P0 ;  /* 0x0000001ba8007c0c */ /* 0x000fe2000c7c1270 */
[----:B------:R-:W-:Y:S01]  /*1affc0*/  STL.64 [R1+0x1738], R26 ;  /* 0x0017381a01007387 */ /* 0x000fe20000100a00 */
        /* <DEDUP_REMOVED lines=67> */
[----:B------:R-:W-:Y:S01]  /*1b0400*/  LOP3.LUT R13, R13, 0xfffffffd, RZ, 0xc0, !PT ;  /* 0xfffffffd0d0d7812 */ /* 0x000fe200078ec0ff */
[----:B------:R-:W-:Y:S01]  /*1b0410*/  VIADD R19, R169, 0x17 ;  /* 0x00000017a9137836 */ /* 0x000fe20000000000 */
[----:B------:R-:W-:Y:S01]  /*1b0420*/  ISETP.LT.AND P6, PT, R168, UR37, !P0 ;  /* 0x00000025a8007c0c */ /* 0x000fe2000c7c1270 */
[----:B------:R-:W1:Y:S01]  /*1b0430*/  LDCU UR8, c[0x0][0x398] ;  /* 0x00007300ff0877ac */ /* 0x000e620008000800 */
        /* <DEDUP_REMOVED lines=29> */
[----:B---3--:R-:W-:Y:S01]  /*1b0610*/  ISETP.LT.AND P1, PT, R165, UR4, !P0 ;  /* 0x00000004a5007c0c */ /* 0x008fe2000c721270 */
[----:B------:R-:W3:Y:S01]  /*1b0620*/  LDCU UR4, c[0x0][0x398] ;  /* 0x00007300ff0477ac */ /* 0x000ee20008000800 */
[----:B------:R-:W-:Y:S02]  /*1b0630*/  ISETP.LT.AND P6, PT, R168, UR75, !P0 ;  /* 0x0000004ba8007c0c */ /* 0x000fe4000c7c1270 */
[----:B------:R-:W-:Y:S01]  /*1b0640*/  LOP3.LUT R14, R14, 0xffbfffff, RZ, 0xc0, !PT ;  /* 0xffbfffff0e0e7812 */ /* 0x000fe200078ec0ff */
[----:B--2---:R2:W-:Y:S08]  /*1b0650*/  STSM.16.M88.4 [R151], R20 ;  /* 0x0000001497007844 */ /* 0x0045f00000000200 */
[----:B------:R-:W-:Y:S01]  /*1b0660*/  @P1 LOP3.LUT R14, R14, 0x400000, RZ, 0xfc, !PT ;  /* 0x004000000e0e1812 */ /* 0x000fe200078efcff */
[----:B------:R-:W-:Y:S01]  /*1b0670*/  VIADD R19, R169, 0x16 ;  /* 0x00000016a9137836 */ /* 0x000fe20000000000 */
[----:B------:R-:W-:Y:S01]  /*1b0680*/  ISETP.LT.AND P1, PT, R167, UR74, !P0 ;  /* 0x0000004aa7007c0c */ /* 0x000fe2000c721270 */
[----:B------:R-:W1:Y:S01]  /*1b0690*/  LDCU UR75, c[0x0][0x398] ;  /* 0x00007300ff4b77ac */ /* 0x000e620008000800 */
[----:B------:R-:W-:Y:S01]  /*1b06a0*/  LOP3.LUT R14, R14, 0xfdffffff, RZ, 0xc0, !PT ;  /* 0xfdffffff0e0e7812 */ /* 0x000fe200078ec0ff */
[----:B------:R-:W-:-:S03]  /*1b06b0*/  NOP ;  /* 0x0000000000007918 */ /* 0x000fc60000000000 */
[----:B------:R-:W-:Y:S01]  /*1b06c0*/  @P6 LOP3.LUT R14, R14, 0x2000000, RZ, 0xfc, !PT ;  /* 0x020000000e0e6812 */ /* 0x000fe200078efcff */
[----:B------:R-:W1:Y:S01]  /*1b06d0*/  LDS.128 R24, [R151] ;  /* 0x0000000097187984 */ /* 0x000e620000000c00 */
[----:B------:R-:W-:Y:S01]  /*1b06e0*/  ISETP.LT.AND P6, PT, R166, UR73, !P0 ;  /* 0x00000049a6007c0c */ /* 0x000fe2000c7c1270 */
[----:B------:R-:W1:Y:S01]  /*1b06f0*/  LDCU UR74, c[0x0][0x398] ;  /* 0x00007300ff4a77ac */ /* 0x000e620008000800 */
[----:B------:R-:W-:Y:S01]  /*1b0700*/  LOP3.LUT R14, R14, 0xfeffffff, RZ, 0xc0, !PT ;  /* 0xfeffffff0e0e7812 */ /* 0x000fe200078ec0ff */
[----:B--2---:R-:W2:Y:S01]  /*1b0710*/  LDL.LU R20, [R1+0x1f34] ;  /* 0x001f340001147983 */ /* 0x004ea20000300800 */
[----:B------:R-:W-:Y:S01]  /*1b0720*/  LOP3.LUT R17, R17, 0xbfffffff, RZ, 0xc0, !PT ;  /* 0xbfffffff11117812 */ /* 0x000fe200078ec0ff */
[----:B------:R-:W1:Y:S01]  /*1b0730*/  LDCU UR73, c[0x0][0x398] ;  /* 0x00007300ff4977ac */ /* 0x000e620008000800 */
[----:B------:R-:W-:Y:S01]  /*1b0740*/  @P1 LOP3.LUT R14, R14, 0x1000000, RZ, 0xfc, !PT ;  /* 0x010000000e0e1812 */ /* 0x000fe200078efcff */
[----:B------:R-:W2:Y:S01]  /*1b0750*/  LDL.LU R21, [R1+0x1f3c] ;  /* 0x001f3c0001157983 */ /* 0x000ea20000300800 */
[----:B------:R-:W-:Y:S01]  /*1b0760*/  ISETP.LT.AND P1, PT, R173, UR72, !P0 ;  /* 0x00000048ad007c0c */ /* 0x000fe2000c721270 */
[----:B------:R-:W1:Y:S01]  /*1b0770*/  LDCU UR72, c[0x0][0x398] ;  /* 0x00007300ff4877ac */ /* 0x000e620008000800 */
[----:B------:R-:W-:Y:S01]  /*1b0780*/  LOP3.LUT R14, R14, 0xff7fffff, RZ, 0xc0, !PT ;  /* 0xff7fffff0e0e7812 */ /* 0x000fe200078ec0ff */
[----:B------:R-:W2:Y:S03]  /*1b0790*/  LDL.LU R22, [R1+0x1f24] ;  /* 0x001f240001167983 */ /* 0x000ea60000300800 */
[----:B------:R-:W-:Y:S01]  /*1b07a0*/  @P6 LOP3.LUT R14, R14, 0x800000, RZ, 0xfc, !PT ;  /* 0x008000000e0e6812 */ /* 0x000fe200078efcff */
[----:B------:R-:W2:Y:S01]  /*1b07b0*/  LDL.LU R23, [R1+0x1f2c] ;  /* 0x001f2c0001177983 */ /* 0x000ea20000300800 */
[----:B------:R-:W-:Y:S01]  /*1b07c0*/  ISETP.LT.AND P6, PT, R172, UR71, !P0 ;  /* 0x00000047ac007c0c */ /* 0x000fe2000c7c1270 */
[----:B------:R-:W1:Y:S01]  /*1b07d0*/  LDCU UR71, c[0x0][0x398] ;  /* 0x00007300ff4777ac */ /* 0x000e620008000800 */
        /* <DEDUP_REMOVED lines=16> */
[----:B---3--:R-:W-:Y:S02]  /*1b08e0*/  ISETP.LT.AND P1, PT, R168, UR4, !P0 ;  /* 0x00000004a8007c0c */ /* 0x008fe4000c721270 */
[----:B------:R-:W-:Y:S01]  /*1b08f0*/  LOP3.LUT R14, R14, 0xffffbfff, RZ, 0xc0, !PT ;  /* 0xffffbfff0e0e7812 */ /* 0x000fe200078ec0ff */
[----:B------:R-:W3:Y:S08]  /*1b0900*/  LDCU UR4, c[0x0][0x398] ;  /* 0x00007300ff0477ac */ /* 0x000ef00008000800 */
        /* <DEDUP_REMOVED lines=12> */
[----:B------:R-:W-:Y:S01]  /*1b09d0*/  STL.64 [R1+0x1720], R24 ;  /* 0x0017201801007387 */ /* 0x000fe20000100a00 */
[----:B---3--:R-:W-:Y:S01]  /*1b09e0*/  ISETP.LT.AND P6, PT, R172, UR4, !P0 ;  /* 0x00000004ac007c0c */ /* 0x008fe2000c7c1270 */
[----:B------:R-:W3:Y:S01]  /*1b09f0*/  LDCU UR4, c[0x0][0x398] ;  /* 0x00007300ff0477ac */ /* 0x000ee20008000800 */
[----:B------:R-:W-:Y:S02]  /*1b0a00*/  LOP3.LUT R14, R14, 0xffffdfff, RZ, 0xc0, !PT ;  /* 0xffffdfff0e0e7812 */ /* 0x000fe400078ec0ff */
[----:B------:R-:W-:Y:S01]  /*1b0a10*/  IADD3 R19, PT, PT, R169, 0x15, RZ ;  /* 0x00000015a9137810 */ /* 0x000fe20007ffe0ff */
[----:B------:R-:W2:Y:S06]  /*1b0a20*/  LDCU UR75, c[0x0][0x398] ;  /* 0x00007300ff4b77ac */ /* 0x000eac0008000800 */
[----:B------:R-:W-:-:S02]  /*1b0a30*/  @P1 LOP3.LUT R14, R14, 0x2000, RZ, 0xfc, !PT ;  /* 0x000020000e0e1812 */ /* 0x000fc400078efcff */
[----:B-1----:R-:W-:Y:S01]  /*1b0a40*/  ISETP.LT.AND P1, PT, R171, UR45, !P0 ;  /* 0x0000002dab007c0c */ /* 0x002fe2000c721270 */
[----:B------:R-:W-:Y:S01]  /*1b0a50*/  STL.64 [R1+0x1728], R26 ;  /* 0x0017281a01007387 */ /* 0x000fe20000100a00 */
[----:B------:R-:W-:Y:S01]  /*1b0a60*/  LOP3.LUT R14, R14, 0xffffefff, RZ, 0xc0, !PT ;  /* 0xffffefff0e0e7812 */ /* 0x000fe200078ec0ff */
[----:B------:R-:W1:Y:S01]  /*1b0a70*/  LDCU UR45, c[0x0][0x398] ;  /* 0x00007300ff2d77ac */ /* 0x000e620008000800 */
[----:B------:R-:W-:Y:S02]  /*1b0a80*/  ISETP.LT.AND P0, PT, R170, UR8, !P0 ;  /* 0x00000008aa007c0c */ /* 0x000fe4000c701270 */
[----:B------:R-:W-:Y:S01]  /*1b0a90*/  @P6 LOP3.LUT R14, R14, 0x1000, RZ, 0xfc, !PT ;  /* 0x000010000e0e6812 */ /* 0x000fe200078efcff */
[----:B------:R-:W1:Y:S03]  /*1b0aa0*/  LDCU.64 UR8, c[0x0][0x398] ;  /* 0x00007300ff0877ac */ /* 0x000e660008000a00 */
        /* <DEDUP_REMOVED lines=10> */
[----:B------:R-:W-:Y:S01]  /*1b0b50*/  LOP3.LUT R18, R18, 0xbfffffff, RZ, 0xc0, !PT ;  /* 0xbfffffff12127812 */ /* 0x000fe200078ec0ff */
[----:B------:R-:W1:Y:S06]  /*1b0b60*/  LDCU UR8, c[0x0][0x398] ;  /* 0x00007300ff0877ac */ /* 0x000e6c0008000800 */
[----:B------:R-:W-:-:S02]  /*1b0b70*/  @P1 LOP3.LUT R14, R14, 0x40, RZ, 0xfc, !PT ;  /* 0x000000400e0e1812 */ /* 0x000fc400078efcff */
[----:B---3--:R-:W-:Y:S01]  /*1b0b80*/  ISETP.LT.AND P1, PT, R167, UR4, !P0 ;  /* 0x00000004a7007c0c */ /* 0x008fe2000c721270 */
[----:B------:R-:W3:Y:S01]  /*1b0b90*/  LDCU UR4, c[0x0][0x398] ;  /* 0x00007300ff0477ac */ /* 0x000ee20008000800 */
[----:B------:R-:W-:-:S04]  /*1b0ba0*/  LOP3.LUT R14, R14, 0xfffffdff, RZ, 0xc0, !PT ;  /* 0xfffffdff0e0e7812 */ /* 0x000fc800078ec0ff */
[----:B------:R-:W-:Y:S02]  /*1b0bb0*/  @P6 LOP3.LUT R14, R14, 0x200, RZ, 0xfc, !PT ;  /* 0x000002000e0e6812 */ /* 0x000fe400078efcff */
[----:B------:R-:W-:Y:S01]  /*1b0bc0*/  ISETP.LT.AND P6, PT, R166, UR70, !P0 ;  /* 0x00000046a6007c0c */ /* 0x000fe2000c7c1270 */
[----:B------:R-:W3:Y:S01]  /*1b0bd0*/  LDCU UR70, c[0x0][0x398] ;  /* 0x00007300ff4677ac */ /* 0x000ee20008000800 */
[----:B------:R-:W-:-:S04]  /*1b0be0*/  LOP3.LUT R14, R14, 0xfffffeff, RZ, 0xc0, !PT ;  /* 0xfffffeff0e0e7812 */ /* 0x000fc800078ec0ff */
[----:B------:R-:W-:Y:S02]  /*1b0bf0*/  @P1 LOP3.LUT R14, R14, 0x100, RZ, 0xfc, !PT ;  /* 0x000001000e0e1812 */ /* 0x000fe400078efcff */
[----:B------:R-:W-:Y:S01]  /*1b0c00*/  ISETP.LT.AND P1, PT, R173, UR71, !P0 ;  /* 0x00000047ad007c0c */ /* 0x000fe2000c721270 */
[----:B------:R-:W4:Y:S01]  /*1b0c10*/  LDCU UR71, c[0x0][0x398] ;  /* 0x00007300ff4777ac */ /* 0x000f220008000800 */
        /* <DEDUP_REMOVED lines=24> */
[----:B------:R-:W1:Y:S01]  /*1b0da0*/  LDCU.64 UR6, c[0x0][0x398] ;  /* 0x00007300ff0677ac */ /* 0x000e620008000a00 */
[----:B------:R-:W-:Y:S02]  /*1b0db0*/  @P6 LOP3.LUT R15, R15, 0x40000000, RZ, 0xfc, !PT ;  /* 0x400000000f0f6812 */ /* 0x000fe400078efcff */
[----:B------:R-:W-:Y:S01]  /*1b0dc0*/  ISETP.LT.AND P6, PT, R166, UR70, !P0 ;  /* 0x00000046a6007c0c */ /* 0x000fe2000c7c1270 */
[C---:B------:R-:W-:Y:S01]  /*1b0dd0*/  VIADD R28, R169.reuse, 0x5 ;  /* 0x00000005a91c7836 */ /* 0x040fe20000000000 */
[----:B------:R-:W-:Y:S01]  /*1b0de0*/  LOP3.LUT R14, R14, 0xfffffffe, RZ, 0xc0, !PT ;  /* 0xfffffffe0e0e7812 */ /* 0x000fe200078ec0ff */
[----:B------:R-:W-:Y:S01]  /*1b0df0*/  VIADD R29, R169, 0x4 ;  /* 0x00000004a91d7836 */ /* 0x000fe20000000000 */
[----:B------:R-:W-:Y:S02]  /*1b0e00*/  LOP3.LUT R15, R15, 0x7fffffff, RZ, 0xc0, !PT ;  /* 0x7fffffff0f0f7812 */ /* 0x000fe400078ec0ff */
[----:B------:R-:W-:Y:S01]  /*1b0e10*/  LOP3.LUT R2, R2, 0xbfffffff, RZ, 0xc0, !PT ;  /* 0xbfffffff02027812 */ /* 0x000fe200078ec0ff */
[C---:B------:R-:W-:Y:S01]  /*1b0e20*/  VIADD R30, R169.reuse, 0x3 ;  /* 0x00000003a91e7836 */ /* 0x040fe20000000000 */
[----:B------:R-:W-:Y:S01]  /*1b0e30*/  IADD3 R19, PT, PT, R169, 0x13, RZ ;  /* 0x00000013a9137810 */ /* 0x000fe20007ffe0ff */
[----:B------:R-:W2:Y:S01]  /*1b0e40*/  LDCU UR70, c[0x0][0x398] ;  /* 0x00007300ff4677ac */ /* 0x000ea20008000800 */
[----:B------:R-:W-:-:S02]  /*1b0e50*/  @P1 LOP3.LUT R14, R14, 0x1, RZ, 0xfc, !PT ;  /* 0x000000010e0e1812 */ /* 0x000fc400078efcff */
[----:B----4-:R-:W-:Y:S01]  /*1b0e60*/  ISETP.LT.AND P1, PT, R173, UR71, !P0 ;  /* 0x00000047ad007c0c */ /* 0x010fe2000c721270 */
[----:B------:R-:W4:Y:S01]  /*1b0e70*/  LDCU UR71, c[0x0][0x398] ;  /* 0x00007300ff4777ac */ /* 0x000f220008000800 */
[----:B------:R-:W-:Y:S02]  /*1b0e80*/  @P6 LOP3.LUT R15, R15, 0x80000000, RZ, 0xfc, !PT ;  /* 0x800000000f0f6812 */ /* 0x000fe400078efcff */
[----:B-1----:R-:W-:Y:S01]  /*1b0e90*/  ISETP.LT.AND P6, PT, R172, UR72, !P0 ;  /* 0x00000048ac007c0c */ /* 0x002fe2000c7c1270 */
        /* <DEDUP_REMOVED lines=16> */
[----:B------:R-:W-:Y:S01]  /*1b0fa0*/  ISETP.LT.AND P1, PT, R165, UR6, !P0 ;  /* 0x00000006a5007c0c */ /* 0x000fe2000c721270 */
[----:B------:R-:W1:Y:S01]  /*1b0fb0*/  LDCU UR6, c[0x0][0x398] ;  /* 0x00007300ff0677ac */ /* 0x000e620008000800 */
[----:B------:R-:W-:Y:S01]  /*1b0fc0*/  ISETP.LT.AND P6, PT, R168, UR69, !P0 ;  /* 0x00000045a8007c0c */ /* 0x000fe2000c7c1270 */
[----:B------:R-:W1:Y:S01]  /*1b0fd0*/  LDCU UR9, c[0x0][0x398] ;  /* 0x00007300ff0977ac */ /* 0x000e620008000800 */
[----:B------:R-:W-:Y:S01]  /*1b0fe0*/  IADD3 R31, PT, PT, R169, 0x2, RZ ;  /* 0x00000002a91f7810 */ /* 0x000fe20007ffe0ff */
        /* <DEDUP_REMOVED lines=11> */
[----:B--2---:R2:W-:Y:S01]  /*1b10a0*/  STSM.16.M88.4 [R151], R20 ;  /* 0x0000001497007844 */ /* 0x0045e20000000200 */
[----:B------:R-:W-:Y:S01]  /*1b10b0*/  LOP3.LUT R15, R15, 0xff7fffff, RZ, 0xc0, !PT ;  /* 0xff7fffff0f0f7812 */ /* 0x000fe200078ec0ff */
[----:B------:R-:W-:-:S03]  /*1b10c0*/  NOP ;  /* 0x0000000000007918 */ /* 0x000fc60000000000 */
[----:B------:R-:W-:Y:S01]  /*1b10d0*/  @P6 LOP3.LUT R15, R15, 0x800000, RZ, 0xfc, !PT ;  /* 0x008000000f0f6812 */ /* 0x000fe200078efcff */
[----:B------:R-:W1:Y:S01]  /*1b10e0*/  LDS.128 R24, [R151] ;  /* 0x0000000097187984 */ /* 0x000e620000000c00 */
[----:B------:R-:W-:Y:S01]  /*1b10f0*/  ISETP.LT.AND P6, PT, R172, UR64, !P0 ;  /* 0x00000040ac007c0c */ /* 0x000fe2000c7c1270 */
[----:B------:R-:W1:Y:S01]  /*1b1100*/  LDCU UR64, c[0x0][0x398] ;  /* 0x00007300ff4077ac */ /* 0x000e620008000800 */
[----:B------:R-:W-:Y:S01]  /*1b1110*/  LOP3.LUT R15, R15, 0xffdfffff, RZ, 0xc0, !PT ;  /* 0xffdfffff0f0f7812 */ /* 0x000fe200078ec0ff */
[----:B------:R-:W1:Y:S01]  /*1b1120*/  LDCU UR65, c[0x0][0x398] ;  /* 0x00007300ff4177ac */ /* 0x000e620008000800 */
[----:B--2---:R-:W2:Y:S02]  /*1b1130*/  LDL.LU R22, [R1+0x2c34] ;  /* 0x002c340001167983 */ /* 0x004ea40000300800 */
[----:B------:R-:W-:Y:S02]  /*1b1140*/  @P1 LOP3.LUT R15, R15, 0x200000, RZ, 0xfc, !PT ;  /* 0x002000000f0f1812 */ /* 0x000fe400078efcff */
[----:B------:R-:W2:Y:S01]  /*1b1150*/  LDL.LU R23, [R1+0x2c3c] ;  /* 0x002c3c0001177983 */ /* 0x000ea20000300800 */
[----:B------:R-:W-:-:S02]  /*1b1160*/  ISETP.LT.AND P1, PT, R171, UR15, !P0 ;  /* 0x0000000fab007c0c */ /* 0x000fc4000c721270 */
        /* <DEDUP_REMOVED lines=12> */
[----:B------:R1:W-:Y:S01]  /*1b1230*/  STL.64 [R1+0x1710], R24 ;  /* 0x0017101801007387 */ /* 0x0003e20000100a00 */
[----:B------:R-:W-:Y:S01]  /*1b1240*/  ISETP.LT.AND P6, PT, R168, UR20, !P0 ;  /* 0x00000014a8007c0c */ /* 0x000fe2000c7c1270 */
[----:B------:R-:W-:Y:S01]  /*1b1250*/  IMAD.MOV.U32 R20, RZ, RZ, R65 ;  /* 0x000000ffff147224 */ /* 0x000fe200078e0041 */
[----:B------:R-:W1:Y:S01]  /*1b1260*/  LDCU UR5, c[0x0][0x398] ;  /* 0x00007300ff0577ac */ /* 0x000e620008000800 */
[----:B------:R-:W-:Y:S01]  /*1b1270*/  IMAD.MOV.U32 R21, RZ, RZ, R67 ;  /* 0x000000ffff157224 */ /* 0x000fe200078e0043 */
[----:B------:R-:W-:Y:S01]  /*1b1280*/  NOP ;  /* 0x0000000000007918 */ /* 0x000fe20000000000 */
[----:B------:R-:W2:Y:S06]  /*1b1290*/  LDCU UR14, c[0x0][0x398] ;  /* 0x00007300ff0e77ac */ /* 0x000eac0008000800 */
[----:B------:R-:W-:-:S02]  /*1b12a0*/  @P1 LOP3.LUT R15, R15, 0x4000, RZ, 0xfc, !PT ;  /* 0x000040000f0f1812 */ /* 0x000fc400078efcff */
[----:B------:R-:W-:Y:S01]  /*1b12b0*/  ISETP.LT.AND P1, PT, R167, UR21, !P0 ;  /* 0x00000015a7007c0c */ /* 0x000fe2000c721270 */
[----:B------:R-:W3:Y:S01]  /*1b12c0*/  LDCU.64 UR20, c[0x0][0x398] ;  /* 0x00007300ff1477ac */ /* 0x000ee20008000a00 */
[----:B------:R-:W-:-:S04]  /*1b12d0*/  LOP3.LUT R15, R15, 0xfffdffff, RZ, 0xc0, !PT ;  /* 0xfffdffff0f0f7812 */ /* 0x000fc800078ec0ff */
[----:B------:R-:W-:Y:S02]  /*1b12e0*/  @P6 LOP3.LUT R15, R15, 0x20000, RZ, 0xfc, !PT ;  /* 0x000200000f0f6812 */ /* 0x000fe400078efcff */
[----:B------:R-:W-:Y:S01]  /*1b12f0*/  ISETP.LT.AND P6, PT, R166, UR59, !P0 ;  /* 0x0000003ba6007c0c */ /* 0x000fe2000c7c1270 */
[----:B-1----:R-:W-:Y:S01]  /*1b1300*/  VIADD R24, R169, 0x10 ;  /* 0x00000010a9187836 */ /* 0x002fe20000000000 */
[----:B------:R-:W-:Y:S01]  /*1b1310*/  LOP3.LUT R15, R15, 0xfffeffff, RZ, 0xc0, !PT ;  /* 0xfffeffff0f0f7812 */ /* 0x000fe200078ec0ff */
[----:B------:R-:W-:Y:S01]  /*1b1320*/  STL.64 [R1+0x1718], R26 ;  /* 0x0017181a01007387 */ /* 0x000fe20000100a00 */
[----:B------:R-:W1:Y:S02]  /*1b1330*/  LDCU UR59, c[0x0][0x398] ;  /* 0x00007300ff3b77ac */ /* 0x000e640008000800 */
        /* <DEDUP_REMOVED lines=22> */
[----:B---3--:R-:W-:Y:S01]  /*1b14a0*/  ISETP.LT.AND P1, PT, R165, UR20, !P0 ;  /* 0x00000014a5007c0c */ /* 0x008fe2000c721270 */
[----:B------:R-:W3:Y:S01]  /*1b14b0*/  LDCU UR7, c[0x0][0x398] ;  /* 0x00007300ff0777ac */ /* 0x000ee20008000800 */
[----:B------:R-:W-:Y:S01]  /*1b14c0*/  ISETP.LT.AND P6, PT, R168, UR10, !P0 ;  /* 0x0000000aa8007c0c */ /* 0x000fe2000c7c1270 */
[----:B------:R-:W1:Y:S01]  /*1b14d0*/  LDCU UR10, c[0x0][0x398] ;  /* 0x00007300ff0a77ac */ /* 0x000e620008000800 */
[----:B------:R-:W1:Y:S09]  /*1b14e0*/  LDCU UR20, c[0x0][0x398] ;  /* 0x00007300ff1477ac */ /* 0x000e720008000800 */
        /* <DEDUP_REMOVED lines=45> */
[----:B------:R-:W-:Y:S02]  /*1b17c0*/  ISETP.LT.AND P6, PT, R172, UR35, !P0 ;  /* 0x00000023ac007c0c */ /* 0x000fe4000c7c1270 */
[----:B------:R-:W-:-:S07]  /*1b17d0*/  LOP3.LUT R16, R16, 0xdfffffff, RZ, 0xc0, !PT ;  /* 0xdfffffff10107812 */ /* 0x000fce00078ec0ff */
        /* <DEDUP_REMOVED lines=11> */
[----:B------:R-:W2:Y:S03]  /*1b1890*/  LDCU UR21, c[0x0][0x398] ;  /* 0x00007300ff1577ac */ /* 0x000ea60008000800 */
        /* <DEDUP_REMOVED lines=28> */
[----:B------:R-:W3:Y:S01]  /*1b1a60*/  LDCU.64 UR34, c[0x0][0x398] ;  /* 0x00007300ff2277ac */ /* 0x000ee20008000a00 */
[----:B------:R-:W-:Y:S02]  /*1b1a70*/  LOP3.LUT R16, R16, 0xfff7ffff, RZ, 0xc0, !PT ;  /* 0xfff7ffff10107812 */ /* 0x000fe400078ec0ff */
[----:B------:R-:W-:Y:S01]  /*1b1a80*/  IADD3 R19, PT, PT, R169, 0xe, RZ ;  /* 0x0000000ea9137810 */ /* 0x000fe20007ffe0ff */
[----:B------:R-:W1:Y:S01]  /*1b1a90*/  LDCU UR27, c[0x0][0x398] ;  /* 0x00007300ff1b77ac */ /* 0x000e620008000800 */
[----:B--2---:R-:W2:Y:S04]  /*1b1aa0*/  LDL.LU R20, [R1+0x2970] ;  /* 0x0029700001147983 */ /* 0x004ea80000300800 */
[----:B------:R-:W2:Y:S04]  /*1b1ab0*/  LDL.LU R21, [R1+0x2978] ;  /* 0x0029780001157983 */ /* 0x000ea80000300800 */
[----:B------:R-:W2:Y:S04]  /*1b1ac0*/  LDL.LU R22, [R1+0x2920] ;  /* 0x0029200001167983 */ /* 0x000ea80000300800 */
[----:B------:R-:W2:Y:S01]  /*1b1ad0*/  LDL.LU R23, [R1+0x2928] ;  /* 0x0029280001177983 */ /* 0x000ea20000300800 */
[----:B------:R-:W-:Y:S01]  /*1b1ae0*/  @P1 LOP3.LUT R16, R16, 0x80000, RZ, 0xfc, !PT ;  /* 0x0008000010101812 */ /* 0x000fe200078efcff */
[----:B------:R-:W-:-:S03]  /*1b1af0*/  NOP ;  /* 0x0000000000007918 */ /* 0x000fc60000000000 */
        /* <DEDUP_REMOVED lines=8> */
[----:B-1----:R1:W-:Y:S01]  /*1b1b80*/  STL.64 [R1+0xd50], R24 ;  /* 0x000d501801007387 */ /* 0x0023e20000100a00 */
[----:B------:R-:W1:Y:S09]  /*1b1b90*/  LDCU UR31, c[0x0][0x398] ;  /* 0x00007300ff1f77ac */ /* 0x000e720008000800 */
[----:B------:R-:W-:-:S02]  /*1b1ba0*/  @P1 LOP3.LUT R16, R16, 0x4000, RZ, 0xfc, !PT ;  /* 0x0000400010101812 */ /* 0x000fc400078efcff */
[----:B------:R-:W-:Y:S01]  /*1b1bb0*/  ISETP.LT.AND P1, PT, R167, UR33, !P0 ;  /* 0x00000021a7007c0c */ /* 0x000fe2000c721270 */
[----:B------:R-:W2:Y:S01]  /*1b1bc0*/  LDCU.64 UR32, c[0x0][0x398] ;  /* 0x00007300ff2077ac */ /* 0x000ea20008000a00 */
[----:B------:R-:W-:-:S04]  /*1b1bd0*/  LOP3.LUT R16, R16, 0xfffdffff, RZ, 0xc0, !PT ;  /* 0xfffdffff10107812 */ /* 0x000fc800078ec0ff */
[----:B------:R-:W-:Y:S02]  /*1b1be0*/  @P6 LOP3.LUT R16, R16, 0x20000, RZ, 0xfc, !PT ;  /* 0x0002000010106812 */ /* 0x000fe400078efcff */
[----:B------:R-:W-:Y:S01]  /*1b1bf0*/  ISETP.LT.AND P6, PT, R166, UR53, !P0 ;  /* 0x00000035a6007c0c */ /* 0x000fe2000c7c1270 */
[----:B------:R-:W2:Y:S01]  /*1b1c00*/  LDCU UR53, c[0x0][0x398] ;  /* 0x00007300ff3577ac */ /* 0x000ea20008000800 */
[----:B------:R-:W-:-:S04]  /*1b1c10*/  LOP3.LUT R16, R16, 0xfffeffff, RZ, 0xc0, !PT ;  /* 0xfffeffff10107812 */ /* 0x000fc800078ec0ff */
[----:B------:R-:W-:Y:S02]  /*1b1c20*/  @P1 LOP3.LUT R16, R16, 0x10000, RZ, 0xfc, !PT ;  /* 0x0001000010101812 */ /* 0x000fe400078efcff */
[----:B------:R-:W-:Y:S01]  /*1b1c30*/  ISETP.LT.AND P1, PT, R173, UR54, !P0 ;  /* 0x00000036ad007c0c */ /* 0x000fe2000c721270 */
[C---:B-1----:R-:W-:Y:S01]  /*1b1c40*/  VIADD R24, R169.reuse, 0x9 ;  /* 0x00000009a9187836 */ /* 0x042fe20000000000 */
[----:B------:R-:W-:Y:S01]  /*1b1c50*/  LOP3.LUT R16, R16, 0xffff7fff, RZ, 0xc0, !PT ;  /* 0xffff7fff10107812 */ /* 0x000fe200078ec0ff */
[----:B------:R-:W-:Y:S01]  /*1b1c60*/  VIADD R25, R169, 0x8 ;  /* 0x00000008a9197836 */ /* 0x000fe20000000000 */
[----:B------:R1:W-:Y:S01]  /*1b1c70*/  STL.64 [R1+0xd58], R26 ;  /* 0x000d581a01007387 */ /* 0x0003e20000100a00 */
[----:B------:R-:W2:Y:S01]  /*1b1c80*/  LDCU UR54, c[0x0][0x398] ;  /* 0x00007300ff3677ac */ /* 0x000ea20008000800 */
[----:B------:R-:W-:Y:S02]  /*1b1c90*/  @P6 LOP3.LUT R16, R16, 0x8000, RZ, 0xfc, !PT ;  /* 0x0000800010106812 */ /* 0x000fe400078efcff */
[----:B------:R-:W-:Y:S01]  /*1b1ca0*/  ISETP.LT.AND P6, PT, R172, UR55, !P0 ;  /* 0x00000037ac007c0c */ /* 0x000fe2000c7c1270 */
[----:B------:R-:W2:Y:S01]  /*1b1cb0*/  LDCU UR55, c[0x0][0x398] ;  /* 0x00007300ff3777ac */ /* 0x000ea20008000800 */
[----:B------:R-:W-:-:S04]  /*1b1cc0*/  LOP3.LUT R16, R16, 0xffffdfff, RZ, 0xc0, !PT ;  /* 0xffffdfff10107812 */ /* 0x000fc800078ec0ff */
[----:B------:R-:W-:Y:S02]  /*1b1cd0*/  @P1 LOP3.LUT R16, R16, 0x2000, RZ, 0xfc, !PT ;  /* 0x0000200010101812 */ /* 0x000fe400078efcff */
[----:B------:R-:W-:Y:S02]  /*1b1ce0*/  ISETP.LT.AND P1, PT, R171, UR56, !P0 ;  /* 0x00000038ab007c0c */ /* 0x000fe4000c721270 */
[C---:B-1----:R-:W-:Y:S01]  /*1b1cf0*/  IADD3 R26, PT, PT, R169.reuse, 0x7, RZ ;  /* 0x00000007a91a7810 */ /* 0x042fe20007ffe0ff */
[----:B--2---:R1:W-:Y:S01]  /*1b1d00*/  STSM.16.M88.4 [R151], R20 ;  /* 0x0000001497007844 */ /* 0x0043e20000000200 */
[----:B------:R-:W-:Y:S01]  /*1b1d10*/  LOP3.LUT R16, R16, 0xffffefff, RZ, 0xc0, !PT ;  /* 0xffffefff10107812 */ /* 0x000fe200078ec0ff */
[----:B------:R-:W-:Y:S01]  /*1b1d20*/  VIADD R27, R169, 0x6 ;  /* 0x00000006a91b7836 */ /* 0x000fe20000000000 */
[----:B------:R-:W2:Y:S02]  /*1b1d30*/  LDCU UR56, c[0x0][0x398] ;  /* 0x00007300ff3877ac */ /* 0x000ea40008000800 */
[----:B------:R-:W-:-:S02]  /*1b1d40*/  @P6 LOP3.LUT R16, R16, 0x1000, RZ, 0xfc, !PT ;  /* 0x0000100010106812 */ /* 0x000fc400078efcff */
[----:B------:R-:W-:Y:S01]  /*1b1d50*/  ISETP.LT.AND P0, PT, R170, UR57, !P0 ;  /* 0x00000039aa007c0c */ /* 0x000fe2000c701270 */
[----:B------:R-:W2:Y:S01]  /*1b1d60*/  LDCU UR57, c[0x0][0x398] ;  /* 0x00007300ff3977ac */ /* 0x000ea20008000800 */
[----:B------:R-:W-:-:S04]  /*1b1d70*/  LOP3.LUT R16, R16, 0xfffff7ff, RZ, 0xc0, !PT ;  /* 0xfffff7ff10107812 */ /* 0x000fc800078ec0ff */
[----:B------:R-:W-:Y:S01]  /*1b1d80*/  @P1 LOP3.LUT R16, R16, 0x800, RZ, 0xfc, !PT ;  /* 0x0000080010101812 */ /* 0x000fe200078efcff */
[----:B-1----:R-:W2:Y:S03]  /*1b1d90*/  LDL.LU R20, [R1+0x28d0] ;  /* 0x0028d00001147983 */ /* 0x002ea60000300800 */
[----:B------:R-:W-:Y:S02]  /*1b1da0*/  LOP3.LUT R16, R16, 0xfffffbff, RZ, 0xc0, !PT ;  /* 0xfffffbff10107812 */ /* 0x000fe400078ec0ff */
[----:B------:R-:W-:Y:S01]  /*1b1db0*/  IADD3 R22, PT, PT, R169, 0xa, RZ ;  /* 0x0000000aa9167810 */ /* 0x000fe20007ffe0ff */
[----:B------:R-:W2:Y:S01]  /*1b1dc0*/  LDL.LU R21, [R1+0x28d8] ;  /* 0x0028d80001157983 */ /* 0x000ea20000300800 */
[----:B------:R-:W-:Y:S02]  /*1b1dd0*/  @P0 LOP3.LUT R16, R16, 0x400, RZ, 0xfc, !PT ;  /* 0x0000040010100812 */ /* 0x000fe400078efcff */
[----:B------:R-:W-:Y:S01]  /*1b1de0*/  ISETP.GE.AND P0, PT, R19, UR39, PT ;  /* 0x0000002713007c0c */ /* 0x000fe2000bf06270 */
[----:B------:R-:W1:Y:S03]  /*1b1df0*/  LDCU.64 UR38, c[0x0][0x398] ;  /* 0x00007300ff2677ac */ /* 0x000e660008000a00 */
[----:B------:R-:W-:-:S02]  /*1b1e00*/  ISETP.LT.AND P1, PT, R165, UR32, !P0 ;  /* 0x00000020a5007c0c */ /* 0x000fc4000c721270 */
[----:B------:R-:W-:Y:S01]  /*1b1e10*/  LOP3.LUT R16, R16, 0xffffffbf, RZ, 0xc0, !PT ;  /* 0xffffffbf10107812 */ /* 0x000fe200078ec0ff */
[----:B------:R-:W-:Y:S01]  /*1b1e20*/  VIADD R19, R169, 0xc ;  /* 0x0000000ca9137836 */ /* 0x000fe20000000000 */
[----:B------:R-:W-:Y:S01]  /*1b1e30*/  ISETP.LT.AND P6, PT, R168, UR46, !P0 ;  /* 0x0000002ea8007c0c */ /* 0x000fe2000c7c1270 */
[----:B------:R-:W1:Y:S08]  /*1b1e40*/  LDCU UR32, c[0x0][0x398] ;  /* 0x00007300ff2077ac */ /* 0x000e700008000800 */
[----:B------:R-:W-:-:S02]  /*1b1e50*/  @P1 LOP3.LUT R16, R16, 0x40, RZ, 0xfc, !PT ;  /* 0x0000004010101812 */ /* 0x000fc400078efcff */
        /* <DEDUP_REMOVED lines=19> */
[----:B------:R-:W-:Y:S02]  /*1b1f90*/  ISETP.LT.AND P0, PT, R170, UR52, !P0 ;  /* 0x00000034aa007c0c */ /* 0x000fe4000c701270 */
[----:B------:R-:W-:-:S04]  /*1b1fa0*/  LOP3.LUT R16, R16, 0xfffffff7, RZ, 0xc0, !PT ;  /* 0xfffffff710107812 */ /* 0x000fc800078ec0ff */
[----:B------:R-:W-:-:S04]  /*1b1fb0*/  @P1 LOP3.LUT R16, R16, 0x8, RZ, 0xfc, !PT ;  /* 0x0000000810101812 */ /* 0x000fc800078efcff */
[----:B------:R-:W-:-:S04]  /*1b1fc0*/  LOP3.LUT R16, R16, 0xfffffffb, RZ, 0xc0, !PT ;  /* 0xfffffffb10107812 */ /* 0x000fc800078ec0ff */
[----:B------:R-:W-:Y:S02]  /*1b1fd0*/  @P0 LOP3.LUT R16, R16, 0x4, RZ, 0xfc, !PT ;  /* 0x0000000410100812 */ /* 0x000fe400078efcff */
[----:B------:R-:W-:-:S04]  /*1b1fe0*/  ISETP.GE.AND P0, PT, R19, UR35, PT ;  /* 0x0000002313007c0c */ /* 0x000fc8000bf06270 */
[----:B-1----:R-:W-:Y:S02]  /*1b1ff0*/  ISETP.LT.AND P1, PT, R165, UR38, !P0 ;  /* 0x00000026a5007c0c */ /* 0x002fe4000c721270 */
[----:B------:R-:W-:Y:S02]  /*1b2000*/  ISETP.LT.AND P6, PT, R168, UR37, !P0 ;  /* 0x00000025a8007c0c */ /* 0x000fe4000c7c1270 */
[----:B------:R-:W-:-:S09]  /*1b2010*/  LOP3.LUT R16, R16, 0xfffffffd, RZ, 0xc0, !PT ;  /* 0xfffffffd10107812 */ /* 0x000fd200078ec0ff */
[----:B------:R-:W-:Y:S02]  /*1b2020*/  @P1 LOP3.LUT R17, R17, 0x40000000, RZ, 0xfc, !PT ;  /* 0x4000000011111812 */ /* 0x000fe400078efcff */
[----:B------:R-:W-:Y:S02]  /*1b2030*/  ISETP.LT.AND P1, PT, R167, UR40, !P0 ;  /* 0x00000028a7007c0c */ /* 0x000fe4000c721270 */
[----:B------:R-:W-:Y:S02]  /*1b2040*/  @P6 LOP3.LUT R16, R16, 0x2, RZ, 0xfc, !PT ;  /* 0x0000000210106812 */ /* 0x000fe400078efcff */
[----:B------:R-:W-:Y:S01]  /*1b2050*/  ISETP.LT.AND P6, PT, R166, UR41, !P0 ;  /* 0x00000029a6007c0c */ /* 0x000fe2000c7c1270 */
[----:B------:R-:W-:Y:S01]  /*1b2060*/  VIADD R19, R169, 0xb ;  /* 0x0000000ba9137836 */ /* 0x000fe20000000000 */
[----:B------:R-:W-:Y:S01]  /*1b2070*/  LOP3.LUT R16, R16, 0xfffffffe, RZ, 0xc0, !PT ;  /* 0xfffffffe10107812 */ /* 0x000fe200078ec0ff */
[----:B------:R-:W1:Y:S01]  /*1b2080*/  LDCU.64 UR40, c[0x0][0x398] ;  /* 0x00007300ff2877ac */ /* 0x000e620008000a00 */
[----:B------:R-:W-:-:S05]  /*1b2090*/  LOP3.LUT R17, R17, 0x7fffffff, RZ, 0xc0, !PT ;  /* 0x7fffffff11117812 */ /* 0x000fca00078ec0ff */
[----:B------:R-:W-:Y:S02]  /*1b20a0*/  @P1 LOP3.LUT R16, R16, 0x1, RZ, 0xfc, !PT ;  /* 0x0000000110101812 */ /* 0x000fe400078efcff */
[----:B------:R-:W-:Y:S02]  /*1b20b0*/  ISETP.LT.AND P1, PT, R173, UR42, !P0 ;  /* 0x0000002aad007c0c */ /* 0x000fe4000c721270 */
[----:B------:R-:W-:Y:S02]  /*1b20c0*/  @P6 LOP3.LUT R17, R17, 0x80000000, RZ, 0xfc, !PT ;  /* 0x8000000011116812 */ /* 0x000fe400078efcff */
[----:B------:R-:W-:Y:S01]  /*1b20d0*/  ISETP.LT.AND P6, PT, R172, UR43, !P0 ;  /* 0x0000002bac007c0c */ /* 0x000fe2000c7c1270 */
[----:B------:R-:W1:Y:S01]  /*1b20e0*/  LDCU.64 UR42, c[0x0][0x398] ;  /* 0x00007300ff2a77ac */ /* 0x000e620008000a00 */
[----:B------:R-:W-:-:S07]  /*1b20f0*/  LOP3.LUT R17, R17, 0xdfffffff, RZ, 0xc0, !PT ;  /* 0xdfffffff11117812 */ /* 0x000fce00078ec0ff */
        /* <DEDUP_REMOVED lines=10> */
[----:B------:R-:W-:-:S04]  /*1b21a0*/  ISETP.GE.AND P0, PT, R19, UR33, PT ;  /* 0x0000002113007c0c */ /* 0x000fc8000bf06270 */
[----:B------:R-:W-:Y:S02]  /*1b21b0*/  ISETP.LT.AND P1, PT, R165, UR46, !P0 ;  /* 0x0000002ea5007c0c */ /* 0x000fe4000c721270 */
[----:B------:R-:W-:Y:S01]  /*1b21c0*/  ISETP.LT.AND P6, PT, R168, UR32, !P0 ;  /* 0x00000020a8007c0c */ /* 0x000fe2000c7c1270 */
[----:B------:R-:W1:Y:S01]  /*1b21d0*/  LDCU.64 UR32, c[0x0][0x398] ;  /* 0x00007300ff2077ac */ /* 0x000e620008000a00 */
[----:B------:R-:W-:-:S09]  /*1b21e0*/  LOP3.LUT R17, R17, 0xffbfffff, RZ, 0xc0, !PT ;  /* 0xffbfffff11117812 */ /* 0x000fd200078ec0ff */
[----:B------:R-:W-:Y:S02]  /*1b21f0*/  @P1 LOP3.LUT R17, R17, 0x400000, RZ, 0xfc, !PT ;  /* 0x0040000011111812 */ /* 0x000fe400078efcff */
[----:B------:R-:W-:Y:S01]  /*1b2200*/  ISETP.LT.AND P1, PT, R167, UR53, !P0 ;  /* 0x00000035a7007c0c */ /* 0x000fe2000c721270 */
[----:B------:R-:W4:Y:S01]  /*1b2210*/  LDCU UR53, c[0x0][0x398] ;  /* 0x00007300ff3577ac */ /* 0x000f220008000800 */
[----:B------:R-:W-:-:S04]  /*1b2220*/  LOP3.LUT R17, R17, 0xfdffffff, RZ, 0xc0, !PT ;  /* 0xfdffffff11117812 */ /* 0x000fc800078ec0ff */
[----:B------:R-:W-:Y:S02]  /*1b2230*/  @P6 LOP3.LUT R17, R17, 0x2000000, RZ, 0xfc, !PT ;  /* 0x0200000011116812 */ /* 0x000fe400078efcff */
[----:B---3--:R-:W-:Y:S01]  /*1b2240*/  ISETP.LT.AND P6, PT, R166, UR34, !P0 ;  /* 0x00000022a6007c0c */ /* 0x008fe2000c7c1270 */
[----:B------:R-:W3:Y:S01]  /*1b2250*/  LDCU.64 UR34, c[0x0][0x398] ;  /* 0x00007300ff2277ac */ /* 0x000ee20008000a00 */
[----:B------:R-:W-:-:S04]  /*1b2260*/  LOP3.LUT R17, R17, 0xfeffffff, RZ, 0xc0, !PT ;  /* 0xfeffffff11117812 */ /* 0x000fc800078ec0ff */
[----:B------:R-:W-:Y:S02]  /*1b2270*/  @P1 LOP3.LUT R17, R17, 0x1000000, RZ, 0xfc, !PT ;  /* 0x0100000011111812 */ /* 0x000fe400078efcff */
[----:B------:R-:W-:Y:S02]  /*1b2280*/  ISETP.LT.AND P1, PT, R173, UR75, !P0 ;  /* 0x0000004bad007c0c */ /* 0x000fe4000c721270 */
[----:B-1----:R-:W-:Y:S01]  /*1b2290*/  ISETP.LT.AND P5, PT, R169, UR43, !P5 ;  /* 0x0000002ba9007c0c */ /* 0x002fe2000efa1270 */
[----:B------:R-:W1:Y:S01]  /*1b22a0*/  LDCU UR43, c[0x0][0x398] ;  /* 0x00007300ff2b77ac */ /* 0x000e620008000800 */
[----:B------:R-:W-:Y:S01]  /*1b22b0*/  LOP3.LUT R17, R17, 0xff7fffff, RZ, 0xc0, !PT ;  /* 0xff7fffff11117812 */ /* 0x000fe200078ec0ff */
[----:B------:R-:W-:Y:S01]  /*1b22c0*/  VIADD R19, R169, 0x1 ;  /* 0x00000001a9137836 */ /* 0x000fe20000000000 */
[----:B------:R-:W1:Y:S02]  /*1b22d0*/  LDCU UR75, c[0x0][0x398] ;  /* 0x00007300ff4b77ac */ /* 0x000e640008000800 */
        /* <DEDUP_REMOVED lines=16> */
[----:B------:R-:W1:Y:S01]  /*1b23e0*/  LDCU.64 UR38, c[0x0][0x398] ;  /* 0x00007300ff2677ac */ /* 0x000e620008000a00 */
[----:B------:R-:W-:Y:S01]  /*1b23f0*/  LOP3.LUT R17, R17, 0xffffbfff, RZ, 0xc0, !PT ;  /* 0xffffbfff11117812 */ /* 0x000fe200078ec0ff */
[----:B------:R-:W2:Y:S01]  /*1b2400*/  LDL.LU R22, [R1+0x2590] ;  /* 0x0025900001167983 */ /* 0x000ea20000300800 */
[----:B------:R-:W-:Y:S01]  /*1b2410*/  ISETP.LT.AND P6, PT, R165, UR32, !P0 ;  /* 0x00000020a5007c0c */ /* 0x000fe2000c7c1270 */
[----:B------:R-:W1:Y:S01]  /*1b2420*/  LDCU UR32, c[0x0][0x398] ;  /* 0x00007300ff2077ac */ /* 0x000e620008000800 */
[----:B------:R-:W-:Y:S01]  /*1b2430*/  ISETP.LT.AND P1, PT, R168, UR49, !P0 ;  /* 0x00000031a8007c0c */ /* 0x000fe2000c721270 */
[----:B------:R-:W2:Y:S01]  /*1b2440*/  LDL.LU R23, [R1+0x2598] ;  /* 0x0025980001177983 */ /* 0x000ea20000300800 */
[----:B------:R-:W1:Y:S01]  /*1b2450*/  LDCU UR49, c[0x0][0x398] ;  /* 0x00007300ff3177ac */ /* 0x000e620008000800 */
[----:B---3--:R-:W-:-:S02]  /*1b2460*/  ISETP.LT.AND P4, PT, R169, UR35, !P4 ;  /* 0x00000023a9007c0c */ /* 0x008fc4000e781270 */
[----:B------:R-:W3:Y:S01]  /*1b2470*/  LDL.LU R32, [R1+0x2530] ;  /* 0x0025300001207983 */ /* 0x000ee20000300800 */
[----:B------:R-:W1:Y:S03]  /*1b2480*/  LDCU UR35, c[0x0][0x398] ;  /* 0x00007300ff2377ac */ /* 0x000e660008000800 */
[----:B------:R-:W3:Y:S02]  /*1b2490*/  LDL.LU R33, [R1+0x2538] ;  /* 0x0025380001217983 */ /* 0x000ee40000300800 */
        /* <DEDUP_REMOVED lines=11> */
[----:B------:R-:W-:Y:S01]  /*1b2550*/  ISETP.LT.AND P1, PT, R173, UR50, !P0 ;  /* 0x00000032ad007c0c */ /* 0x000fe2000c721270 */
[----:B------:R-:W4:Y:S01]  /*1b2560*/  LDCU UR50, c[0x0][0x398] ;  /* 0x00007300ff3277ac */ /* 0x000f220008000800 */
[----:B-1----:R-:W-:Y:S02]  /*1b2570*/  ISETP.LT.AND P6, PT, R172, UR49, !P0 ;  /* 0x00000031ac007c0c */ /* 0x002fe4000c7c1270 */
[----:B------:R-:W-:Y:S01]  /*1b2580*/  LOP3.LUT R17, R17, 0xffffdfff, RZ, 0xc0, !PT ;  /* 0xffffdfff11117812 */ /* 0x000fe200078ec0ff */
[----:B------:R-:W1:Y:S08]  /*1b2590*/  LDCU UR49, c[0x0][0x398] ;  /* 0x00007300ff3177ac */ /* 0x000e700008000800 */
[----:B------:R-:W-:-:S02]  /*1b25a0*/  @P1 LOP3.LUT R17, R17, 0x2000, RZ, 0xfc, !PT ;  /* 0x0000200011111812 */ /* 0x000fc400078efcff */
        /* <DEDUP_REMOVED lines=10> */
[----:B------:R-:W-:Y:S01]  /*1b2650*/  ISETP.GE.AND P0, PT, R24, UR47, PT ;  /* 0x0000002f18007c0c */ /* 0x000fe2000bf06270 */
[----:B------:R-:W2:Y:S03]  /*1b2660*/  LDCU.64 UR46, c[0x0][0x398] ;  /* 0x00007300ff2e77ac */ /* 0x000ea60008000a00 */
        /* <DEDUP_REMOVED lines=17> */
[----:B------:R-:W2:Y:S01]  /*1b2780*/  LDCU.64 UR50, c[0x0][0x398] ;  /* 0x00007300ff3277ac */ /* 0x000ea20008000a00 */
[----:B-1----:R-:W-:Y:S02]  /*1b2790*/  ISETP.LT.AND P6, PT, R172, UR49, !P0 ;  /* 0x00000031ac007c0c */ /* 0x002fe4000c7c1270 */
[----:B------:R-:W-:-:S09]  /*1b27a0*/  LOP3.LUT R17, R17, 0xffffffdf, RZ, 0xc0, !PT ;  /* 0xffffffdf11117812 */ /* 0x000fd200078ec0ff */
[----:B------:R-:W-:Y:S02]  /*1b27b0*/  @P1 LOP3.LUT R17, R17, 0x20, RZ, 0xfc, !PT ;  /* 0x0000002011111812 */ /* 0x000fe400078efcff */
[----:B------:R-:W-:Y:S01]  /*1b27c0*/  ISETP.LT.AND P1, PT, R171, UR48, !P0 ;  /* 0x00000030ab007c0c */ /* 0x000fe2000c721270 */
[----:B------:R-:W1:Y:S01]  /*1b27d0*/  LDCU.64 UR48, c[0x0][0x398] ;  /* 0x00007300ff3077ac */ /* 0x000e620008000a00 */
[----:B------:R-:W-:-:S04]  /*1b27e0*/  LOP3.LUT R17, R17, 0xffffffef, RZ, 0xc0, !PT ;  /* 0xffffffef11117812 */ /* 0x000fc800078ec0ff */
[----:B------:R-:W-:Y:S02]  /*1b27f0*/  @P6 LOP3.LUT R17, R17, 0x10, RZ, 0xfc, !PT ;  /* 0x0000001011116812 */ /* 0x000fe400078efcff */
[----:B----4-:R-:W-:Y:S01]  /*1b2800*/  ISETP.LT.AND P0, PT, R170, UR53, !P0 ;  /* 0x00000035aa007c0c */ /* 0x010fe2000c701270 */
[----:B------:R-:W4:Y:S01]  /*1b2810*/  LDCU.64 UR52, c[0x0][0x398] ;  /* 0x00007300ff3477ac */ /* 0x000f220008000a00 */
        /* <DEDUP_REMOVED lines=8> */
[----:B------:R-:W-:-:S09]  /*1b28a0*/  LOP3.LUT R17, R17, 0xfffffffd, RZ, 0xc0, !PT ;  /* 0xfffffffd11117812 */ /* 0x000fd200078ec0ff */
[----:B------:R-:W-:Y:S02]  /*1b28b0*/  @P6 LOP3.LUT R18, R18, 0x40000000, RZ, 0xfc, !PT ;  /* 0x4000000012126812 */ /* 0x000fe400078efcff */
[----:B------:R-:W-:Y:S01]  /*1b28c0*/  ISETP.LT.AND P6, PT, R167, UR36, !P0 ;  /* 0x00000024a7007c0c */ /* 0x000fe2000c7c1270 */
[----:B------:R-:W1:Y:S01]  /*1b28d0*/  LDCU UR36, c[0x0][0x398] ;  /* 0x00007300ff2477ac */ /* 0x000e620008000800 */
[----:B------:R-:W-:Y:S02]  /*1b28e0*/  @P1 LOP3.LUT R17, R17, 0x2, RZ, 0xfc, !PT ;  /* 0x0000000211111812 */ /* 0x000fe400078efcff */
[----:B------:R-:W-:Y:S01]  /*1b28f0*/  ISETP.LT.AND P1, PT, R166, UR35, !P0 ;  /* 0x00000023a6007c0c */ /* 0x000fe2000c721270 */
[----:B------:R-:W4:Y:S01]  /*1b2900*/  LDCU UR35, c[0x0][0x398] ;  /* 0x00007300ff2377ac */ /* 0x000f220008000800 */
[----:B------:R-:W-:Y:S02]  /*1b2910*/  LOP3.LUT R17, R17, 0xfffffffe, RZ, 0xc0, !PT ;  /* 0xfffffffe11117812 */ /* 0x000fe400078ec0ff */
[----:B------:R-:W-:-:S05]  /*1b2920*/  LOP3.LUT R18, R18, 0x7fffffff, RZ, 0xc0, !PT ;  /* 0x7fffffff12127812 */ /* 0x000fca00078ec0ff */
[----:B------:R-:W-:Y:S02]  /*1b2930*/  @P6 LOP3.LUT R17, R17, 0x1, RZ, 0xfc, !PT ;  /* 0x0000000111116812 */ /* 0x000fe400078efcff */
[----:B-1----:R-:W-:Y:S01]  /*1b2940*/  ISETP.LT.AND P6, PT, R173, UR36, !P0 ;  /* 0x00000024ad007c0c */ /* 0x002fe2000c7c1270 */
[----:B------:R-:W1:Y:S01]  /*1b2950*/  LDCU UR36, c[0x0][0x398] ;  /* 0x00007300ff2477ac */ /* 0x000e620008000800 */
[----:B------:R-:W-:Y:S02]  /*1b2960*/  @P1 LOP3.LUT R18, R18, 0x80000000, RZ, 0xfc, !PT ;  /* 0x8000000012121812 */ /* 0x000fe400078efcff */
[----:B------:R-:W-:Y:S02]  /*1b2970*/  ISETP.LT.AND P1, PT, R172, UR43, !P0 ;  /* 0x0000002bac007c0c */ /* 0x000fe4000c721270 */
[----:B------:R-:W-:-:S07]  /*1b2980*/  LOP3.LUT R18, R18, 0xdfffffff, RZ, 0xc0, !PT ;  /* 0xdfffffff12127812 */ /* 0x000fce00078ec0ff */
[----:B------:R-:W-:Y:S02]  /*1b2990*/  @P6 LOP3.LUT R18, R18, 0x20000000, RZ, 0xfc, !PT ;  /* 0x2000000012126812 */ /* 0x000fe400078efcff */
[----:B----4-:R-:W-:Y:S01]  /*1b29a0*/  ISETP.LT.AND P6, PT, R171, UR35, !P0 ;  /* 0x00000023ab007c0c */ /* 0x010fe2000c7c1270 */
[----:B------:R-:W4:Y:S01]  /*1b29b0*/  LDCU UR35, c[0x0][0x398] ;  /* 0x00007300ff2377ac */ /* 0x000f220008000800 */
[----:B------:R-:W-:-:S04]  /*1b29c0*/  LOP3.LUT R18, R18, 0xefffffff, RZ, 0xc0, !PT ;  /* 0xefffffff12127812 */ /* 0x000fc800078ec0ff */
[----:B------:R-:W-:Y:S02]  /*1b29d0*/  @P1 LOP3.LUT R18, R18, 0x10000000, RZ, 0xfc, !PT ;  /* 0x1000000012121812 */ /* 0x000fe400078efcff */
[----:B-1----:R-:W-:Y:S02]  /*1b29e0*/  ISETP.LT.AND P1, PT, R170, UR36, !P0 ;  /* 0x00000024aa007c0c */ /* 0x002fe4000c721270 */
[----:B------:R-:W-:Y:S02]  /*1b29f0*/  LOP3.LUT R18, R18, 0xf7ffffff, RZ, 0xc0, !PT ;  /* 0xf7ffffff12127812 */ /* 0x000fe400078ec0ff */
[----:B------:R-:W-:Y:S02]  /*1b2a00*/  ISETP.GE.AND P0, PT, R26, UR37, PT ;  /* 0x000000251a007c0c */ /* 0x000fe4000bf06270 */
[----:B------:R-:W-:Y:S02]  /*1b2a10*/  @P6 LOP3.LUT R18, R18, 0x8000000, RZ, 0xfc, !PT ;  /* 0x0800000012126812 */ /* 0x000fe400078efcff */
[----:B------:R-:W-:-:S02]  /*1b2a20*/  ISETP.LT.AND P6, PT, R165, UR40, !P0 ;  /* 0x00000028a5007c0c */ /* 0x000fc4000c7c1270 */
[----:B------:R-:W-:-:S04]  /*1b2a30*/  LOP3.LUT R18, R18, 0xfbffffff, RZ, 0xc0, !PT ;  /* 0xfbffffff12127812 */ /* 0x000fc800078ec0ff */
[----:B------:R-:W-:Y:S02]  /*1b2a40*/  @P1 LOP3.LUT R18, R18, 0x4000000, RZ, 0xfc, !PT ;  /* 0x0400000012121812 */ /* 0x000fe400078efcff */
[----:B----4-:R-:W-:Y:S02]  /*1b2a50*/  ISETP.LT.AND P1, PT, R168, UR35, !P0 ;  /* 0x00000023a8007c0c */ /* 0x010fe4000c721270 */
        /* <DEDUP_REMOVED lines=19> */
[----:B------:R-:W-:Y:S01]  /*1b2b90*/  ISETP.GE.AND P0, PT, R27, UR39, PT ;  /* 0x000000271b007c0c */ /* 0x000fe2000bf06270 */
[----:B------:R-:W-:Y:S01]  /*1b2ba0*/  NOP ;  /* 0x0000000000007918 */ /* 0x000fe20000000000 */
[----:B------:R-:W-:Y:S01]  /*1b2bb0*/  @P6 LOP3.LUT R18, R18, 0x80000, RZ, 0xfc, !PT ;  /* 0x0008000012126812 */ /* 0x000fe200078efcff */
[----:B------:R-:W1:Y:S01]  /*1b2bc0*/  LDS.128 R24, [R151] ;  /* 0x0000000097187984 */ /* 0x000e620000000c00 */
        /* <DEDUP_REMOVED lines=25> */
[----:B--2---:R-:W-:-:S02]  /*1b2d60*/  ISETP.LT.AND P6, PT, R165, UR46, !P0 ;  /* 0x0000002ea5007c0c */ /* 0x004fc4000c7c1270 */
        /* <DEDUP_REMOVED lines=28> */
[----:B------:R-:W-:-:S03]  /*1b2f30*/  LOP3.LUT R18, R18, 0xfffffffd, RZ, 0xc0, !PT ;  /* 0xfffffffd12127812 */ /* 0x000fc600078ec0ff */
[----:B------:R-:W-:Y:S02]  /*1b2f40*/  @P6 LOP3.LUT R2, R2, 0x40000000, RZ, 0xfc, !PT ;  /* 0x4000000002026812 */ /* 0x000fe400078efcff */
[----:B------:R-:W-:-:S06]  /*1b2f50*/  ISETP.LT.AND P6, PT, R167, UR23, !P0 ;  /* 0x00000017a7007c0c */ /* 0x000fcc000c7c1270 */
[----:B------:R-:W-:Y:S02]  /*1b2f60*/  @P1 LOP3.LUT R18, R18, 0x2, RZ, 0xfc, !PT ;  /* 0x0000000212121812 */ /* 0x000fe400078efcff */
[----:B------:R-:W-:Y:S02]  /*1b2f70*/  ISETP.LT.AND P1, PT, R166, UR24, !P0 ;  /* 0x00000018a6007c0c */ /* 0x000fe4000c721270 */
[----:B------:R-:W-:Y:S02]  /*1b2f80*/  LOP3.LUT R18, R18, 0xfffffffe, RZ, 0xc0, !PT ;  /* 0xfffffffe12127812 */ /* 0x000fe400078ec0ff */
[----:B------:R-:W-:Y:S02]  /*1b2f90*/  LOP3.LUT R2, R2, 0x7fffffff, RZ, 0xc0, !PT ;  /* 0x7fffffff02027812 */ /* 0x000fe400078ec0ff */
[----:B------:R-:W-:Y:S02]  /*1b2fa0*/  @P6 LOP3.LUT R18, R18, 0x1, RZ, 0xfc, !PT ;  /* 0x0000000112126812 */ /* 0x000fe400078efcff */
[----:B------:R-:W-:-:S05]  /*1b2fb0*/  ISETP.LT.AND P6, PT, R173, UR25, !P0 ;  /* 0x00000019ad007c0c */ /* 0x000fca000c7c1270 */
        /* <DEDUP_REMOVED lines=83> */
[----:B------:R-:W-:Y:S01]  /*1b34f0*/  LOP3.LUT R2, R2, 0xfffffff7, RZ, 0xc0, !PT ;  /* 0xfffffff702027812 */ /* 0x000fe200078ec0ff */
[----:B-1----:R1:W-:Y:S03]  /*1b3500*/  STL.64 [R1+0x18e0], R24 ;  /* 0x0018e01801007387 */ /* 0x0023e60000100a00 */
[----:B------:R-:W-:Y:S01]  /*1b3510*/  @P6 LOP3.LUT R2, R2, 0x8, RZ, 0xfc, !PT ;  /* 0x0000000802026812 */ /* 0x000fe200078efcff */
[----:B------:R-:W-:Y:S01]  /*1b3520*/  STL.64 [R1+0x18e8], R26 ;  /* 0x0018e81a01007387 */ /* 0x000fe20000100a00 */
[----:B------:R-:W-:-:S02]  /*1b3530*/  ISETP.GE.AND P6, PT, R169, UR53, PT ;  /* 0x00000035a9007c0c */ /* 0x000fc4000bfc6270 */
[----:B------:R-:W-:Y:S02]  /*1b3540*/  LOP3.LUT R2, R2, 0xfffffffb, RZ, 0xc0, !PT ;  /* 0xfffffffb02027812 */ /* 0x000fe400078ec0ff */
[----:B------:R-:W-:Y:S02]  /*1b3550*/  ISETP.LT.AND P0, PT, R168, UR73, !P6 ;  /* 0x00000049a8007c0c */ /* 0x000fe4000f701270 */
[----:B------:R-:W-:-:S04]  /*1b3560*/  @P1 LOP3.LUT R2, R2, 0x4, RZ, 0xfc, !PT ;  /* 0x0000000402021812 */ /* 0x000fc800078efcff */
[----:B------:R-:W-:Y:S02]  /*1b3570*/  LOP3.LUT R2, R2, 0xfffffffd, RZ, 0xc0, !PT ;  /* 0xfffffffd02027812 */ /* 0x000fe400078ec0ff */
[----:B------:R-:W-:-:S05]  /*1b3580*/  ISETP.LT.AND P1, PT, R167, UR74, !P6 ;  /* 0x0000004aa7007c0c */ /* 0x000fca000f721270 */
[----:B------:R-:W-:Y:S02]  /*1b3590*/  @P0 LOP3.LUT R2, R2, 0x2, RZ, 0xfc, !PT ;  /* 0x0000000202020812 */ /* 0x000fe400078efcff */
[----:B------:R-:W-:Y:S02]  /*1b35a0*/  ISETP.LT.AND P0, PT, R166, UR75, !P6 ;  /* 0x0000004ba6007c0c */ /* 0x000fe4000f701270 */
[----:B------:R-:W-:Y:S01]  /*1b35b0*/  ISETP.LT.AND P6, PT, R165, UR32, !P6 ;  /* 0x00000020a5007c0c */ /* 0x000fe2000f7c1270 */
[----:B------:R-:W-:Y:S01]  /*1b35c0*/  NOP ;  /* 0x0000000000007918 */ /* 0x000fe20000000000 */
[----:B------:R-:W-:Y:S01]  /*1b35d0*/  STL [R1+0x8964], R29 ;  /* 0x0089641d01007387 */ /* 0x000fe20000100800 */
[----:B------:R-:W2:Y:S01]  /*1b35e0*/  LDCU UR5, c[0x0][0x39c] ;  /* 0x00007380ff0577ac */ /* 0x000ea20008000800 */
[----:B------:R-:W-:Y:S02]  /*1b35f0*/  LOP3.LUT R3, R3, 0xffffffdf, RZ, 0xc0, !PT ;  /* 0xffffffdf03037812 */ /* 0x000fe400078ec0ff */
[----:B------:R-:W-:Y:S01]  /*1b3600*/  STL [R1+0x8960], R145 ;  /* 0x0089609101007387 */ /* 0x000fe20000100800 */
[----:B------:R-:W4:Y:S01]  /*1b3610*/  LDCU UR4, c[0x0][0x39c] ;  /* 0x00007380ff0477ac */ /* 0x000f220008000800 */
[----:B------:R-:W-:-:S02]  /*1b3620*/  @P2 LOP3.LUT R3, R3, 0x20, RZ, 0xfc, !PT ;  /* 0x0000002003032812 */ /* 0x000fc400078efcff */
[----:B------:R-:W-:Y:S01]  /*1b3630*/  STL [R1+0x895c], R146 ;  /* 0x00895c9201007387 */ /* 0x000fe20000100800 */
[----:B------:R-:W-:Y:S01]  /*1b3640*/  LOP3.LUT P2, RZ, R2, 0x2, RZ, 0xc0, !PT ;  /* 0x0000000202ff7812 */ /* 0x000fe2000784c0ff */
[----:B------:R-:W1:Y:S02]  /*1b3650*/  LDCU UR6, c[0x0][0x3b8] ;  /* 0x00007700ff0677ac */ /* 0x000e640008000800 */
[----:B------:R-:W-:Y:S04]  /*1b3660*/  STL [R1+0x8958], R30 ;  /* 0x0089581e01007387 */ /* 0x000fe80000100800 */
[----:B------:R-:W-:Y:S04]  /*1b3670*/  STL [R1+0x8954], R147 ;  /* 0x0089549301007387 */ /* 0x000fe80000100800 */
[----:B------:R-:W-:Y:S04]  /*1b3680*/  STL [R1+0x8950], R148 ;  /* 0x0089509401007387 */ /* 0x000fe80000100800 */
[----:B------:R-:W-:Y:S04]  /*1b3690*/  STL [R1+0x894c], R149 ;  /* 0x00894c9501007387 */ /* 0x000fe80000100800 */
[----:B------:R-:W-:Y:S04]  /*1b36a0*/  STL [R1+0x8944], R150 ;  /* 0x0089449601007387 */ /* 0x000fe80000100800 */
[----:B------:R-:W3:Y:S04]  /*1b36b0*/  LDL.LU R34, [R1+0x24e0] ;  /* 0x0024e00001227983 */ /* 0x000ee80000300800 */
[----:B------:R-:W3:Y:S04]  /*1b36c0*/  LDL.LU R35, [R1+0x24e8] ;  /* 0x0024e80001237983 */ /* 0x000ee80000300800 */
[----:B------:R-:W-:Y:S01]  /*1b36d0*/  STSM.16.M88.4 [R151], R20 ;  /* 0x0000001497007844 */ /* 0x000fe20000000200 */
        /* <DEDUP_REMOVED lines=14> */
[----:B------:R-:W3:Y:S01]  /*1b37c0*/  LDL.LU R33, [R1+0xd48] ;  /* 0x000d480001217983 */ /* 0x000ee20000300800 */
[----:B--2---:R-:W-:-:S03]  /*1b37d0*/  IMAD.MOV.U32 R150, RZ, RZ, R21 ;  /* 0x000000ffff967224 */ /* 0x004fc600078e0015 */
[----:B------:R1:W-:Y:S04]  /*1b37e0*/  STL [R1+0x18c0], R20 ;  /* 0x0018c01401007387 */ /* 0x0003e80000100800 */
[----:B------:R-:W-:Y:S04]  /*1b37f0*/  STL.64 [R1+0x18c8], R22 ;  /* 0x0018c81601007387 */ /* 0x000fe80000100a00 */
[----:B------:R-:W-:Y:S04]  /*1b3800*/  STL [R1+0x8948], R150 ;  /* 0x0089489601007387 */ /* 0x000fe80000100800 */
[----:B------:R-:W3:Y:S04]  /*1b3810*/  LDL.LU R34, [R1+0x2250] ;  /* 0x0022500001227983 */ /* 0x000ee80000300800 */
[----:B------:R-:W3:Y:S04]  /*1b3820*/  LDL.LU R35, [R1+0x2258] ;  /* 0x0022580001237983 */ /* 0x000ee80000300800 */
[----:B----4-:R-:W-:Y:S01]  /*1b3830*/  STSM.16.M88.4 [R151], R24 ;  /* 0x0000001897007844 */ /* 0x010fe20000000200 */
        /* <DEDUP_REMOVED lines=19> */
[----:B----4-:R-:W-:Y:S01]  /*1b3970*/  STSM.16.M88.4 [R151], R20 ;  /* 0x0000001497007844 */ /* 0x010fe20000000200 */
[----:B------:R-:W-:-:S03]  /*1b3980*/  NOP ;  /* 0x0000000000007918 */ /* 0x000fc60000000000 */
[----:B------:R-:W1:Y:S01]  /*1b3990*/  LDS.128 R20, [R151] ;  /* 0x0000000097147984 */ /* 0x000e620000000c00 */
[----:B------:R-:W-:-:S03]  /*1b39a0*/  NOP ;  /* 0x0000000000007918 */ /* 0x000fc60000000000 */
[----:B-1----:R1:W-:Y:S04]  /*1b39b0*/  STL.64 [R1+0x1890], R20 ;  /* 0x0018901401007387 */ /* 0x0023e80000100a00 */
[----:B------:R-:W-:Y:S04]  /*1b39c0*/  STL.64 [R1+0x1898], R22 ;  /* 0x0018981601007387 */ /* 0x000fe80000100a00 */
[----:B------:R-:W2:Y:S04]  /*1b39d0*/  LDL.LU R26, [R1+0x2cc0] ;  /* 0x002cc000011a7983 */ /* 0x000ea80000300800 */
[----:B------:R-:W2:Y:S04]  /*1b39e0*/  LDL.LU R27, [R1+0x2cc8] ;  /* 0x002cc800011b7983 */ /* 0x000ea80000300800 */
[----:B-1----:R-:W4:Y:S04]  /*1b39f0*/  LDL.LU R20, [R1+0x2974] ;  /* 0x0029740001147983 */ /* 0x002f280000300800 */
        /* <DEDUP_REMOVED lines=78> */
[----:B------:R-:W2:Y:S01]  /*1b3ee0*/  LDL.LU R27, [R1+0x2ccc] ;  /* 0x002ccc00011b7983 */ /* 0x000ea20000300800 */
[----:B------:R-:W-:-:S02]  /*1b3ef0*/  IMAD.MOV.U32 R24, RZ, RZ, R69 ;  /* 0x000000ffff187224 */ /* 0x000fc400078e0045 */
[----:B------:R-:W-:Y:S01]  /*1b3f00*/  IMAD.MOV.U32 R25, RZ, RZ, R71 ;  /* 0x000000ffff197224 */ /* 0x000fe200078e0047 */
        /* <DEDUP_REMOVED lines=16> */
[----:B--2---:R-:W-:Y:S04]  /*1b4010*/  STL [R1+0xd44], R33 ;  /* 0x000d442101007387 */ /* 0x004fe80000100800 */
[----:B------:R-:W-:Y:S04]  /*1b4020*/  STL.64 [R1+0xd48], R34 ;  /* 0x000d482201007387 */ /* 0x000fe80000100a00 */
[----:B------:R-:W3:Y:S04]  /*1b4030*/  LDL.LU R26, [R1+0x2580] ;  /* 0x00258000011a7983 */ /* 0x000ee80000300800 */
[----:B------:R-:W3:Y:S01]  /*1b4040*/  LDL.LU R27, [R1+0x2588] ;  /* 0x00258800011b7983 */ /* 0x000ee20000300800 */
[----:B------:R-:W-:-:S03]  /*1b4050*/  MOV R150, R32 ;  /* 0x0000002000967202 */ /* 0x000fc60000000f00 */
        /* <DEDUP_REMOVED lines=138> */
[----:B------:R-:W-:Y:S01]  /*1b4900*/  IMAD.MOV.U32 R24, RZ, RZ, R73 ;  /* 0x000000ffff187224 */ /* 0x000fe200078e0049 */
[----:B------:R-:W-:-:S02]  /*1b4910*/  MOV R25, R75 ;  /* 0x0000004b00197202 */ /* 0x000fc40000000f00 */
        /* <DEDUP_REMOVED lines=398> */
[----:B-1----:R-:W3:Y:S04]  /*1b6200*/  LDL.LU R24, [R1+0x2934] ;  /* 0x0029340001187983 */ /* 0x002ee80000300800 */
[----:B------:R-:W3:Y:S01]  /*1b6210*/  LDL.LU R25, [R1+0x293c] ;  /* 0x00293c0001197983 */ /* 0x000ee20000300800 */
[----:B------:R-:W-:-:S02]  /*1b6220*/  IMAD.MOV.U32 R32, RZ, RZ, R84 ;  /* 0x000000ffff207224 */ /* 0x000fc400078e0054 */
[----:B------:R-:W-:Y:S01]  /*1b6230*/  IMAD.MOV.U32 R33, RZ, RZ, R86 ;  /* 0x000000ffff217224 */ /* 0x000fe200078e0056 */
        /* <DEDUP_REMOVED lines=8> */
[----:B--2---:R-:W-:Y:S01]  /*1b62c0*/  STSM.16.M88.4 [R151], R32 ;  /* 0x0000002097007844 */ /* 0x004fe20000000200 */
        /* <DEDUP_REMOVED lines=205> */
[----:B--2---:R1:W-:Y:S04]  /*1b6fa0*/  STL.64 [R1+0x5f0], R32 ;  /* 0x0005f02001007387 */ /* 0x0043e80000100a00 */
[----:B------:R-:W-:Y:S04]  /*1b6fb0*/  STL.64 [R1+0x5f8], R34 ;  /* 0x0005f82201007387 */ /* 0x000fe80000100a00 */
[----:B------:R-:W3:Y:S04]  /*1b6fc0*/  LDL.LU R22, [R1+0x2a34] ;  /* 0x002a340001167983 */ /* 0x000ee80000300800 */
[----:B------:R-:W3:Y:S04]  /*1b6fd0*/  LDL.LU R23, [R1+0x2a3c] ;  /* 0x002a3c0001177983 */ /* 0x000ee80000300800 */
[----:B-1----:R-:W2:Y:S04]  /*1b6fe0*/  LDL.LU R32, [R1+0x2a24] ;  /* 0x002a240001207983 */ /* 0x002ea80000300800 */
[----:B------:R-:W2:Y:S04]  /*1b6ff0*/  LDL.LU R33, [R1+0x2a2c] ;  /* 0x002a2c0001217983 */ /* 0x000ea80000300800 */
[----:B----4-:R-:W-:Y:S01]  /*1b7000*/  STSM.16.M88.4 [R151], R24 ;  /* 0x0000001897007844 */ /* 0x010fe20000000200 */
[----:B------:R-:W-:-:S03]  /*1b7010*/  NOP ;  /* 0x0000000000007918 */ /* 0x000fc60000000000 */
[----:B------:R-:W1:Y:S01]  /*1b7020*/  LDS.128 R24, [R151] ;  /* 0x0000000097187984 */ /* 0x000e620000000c00 */
[----:B------:R-:W-:-:S03]  /*1b7030*/  NOP ;  /* 0x0000000000007918 */ /* 0x000fc60000000000 */
[----:B-1----:R-:W-:Y:S04]  /*1b7040*/  STL.64 [R1+0x5d0], R24 ;  /* 0x0005d01801007387 */ /* 0x002fe80000100a00 */
[----:B------:R-:W-:Y:S04]  /*1b7050*/  STL.64 [R1+0x5d8], R26 ;  /* 0x0005d81a01007387 */ /* 0x000fe80000100a00 */
[----:B------:R-:W2:Y:S04]  /*1b7060*/  LDL.LU R34, [R1+0x2a44] ;  /* 0x002a440001227983 */ /* 0x000ea80000300800 */
[----:B------:R-:W2:Y:S04]  /*1b7070*/  LDL.LU R35, [R1+0x2a4c] ;  /* 0x002a4c0001237983 */ /* 0x000ea80000300800 */
[----:B---3--:R-:W-:Y:S01]  /*1b7080*/  STSM.16.M88.4 [R151], R20 ;  /* 0x0000001497007844 */ /* 0x008fe20000000200 */
[----:B------:R-:W-:-:S03]  /*1b7090*/  NOP ;  /* 0x0000000000007918 */ /* 0x000fc60000000000 */
[----:B------:R-:W1:Y:S01]  /*1b70a0*/  LDS.128 R20, [R151] ;  /* 0x0000000097147984 */ /* 0x000e620000000c00 */
[----:B------:R-:W-:-:S03]  /*1b70b0*/  NOP ;  /* 0x0000000000007918 */ /* 0x000fc60000000000 */
[----:B-1----:R-:W-:Y:S04]  /*1b70c0*/  STL.64 [R1+0x530], R20 ;  /* 0x0005301401007387 */ /* 0x002fe80000100a00 */
[----:B------:R-:W-:Y:S04]  /*1b70d0*/  STL.64 [R1+0x538], R22 ;  /* 0x0005381601007387 */ /* 0x000fe80000100a00 */
[----:B------:R-:W3:Y:S04]  /*1b70e0*/  LDL.LU R26, [R1+0x2db4] ;  /* 0x002db400011a7983 */ /* 0x000ee80000300800 */
[----:B------:R-:W3:Y:S01]  /*1b70f0*/  LDL.LU R27, [R1+0x2dbc] ;  /* 0x002dbc00011b7983 */ /* 0x000ee20000300800 */
[----:B------:R-:W-:Y:S01]  /*1b7100*/  IMAD.MOV.U32 R24, RZ, RZ, R89 ;  /* 0x000000ffff187224 */ /* 0x000fe200078e0059 */
[----:B------:R-:W-:-:S02]  /*1b7110*/  MOV R25, R91 ;  /* 0x0000005b00197202 */ /* 0x000fc40000000f00 */
[----:B--2---:R1:W-:Y:S01]  /*1b7120*/  STSM.16.M88.4 [R151], R32 ;  /* 0x0000002097007844 */ /* 0x0043e20000000200 */
[----:B------:R-:W-:-:S03]  /*1b7130*/  NOP ;  /* 0x0000000000007918 */ /* 0x000fc60000000000 */
[----:B------:R-:W2:Y:S01]  /*1b7140*/  LDS.128 R20, [R151] ;  /* 0x0000000097147984 */ /* 0x000ea20000000c00 */
[----:B------:R-:W-:-:S03]  /*1b7150*/  NOP ;  /* 0x0000000000007918 */ /* 0x000fc60000000000 */
[----:B-1----:R-:W4:Y:S04]  /*1b7160*/  LDL.LU R32, [R1+0x2bb0] ;  /* 0x002bb00001207983 */ /* 0x002f280000300800 */
[----:B------:R-:W4:Y:S04]  /*1b7170*/  LDL.LU R33, [R1+0x2bb8] ;  /* 0x002bb80001217983 */ /* 0x000f280000300800 */
[----:B--2---:R1:W-:Y:S04]  /*1b7180*/  STL.64 [R1+0x110], R20 ;  /* 0x0001101401007387 */ /* 0x0043e80000100a00 */
[----:B------:R-:W-:Y:S04]  /*1b7190*/  STL.64 [R1+0x118], R22 ;  /* 0x0001181601007387 */ /* 0x000fe80000100a00 */
[----:B------:R-:W4:Y:S04]  /*1b71a0*/  LDL.LU R34, [R1+0x2bd0] ;  /* 0x002bd00001227983 */ /* 0x000f280000300800 */
[----:B------:R-:W4:Y:S04]  /*1b71b0*/  LDL.LU R35, [R1+0x2bd8] ;  /* 0x002bd80001237983 */ /* 0x000f280000300800 */
[----:B---3--:R-:W-:Y:S01]  /*1b71c0*/  STSM.16.M88.4 [R151], R24 ;  /* 0x0000001897007844 */ /* 0x008fe20000000200 */
        /* <DEDUP_REMOVED lines=56> */
[----:B------:R-:W-:Y:S04]  /*1b7550*/  STL [R1+0x48], R34 ;  /* 0x0000482201007387 */ /* 0x000fe80000100800 */
[----:B------:R-:W3:Y:S04]  /*1b7560*/  LDL.LU R26, [R1+0x2c80] ;  /* 0x002c8000011a7983 */ /* 0x000ee80000300800 */
[----:B------:R-:W3:Y:S04]  /*1b7570*/  LDL.LU R27, [R1+0x2c88] ;  /* 0x002c8800011b7983 */ /* 0x000ee80000300800 */
[----:B----4-:R1:W-:Y:S01]  /*1b7580*/  STSM.16.M88.4 [R151], R20 ;  /* 0x0000001497007844 */ /* 0x0103e20000000200 */
[----:B------:R-:W-:-:S03]  /*1b7590*/  NOP ;  /* 0x0000000000007918 */ /* 0x000fc60000000000 */
[----:B------:R-:W2:Y:S01]  /*1b75a0*/  LDS.128 R248, [R151] ;  /* 0x0000000097f87984 */ /* 0x000ea20000000c00 */
[----:B------:R-:W-:-:S03]  /*1b75b0*/  NOP ;  /* 0x0000000000007918 */ /* 0x000fc60000000000 */
[----:B-1----:R-:W4:Y:S04]  /*1b75c0*/  LDL.LU R22, [R1+0x2dd0] ;  /* 0x002dd00001167983 */ /* 0x002f280000300800 */
[----:B------:R-:W4:Y:S01]  /*1b75d0*/  LDL.LU R23, [R1+0x2dd8] ;  /* 0x002dd80001177983 */ /* 0x000f220000300800 */
[----:B------:R-:W-:Y:S02]  /*1b75e0*/  IMAD.MOV.U32 R20, RZ, RZ, R92 ;  /* 0x000000ffff147224 */ /* 0x000fe400078e005c */
[----:B------:R-:W-:Y:S01]  /*1b75f0*/  IMAD.MOV.U32 R21, RZ, RZ, R94 ;  /* 0x000000ffff157224 */ /* 0x000fe200078e005e */
[----:B---3--:R1:W-:Y:S01]  /*1b7600*/  STSM.16.M88.4 [R151], R24 ;  /* 0x0000001897007844 */ /* 0x0083e20000000200 */
[----:B------:R-:W-:-:S03]  /*1b7610*/  NOP ;  /* 0x0000000000007918 */ /* 0x000fc60000000000 */
[----:B------:R-:W3:Y:S01]  /*1b7620*/  LDS.128 R244, [R151] ;  /* 0x0000000097f47984 */ /* 0x000ee20000000c00 */
[----:B------:R-:W-:-:S03]  /*1b7630*/  NOP ;  /* 0x0000000000007918 */ /* 0x000fc60000000000 */
[----:B-1----:R-:W2:Y:S04]  /*1b7640*/  LDL.LU R24, [R1+0x2bb4] ;  /* 0x002bb40001187983 */ /* 0x002ea80000300800 */
[----:B------:R-:W2:Y:S04]  /*1b7650*/  LDL.LU R25, [R1+0x2bbc] ;  /* 0x002bbc0001197983 */ /* 0x000ea80000300800 */
[----:B------:R-:W2:Y:S04]  /*1b7660*/  LDL.LU R26, [R1+0x2bd4] ;  /* 0x002bd400011a7983 */ /* 0x000ea80000300800 */
[----:B------:R-:W2:Y:S04]  /*1b7670*/  LDL.LU R27, [R1+0x2bdc] ;  /* 0x002bdc00011b7983 */ /* 0x000ea80000300800 */
[----:B----4-:R1:W-:Y:S01]  /*1b7680*/  STSM.16.M88.4 [R151], R20 ;  /* 0x0000001497007844 */ /* 0x0103e20000000200 */
[----:B------:R-:W-:-:S03]  /*1b7690*/  NOP ;  /* 0x0000000000007918 */ /* 0x000fc60000000000 */
[----:B------:R-:W4:Y:S01]  /*1b76a0*/  LDS.128 R236, [R151] ;  /* 0x0000000097ec7984 */ /* 0x000f220000000c00 */
[----:B------:R-:W-:-:S03]  /*1b76b0*/  NOP ;  /* 0x0000000000007918 */ /* 0x000fc60000000000 */
[----:B-1----:R-:W3:Y:S04]  /*1b76c0*/  LDL.LU R20, [R1+0x2bc4] ;  /* 0x002bc40001147983 */ /* 0x002ee80000300800 */
[----:B------:R-:W3:Y:S04]  /*1b76d0*/  LDL.LU R21, [R1+0x2bcc] ;  /* 0x002bcc0001157983 */ /* 0x000ee80000300800 */
[----:B------:R-:W3:Y:S04]  /*1b76e0*/  LDL.LU R22, [R1+0x2bf4] ;  /* 0x002bf40001167983 */ /* 0x000ee80000300800 */
[----:B------:R-:W3:Y:S04]  /*1b76f0*/  LDL.LU R23, [R1+0x2bfc] ;  /* 0x002bfc0001177983 */ /* 0x000ee80000300800 */
[----:B--2---:R1:W-:Y:S01]  /*1b7700*/  STSM.16.M88.4 [R151], R24 ;  /* 0x0000001897007844 */ /* 0x0043e20000000200 */
[----:B------:R-:W-:-:S03]  /*1b7710*/  NOP ;  /* 0x0000000000007918 */ /* 0x000fc60000000000 */
[----:B------:R-:W2:Y:S01]  /*1b7720*/  LDS.128 R232, [R151] ;  /* 0x0000000097e87984 */ /* 0x000ea20000000c00 */
        /* <DEDUP_REMOVED lines=42> */
[----:B------:R-:W3:Y:S01]  /*1b79d0*/  LDL.LU R23, [R1+0x2ddc] ;  /* 0x002ddc0001177983 */ /* 0x000ee20000300800 */
[----:B------:R-:W-:Y:S01]  /*1b79e0*/  MOV R20, R93 ;  /* 0x0000005d00147202 */ /* 0x000fe20000000f00 */
[----:B------:R-:W-:Y:S02]  /*1b79f0*/  IMAD.MOV.U32 R21, RZ, RZ, R95 ;  /* 0x000000ffff157224 */ /* 0x000fe400078e005f */
        /* <DEDUP_REMOVED lines=62> */
[----:B------:R-:W-:Y:S02]  /*1b7de0*/  IMAD.MOV.U32 R20, RZ, RZ, R96 ;  /* 0x000000ffff147224 */ /* 0x000fe400078e0060 */
[----:B------:R-:W-:Y:S01]  /*1b7df0*/  IMAD.MOV.U32 R21, RZ, RZ, R98 ;  /* 0x000000ffff157224 */ /* 0x000fe200078e0062 */
        /* <DEDUP_REMOVED lines=56> */
[----:B---3--:R1:W-:Y:S04]  /*1b8180*/  STSM.16.M88.4 [R151], R20 ;  /* 0x0000001497007844 */ /* 0x0083e80000000200 */
[----:B-1----:R-:W3:Y:S04]  /*1b8190*/  LDL.LU R22, [R1+0x2ec4] ;  /* 0x002ec40001167983 */ /* 0x002ee80000300800 */
[----:B------:R-:W3:Y:S01]  /*1b81a0*/  LDL.LU R23, [R1+0x2ecc] ;  /* 0x002ecc0001177983 */ /* 0x000ee20000300800 */
[----:B------:R-:W-:Y:S01]  /*1b81b0*/  MOV R20, R97 ;  /* 0x0000006100147202 */ /* 0x000fe20000000f00 */
[----:B------:R-:W-:Y:S01]  /*1b81c0*/  IMAD.MOV.U32 R21, RZ, RZ, R99 ;  /* 0x000000ffff157224 */ /* 0x000fe200078e0063 */
[----:B------:R-:W-:Y:S01]  /*1b81d0*/  NOP ;  /* 0x0000000000007918 */ /* 0x000fe20000000000 */
[----:B------:R-:W1:Y:S01]  /*1b81e0*/  LDS.128 R96, [R151] ;  /* 0x0000000097607984 */ /* 0x000e620000000c00 */
[----:B------:R-:W-:-:S03]  /*1b81f0*/  NOP ;  /* 0x0000000000007918 */ /* 0x000fc60000000000 */
[----:B--2---:R2:W-:Y:S01]  /*1b8200*/  STSM.16.M88.4 [R151], R24 ;  /* 0x0000001897007844 */ /* 0x0045e20000000200 */
[----:B------:R-:W-:-:S03]  /*1b8210*/  NOP ;  /* 0x0000000000007918 */ /* 0x000fc60000000000 */
[----:B------:R-:W1:Y:S01]  /*1b8220*/  LDS.128 R92, [R151] ;  /* 0x00000000975c7984 */ /* 0x000e620000000c00 */
[----:B------:R-:W-:-:S03]  /*1b8230*/  NOP ;  /* 0x0000000000007918 */ /* 0x000fc60000000000 */
[----:B--2---:R-:W2:Y:S04]  /*1b8240*/  LDL.LU R24, [R1+0x2de0] ;  /* 0x002de00001187983 */ /* 0x004ea80000300800 */
[----:B------:R-:W2:Y:S04]  /*1b8250*/  LDL.LU R25, [R1+0x2de8] ;  /* 0x002de80001197983 */ /* 0x000ea80000300800 */
[----:B------:R-:W2:Y:S04]  /*1b8260*/  LDL.LU R26, [R1+0x2e00] ;  /* 0x002e0000011a7983 */ /* 0x000ea80000300800 */
[----:B------:R-:W2:Y:S04]  /*1b8270*/  LDL.LU R27, [R1+0x2e08] ;  /* 0x002e0800011b7983 */ /* 0x000ea80000300800 */
[----:B---3--:R3:W-:Y:S01]  /*1b8280*/  STSM.16.M88.4 [R151], R20 ;  /* 0x0000001497007844 */ /* 0x0087e20000000200 */
[----:B------:R-:W-:-:S03]  /*1b8290*/  NOP ;  /* 0x0000000000007918 */ /* 0x000fc60000000000 */
[----:B------:R-:W1:Y:S01]  /*1b82a0*/  LDS.128 R88, [R151] ;  /* 0x0000000097587984 */ /* 0x000e620000000c00 */
[----:B------:R-:W-:-:S03]  /*1b82b0*/  NOP ;  /* 0x0000000000007918 */ /* 0x000fc60000000000 */
[----:B---3--:R-:W3:Y:S04]  /*1b82c0*/  LDL.LU R20, [R1+0x2df0] ;  /* 0x002df00001147983 */ /* 0x008ee80000300800 */
[----:B------:R-:W3:Y:S04]  /*1b82d0*/  LDL.LU R21, [R1+0x2df8] ;  /* 0x002df80001157983 */ /* 0x000ee80000300800 */
[----:B------:R-:W3:Y:S04]  /*1b82e0*/  LDL.LU R22, [R1+0x2e20] ;  /* 0x002e200001167983 */ /* 0x000ee80000300800 */
[----:B------:R-:W3:Y:S04]  /*1b82f0*/  LDL.LU R23, [R1+0x2e28] ;  /* 0x002e280001177983 */ /* 0x000ee80000300800 */
        /* <DEDUP_REMOVED lines=45> */
[----:B------:R-:W3:Y:S01]  /*1b85d0*/  LDL.LU R23, [R1+0x2ed8] ;  /* 0x002ed80001177983 */ /* 0x000ee20000300800 */
[----:B------:R-:W-:Y:S02]  /*1b85e0*/  IMAD.MOV.U32 R20, RZ, RZ, R100 ;  /* 0x000000ffff147224 */ /* 0x000fe400078e0064 */
[----:B------:R-:W-:Y:S01]  /*1b85f0*/  IMAD.MOV.U32 R21, RZ, RZ, R102 ;  /* 0x000000ffff157224 */ /* 0x000fe200078e0066 */
        /* <DEDUP_REMOVED lines=62> */
[----:B---3--:R3:W-:Y:S04]  /*1b89e0*/  STSM.16.M88.4 [R151], R20 ;  /* 0x0000001497007844 */ /* 0x0087e80000000200 */
[----:B------:R-:W4:Y:S04]  /*1b89f0*/  LDL.LU R146, [R1+0x180] ;  /* 0x0001800001927983 */ /* 0x000f280000300800 */
[----:B------:R-:W4:Y:S01]  /*1b8a00*/  LDL.LU R145, [R1+0x170] ;  /* 0x0001700001917983 */ /* 0x000f220000300800 */
[----:B---3--:R-:W-:-:S03]  /*1b8a10*/  IMAD.MOV.U32 R21, RZ, RZ, R103 ;  /* 0x000000ffff157224 */ /* 0x008fc600078e0067 */
[----:B------:R-:W3:Y:S04]  /*1b8a20*/  LDL.LU R103, [R1+0x36a8] ;  /* 0x0036a80001677983 */ /* 0x000ee80000300800 */
[----:B------:R-:W3:Y:S04]  /*1b8a30*/  LDL.LU R22, [R1+0x2ed4] ;  /* 0x002ed40001167983 */ /* 0x000ee80000300800 */
[----:B------:R-:W3:Y:S01]  /*1b8a40*/  LDL.LU R23, [R1+0x2edc] ;  /* 0x002edc0001177983 */ /* 0x000ee20000300800 */
[----:B------:R-:W-:Y:S01]  /*1b8a50*/  IMAD.MOV.U32 R31, RZ, RZ, R35 ;  /* 0x000000ffff1f7224 */ /* 0x000fe200078e0023 */
[----:B------:R-:W-:-:S02]  /*1b8a60*/  NOP ;  /* 0x0000000000007918 */ /* 0x000fc40000000000 */
[----:B------:R-:W1:Y:S01]  /*1b8a70*/  LDS.128 R32, [R151] ;  /* 0x0000000097207984 */ /* 0x000e620000000c00 */
[----:B------:R-:W-:Y:S01]  /*1b8a80*/  MOV R20, R101 ;  /* 0x0000006500147202 */ /* 0x000fe20000000f00 */
[----:B------:R-:W-:Y:S02]  /*1b8a90*/  NOP ;  /* 0x0000000000007918 */ /* 0x000fe40000000000 */
[----:B--2---:R-:W-:Y:S01]  /*1b8aa0*/  STSM.16.M88.4 [R151], R24 ;  /* 0x0000001897007844 */ /* 0x004fe20000000200 */
[----:B------:R-:W-:-:S03]  /*1b8ab0*/  NOP ;  /* 0x0000000000007918 */ /* 0x000fc60000000000 */
[----:B------:R-:W2:Y:S01]  /*1b8ac0*/  LDS.128 R24, [R151] ;  /* 0x0000000097187984 */ /* 0x000ea20000000c00 */
[----:B------:R-:W-:-:S03]  /*1b8ad0*/  NOP ;  /* 0x0000000000007918 */ /* 0x000fc60000000000 */
[----:B---3--:R3:W-:Y:S04]  /*1b8ae0*/  STSM.16.M88.4 [R151], R20 ;  /* 0x0000001497007844 */ /* 0x0087e80000000200 */
[----:B---3--:R-:W3:Y:S01]  /*1b8af0*/  LDL.LU R23, [R1+0x1e0] ;  /* 0x0001e00001177983 */ /* 0x008ee20000300800 */
[----:B------:R-:W-:Y:S01]  /*1b8b00*/  ISETP.LT.AND P3, PT, R103, UR5, !P3 ;  /* 0x0000000567007c0c */ /* 0x000fe2000df61270 */
[----:B------:R-:W-:Y:S01]  /*1b8b10*/  IMAD.WIDE R100, R29, 0x4, R128 ;  /* 0x000000041d647825 */ /* 0x000fe200078e0280 */
[----:B------:R-:W-:-:S03]  /*1b8b20*/  NOP ;  /* 0x0000000000007918 */ /* 0x000fc60000000000 */
[----:B------:R-:W-:Y:S01]  /*1b8b30*/  IMAD.WIDE R20, R29, 0x4, R132 ;  /* 0x000000041d147825 */ /* 0x000fe200078e0284 */
[----:B------:R-:W-:-:S07]  /*1b8b40*/  LOP3.LUT R28, R28, 0xffffffdf, RZ, 0xc0, !PT ;  /* 0xffffffdf1c1c7812 */ /* 0x000fce00078ec0ff */
[----:B---3--:R-:W-:Y:S01]  /*1b8b50*/  @P3 STG.E desc[UR28][R100.64], R23 ;  /* 0x0000001764003986 */ /* 0x008fe2000c10191c */
[----:B------:R-:W-:-:S04]  /*1b8b60*/  LOP3.LUT P3, RZ, R2, 0x1, RZ, 0xc0, !PT ;  /* 0x0000000102ff7812 */ /* 0x000fc8000786c0ff */
[----:B------:R-:W-:-:S13]  /*1b8b70*/  ISETP.LT.AND P3, PT, R103, UR4, !P3 ;  /* 0x0000000467007c0c */ /* 0x000fda000df61270 */
[----:B------:R3:W-:Y:S02]  /*1b8b80*/  @P3 STG.E desc[UR28][R20.64], R102 ;  /* 0x0000006614003986 */ /* 0x0007e4000c10191c */
[----:B---3--:R-:W-:-:S05]  /*1b8b90*/  IMAD.WIDE R20, R29, 0x4, R130 ;  /* 0x000000041d147825 */ /* 0x008fca00078e0282 */
[----:B------:R3:W-:Y:S02]  /*1b8ba0*/  @P5 STG.E desc[UR28][R20.64], R149 ;  /* 0x0000009514005986 */ /* 0x0007e4000c10191c */
[----:B---3--:R-:W-:-:S05]  /*1b8bb0*/  IMAD.WIDE R20, R29, 0x4, R126 ;  /* 0x000000041d147825 */ /* 0x008fca00078e027e */
[----:B------:R3:W-:Y:S02]  /*1b8bc0*/  @P4 STG.E desc[UR28][R20.64], R148 ;  /* 0x0000009414004986 */ /* 0x0007e4000c10191c */
[----:B---3--:R-:W-:-:S05]  /*1b8bd0*/  IMAD.WIDE R20, R29, 0x4, R124 ;  /* 0x000000041d147825 */ /* 0x008fca00078e027c */
[----:B----4-:R3:W-:Y:S02]  /*1b8be0*/  @P6 STG.E desc[UR28][R20.64], R147 ;  /* 0x0000009314006986 */ /* 0x0107e4000c10191c */
[----:B---3--:R-:W-:-:S05]  /*1b8bf0*/  IMAD.WIDE R20, R29, 0x4, R122 ;  /* 0x000000041d147825 */ /* 0x008fca00078e027a */
[----:B------:R3:W-:Y:S02]  /*1b8c00*/  @P0 STG.E desc[UR28][R20.64], R30 ;  /* 0x0000001e14000986 */ /* 0x0007e4000c10191c */
[----:B---3--:R-:W-:-:S05]  /*1b8c10*/  IMAD.WIDE R20, R29, 0x4, R120 ;  /* 0x000000041d147825 */ /* 0x008fca00078e0278 */
[----:B------:R3:W-:Y:S02]  /*1b8c20*/  @P1 STG.E desc[UR28][R20.64], R146 ;  /* 0x0000009214001986 */ /* 0x0007e4000c10191c */
[----:B---3--:R-:W-:Y:S02]  /*1b8c30*/  IMAD.WIDE R20, R29, 0x4, R118 ;  /* 0x000000041d147825 */ /* 0x008fe400078e0276 */
[----:B------:R-:W3:Y:S04]  /*1b8c40*/  LDL.LU R29, [R1+0x30bc] ;  /* 0x0030bc00011d7983 */ /* 0x000ee80000300800 */
[----:B------:R-:W4:Y:S04]  /*1b8c50*/  LDL.LU R102, [R1+0x3074] ;  /* 0x0030740001667983 */ /* 0x000f280000300800 */
[----:B------:R-:W2:Y:S04]  /*1b8c60*/  LDL.LU R23, [R1+0x160] ;  /* 0x0001600001177983 */ /* 0x000ea80000300800 */
[----:B------:R1:W-:Y:S04]  /*1b8c70*/  @P2 STG.E desc[UR28][R20.64], R145 ;  /* 0x0000009114002986 */ /* 0x0003e8000c10191c */
[----:B-1----:R-:W4:Y:S04]  /*1b8c80*/  LDL.LU R145, [R1+0x150] ;  /* 0x0001500001917983 */ /* 0x002f280000300800 */
[----:B------:R-:W4:Y:S04]  /*1b8c90*/  LDL.LU R103, [R1+0x140] ;  /* 0x0001400001677983 */ /* 0x000f280000300800 */
[----:B------:R-:W4:Y:S04]  /*1b8ca0*/  LDL.LU R149, [R1+0x130] ;  /* 0x0001300001957983 */ /* 0x000f280000300800 */
[----:B------:R-:W4:Y:S04]  /*1b8cb0*/  LDL.LU R147, [R1+0x120] ;  /* 0x0001200001937983 */ /* 0x000f280000300800 */
[----:B------:R-:W4:Y:S04]  /*1b8cc0*/  LDL.LU R30, [R1+0xc0] ;  /* 0x0000c000011e7983 */ /* 0x000f280000300800 */
[----:B------:R-:W4:Y:S01]  /*1b8cd0*/  LDL.LU R146, [R1+0x30] ;  /* 0x0000300001927983 */ /* 0x000f220000300800 */
[----:B------:R-:W-:-:S02]  /*1b8ce0*/  LOP3.LUT P1, RZ, R2, 0x4000, RZ, 0xc0, !PT ;  /* 0x0000400002ff7812 */ /* 0x000fc4000782c0ff */
[----:B------:R-:W-:Y:S01]  /*1b8cf0*/  LOP3.LUT P4, RZ, R2, 0x4, RZ, 0xc0, !PT ;  /* 0x0000000402ff7812 */ /* 0x000fe2000788c0ff */
[----:B------:R-:W4:Y:S10]  /*1b8d00*/  LDL.LU R148, [R1+0x30b8] ;  /* 0x0030b80001947983 */ /* 0x000f340000300800 */
[----:B------:R-:W-:-:S02]  /*1b8d10*/  @P1 LOP3.LUT R28, R28, 0x20, RZ, 0xfc, !PT ;  /* 0x000000201c1c1812 */ /* 0x000fc400078efcff */
[----:B------:R-:W-:Y:S02]  /*1b8d20*/  LOP3.LUT P1, RZ, R2, 0x2000, RZ, 0xc0, !PT ;  /* 0x0000200002ff7812 */ /* 0x000fe4000782c0ff */
[----:B------:R-:W-:-:S11]  /*1b8d30*/  LOP3.LUT R28, R28, 0xffffffbf, RZ, 0xc0, !PT ;  /* 0xffffffbf1c1c7812 */ /* 0x000fd600078ec0ff */
[----:B------:R-:W-:Y:S02]  /*1b8d40*/  @P1 LOP3.LUT R28, R28, 0x40, RZ, 0xfc, !PT ;  /* 0x000000401c1c1812 */ /* 0x000fe400078efcff */
        /* <DEDUP_REMOVED lines=13> */
[----:B------:R-:W-:Y:S02]  /*1b8e20*/  LOP3.LUT R28, R28, 0xfffff7ff, RZ, 0xc0, !PT ;  /* 0xfffff7ff1c1c7812 */ /* 0x000fe400078ec0ff */
[C---:B------:R-:W-:Y:S02]  /*1b8e30*/  LOP3.LUT P5, RZ, R2.reuse, 0x8, RZ, 0xc0, !PT ;  /* 0x0000000802ff7812 */ /* 0x040fe400078ac0ff */
[----:B------:R-:W-:-:S07]  /*1b8e40*/  LOP3.LUT P3, RZ, R2, 0x10, RZ, 0xc0, !PT ;  /* 0x0000001002ff7812 */ /* 0x000fce000786c0ff */
[----:B------:R-:W-:Y:S02]  /*1b8e50*/  @P1 LOP3.LUT R28, R28, 0x800, RZ, 0xfc, !PT ;  /* 0x000008001c1c1812 */ /* 0x000fe400078efcff */
[C---:B------:R-:W-:Y:S02]  /*1b8e60*/  LOP3.LUT P1, RZ, R2.reuse, 0x80, RZ, 0xc0, !PT ;  /* 0x0000008002ff7812 */ /* 0x040fe4000782c0ff */
[----:B------:R-:W-:Y:S02]  /*1b8e70*/  LOP3.LUT P2, RZ, R2, 0x20, RZ, 0xc0, !PT ;  /* 0x0000002002ff7812 */ /* 0x000fe4000784c0ff */
[----:B------:R-:W-:-:S09]  /*1b8e80*/  LOP3.LUT R28, R28, 0xffffefff, RZ, 0xc0, !PT ;  /* 0xffffefff1c1c7812 */ /* 0x000fd200078ec0ff */
[----:B------:R-:W-:Y:S02]  /*1b8e90*/  @P1 LOP3.LUT R28, R28, 0x1000, RZ, 0xfc, !PT ;  /* 0x000010001c1c1812 */ /* 0x000fe400078efcff */
[----:B------:R-:W-:Y:S01]  /*1b8ea0*/  LOP3.LUT P1, RZ, R2, 0x40, RZ, 0xc0, !PT ;  /* 0x0000004002ff7812 */ /* 0x000fe2000782c0ff */
[----:B---3--:R-:W-:-:S05]  /*1b8eb0*/  IMAD.WIDE R20, R29, 0x4, R128 ;  /* 0x000000041d147825 */ /* 0x008fca00078e0280 */
[----:B--2---:R1:W-:Y:S02]  /*1b8ec0*/  @P4 STG.E desc[UR28][R20.64], R23 ;  /* 0x0000001714004986 */ /* 0x0043e4000c10191c */
[----:B-1----:R-:W-:-:S05]  /*1b8ed0*/  IMAD.WIDE R20, R29, 0x4, R132 ;  /* 0x000000041d147825 */ /* 0x002fca00078e0284 */
[----:B----4-:R1:W-:Y:S02]  /*1b8ee0*/  @P5 STG.E desc[UR28][R20.64], R145 ;  /* 0x0000009114005986 */ /* 0x0103e4000c10191c */
[C---:B-1----:R-:W-:Y:S02]  /*1b8ef0*/  IMAD.WIDE R20, R29.reuse, 0x4, R130 ;  /* 0x000000041d147825 */ /* 0x042fe400078e0282 */
[----:B------:R-:W2:Y:S04]  /*1b8f00*/  LDL.LU R145, [R1+0x1e4] ;  /* 0x0001e40001917983 */ /* 0x000ea80000300800 */
[----:B------:R1:W-:Y:S04]  /*1b8f10*/  @P3 STG.E desc[UR28][R20.64], R103 ;  /* 0x0000006714003986 */ /* 0x0003e8000c10191c */
[----:B------:R-:W3:Y:S04]  /*1b8f20*/  LDL.LU R100, [R1+0x1c4] ;  /* 0x0001c40001647983 */ /* 0x000ee80000300800 */
[----:B------:R-:W4:Y:S01]  /*1b8f30*/  LDL.LU R101, [R1+0x1b4] ;  /* 0x0001b40001657983 */ /* 0x000f220000300800 */
[----:B-1----:R-:W-:-:S03]  /*1b8f40*/  IMAD.WIDE R20, R29, 0x4, R126 ;  /* 0x000000041d147825 */ /* 0x002fc600078e027e */
[----:B------:R-:W3:Y:S04]  /*1b8f50*/  LDL.LU R22, [R1+0x1a4] ;  /* 0x0001a40001167983 */ /* 0x000ee80000300800 */
[----:B------:R1:W-:Y:S04]  /*1b8f60*/  @P2 STG.E desc[UR28][R20.64], R149 ;  /* 0x0000009514002986 */ /* 0x0003e8000c10191c */
[----:B------:R-:W3:Y:S04]  /*1b8f70*/  LDL.LU R23, [R1+0x194] ;  /* 0x0001940001177983 */ /* 0x000ee80000300800 */
[----:B------:R-:W3:Y:S01]  /*1b8f80*/  LDL.LU R103, [R1+0x184] ;  /* 0x0001840001677983 */ /* 0x000ee20000300800 */
[----:B-1----:R-:W-:-:S03]  /*1b8f90*/  IMAD.WIDE R20, R29, 0x4, R124 ;  /* 0x000000041d147825 */ /* 0x002fc600078e027c */
[----:B------:R-:W3:Y:S04]  /*1b8fa0*/  LDL.LU R149, [R1+0x174] ;  /* 0x0001740001957983 */ /* 0x000ee80000300800 */
[----:B------:R1:W-:Y:S01]  /*1b8fb0*/  @P1 STG.E desc[UR28][R20.64], R147 ;  /* 0x0000009314001986 */ /* 0x0003e2000c10191c */
[C---:B------:R-:W-:Y:S01]  /*1b8fc0*/  LOP3.LUT P1, RZ, R28.reuse, 0x1000, RZ, 0xc0, !PT ;  /* 0x000010001cff7812 */ /* 0x040fe2000782c0ff */
[C---:B-1----:R-:W-:Y:S02]  /*1b8fd0*/  IMAD.WIDE R20, R29.reuse, 0x4, R122 ;  /* 0x000000041d147825 */ /* 0x042fe400078e027a */
[----:B------:R-:W3:Y:S10]  /*1b8fe0*/  LDL.LU R147, [R1+0x164] ;  /* 0x0001640001937983 */ /* 0x000ef40000300800 */
[----:B------:R1:W-:Y:S01]  /*1b8ff0*/  @P1 STG.E desc[UR28][R20.64], R30 ;  /* 0x0000001e14001986 */ /* 0x0003e2000c10191c */
[----:B------:R-:W-:Y:S01]  /*1b9000*/  LOP3.LUT P1, RZ, R28, 0x800, RZ, 0xc0, !PT ;  /* 0x000008001cff7812 */ /* 0x000fe2000782c0ff */
[----:B-1----:R-:W-:-:S02]  /*1b9010*/  IMAD.WIDE R20, R29, 0x4, R120 ;  /* 0x000000041d147825 */ /* 0x002fc400078e0278 */
[----:B------:R-:W3:Y:S10]  /*1b9020*/  LDL.LU R30, [R1+0x154] ;  /* 0x00015400011e7983 */ /* 0x000ef40000300800 */
[----:B------:R1:W-:Y:S01]  /*1b9030*/  @P1 STG.E desc[UR28][R20.64], R146 ;  /* 0x0000009214001986 */ /* 0x0003e2000c10191c */
[----:B------:R-:W-:Y:S01]  /*1b9040*/  LOP3.LUT P1, RZ, R28, 0x400, RZ, 0xc0, !PT ;  /* 0x000004001cff7812 */ /* 0x000fe2000782c0ff */
[----:B-1----:R-:W-:-:S02]  /*1b9050*/  IMAD.WIDE R20, R29, 0x4, R118 ;  /* 0x000000041d147825 */ /* 0x002fc400078e0276 */
[----:B------:R-:W3:Y:S04]  /*1b9060*/  LDL.LU R146, [R1+0x144] ;  /* 0x0001440001927983 */ /* 0x000ee80000300800 */
[----:B------:R-:W3:Y:S06]  /*1b9070*/  LDL.LU R29, [R1+0x8964] ;  /* 0x00896400011d7983 */ /* 0x000eec0000300800 */
[----:B------:R1:W-:Y:S04]  /*1b9080*/  @P1 STG.E desc[UR28][R20.64], R240 ;  /* 0x000000f014001986 */ /* 0x0003e8000c10191c */
[----:B-1----:R-:W3:Y:S01]  /*1b9090*/  LDL.LU R240, [R1+0x1d4] ;  /* 0x0001d40001f07983 */ /* 0x002ee20000300800 */
[----:B------:R-:W-:Y:S01]  /*1b90a0*/  LOP3.LUT P1, RZ, R28, 0x200, RZ, 0xc0, !PT ;  /* 0x000002001cff7812 */ /* 0x000fe2000782c0ff */
[----:B------:R-:W-:Y:S01]  /*1b90b0*/  IMAD.WIDE R20, R148, 0x4, R128 ;  /* 0x0000000494147825 */ /* 0x000fe200078e0280 */
[----:B------:R-:W-:-:S02]  /*1b90c0*/  LOP3.LUT P0, RZ, R2, 0x8000, RZ, 0xc0, !PT ;  /* 0x0000800002ff7812 */ /* 0x000fc4000780c0ff */
[C---:B------:R-:W-:Y:S02]  /*1b90d0*/  LOP3.LUT P6, RZ, R2.reuse, 0x10000, RZ, 0xc0, !PT ;  /* 0x0001000002ff7812 */ /* 0x040fe400078cc0ff */
[C---:B------:R-:W-:Y:S02]  /*1b90e0*/  LOP3.LUT P4, RZ, R2.reuse, 0x20000, RZ, 0xc0, !PT ;  /* 0x0002000002ff7812 */ /* 0x040fe4000788c0ff */
[C---:B------:R-:W-:Y:S02]  /*1b90f0*/  LOP3.LUT P5, RZ, R2.reuse, 0x40000, RZ, 0xc0, !PT ;  /* 0x0004000002ff7812 */ /* 0x040fe400078ac0ff */
[C---:B------:R-:W-:Y:S02]  /*1b9100*/  LOP3.LUT P3, RZ, R2.reuse, 0x80000, RZ, 0xc0, !PT ;  /* 0x0008000002ff7812 */ /* 0x040fe4000786c0ff */
[----:B------:R-:W-:Y:S01]  /*1b9110*/  LOP3.LUT P2, RZ, R2, 0x100000, RZ, 0xc0, !PT ;  /* 0x0010000002ff7812 */ /* 0x000fe2000784c0ff */
[----:B--2---:R1:W-:Y:S01]  /*1b9120*/  @P1 STG.E desc[UR28][R20.64], R145 ;  /* 0x0000009114001986 */ /* 0x0043e2000c10191c */
[----:B------:R-:W-:Y:S01]  /*1b9130*/  LOP3.LUT P1, RZ, R28, 0x100, RZ, 0xc0, !PT ;  /* 0x000001001cff7812 */ /* 0x000fe2000782c0ff */
[----:B-1----:R-:W-:-:S02]  /*1b9140*/  IMAD.WIDE R20, R148, 0x4, R132 ;  /* 0x0000000494147825 */ /* 0x002fc400078e0284 */
[----:B------:R-:W2:Y:S10]  /*1b9150*/  LDL.LU R145, [R1+0x8960] ;  /* 0x0089600001917983 */ /* 0x000eb40000300800 */
[----:B---3--:R1:W-:Y:S01]  /*1b9160*/  @P1 STG.E desc[UR28][R20.64], R240 ;  /* 0x000000f014001986 */ /* 0x0083e2000c10191c */
[----:B------:R-:W-:Y:S01]  /*1b9170*/  LOP3.LUT P1, RZ, R28, 0x80, RZ, 0xc0, !PT ;  /* 0x000000801cff7812 */ /* 0x000fe2000782c0ff */
[----:B-1----:R-:W-:-:S12]  /*1b9180*/  IMAD.WIDE R20, R148, 0x4, R130 ;  /* 0x0000000494147825 */ /* 0x002fd800078e0282 */
[----:B------:R1:W-:Y:S01]  /*1b9190*/  @P1 STG.E desc[UR28][R20.64], R100 ;  /* 0x0000006414001986 */ /* 0x0003e2000c10191c */
[----:B------:R-:W-:Y:S01]  /*1b91a0*/  LOP3.LUT P1, RZ, R28, 0x40, RZ, 0xc0, !PT ;  /* 0x000000401cff7812 */ /* 0x000fe2000782c0ff */
[----:B-1----:R-:W-:-:S12]  /*1b91b0*/  IMAD.WIDE R20, R148, 0x4, R126 ;  /* 0x0000000494147825 */ /* 0x002fd800078e027e */
[----:B----4-:R1:W-:Y:S01]  /*1b91c0*/  @P1 STG.E desc[UR28][R20.64], R101 ;  /* 0x0000006514001986 */ /* 0x0103e2000c10191c */
[----:B------:R-:W-:Y:S01]  /*1b91d0*/  LOP3.LUT P1, RZ, R28, 0x20, RZ, 0xc0, !PT ;  /* 0x000000201cff7812 */ /* 0x000fe2000782c0ff */
[----:B-1----:R-:W-:-:S12]  /*1b91e0*/  IMAD.WIDE R20, R148, 0x4, R124 ;  /* 0x0000000494147825 */ /* 0x002fd800078e027c */
[----:B------:R1:W-:Y:S02]  /*1b91f0*/  @P1 STG.E desc[UR28][R20.64], R22 ;  /* 0x0000001614001986 */ /* 0x0003e4000c10191c */
[----:B-1----:R-:W-:-:S05]  /*1b9200*/  IMAD.WIDE R20, R148, 0x4, R122 ;  /* 0x0000000494147825 */ /* 0x002fca00078e027a */
[----:B------:R1:W-:Y:S02]  /*1b9210*/  @P0 STG.E desc[UR28][R20.64], R23 ;  /* 0x0000001714000986 */ /* 0x0003e4000c10191c */
[----:B-1----:R-:W-:-:S05]  /*1b9220*/  IMAD.WIDE R20, R148, 0x4, R120 ;  /* 0x0000000494147825 */ /* 0x002fca00078e0278 */
[----:B------:R1:W-:Y:S02]  /*1b9230*/  @P6 STG.E desc[UR28][R20.64], R103 ;  /* 0x0000006714006986 */ /* 0x0003e4000c10191c */
[----:B-1----:R-:W-:Y:S02]  /*1b9240*/  IMAD.WIDE R20, R148, 0x4, R118 ;  /* 0x0000000494147825 */ /* 0x002fe400078e0276 */
[----:B------:R-:W3:Y:S04]  /*1b9250*/  LDL.LU R148, [R1+0x26f0] ;  /* 0x0026f00001947983 */ /* 0x000ee80000300800 */
[----:B------:R1:W-:Y:S02]  /*1b9260*/  @P4 STG.E desc[UR28][R20.64], R149 ;  /* 0x0000009514004986 */ /* 0x0003e4000c10191c */
[----:B-1----:R-:W-:-:S05]  /*1b9270*/  IMAD.WIDE R20, R102, 0x4, R128 ;  /* 0x0000000466147825 */ /* 0x002fca00078e0280 */
[----:B------:R1:W-:Y:S02]  /*1b9280*/  @P5 STG.E desc[UR28][R20.64], R147 ;  /* 0x0000009314005986 */ /* 0x0003e4000c10191c */
[----:B-1----:R-:W-:-:S05]  /*1b9290*/  IMAD.WIDE R20, R102, 0x4, R132 ;  /* 0x0000000466147825 */ /* 0x002fca00078e0284 */
[----:B------:R1:W-:Y:S02]  /*1b92a0*/  @P3 STG.E desc[UR28][R20.64], R30 ;  /* 0x0000001e14003986 */ /* 0x0003e4000c10191c */
[----:B-1----:R-:W-:-:S05]  /*1b92b0*/  IMAD.WIDE R20, R102, 0x4, R130 ;  /* 0x0000000466147825 */ /* 0x002fca00078e0282 */
[----:B------:R1:W-:Y:S04]  /*1b92c0*/  @P2 STG.E desc[UR28][R20.64], R146 ;  /* 0x0000009214002986 */ /* 0x0003e8000c10191c */
[----:B-1----:R-:W4:Y:S04]  /*1b92d0*/  LDL.LU R146, [R1+0x134] ;  /* 0x0001340001927983 */ /* 0x002f280000300800 */
[----:B------:R-:W2:Y:S04]  /*1b92e0*/  LDL.LU R30, [R1+0x124] ;  /* 0x00012400011e7983 */ /* 0x000ea80000300800 */
[----:B------:R-:W2:Y:S04]  /*1b92f0*/  LDL.LU R23, [R1+0xc4] ;  /* 0x0000c40001177983 */ /* 0x000ea80000300800 */
[----:B------:R-:W2:Y:S04]  /*1b9300*/  LDL.LU R103, [R1+0x34] ;  /* 0x0000340001677983 */ /* 0x000ea80000300800 */
[----:B------:R-:W2:Y:S04]  /*1b9310*/  LDL.LU R149, [R1+0x1e8] ;  /* 0x0001e80001957983 */ /* 0x000ea80000300800 */
[----:B------:R-:W3:Y:S04]  /*1b9320*/  LDL.LU R147, [R1+0x1d8] ;  /* 0x0001d80001937983 */ /* 0x000ee80000300800 */
[----:B------:R-:W3:Y:S01]  /*1b9330*/  LDL.LU R100, [R1+0x2810] ;  /* 0x0028100001647983 */ /* 0x000ee20000300800 */
[----:B------:R-:W-:Y:S01]  /*1b9340*/  LOP3.LUT P4, RZ, R2, 0x200000, RZ, 0xc0, !PT ;  /* 0x0020000002ff7812 */ /* 0x000fe2000788c0ff */
[----:B------:R-:W-:Y:S01]  /*1b9350*/  IMAD.WIDE R20, R102, 0x4, R126 ;  /* 0x0000000466147825 */ /* 0x000fe200078e027e */
[----:B------:R-:W-:-:S02]  /*1b9360*/  LOP3.LUT P5, RZ, R2, 0x400000, RZ, 0xc0, !PT ;  /* 0x0040000002ff7812 */ /* 0x000fc400078ac0ff */
        /* <DEDUP_REMOVED lines=13> */
[----:B------:R-:W-:Y:S01]  /*1b9440*/  LOP3.LUT R28, R28, 0xfffffffd, RZ, 0xc0, !PT ;  /* 0xfffffffd1c1c7812 */ /* 0x000fe200078ec0ff */
[----:B----4-:R1:W-:Y:S04]  /*1b9450*/  @P4 STG.E desc[UR28][R20.64], R146 ;  /* 0x0000009214004986 */ /* 0x0103e8000c10191c */
[----:B-1----:R-:W4:Y:S01]  /*1b9460*/  LDL.LU R146, [R1+0x1c8] ;  /* 0x0001c80001927983 */ /* 0x002f220000300800 */
[----:B------:R-:W-:-:S05]  /*1b9470*/  IMAD.WIDE R20, R102, 0x4, R124 ;  /* 0x0000000466147825 */ /* 0x000fca00078e027c */
[----:B--2---:R1:W-:Y:S04]  /*1b9480*/  @P5 STG.E desc[UR28][R20.64], R30 ;  /* 0x0000001e14005986 */ /* 0x0043e8000c10191c */
[----:B-1----:R-:W2:Y:S01]  /*1b9490*/  LDL.LU R30, [R1+0x1b8] ;  /* 0x0001b800011e7983 */ /* 0x002ea20000300800 */
[----:B------:R-:W-:Y:S02]  /*1b94a0*/  @P1 LOP3.LUT R28, R28, 0x2, RZ, 0xfc, !PT ;  /* 0x000000021c1c1812 */ /* 0x000fe400078efcff */
[C---:B------:R-:W-:Y:S02]  /*1b94b0*/  LOP3.LUT P1, RZ, R2.reuse, 0x10000000, RZ, 0xc0, !PT ;  /* 0x1000000002ff7812 */ /* 0x040fe4000782c0ff */
[C---:B------:R-:W-:Y:S02]  /*1b94c0*/  LOP3.LUT P3, RZ, R2.reuse, 0x800000, RZ, 0xc0, !PT ;  /* 0x0080000002ff7812 */ /* 0x040fe4000786c0ff */
[----:B------:R-:W-:Y:S01]  /*1b94d0*/  LOP3.LUT P2, RZ, R2, 0x1000000, RZ, 0xc0, !PT ;  /* 0x0100000002ff7812 */ /* 0x000fe2000784c0ff */
[----:B------:R-:W-:Y:S01]  /*1b94e0*/  IMAD.WIDE R20, R102, 0x4, R122 ;  /* 0x0000000466147825 */ /* 0x000fe200078e027a */
[----:B------:R-:W-:Y:S01]  /*1b94f0*/  LOP3.LUT R28, R28, 0xfffffffb, RZ, 0xc0, !PT ;  /* 0xfffffffb1c1c7812 */ /* 0x000fe200078ec0ff */
[----:B------:R-:W2:Y:S04]  /*1b9500*/  LDL.LU R240, [R1+0x188] ;  /* 0x0001880001f07983 */ /* 0x000ea80000300800 */
[----:B------:R-:W2:Y:S02]  /*1b9510*/  LDL.LU R101, [R1+0x178] ;  /* 0x0001780001657983 */ /* 0x000ea40000300800 */
[----:B------:R-:W-:-:S02]  /*1b9520*/  @P1 LOP3.LUT R28, R28, 0x4, RZ, 0xfc, !PT ;  /* 0x000000041c1c1812 */ /* 0x000fc400078efcff */
[----:B------:R-:W-:Y:S01]  /*1b9530*/  LOP3.LUT P1, RZ, R2, 0x8000000, RZ, 0xc0, !PT ;  /* 0x0800000002ff7812 */ /* 0x000fe2000782c0ff */
[----:B------:R1:W-:Y:S01]  /*1b9540*/  @P3 STG.E desc[UR28][R20.64], R23 ;  /* 0x0000001714003986 */ /* 0x0003e2000c10191c */
[----:B------:R-:W-:-:S03]  /*1b9550*/  LOP3.LUT R28, R28, 0xfffffff7, RZ, 0xc0, !PT ;  /* 0xfffffff71c1c7812 */ /* 0x000fc600078ec0ff */
[----:B------:R-:W2:Y:S08]  /*1b9560*/  LDL.LU R22, [R1+0x168] ;  /* 0x0001680001167983 */ /* 0x000eb00000300800 */
[----:B------:R-:W-:Y:S01]  /*1b9570*/  @P1 LOP3.LUT R28, R28, 0x8, RZ, 0xfc, !PT ;  /* 0x000000081c1c1812 */ /* 0x000fe200078efcff */
[----:B-1----:R-:W-:Y:S01]  /*1b9580*/  IMAD.WIDE R20, R102, 0x4, R120 ;  /* 0x0000000466147825 */ /* 0x002fe200078e0278 */
[----:B------:R-:W-:Y:S01]  /*1b9590*/  LOP3.LUT P1, RZ, R2, 0x4000000, RZ, 0xc0, !PT ;  /* 0x0400000002ff7812 */ /* 0x000fe2000782c0ff */
[----:B------:R-:W2:Y:S01]  /*1b95a0*/  LDL.LU R23, [R1+0x158] ;  /* 0x0001580001177983 */ /* 0x000ea20000300800 */
[----:B------:R-:W-:-:S03]  /*1b95b0*/  LOP3.LUT R28, R28, 0xffffffef, RZ, 0xc0, !PT ;  /* 0xffffffef1c1c7812 */ /* 0x000fc600078ec0ff */
[----:B------:R1:W-:Y:S08]  /*1b95c0*/  @P2 STG.E desc[UR28][R20.64], R103 ;  /* 0x0000006714002986 */ /* 0x0003f0000c10191c */
[----:B------:R-:W-:Y:S02]  /*1b95d0*/  @P1 LOP3.LUT R28, R28, 0x10, RZ, 0xfc, !PT ;  /* 0x000000101c1c1812 */ /* 0x000fe400078efcff */
[----:B------:R-:W-:Y:S01]  /*1b95e0*/  LOP3.LUT P1, RZ, R2, 0x2000000, RZ, 0xc0, !PT ;  /* 0x0200000002ff7812 */ /* 0x000fe2000782c0ff */
[----:B-1----:R-:W-:Y:S01]  /*1b95f0*/  IMAD.WIDE R20, R102, 0x4, R118 ;  /* 0x0000000466147825 */ /* 0x002fe200078e0276 */
[----:B------:R-:W2:Y:S11]  /*1b9600*/  LDL.LU R103, [R1+0x148] ;  /* 0x0001480001677983 */ /* 0x000eb60000300800 */
[----:B------:R3:W-:Y:S01]  /*1b9610*/  @P1 STG.E desc[UR28][R20.64], R241 ;  /* 0x000000f114001986 */ /* 0x0007e2000c10191c */
[----:B------:R-:W-:Y:S01]  /*1b9620*/  LOP3.LUT P1, RZ, R28, 0x10, RZ, 0xc0, !PT ;  /* 0x000000101cff7812 */ /* 0x000fe2000782c0ff */
[----:B---3--:R-:W-:-:S02]  /*1b9630*/  IMAD.WIDE R20, R100, 0x4, R128 ;  /* 0x0000000464147825 */ /* 0x008fc400078e0280 */
[----:B------:R-:W3:Y:S10]  /*1b9640*/  LDL.LU R241, [R1+0x198] ;  /* 0x0001980001f17983 */ /* 0x000ef40000300800 */
[----:B------:R1:W-:Y:S01]  /*1b9650*/  @P1 STG.E desc[UR28][R20.64], R149 ;  /* 0x0000009514001986 */ /* 0x0003e2000c10191c */
[----:B------:R-:W-:-:S03]  /*1b9660*/  LOP3.LUT P1, RZ, R28, 0x8, RZ, 0xc0, !PT ;  /* 0x000000081cff7812 */ /* 0x000fc6000782c0ff */
[----:B------:R-:W3:Y:S01]  /*1b9670*/  LDL.LU R102, [R1+0x138] ;  /* 0x0001380001667983 */ /* 0x000ee20000300800 */
[----:B-1----:R-:W-:-:S03]  /*1b9680*/  IMAD.WIDE R20, R100, 0x4, R132 ;  /* 0x0000000464147825 */ /* 0x002fc600078e0284 */
[----:B------:R-:W3:Y:S06]  /*1b9690*/  LDL.LU R149, [R1+0x128] ;  /* 0x0001280001957983 */ /* 0x000eec0000300800 */
[----:B------:R1:W-:Y:S01]  /*1b96a0*/  @P1 STG.E desc[UR28][R20.64], R147 ;  /* 0x0000009314001986 */ /* 0x0003e2000c10191c */
[----:B------:R-:W-:Y:S01]  /*1b96b0*/  LOP3.LUT P1, RZ, R28, 0x4, RZ, 0xc0, !PT ;  /* 0x000000041cff7812 */ /* 0x000fe2000782c0ff */
[----:B-1----:R-:W-:Y:S02]  /*1b96c0*/  IMAD.WIDE R20, R100, 0x4, R130 ;  /* 0x0000000464147825 */ /* 0x002fe400078e0282 */
[----:B------:R-:W3:Y:S10]  /*1b96d0*/  LDL.LU R147, [R1+0xc8] ;  /* 0x0000c80001937983 */ /* 0x000ef40000300800 */
[----:B----4-:R1:W-:Y:S01]  /*1b96e0*/  @P1 STG.E desc[UR28][R20.64], R146 ;  /* 0x0000009214001986 */ /* 0x0103e2000c10191c */
[----:B------:R-:W-:Y:S01]  /*1b96f0*/  LOP3.LUT P1, RZ, R28, 0x2, RZ, 0xc0, !PT ;  /* 0x000000021cff7812 */ /* 0x000fe2000782c0ff */
[----:B-1----:R-:W-:-:S02]  /*1b9700*/  IMAD.WIDE R20, R100, 0x4, R126 ;  /* 0x0000000464147825 */ /* 0x002fc400078e027e */
[----:B------:R-:W4:Y:S10]  /*1b9710*/  LDL.LU R146, [R1+0x895c] ;  /* 0x00895c0001927983 */ /* 0x000f340000300800 */
[----:B--2---:R1:W-:Y:S01]  /*1b9720*/  @P1 STG.E desc[UR28][R20.64], R30 ;  /* 0x0000001e14001986 */ /* 0x0043e2000c10191c */
[----:B------:R-:W-:-:S03]  /*1b9730*/  LOP3.LUT P1, RZ, R28, 0x1, RZ, 0xc0, !PT ;  /* 0x000000011cff7812 */ /* 0x000fc6000782c0ff */
[----:B-1----:R-:W2:Y:S04]  /*1b9740*/  LDL.LU R30, [R1+0x8958] ;  /* 0x00895800011e7983 */ /* 0x002ea80000300800 */
[----:B------:R-:W2:Y:S01]  /*1b9750*/  LDL.LU R28, [R1+0x1a8] ;  /* 0x0001a800011c7983 */ /* 0x000ea20000300800 */
[----:B------:R-:W-:Y:S01]  /*1b9760*/  IMAD.WIDE R20, R100, 0x4, R124 ;  /* 0x0000000464147825 */ /* 0x000fe200078e027c */
[C---:B------:R-:W-:Y:S02]  /*1b9770*/  LOP3.LUT P0, RZ, R18.reuse, 0x4, RZ, 0xc0, !PT ;  /* 0x0000000412ff7812 */ /* 0x040fe4000780c0ff */
[C---:B------:R-:W-:Y:S02]  /*1b9780*/  LOP3.LUT P6, RZ, R18.reuse, 0x8, RZ, 0xc0, !PT ;  /* 0x0000000812ff7812 */ /* 0x040fe400078cc0ff */
[----:B------:R-:W-:-:S02]  /*1b9790*/  LOP3.LUT P4, RZ, R18, 0x10, RZ, 0xc0, !PT ;  /* 0x0000001012ff7812 */ /* 0x000fc4000788c0ff */
[C---:B------:R-:W-:Y:S02]  /*1b97a0*/  LOP3.LUT P5, RZ, R18.reuse, 0x20, RZ, 0xc0, !PT ;  /* 0x0000002012ff7812 */ /* 0x040fe400078ac0ff */
[C---:B------:R-:W-:Y:S02]  /*1b97b0*/  LOP3.LUT P3, RZ, R18.reuse, 0x40, RZ, 0xc0, !PT ;  /* 0x0000004012ff7812 */ /* 0x040fe4000786c0ff */
[----:B------:R-:W-:Y:S01]  /*1b97c0*/  LOP3.LUT P2, RZ, R18, 0x80, RZ, 0xc0, !PT ;  /* 0x0000008012ff7812 */ /* 0x000fe2000784c0ff */
[----:B--2---:R1:W-:Y:S01]  /*1b97d0*/  @P1 STG.E desc[UR28][R20.64], R28 ;  /* 0x0000001c14001986 */ /* 0x0043e2000c10191c */
[----:B------:R-:W-:Y:S01]  /*1b97e0*/  LOP3.LUT P1, RZ, R19, 0x80000000, RZ, 0xc0, !PT ;  /* 0x8000000013ff7812 */ /* 0x000fe2000782c0ff */
[----:B-1----:R-:W-:-:S12]  /*1b97f0*/  IMAD.WIDE R20, R100, 0x4, R122 ;  /* 0x0000000464147825 */ /* 0x002fd800078e027a */
[----:B---3--:R1:W-:Y:S01]  /*1b9800*/  @P1 STG.E desc[UR28][R20.64], R241 ;  /* 0x000000f114001986 */ /* 0x0083e2000c10191c */
[----:B------:R-:W-:Y:S01]  /*1b9810*/  LOP3.LUT P1, RZ, R19, 0x40000000, RZ, 0xc0, !PT ;  /* 0x4000000013ff7812 */ /* 0x000fe2000782c0ff */
[----:B-1----:R-:W-:-:S12]  /*1b9820*/  IMAD.WIDE R20, R100, 0x4, R120 ;  /* 0x0000000464147825 */ /* 0x002fd800078e0278 */
[----:B------:R1:W-:Y:S01]  /*1b9830*/  @P1 STG.E desc[UR28][R20.64], R240 ;  /* 0x000000f014001986 */ /* 0x0003e2000c10191c */
[----:B------:R-:W-:Y:S01]  /*1b9840*/  LOP3.LUT P1, RZ, R19, 0x20000000, RZ, 0xc0, !PT ;  /* 0x2000000013ff7812 */ /* 0x000fe2000782c0ff */
[----:B-1----:R-:W-:-:S12]  /*1b9850*/  IMAD.WIDE R20, R100, 0x4, R118 ;  /* 0x0000000464147825 */ /* 0x002fd800078e0276 */
[----:B------:R1:W-:Y:S02]  /*1b9860*/  @P1 STG.E desc[UR28][R20.64], R101 ;  /* 0x0000006514001986 */ /* 0x0003e4000c10191c */
[----:B-1----:R-:W-:-:S05]  /*1b9870*/  IMAD.WIDE R20, R148, 0x4, R128 ;  /* 0x0000000494147825 */ /* 0x002fca00078e0280 */
[----:B------:R1:W-:Y:S04]  /*1b9880*/  @P0 STG.E desc[UR28][R20.64], R22 ;  /* 0x0000001614000986 */ /* 0x0003e8000c10191c */
[----:B-1----:R-:W2:Y:S01]  /*1b9890*/  LDL.LU R22, [R1+0x38] ;  /* 0x0000380001167983 */ /* 0x002ea20000300800 */
[----:B------:R-:W-:-:S05]  /*1b98a0*/  IMAD.WIDE R20, R148, 0x4, R132 ;  /* 0x0000000494147825 */ /* 0x000fca00078e0284 */
[----:B------:R1:W-:Y:S02]  /*1b98b0*/  @P6 STG.E desc[UR28][R20.64], R23 ;  /* 0x0000001714006986 */ /* 0x0003e4000c10191c */
[C---:B-1----:R-:W-:Y:S02]  /*1b98c0*/  IMAD.WIDE R20, R148.reuse, 0x4, R130 ;  /* 0x0000000494147825 */ /* 0x042fe400078e0282 */
[----:B------:R-:W3:Y:S04]  /*1b98d0*/  LDL.LU R23, [R1+0x1ec] ;  /* 0x0001ec0001177983 */ /* 0x000ee80000300800 */
[----:B------:R1:W-:Y:S02]  /*1b98e0*/  @P4 STG.E desc[UR28][R20.64], R103 ;  /* 0x0000006714004986 */ /* 0x0003e4000c10191c */
[----:B-1----:R-:W-:-:S02]  /*1b98f0*/  IMAD.WIDE R20, R148, 0x4, R126 ;  /* 0x0000000494147825 */ /* 0x002fc400078e027e */
[----:B------:R-:W3:Y:S04]  /*1b9900*/  LDL.LU R103, [R1+0x1dc] ;  /* 0x0001dc0001677983 */ /* 0x000ee80000300800 */
[----:B------:R1:W-:Y:S04]  /*1b9910*/  @P5 STG.E desc[UR28][R20.64], R102 ;  /* 0x0000006614005986 */ /* 0x0003e8000c10191c */
[----:B-1----:R-:W4:Y:S01]  /*1b9920*/  LDL.LU R102, [R1+0x1cc] ;  /* 0x0001cc0001667983 */ /* 0x002f220000300800 */
[----:B------:R-:W-:-:S05]  /*1b9930*/  IMAD.WIDE R20, R148, 0x4, R124 ;  /* 0x0000000494147825 */ /* 0x000fca00078e027c */
[----:B------:R1:W-:Y:S04]  /*1b9940*/  @P3 STG.E desc[UR28][R20.64], R149 ;  /* 0x0000009514003986 */ /* 0x0003e8000c10191c */
[----:B-1----:R-:W4:Y:S01]  /*1b9950*/  LDL.LU R149, [R1+0x1bc] ;  /* 0x0001bc0001957983 */ /* 0x002f220000300800 */
[----:B------:R-:W-:-:S05]  /*1b9960*/  IMAD.WIDE R20, R148, 0x4, R122 ;  /* 0x0000000494147825 */ /* 0x000fca00078e027a */
[----:B------:R1:W-:Y:S04]  /*1b9970*/  @P2 STG.E desc[UR28][R20.64], R147 ;  /* 0x0000009314002986 */ /* 0x0003e8000c10191c */
[----:B-1----:R-:W4:Y:S01]  /*1b9980*/  LDL.LU R147, [R1+0x1ac] ;  /* 0x0001ac0001937983 */ /* 0x002f220000300800 */
[----:B------:R-:W-:Y:S02]  /*1b9990*/  LOP3.LUT P1, RZ, R18, 0x100000, RZ, 0xc0, !PT ;  /* 0x0010000012ff7812 */ /* 0x000fe4000782c0ff */
[----:B------:R-:W-:Y:S01]  /*1b99a0*/  LOP3.LUT R19, R19, 0xffdfffff, RZ, 0xc0, !PT ;  /* 0xffdfffff13137812 */ /* 0x000fe200078ec0ff */
        /* <DEDUP_REMOVED lines=8> */
[C---:B------:R-:W-:Y:S02]  /*1b9a30*/  LOP3.LUT P1, RZ, R18.reuse, 0x20000, RZ, 0xc0, !PT ;  /* 0x0002000012ff7812 */ /* 0x040fe4000782c0ff */
[----:B------:R-:W-:Y:S02]  /*1b9a40*/  LOP3.LUT R19, R19, 0xfeffffff, RZ, 0xc0, !PT ;  /* 0xfeffffff13137812 */ /* 0x000fe400078ec0ff */
[----:B------:R-:W-:Y:S01]  /*1b9a50*/  LOP3.LUT P4, RZ, R18, 0x100, RZ, 0xc0, !PT ;  /* 0x0000010012ff7812 */ /* 0x000fe2000788c0ff */
[----:B------:R-:W-:-:S08]  /*1b9a60*/  IMAD.WIDE R20, R148, 0x4, R120 ;  /* 0x0000000494147825 */ /* 0x000fd000078e0278 */
[----:B------:R-:W-:Y:S02]  /*1b9a70*/  @P1 LOP3.LUT R19, R19, 0x1000000, RZ, 0xfc, !PT ;  /* 0x0100000013131812 */ /* 0x000fe400078efcff */
        /* <DEDUP_REMOVED lines=16> */
[----:B--2---:R1:W-:Y:S02]  /*1b9b80*/  @P4 STG.E desc[UR28][R20.64], R22 ;  /* 0x0000001614004986 */ /* 0x0043e4000c10191c */
[----:B-1----:R-:W-:Y:S02]  /*1b9b90*/  IMAD.WIDE R20, R148, 0x4, R118 ;  /* 0x0000000494147825 */ /* 0x002fe400078e0276 */
[----:B------:R-:W2:Y:S04]  /*1b9ba0*/  LDL.LU R148, [R1+0x18c] ;  /* 0x00018c0001947983 */ /* 0x000ea80000300800 */
[----:B------:R-:W2:Y:S04]  /*1b9bb0*/  LDL.LU R241, [R1+0x17c] ;  /* 0x00017c0001f17983 */ /* 0x000ea80000300800 */
[----:B------:R-:W2:Y:S04]  /*1b9bc0*/  LDL.LU R240, [R1+0x16c] ;  /* 0x00016c0001f07983 */ /* 0x000ea80000300800 */
[----:B------:R1:W-:Y:S04]  /*1b9bd0*/  @P5 STG.E desc[UR28][R20.64], R242 ;  /* 0x000000f214005986 */ /* 0x0003e8000c10191c */
[----:B------:R-:W2:Y:S04]  /*1b9be0*/  LDL.LU R100, [R1+0x15c] ;  /* 0x00015c0001647983 */ /* 0x000ea80000300800 */
[----:B------:R-:W2:Y:S01]  /*1b9bf0*/  LDL.LU R101, [R1+0x14c] ;  /* 0x00014c0001657983 */ /* 0x000ea20000300800 */
[----:B-1----:R-:W-:-:S03]  /*1b9c00*/  IMAD.WIDE R20, R252, 0x4, R128 ;  /* 0x00000004fc147825 */ /* 0x002fc600078e0280 */
[----:B------:R-:W2:Y:S04]  /*1b9c10*/  LDL.LU R22, [R1+0x13c] ;  /* 0x00013c0001167983 */ /* 0x000ea80000300800 */
[----:B---3--:R1:W-:Y:S02]  /*1b9c20*/  @P3 STG.E desc[UR28][R20.64], R23 ;  /* 0x0000001714003986 */ /* 0x0083e4000c10191c */
[C---:B-1----:R-:W-:Y:S02]  /*1b9c30*/  IMAD.WIDE R20, R252.reuse, 0x4, R132 ;  /* 0x00000004fc147825 */ /* 0x042fe400078e0284 */
[----:B------:R-:W3:Y:S04]  /*1b9c40*/  LDL.LU R23, [R1+0x12c] ;  /* 0x00012c0001177983 */ /* 0x000ee80000300800 */
[----:B------:R1:W-:Y:S02]  /*1b9c50*/  @P2 STG.E desc[UR28][R20.64], R103 ;  /* 0x0000006714002986 */ /* 0x0003e4000c10191c */
[----:B-1----:R-:W-:-:S02]  /*1b9c60*/  IMAD.WIDE R20, R252, 0x4, R130 ;  /* 0x00000004fc147825 */ /* 0x002fc400078e0282 */
[----:B------:R-:W3:Y:S04]  /*1b9c70*/  LDL.LU R103, [R1+0xcc] ;  /* 0x0000cc0001677983 */ /* 0x000ee80000300800 */
[----:B----4-:R1:W-:Y:S01]  /*1b9c80*/  @P1 STG.E desc[UR28][R20.64], R102 ;  /* 0x0000006614001986 */ /* 0x0103e2000c10191c */
[C---:B------:R-:W-:Y:S01]  /*1b9c90*/  LOP3.LUT P1, RZ, R19.reuse, 0x10000000, RZ, 0xc0, !PT ;  /* 0x1000000013ff7812 */ /* 0x040fe2000782c0ff */
[C---:B-1----:R-:W-:Y:S02]  /*1b9ca0*/  IMAD.WIDE R20, R252.reuse, 0x4, R126 ;  /* 0x00000004fc147825 */ /* 0x042fe400078e027e */
[----:B------:R-:W4:Y:S10]  /*1b9cb0*/  LDL.LU R102, [R1+0x3c] ;  /* 0x00003c0001667983 */ /* 0x000f340000300800 */
[----:B------:R1:W-:Y:S01]  /*1b9cc0*/  @P1 STG.E desc[UR28][R20.64], R149 ;  /* 0x0000009514001986 */ /* 0x0003e2000c10191c */
[----:B------:R-:W-:Y:S01]  /*1b9cd0*/  LOP3.LUT P1, RZ, R19, 0x8000000, RZ, 0xc0, !PT ;  /* 0x0800000013ff7812 */ /* 0x000fe2000782c0ff */
[----:B-1----:R-:W-:-:S12]  /*1b9ce0*/  IMAD.WIDE R20, R252, 0x4, R124 ;  /* 0x00000004fc147825 */ /* 0x002fd800078e027c */
[----:B------:R1:W-:Y:S04]  /*1b9cf0*/  @P1 STG.E desc[UR28][R20.64], R147 ;  /* 0x0000009314001986 */ /* 0x0003e8000c10191c */
[----:B-1----:R-:W4:Y:S04]  /*1b9d00*/  LDL.LU R147, [R1+0x2c0] ;  /* 0x0002c00001937983 */ /* 0x002f280000300800 */
[----:B------:R-:W4:Y:S01]  /*1b9d10*/  LDL.LU R149, [R1+0x1c04] ;  /* 0x001c040001957983 */ /* 0x000f220000300800 */
[----:B------:R-:W-:Y:S01]  /*1b9d20*/  LOP3.LUT P1, RZ, R19, 0x4000000, RZ, 0xc0, !PT ;  /* 0x0400000013ff7812 */ /* 0x000fe2000782c0ff */
[----:B------:R-:W-:-:S12]  /*1b9d30*/  IMAD.WIDE R20, R252, 0x4, R122 ;  /* 0x00000004fc147825 */ /* 0x000fd800078e027a */
[----:B------:R1:W-:Y:S01]  /*1b9d40*/  @P1 STG.E desc[UR28][R20.64], R28 ;  /* 0x0000001c14001986 */ /* 0x0003e2000c10191c */
[----:B------:R-:W-:Y:S01]  /*1b9d50*/  LOP3.LUT P1, RZ, R19, 0x2000000, RZ, 0xc0, !PT ;  /* 0x0200000013ff7812 */ /* 0x000fe2000782c0ff */
[----:B-1----:R-:W-:Y:S01]  /*1b9d60*/  IMAD.WIDE R20, R252, 0x4, R120 ;  /* 0x00000004fc147825 */ /* 0x002fe200078e0278 */
[C---:B------:R-:W-:Y:S02]  /*1b9d70*/  LOP3.LUT P0, RZ, R18.reuse, 0x200000, RZ, 0xc0, !PT ;  /* 0x0020000012ff7812 */ /* 0x040fe4000780c0ff */
[C---:B------:R-:W-:Y:S02]  /*1b9d80*/  LOP3.LUT P6, RZ, R18.reuse, 0x400000, RZ, 0xc0, !PT ;  /* 0x0040000012ff7812 */ /* 0x040fe400078cc0ff */
[C---:B------:R-:W-:Y:S02]  /*1b9d90*/  LOP3.LUT P4, RZ, R18.reuse, 0x800000, RZ, 0xc0, !PT ;  /* 0x0080000012ff7812 */ /* 0x040fe4000788c0ff */
[C---:B------:R-:W-:Y:S02]  /*1b9da0*/  LOP3.LUT P5, RZ, R18.reuse, 0x1000000, RZ, 0xc0, !PT ;  /* 0x0100000012ff7812 */ /* 0x040fe400078ac0ff */
[----:B------:R-:W-:-:S02]  /*1b9db0*/  LOP3.LUT P3, RZ, R18, 0x2000000, RZ, 0xc0, !PT ;  /* 0x0200000012ff7812 */ /* 0x000fc4000786c0ff */
[----:B------:R-:W-:Y:S01]  /*1b9dc0*/  LOP3.LUT P2, RZ, R18, 0x4000000, RZ, 0xc0, !PT ;  /* 0x0400000012ff7812 */ /* 0x000fe2000784c0ff */
[----:B--2---:R1:W-:Y:S01]  /*1b9dd0*/  @P1 STG.E desc[UR28][R20.64], R148 ;  /* 0x0000009414001986 */ /* 0x0043e2000c10191c */
[----:B------:R-:W-:Y:S01]  /*1b9de0*/  LOP3.LUT P1, RZ, R19, 0x1000000, RZ, 0xc0, !PT ;  /* 0x0100000013ff7812 */ /* 0x000fe2000782c0ff */
[----:B-1----:R-:W-:-:S12]  /*1b9df0*/  IMAD.WIDE R20, R252, 0x4, R118 ;  /* 0x00000004fc147825 */ /* 0x002fd800078e0276 */
[----:B------:R1:W-:Y:S01]  /*1b9e00*/  @P1 STG.E desc[UR28][R20.64], R241 ;  /* 0x000000f114001986 */ /* 0x0003e2000c10191c */
[----:B------:R-:W-:Y:S01]  /*1b9e10*/  LOP3.LUT P1, RZ, R19, 0x800000, RZ, 0xc0, !PT ;  /* 0x0080000013ff7812 */ /* 0x000fe2000782c0ff */
[----:B------:R-:W-:-:S04]  /*1b9e20*/  VIADD R148, R252, UR6 ;  /* 0x00000006fc947c36 */ /* 0x000fc80008000000 */
[----:B-1----:R-:W-:-:S08]  /*1b9e30*/  IMAD.WIDE R20, R148, 0x4, R128 ;  /* 0x0000000494147825 */ /* 0x002fd000078e0280 */
[----:B------:R1:W-:Y:S01]  /*1b9e40*/  @P1 STG.E desc[UR28][R20.64], R240 ;  /* 0x000000f014001986 */ /* 0x0003e2000c10191c */
[----:B------:R-:W-:Y:S01]  /*1b9e50*/  LOP3.LUT P1, RZ, R19, 0x400000, RZ, 0xc0, !PT ;  /* 0x0040000013ff7812 */ /* 0x000fe2000782c0ff */
[----:B-1----:R-:W-:-:S12]  /*1b9e60*/  IMAD.WIDE R20, R148, 0x4, R132 ;  /* 0x0000000494147825 */ /* 0x002fd800078e0284 */
[----:B------:R1:W-:Y:S01]  /*1b9e70*/  @P1 STG.E desc[UR28][R20.64], R100 ;  /* 0x0000006414001986 */ /* 0x0003e2000c10191c */
[----:B------:R-:W-:Y:S01]  /*1b9e80*/  LOP3.LUT P1, RZ, R19, 0x200000, RZ, 0xc0, !PT ;  /* 0x0020000013ff7812 */ /* 0x000fe2000782c0ff */
[----:B-1----:R-:W-:-:S12]  /*1b9e90*/  IMAD.WIDE R20, R148, 0x4, R130 ;  /* 0x0000000494147825 */ /* 0x002fd800078e0282 */
[----:B------:R1:W-:Y:S02]  /*1b9ea0*/  @P1 STG.E desc[UR28][R20.64], R101 ;  /* 0x0000006514001986 */ /* 0x0003e4000c10191c */
[----:B-1----:R-:W-:-:S05]  /*1b9eb0*/  IMAD.WIDE R20, R148, 0x4, R126 ;  /* 0x0000000494147825 */ /* 0x002fca00078e027e */
[----:B------:R1:W-:Y:S02]  /*1b9ec0*/  @P0 STG.E desc[UR28][R20.64], R22 ;  /* 0x0000001614000986 */ /* 0x0003e4000c10191c */
[----:B-1----:R-:W-:-:S05]  /*1b9ed0*/  IMAD.WIDE R20, R148, 0x4, R124 ;  /* 0x0000000494147825 */ /* 0x002fca00078e027c */
[----:B---3--:R1:W-:Y:S02]  /*1b9ee0*/  @P6 STG.E desc[UR28][R20.64], R23 ;  /* 0x0000001714006986 */ /* 0x0083e4000c10191c */
[C---:B-1----:R-:W-:Y:S02]  /*1b9ef0*/  IMAD.WIDE R20, R148.reuse, 0x4, R122 ;  /* 0x0000000494147825 */ /* 0x042fe400078e027a */
[----:B------:R-:W2:Y:S04]  /*1b9f00*/  LDL.LU R23, [R1+0x1c0c] ;  /* 0x001c0c0001177983 */ /* 0x000ea80000300800 */
[----:B------:R1:W-:Y:S02]  /*1b9f10*/  @P4 STG.E desc[UR28][R20.64], R103 ;  /* 0x0000006714004986 */ /* 0x0003e4000c10191c */
[----:B-1----:R-:W-:-:S05]  /*1b9f20*/  IMAD.WIDE R20, R148, 0x4, R120 ;  /* 0x0000000494147825 */ /* 0x002fca00078e0278 */
[----:B----4-:R1:W-:Y:S02]  /*1b9f30*/  @P5 STG.E desc[UR28][R20.64], R102 ;  /* 0x0000006614005986 */ /* 0x0103e4000c10191c */
[----:B-1----:R-:W-:-:S05]  /*1b9f40*/  IMAD.WIDE R20, R148, 0x4, R118 ;  /* 0x0000000494147825 */ /* 0x002fca00078e0276 */
[----:B------:R1:W-:Y:S02]  /*1b9f50*/  @P3 STG.E desc[UR28][R20.64], R243 ;  /* 0x000000f314003986 */ /* 0x0003e4000c10191c */
[----:B-1----:R-:W-:-:S05]  /*1b9f60*/  IMAD.WIDE R20, R149, 0x4, R128 ;  /* 0x0000000495147825 */ /* 0x002fca00078e0280 */
[----:B------:R1:W-:Y:S04]  /*1b9f70*/  @P2 STG.E desc[UR28][R20.64], R147 ;  /* 0x0000009314002986 */ /* 0x0003e8000c10191c */
[----:B-1----:R-:W3:Y:S04]  /*1b9f80*/  LDL.LU R147, [R1+0x2b0] ;  /* 0x0002b00001937983 */ /* 0x002ee80000300800 */
[----:B------:R-:W4:Y:S04]  /*1b9f90*/  LDL.LU R100, [R1+0x2a0] ;  /* 0x0002a00001647983 */ /* 0x000f280000300800 */
[----:B------:R-:W2:Y:S04]  /*1b9fa0*/  LDL.LU R101, [R1+0x290] ;  /* 0x0002900001657983 */ /* 0x000ea80000300800 */
[----:B------:R-:W2:Y:S04]  /*1b9fb0*/  LDL.LU R22, [R1+0x280] ;  /* 0x0002800001167983 */ /* 0x000ea80000300800 */
[----:B------:R-:W2:Y:S01]  /*1b9fc0*/  LDL.LU R103, [R1+0x270] ;  /* 0x0002700001677983 */ /* 0x000ea20000300800 */
[----:B------:R-:W-:-:S03]  /*1b9fd0*/  LOP3.LUT P4, RZ, R18, 0x8000000, RZ, 0xc0, !PT ;  /* 0x0800000012ff7812 */ /* 0x000fc6000788c0ff */
[----:B------:R-:W2:Y:S01]  /*1b9fe0*/  LDL.LU R102, [R1+0x260] ;  /* 0x0002600001667983 */ /* 0x000ea20000300800 */
[----:B------:R-:W-:-:S03]  /*1b9ff0*/  IMAD.WIDE R20, R149, 0x4, R132 ;  /* 0x0000000495147825 */ /* 0x000fc600078e0284 */
[----:B------:R-:W2:Y:S01]  /*1ba000*/  LDL.LU R148, [R1+0x1c08] ;  /* 0x001c080001947983 */ /* 0x000ea20000300800 */
        /* <DEDUP_REMOVED lines=14> */
[----:B---3--:R1:W-:Y:S04]  /*1ba0f0*/  @P4 STG.E desc[UR28][R20.64], R147 ;  /* 0x0000009314004986 */ /* 0x0083e8000c10191c */
[----:B-1----:R-:W3:Y:S04]  /*1ba100*/  LDL.LU R147, [R1+0x250] ;  /* 0x0002500001937983 */ /* 0x002ee80000300800 */
[----:B------:R-:W3:Y:S04]  /*1ba110*/  LDL.LU R252, [R1+0x240] ;  /* 0x0002400001fc7983 */ /* 0x000ee80000300800 */
[----:B------:R-:W3:Y:S01]  /*1ba120*/  LDL.LU R242, [R1+0x230] ;  /* 0x0002300001f27983 */ /* 0x000ee20000300800 */
[----:B------:R-:W-:-:S02]  /*1ba130*/  @P1 LOP3.LUT R19, R19, 0x20000, RZ, 0xfc, !PT ;  /* 0x0002000013131812 */ /* 0x000fc400078efcff */
[----:B------:R-:W-:Y:S01]  /*1ba140*/  LOP3.LUT P1, RZ, R17, 0x4, RZ, 0xc0, !PT ;  /* 0x0000000411ff7812 */ /* 0x000fe2000782c0ff */
[----:B------:R-:W3:Y:S01]  /*1ba150*/  LDL.LU R28, [R1+0x220] ;  /* 0x00022000011c7983 */ /* 0x000ee20000300800 */
[----:B------:R-:W-:-:S03]  /*1ba160*/  LOP3.LUT R19, R19, 0xfffbffff, RZ, 0xc0, !PT ;  /* 0xfffbffff13137812 */ /* 0x000fc600078ec0ff */
[----:B------:R-:W3:Y:S01]  /*1ba170*/  LDL.LU R241, [R1+0x210] ;  /* 0x0002100001f17983 */ /* 0x000ee20000300800 */
[C---:B------:R-:W-:Y:S02]  /*1ba180*/  LOP3.LUT P5, RZ, R18.reuse, 0x10000000, RZ, 0xc0, !PT ;  /* 0x1000000012ff7812 */ /* 0x040fe400078ac0ff */
[----:B------:R-:W-:Y:S01]  /*1ba190*/  LOP3.LUT P3, RZ, R18, 0x20000000, RZ, 0xc0, !PT ;  /* 0x2000000012ff7812 */ /* 0x000fe2000786c0ff */
[----:B------:R-:W-:Y:S01]  /*1ba1a0*/  IMAD.WIDE R20, R149, 0x4, R130 ;  /* 0x0000000495147825 */ /* 0x000fe200078e0282 */
[----:B------:R-:W3:Y:S03]  /*1ba1b0*/  LDL.LU R240, [R1+0x200] ;  /* 0x0002000001f07983 */ /* 0x000ee60000300800 */
[----:B------:R-:W-:Y:S02]  /*1ba1c0*/  @P1 LOP3.LUT R19, R19, 0x40000, RZ, 0xfc, !PT ;  /* 0x0004000013131812 */ /* 0x000fe400078efcff */
[----:B------:R-:W-:-:S02]  /*1ba1d0*/  LOP3.LUT P1, RZ, R17, 0x2, RZ, 0xc0, !PT ;  /* 0x0000000211ff7812 */ /* 0x000fc4000782c0ff */
[----:B------:R-:W-:Y:S02]  /*1ba1e0*/  LOP3.LUT R19, R19, 0xfff7ffff, RZ, 0xc0, !PT ;  /* 0xfff7ffff13137812 */ /* 0x000fe400078ec0ff */
[----:B------:R-:W-:-:S09]  /*1ba1f0*/  LOP3.LUT P2, RZ, R18, 0x40000000, RZ, 0xc0, !PT ;  /* 0x4000000012ff7812 */ /* 0x000fd2000784c0ff */
[----:B------:R-:W-:Y:S02]  /*1ba200*/  @P1 LOP3.LUT R19, R19, 0x80000, RZ, 0xfc, !PT ;  /* 0x0008000013131812 */ /* 0x000fe400078efcff */
[----:B------:R-:W-:Y:S01]  /*1ba210*/  LOP3.LUT P1, RZ, R17, 0x1, RZ, 0xc0, !PT ;  /* 0x0000000111ff7812 */ /* 0x000fe2000782c0ff */
[----:B----4-:R1:W-:Y:S01]  /*1ba220*/  @P5 STG.E desc[UR28][R20.64], R100 ;  /* 0x0000006414005986 */ /* 0x0103e2000c10191c */
[----:B------:R-:W-:Y:S01]  /*1ba230*/  LOP3.LUT R19, R19, 0xffefffff, RZ, 0xc0, !PT ;  /* 0xffefffff13137812 */ /* 0x000fe200078ec0ff */
[----:B-1----:R-:W-:-:S10]  /*1ba240*/  IMAD.WIDE R20, R149, 0x4, R126 ;  /* 0x0000000495147825 */ /* 0x002fd400078e027e */
[----:B------:R-:W-:Y:S01]  /*1ba250*/  @P1 LOP3.LUT R19, R19, 0x100000, RZ, 0xfc, !PT ;  /* 0x0010000013131812 */ /* 0x000fe200078efcff */
[----:B------:R-:W4:Y:S01]  /*1ba260*/  LDL.LU R100, [R1+0x1f0] ;  /* 0x0001f00001647983 */ /* 0x000f220000300800 */
[----:B------:R-:W-:-:S03]  /*1ba270*/  LOP3.LUT P1, RZ, R18, 0x80000000, RZ, 0xc0, !PT ;  /* 0x8000000012ff7812 */ /* 0x000fc6000782c0ff */
[----:B--2---:R1:W-:Y:S02]  /*1ba280*/  @P3 STG.E desc[UR28][R20.64], R101 ;  /* 0x0000006514003986 */ /* 0x0043e4000c10191c */
[C---:B-1----:R-:W-:Y:S02]  /*1ba290*/  IMAD.WIDE R20, R149.reuse, 0x4, R124 ;  /* 0x0000000495147825 */ /* 0x042fe400078e027c */
[----:B------:R-:W2:Y:S04]  /*1ba2a0*/  LDL.LU R101, [R1+0xb0] ;  /* 0x0000b00001657983 */ /* 0x000ea80000300800 */
[----:B------:R1:W-:Y:S02]  /*1ba2b0*/  @P2 STG.E desc[UR28][R20.64], R22 ;  /* 0x0000001614002986 */ /* 0x0003e4000c10191c */
[----:B-1----:R-:W-:-:S02]  /*1ba2c0*/  IMAD.WIDE R20, R149, 0x4, R122 ;  /* 0x0000000495147825 */ /* 0x002fc400078e027a */
[----:B------:R-:W2:Y:S04]  /*1ba2d0*/  LDL.LU R22, [R1+0x20] ;  /* 0x0000200001167983 */ /* 0x000ea80000300800 */
[----:B------:R1:W-:Y:S01]  /*1ba2e0*/  @P1 STG.E desc[UR28][R20.64], R103 ;  /* 0x0000006714001986 */ /* 0x0003e2000c10191c */
[----:B------:R-:W-:Y:S01]  /*1ba2f0*/  LOP3.LUT P1, RZ, R19, 0x100000, RZ, 0xc0, !PT ;  /* 0x0010000013ff7812 */ /* 0x000fe2000782c0ff */
[----:B-1----:R-:W-:Y:S02]  /*1ba300*/  IMAD.WIDE R20, R149, 0x4, R120 ;  /* 0x0000000495147825 */ /* 0x002fe400078e0278 */
[----:B------:R-:W2:Y:S10]  /*1ba310*/  LDL.LU R103, [R1+0x2c4] ;  /* 0x0002c40001677983 */ /* 0x000eb40000300800 */
[----:B------:R1:W-:Y:S01]  /*1ba320*/  @P1 STG.E desc[UR28][R20.64], R102 ;  /* 0x0000006614001986 */ /* 0x0003e2000c10191c */
[----:B------:R-:W-:-:S03]  /*1ba330*/  LOP3.LUT P1, RZ, R19, 0x80000, RZ, 0xc0, !PT ;  /* 0x0008000013ff7812 */ /* 0x000fc6000782c0ff */
[----:B-1----:R-:W2:Y:S01]  /*1ba340*/  LDL.LU R102, [R1+0x2b4] ;  /* 0x0002b40001667983 */ /* 0x002ea20000300800 */
[----:B------:R-:W-:-:S03]  /*1ba350*/  IMAD.WIDE R20, R149, 0x4, R118 ;  /* 0x0000000495147825 */ /* 0x000fc600078e0276 */
[----:B------:R-:W2:Y:S06]  /*1ba360*/  LDL.LU R149, [R1+0x2a4] ;  /* 0x0002a40001957983 */ /* 0x000eac0000300800 */
[----:B---3--:R1:W-:Y:S04]  /*1ba370*/  @P1 STG.E desc[UR28][R20.64], R147 ;  /* 0x0000009314001986 */ /* 0x0083e8000c10191c */
[----:B-1----:R-:W3:Y:S01]  /*1ba380*/  LDL.LU R147, [R1+0x294] ;  /* 0x0002940001937983 */ /* 0x002ee20000300800 */
[----:B------:R-:W-:Y:S01]  /*1ba390*/  LOP3.LUT P1, RZ, R19, 0x40000, RZ, 0xc0, !PT ;  /* 0x0004000013ff7812 */ /* 0x000fe2000782c0ff */
[----:B------:R-:W-:-:S12]  /*1ba3a0*/  IMAD.WIDE R20, R148, 0x4, R128 ;  /* 0x0000000494147825 */ /* 0x000fd800078e0280 */
[----:B------:R1:W-:Y:S01]  /*1ba3b0*/  @P1 STG.E desc[UR28][R20.64], R252 ;  /* 0x000000fc14001986 */ /* 0x0003e2000c10191c */
[----:B------:R-:W-:Y:S01]  /*1ba3c0*/  LOP3.LUT P1, RZ, R19, 0x20000, RZ, 0xc0, !PT ;  /* 0x0002000013ff7812 */ /* 0x000fe2000782c0ff */
[----:B-1----:R-:W-:-:S12]  /*1ba3d0*/  IMAD.WIDE R20, R148, 0x4, R132 ;  /* 0x0000000494147825 */ /* 0x002fd800078e0284 */
        /* <DEDUP_REMOVED lines=10> */
[----:B------:R-:W-:Y:S02]  /*1ba480*/  LOP3.LUT P1, RZ, R19, 0x2000, RZ, 0xc0, !PT ;  /* 0x0000200013ff7812 */ /* 0x000fe4000782c0ff */
[C---:B------:R-:W-:Y:S02]  /*1ba490*/  LOP3.LUT P0, RZ, R17.reuse, 0x100, RZ, 0xc0, !PT ;  /* 0x0000010011ff7812 */ /* 0x040fe4000780c0ff */
[----:B------:R-:W-:Y:S01]  /*1ba4a0*/  LOP3.LUT P6, RZ, R17, 0x200, RZ, 0xc0, !PT ;  /* 0x0000020011ff7812 */ /* 0x000fe200078cc0ff */
[----:B-1----:R-:W-:-:S08]  /*1ba4b0*/  IMAD.WIDE R20, R148, 0x4, R122 ;  /* 0x0000000494147825 */ /* 0x002fd000078e027a */
[----:B----4-:R1:W-:Y:S01]  /*1ba4c0*/  @P1 STG.E desc[UR28][R20.64], R100 ;  /* 0x0000006414001986 */ /* 0x0103e2000c10191c */
[----:B------:R-:W-:Y:S01]  /*1ba4d0*/  LOP3.LUT P4, RZ, R17, 0x400, RZ, 0xc0, !PT ;  /* 0x0000040011ff7812 */ /* 0x000fe2000788c0ff */
[----:B-1----:R-:W-:-:S05]  /*1ba4e0*/  IMAD.WIDE R20, R148, 0x4, R120 ;  /* 0x0000000494147825 */ /* 0x002fca00078e0278 */
[----:B--2---:R1:W-:Y:S01]  /*1ba4f0*/  @P0 STG.E desc[UR28][R20.64], R101 ;  /* 0x0000006514000986 */ /* 0x0043e2000c10191c */
[C---:B------:R-:W-:Y:S01]  /*1ba500*/  LOP3.LUT P5, RZ, R17.reuse, 0x800, RZ, 0xc0, !PT ;  /* 0x0000080011ff7812 */ /* 0x040fe200078ac0ff */
[----:B-1----:R-:W-:Y:S01]  /*1ba510*/  IMAD.WIDE R20, R148, 0x4, R118 ;  /* 0x0000000494147825 */ /* 0x002fe200078e0276 */
[C---:B------:R-:W-:Y:S01]  /*1ba520*/  LOP3.LUT P3, RZ, R17.reuse, 0x1000, RZ, 0xc0, !PT ;  /* 0x0000100011ff7812 */ /* 0x040fe2000786c0ff */
[----:B------:R-:W2:Y:S04]  /*1ba530*/  LDL.LU R148, [R1+0x2634] ;  /* 0x0026340001947983 */ /* 0x000ea80000300800 */
[----:B------:R1:W-:Y:S01]  /*1ba540*/  @P6 STG.E desc[UR28][R20.64], R22 ;  /* 0x0000001614006986 */ /* 0x0003e2000c10191c */
[----:B------:R-:W-:Y:S01]  /*1ba550*/  LOP3.LUT P2, RZ, R17, 0x2000, RZ, 0xc0, !PT ;  /* 0x0000200011ff7812 */ /* 0x000fe2000784c0ff */
[----:B-1----:R-:W-:-:S05]  /*1ba560*/  IMAD.WIDE R20, R23, 0x4, R128 ;  /* 0x0000000417147825 */ /* 0x002fca00078e0280 */
[----:B------:R1:W-:Y:S02]  /*1ba570*/  @P4 STG.E desc[UR28][R20.64], R103 ;  /* 0x0000006714004986 */ /* 0x0003e4000c10191c */
[----:B-1----:R-:W-:-:S05]  /*1ba580*/  IMAD.WIDE R20, R23, 0x4, R132 ;  /* 0x0000000417147825 */ /* 0x002fca00078e0284 */
[----:B------:R1:W-:Y:S02]  /*1ba590*/  @P5 STG.E desc[UR28][R20.64], R102 ;  /* 0x0000006614005986 */ /* 0x0003e4000c10191c */
[----:B-1----:R-:W-:-:S05]  /*1ba5a0*/  IMAD.WIDE R20, R23, 0x4, R130 ;  /* 0x0000000417147825 */ /* 0x002fca00078e0282 */
[----:B------:R1:W-:Y:S02]  /*1ba5b0*/  @P3 STG.E desc[UR28][R20.64], R149 ;  /* 0x0000009514003986 */ /* 0x0003e4000c10191c */
[----:B-1----:R-:W-:-:S05]  /*1ba5c0*/  IMAD.WIDE R20, R23, 0x4, R126 ;  /* 0x0000000417147825 */ /* 0x002fca00078e027e */
[----:B---3--:R1:W-:Y:S04]  /*1ba5d0*/  @P2 STG.E desc[UR28][R20.64], R147 ;  /* 0x0000009314002986 */ /* 0x0083e8000c10191c */
[----:B-1----:R-:W3:Y:S04]  /*1ba5e0*/  LDL.LU R147, [R1+0x284] ;  /* 0x0002840001937983 */ /* 0x002ee80000300800 */
[----:B------:R-:W4:Y:S04]  /*1ba5f0*/  LDL.LU R101, [R1+0x274] ;  /* 0x0002740001657983 */ /* 0x000f280000300800 */
[----:B------:R-:W2:Y:S04]  /*1ba600*/  LDL.LU R22, [R1+0x264] ;  /* 0x0002640001167983 */ /* 0x000ea80000300800 */
[----:B------:R-:W2:Y:S04]  /*1ba610*/  LDL.LU R103, [R1+0x254] ;  /* 0x0002540001677983 */ /* 0x000ea80000300800 */
[----:B------:R-:W2:Y:S04]  /*1ba620*/  LDL.LU R102, [R1+0x244] ;  /* 0x0002440001667983 */ /* 0x000ea80000300800 */
[----:B------:R-:W2:Y:S04]  /*1ba630*/  LDL.LU R149, [R1+0x234] ;  /* 0x0002340001957983 */ /* 0x000ea80000300800 */
[----:B------:R-:W2:Y:S01]  /*1ba640*/  LDL.LU R240, [R1+0x2630] ;  /* 0x0026300001f07983 */ /* 0x000ea20000300800 */
[----:B------:R-:W-:Y:S01]  /*1ba650*/  LOP3.LUT P4, RZ, R17, 0x4000, RZ, 0xc0, !PT ;  /* 0x0000400011ff7812 */ /* 0x000fe2000788c0ff */
[----:B------:R-:W-:Y:S01]  /*1ba660*/  IMAD.WIDE R20, R23, 0x4, R124 ;  /* 0x0000000417147825 */ /* 0x000fe200078e027c */
[----:B------:R-:W-:-:S02]  /*1ba670*/  LOP3.LUT P1, RZ, R17, 0x4000000, RZ, 0xc0, !PT ;  /* 0x0400000011ff7812 */ /* 0x000fc4000782c0ff */
        /* <DEDUP_REMOVED lines=11> */
[----:B------:R-:W-:Y:S01]  /*1ba730*/  LOP3.LUT P1, RZ, R17, 0x400000, RZ, 0xc0, !PT ;  /* 0x0040000011ff7812 */ /* 0x000fe2000782c0ff */
[----:B---3--:R1:W-:Y:S04]  /*1ba740*/  @P4 STG.E desc[UR28][R20.64], R147 ;  /* 0x0000009314004986 */ /* 0x0083e8000c10191c */
[----:B-1----:R-:W3:Y:S04]  /*1ba750*/  LDL.LU R147, [R1+0x224] ;  /* 0x0002240001937983 */ /* 0x002ee80000300800 */
[----:B------:R-:W3:Y:S01]  /*1ba760*/  LDL.LU R252, [R1+0x214] ;  /* 0x0002140001fc7983 */ /* 0x000ee20000300800 */
[----:B------:R-:W-:-:S03]  /*1ba770*/  LOP3.LUT R19, R19, 0xfffffdff, RZ, 0xc0, !PT ;  /* 0xfffffdff13137812 */ /* 0x000fc600078ec0ff */
[----:B------:R-:W3:Y:S01]  /*1ba780*/  LDL.LU R242, [R1+0x204] ;  /* 0x0002040001f27983 */ /* 0x000ee20000300800 */
[----:B------:R-:W-:Y:S02]  /*1ba790*/  @P1 LOP3.LUT R19, R19, 0x200, RZ, 0xfc, !PT ;  /* 0x0000020013131812 */ /* 0x000fe400078efcff */
        /* <DEDUP_REMOVED lines=21> */
[----:B-1----:R-:W-:Y:S02]  /*1ba8f0*/  IMAD.WIDE R20, R23, 0x4, R118 ;  /* 0x0000000417147825 */ /* 0x002fe400078e0276 */
[----:B------:R-:W2:Y:S04]  /*1ba900*/  LDL.LU R22, [R1+0x2b8] ;  /* 0x0002b80001167983 */ /* 0x000ea80000300800 */
[----:B------:R1:W-:Y:S04]  /*1ba910*/  @P2 STG.E desc[UR28][R20.64], R103 ;  /* 0x0000006714002986 */ /* 0x0003e8000c10191c */
[----:B------:R-:W2:Y:S01]  /*1ba920*/  LDL.LU R23, [R1+0x2a8] ;  /* 0x0002a80001177983 */ /* 0x000ea20000300800 */
[----:B-1----:R-:W-:-:S03]  /*1ba930*/  IMAD.WIDE R20, R240, 0x4, R128 ;  /* 0x00000004f0147825 */ /* 0x002fc600078e0280 */
[----:B------:R-:W2:Y:S04]  /*1ba940*/  LDL.LU R103, [R1+0x298] ;  /* 0x0002980001677983 */ /* 0x000ea80000300800 */
[----:B------:R1:W-:Y:S01]  /*1ba950*/  @P1 STG.E desc[UR28][R20.64], R102 ;  /* 0x0000006614001986 */ /* 0x0003e2000c10191c */
[C---:B------:R-:W-:Y:S01]  /*1ba960*/  LOP3.LUT P1, RZ, R19.reuse, 0x1000, RZ, 0xc0, !PT ;  /* 0x0000100013ff7812 */ /* 0x040fe2000782c0ff */
[----:B-1----:R-:W-:Y:S02]  /*1ba970*/  IMAD.WIDE R20, R240, 0x4, R132 ;  /* 0x00000004f0147825 */ /* 0x002fe400078e0284 */
[----:B------:R-:W2:Y:S10]  /*1ba980*/  LDL.LU R102, [R1+0x288] ;  /* 0x0002880001667983 */ /* 0x000eb40000300800 */
[----:B------:R1:W-:Y:S01]  /*1ba990*/  @P1 STG.E desc[UR28][R20.64], R149 ;  /* 0x0000009514001986 */ /* 0x0003e2000c10191c */
[----:B------:R-:W-:-:S03]  /*1ba9a0*/  LOP3.LUT P1, RZ, R19, 0x800, RZ, 0xc0, !PT ;  /* 0x0000080013ff7812 */ /* 0x000fc6000782c0ff */
[----:B-1----:R-:W2:Y:S01]  /*1ba9b0*/  LDL.LU R149, [R1+0x278] ;  /* 0x0002780001957983 */ /* 0x002ea20000300800 */
[----:B------:R-:W-:-:S09]  /*1ba9c0*/  IMAD.WIDE R20, R240, 0x4, R130 ;  /* 0x00000004f0147825 */ /* 0x000fd200078e0282 */
        /* <DEDUP_REMOVED lines=25> */
[----:B------:R-:W-:Y:S01]  /*1bab60*/  LOP3.LUT P5, RZ, R17, 0x40000000, RZ, 0xc0, !PT ;  /* 0x4000000011ff7812 */ /* 0x000fe200078ac0ff */
[----:B-1----:R-:W-:-:S05]  /*1bab70*/  IMAD.WIDE R20, R148, 0x4, R130 ;  /* 0x0000000494147825 */ /* 0x002fca00078e0282 */
[----:B------:R1:W-:Y:S01]  /*1bab80*/  @P6 STG.E desc[UR28][R20.64], R23 ;  /* 0x0000001714006986 */ /* 0x0003e2000c10191c */
[----:B------:R-:W-:Y:S01]  /*1bab90*/  LOP3.LUT P3, RZ, R17, 0x80000000, RZ, 0xc0, !PT ;  /* 0x8000000011ff7812 */ /* 0x000fe2000786c0ff */
[----:B-1----:R-:W-:-:S05]  /*1baba0*/  IMAD.WIDE R20, R148, 0x4, R126 ;  /* 0x0000000494147825 */ /* 0x002fca00078e027e */
[----:B------:R1:W-:Y:S01]  /*1babb0*/  @P4 STG.E desc[UR28][R20.64], R103 ;  /* 0x0000006714004986 */ /* 0x0003e2000c10191c */
[----:B------:R-:W-:Y:S01]  /*1babc0*/  LOP3.LUT P2, RZ, R16, 0x1, RZ, 0xc0, !PT ;  /* 0x0000000110ff7812 */ /* 0x000fe2000784c0ff */
[----:B-1----:R-:W-:-:S05]  /*1babd0*/  IMAD.WIDE R20, R148, 0x4, R124 ;  /* 0x0000000494147825 */ /* 0x002fca00078e027c */
[----:B------:R1:W-:Y:S02]  /*1babe0*/  @P5 STG.E desc[UR28][R20.64], R102 ;  /* 0x0000006614005986 */ /* 0x0003e4000c10191c */
[----:B-1----:R-:W-:-:S05]  /*1babf0*/  IMAD.WIDE R20, R148, 0x4, R122 ;  /* 0x0000000494147825 */ /* 0x002fca00078e027a */
[----:B------:R1:W-:Y:S02]  /*1bac00*/  @P3 STG.E desc[UR28][R20.64], R149 ;  /* 0x0000009514003986 */ /* 0x0003e4000c10191c */
[----:B-1----:R-:W-:-:S05]  /*1bac10*/  IMAD.WIDE R20, R148, 0x4, R120 ;  /* 0x0000000494147825 */ /* 0x002fca00078e0278 */
[----:B---3--:R1:W-:Y:S04]  /*1bac20*/  @P2 STG.E desc[UR28][R20.64], R147 ;  /* 0x0000009314002986 */ /* 0x0083e8000c10191c */
[----:B-1----:R-:W2:Y:S04]  /*1bac30*/  LDL.LU R147, [R1+0x258] ;  /* 0x0002580001937983 */ /* 0x002ea80000300800 */
[----:B------:R-:W3:Y:S04]  /*1bac40*/  LDL.LU R100, [R1+0x248] ;  /* 0x0002480001647983 */ /* 0x000ee80000300800 */
[----:B------:R-:W4:Y:S04]  /*1bac50*/  LDL.LU R101, [R1+0x238] ;  /* 0x0002380001657983 */ /* 0x000f280000300800 */
[----:B------:R-:W3:Y:S04]  /*1bac60*/  LDL.LU R22, [R1+0x228] ;  /* 0x0002280001167983 */ /* 0x000ee80000300800 */
[----:B------:R-:W3:Y:S04]  /*1bac70*/  LDL.LU R102, [R1+0x218] ;  /* 0x0002180001667983 */ /* 0x000ee80000300800 */
[----:B------:R-:W3:Y:S04]  /*1bac80*/  LDL.LU R149, [R1+0x208] ;  /* 0x0002080001957983 */ /* 0x000ee80000300800 */
[----:B------:R-:W3:Y:S01]  /*1bac90*/  LDL.LU R243, [R1+0x2638] ;  /* 0x0026380001f37983 */ /* 0x000ee20000300800 */
[----:B------:R-:W-:-:S02]  /*1baca0*/  LOP3.LUT P1, RZ, R16, 0x2000, RZ, 0xc0, !PT ;  /* 0x0000200010ff7812 */ /* 0x000fc4000782c0ff */
[----:B------:R-:W-:Y:S01]  /*1bacb0*/  LOP3.LUT R2, R2, 0xdfffffff, RZ, 0xc0, !PT ;  /* 0xdfffffff02027812 */ /* 0x000fe200078ec0ff */
[----:B------:R-:W-:Y:S01]  /*1bacc0*/  IMAD.WIDE R20, R148, 0x4, R118 ;  /* 0x0000000494147825 */ /* 0x000fe200078e0276 */
[----:B------:R-:W3:Y:S01]  /*1bacd0*/  LDL.LU R103, [R1+0x2640] ;  /* 0x0026400001677983 */ /* 0x000ee20000300800 */
[----:B------:R-:W-:-:S03]  /*1bace0*/  LOP3.LUT P4, RZ, R16, 0x2, RZ, 0xc0, !PT ;  /* 0x0000000210ff7812 */ /* 0x000fc6000788c0ff */
[----:B------:R-:W3:Y:S05]  /*1bacf0*/  LDL.LU R148, [R1+0x1f8] ;  /* 0x0001f80001947983 */ /* 0x000eea0000300800 */
        /* <DEDUP_REMOVED lines=26> */
[----:B--2---:R1:W-:Y:S04]  /*1baea0*/  @P4 STG.E desc[UR28][R20.64], R147 ;  /* 0x0000009314004986 */ /* 0x0043e8000c10191c */
[----:B-1----:R-:W2:Y:S04]  /*1baeb0*/  LDL.LU R147, [R1+0xb8] ;  /* 0x0000b80001937983 */ /* 0x002ea80000300800 */
[----:B------:R-:W2:Y:S04]  /*1baec0*/  LDL.LU R23, [R1+0x263c] ;  /* 0x00263c0001177983 */ /* 0x000ea80000300800 */
[----:B------:R-:W2:Y:S04]  /*1baed0*/  LDL.LU R252, [R1+0x28] ;  /* 0x0000280001fc7983 */ /* 0x000ea80000300800 */
[----:B------:R-:W2:Y:S04]  /*1baee0*/  LDL.LU R242, [R1+0x2cc] ;  /* 0x0002cc0001f27983 */ /* 0x000ea80000300800 */
[----:B------:R-:W2:Y:S04]  /*1baef0*/  LDL.LU R28, [R1+0x2bc] ;  /* 0x0002bc00011c7983 */ /* 0x000ea80000300800 */
[----:B------:R-:W2:Y:S01]  /*1baf00*/  LDL.LU R241, [R1+0x2ac] ;  /* 0x0002ac0001f17983 */ /* 0x000ea20000300800 */
[----:B---3--:R-:W-:-:S03]  /*1baf10*/  IMAD.WIDE R20, R243, 0x4, R128 ;  /* 0x00000004f3147825 */ /* 0x008fc600078e0280 */
[----:B------:R-:W3:Y:S04]  /*1baf20*/  LDL.LU R240, [R1+0x29c] ;  /* 0x00029c0001f07983 */ /* 0x000ee80000300800 */
[----:B------:R1:W-:Y:S02]  /*1baf30*/  @P5 STG.E desc[UR28][R20.64], R100 ;  /* 0x0000006414005986 */ /* 0x0003e4000c10191c */
[C---:B-1----:R-:W-:Y:S02]  /*1baf40*/  IMAD.WIDE R20, R243.reuse, 0x4, R132 ;  /* 0x00000004f3147825 */ /* 0x042fe400078e0284 */
[----:B------:R-:W3:Y:S04]  /*1baf50*/  LDL.LU R100, [R1+0x28c] ;  /* 0x00028c0001647983 */ /* 0x000ee80000300800 */
[----:B----4-:R1:W-:Y:S02]  /*1baf60*/  @P3 STG.E desc[UR28][R20.64], R101 ;  /* 0x0000006514003986 */ /* 0x0103e4000c10191c */
[----:B-1----:R-:W-:-:S02]  /*1baf70*/  IMAD.WIDE R20, R243, 0x4, R130 ;  /* 0x00000004f3147825 */ /* 0x002fc400078e0282 */
[----:B------:R-:W4:Y:S04]  /*1baf80*/  LDL.LU R101, [R1+0x27c] ;  /* 0x00027c0001657983 */ /* 0x000f280000300800 */
[----:B------:R1:W-:Y:S02]  /*1baf90*/  @P2 STG.E desc[UR28][R20.64], R22 ;  /* 0x0000001614002986 */ /* 0x0003e4000c10191c */
[----:B-1----:R-:W-:Y:S02]  /*1bafa0*/  IMAD.WIDE R20, R243, 0x4, R126 ;  /* 0x00000004f3147825 */ /* 0x002fe400078e027e */
[----:B------:R-:W3:Y:S04]  /*1bafb0*/  LDL.LU R22, [R1+0x26c] ;  /* 0x00026c0001167983 */ /* 0x000ee80000300800 */
[----:B------:R1:W-:Y:S01]  /*1bafc0*/  @P1 STG.E desc[UR28][R20.64], R102 ;  /* 0x0000006614001986 */ /* 0x0003e2000c10191c */
[----:B------:R-:W-:Y:S01]  /*1bafd0*/  LOP3.LUT P1, RZ, R19, 0x10, RZ, 0xc0, !PT ;  /* 0x0000001013ff7812 */ /* 0x000fe2000782c0ff */
[----:B-1----:R-:W-:-:S02]  /*1bafe0*/  IMAD.WIDE R20, R243, 0x4, R124 ;  /* 0x00000004f3147825 */ /* 0x002fc400078e027c */
[----:B------:R-:W4:Y:S10]  /*1baff0*/  LDL.LU R102, [R1+0x25c] ;  /* 0x00025c0001667983 */ /* 0x000f340000300800 */
[----:B------:R1:W-:Y:S04]  /*1bb000*/  @P1 STG.E desc[UR28][R20.64], R149 ;  /* 0x0000009514001986 */ /* 0x0003e8000c10191c */
[----:B-1----:R-:W4:Y:S01]  /*1bb010*/  LDL.LU R149, [R1+0x24c] ;  /* 0x00024c0001957983 */ /* 0x002f220000300800 */
[----:B------:R-:W-:Y:S01]  /*1bb020*/  LOP3.LUT P1, RZ, R19, 0x8, RZ, 0xc0, !PT ;  /* 0x0000000813ff7812 */ /* 0x000fe2000782c0ff */
[----:B------:R-:W-:-:S12]  /*1bb030*/  IMAD.WIDE R20, R243, 0x4, R122 ;  /* 0x00000004f3147825 */ /* 0x000fd800078e027a */
[----:B------:R1:W-:Y:S01]  /*1bb040*/  @P1 STG.E desc[UR28][R20.64], R148 ;  /* 0x0000009414001986 */ /* 0x0003e2000c10191c */
[----:B------:R-:W-:Y:S01]  /*1bb050*/  LOP3.LUT P1, RZ, R19, 0x4, RZ, 0xc0, !PT ;  /* 0x0000000413ff7812 */ /* 0x000fe2000782c0ff */
[----:B-1----:R-:W-:Y:S01]  /*1bb060*/  IMAD.WIDE R20, R243, 0x4, R120 ;  /* 0x00000004f3147825 */ /* 0x002fe200078e0278 */
[C---:B------:R-:W-:Y:S01]  /*1bb070*/  LOP3.LUT P0, RZ, R16.reuse, 0x4000, RZ, 0xc0, !PT ;  /* 0x0000400010ff7812 */ /* 0x040fe2000780c0ff */
[----:B------:R-:W4:Y:S01]  /*1bb080*/  LDL.LU R148, [R1+0x23c] ;  /* 0x00023c0001947983 */ /* 0x000f220000300800 */
[C---:B------:R-:W-:Y:S02]  /*1bb090*/  LOP3.LUT P6, RZ, R16.reuse, 0x8000, RZ, 0xc0, !PT ;  /* 0x0000800010ff7812 */ /* 0x040fe400078cc0ff */
[C---:B------:R-:W-:Y:S02]  /*1bb0a0*/  LOP3.LUT P4, RZ, R16.reuse, 0x10000, RZ, 0xc0, !PT ;  /* 0x0001000010ff7812 */ /* 0x040fe4000788c0ff */
[C---:B------:R-:W-:Y:S02]  /*1bb0b0*/  LOP3.LUT P5, RZ, R16.reuse, 0x20000, RZ, 0xc0, !PT ;  /* 0x0002000010ff7812 */ /* 0x040fe400078ac0ff */
[----:B------:R-:W-:-:S03]  /*1bb0c0*/  LOP3.LUT P3, RZ, R16, 0x40000, RZ, 0xc0, !PT ;  /* 0x0004000010ff7812 */ /* 0x000fc6000786c0ff */
[----:B--2---:R1:W-:Y:S01]  /*1bb0d0*/  @P1 STG.E desc[UR28][R20.64], R147 ;  /* 0x0000009314001986 */ /* 0x0043e2000c10191c */
[----:B------:R-:W-:Y:S01]  /*1bb0e0*/  LOP3.LUT P1, RZ, R19, 0x2, RZ, 0xc0, !PT ;  /* 0x0000000213ff7812 */ /* 0x000fe2000782c0ff */
[----:B-1----:R-:W-:Y:S02]  /*1bb0f0*/  IMAD.WIDE R20, R243, 0x4, R118 ;  /* 0x00000004f3147825 */ /* 0x002fe400078e0276 */
[----:B------:R-:W2:Y:S10]  /*1bb100*/  LDL.LU R147, [R1+0x8954] ;  /* 0x0089540001937983 */ /* 0x000eb40000300800 */
        /* <DEDUP_REMOVED lines=12> */
[----:B---3--:R1:W-:Y:S02]  /*1bb1d0*/  @P1 STG.E desc[UR28][R20.64], R240 ;  /* 0x000000f014001986 */ /* 0x0083e4000c10191c */
[----:B-1----:R-:W-:-:S05]  /*1bb1e0*/  IMAD.WIDE R20, R23, 0x4, R124 ;  /* 0x0000000417147825 */ /* 0x002fca00078e027c */
[----:B------:R1:W-:Y:S02]  /*1bb1f0*/  @P0 STG.E desc[UR28][R20.64], R100 ;  /* 0x0000006414000986 */ /* 0x0003e4000c10191c */
[----:B-1----:R-:W-:-:S05]  /*1bb200*/  IMAD.WIDE R20, R23, 0x4, R122 ;  /* 0x0000000417147825 */ /* 0x002fca00078e027a */
[----:B----4-:R1:W-:Y:S02]  /*1bb210*/  @P6 STG.E desc[UR28][R20.64], R101 ;  /* 0x0000006514006986 */ /* 0x0103e4000c10191c */
[----:B-1----:R-:W-:-:S05]  /*1bb220*/  IMAD.WIDE R20, R23, 0x4, R120 ;  /* 0x0000000417147825 */ /* 0x002fca00078e0278 */
[----:B------:R1:W-:Y:S02]  /*1bb230*/  @P4 STG.E desc[UR28][R20.64], R22 ;  /* 0x0000001614004986 */ /* 0x0003e4000c10191c */
        /* <DEDUP_REMOVED lines=9> */
[----:B------:R-:W-:-:S02]  /*1bb2d0*/  LOP3.LUT P2, RZ, R16, 0x80000, RZ, 0xc0, !PT ;  /* 0x0008000010ff7812 */ /* 0x000fc4000784c0ff */
[----:B------:R-:W-:Y:S01]  /*1bb2e0*/  LOP3.LUT P4, RZ, R16, 0x100000, RZ, 0xc0, !PT ;  /* 0x0010000010ff7812 */ /* 0x000fe2000788c0ff */
[----:B------:R-:W2:Y:S01]  /*1bb2f0*/  LDL.LU R102, [R1+0x2c] ;  /* 0x00002c0001667983 */ /* 0x000ea20000300800 */
[----:B------:R-:W-:-:S09]  /*1bb300*/  IMAD.WIDE R20, R103, 0x4, R132 ;  /* 0x0000000467147825 */ /* 0x000fd200078e0284 */
[----:B------:R1:W-:Y:S02]  /*1bb310*/  @P2 STG.E desc[UR28][R20.64], R148 ;  /* 0x0000009414002986 */ /* 0x0003e4000c10191c */
[----:B-1----:R-:W-:Y:S02]  /*1bb320*/  IMAD.WIDE R20, R103, 0x4, R130 ;  /* 0x0000000467147825 */ /* 0x002fe400078e0282 */
        /* <DEDUP_REMOVED lines=14> */
[----:B------:R-:W3:Y:S02]  /*1bb410*/  LDL.LU R243, [R1+0x360] ;  /* 0x0003600001f37983 */ /* 0x000ee40000300800 */
[----:B------:R-:W-:-:S02]  /*1bb420*/  @P1 LOP3.LUT R2, R2, 0x1000000, RZ, 0xfc, !PT ;  /* 0x0100000002021812 */ /* 0x000fc400078efcff */
[----:B------:R-:W-:Y:S01]  /*1bb430*/  LOP3.LUT P1, RZ, R16, 0x10000000, RZ, 0xc0, !PT ;  /* 0x1000000010ff7812 */ /* 0x000fe2000782c0ff */
[----:B------:R-:W3:Y:S01]  /*1bb440*/  LDL.LU R252, [R1+0x350] ;  /* 0x0003500001fc7983 */ /* 0x000ee20000300800 */
[----:B------:R-:W-:-:S03]  /*1bb450*/  LOP3.LUT R2, R2, 0xfdffffff, RZ, 0xc0, !PT ;  /* 0xfdffffff02027812 */ /* 0x000fc600078ec0ff */
[----:B------:R-:W3:Y:S04]  /*1bb460*/  LDL.LU R242, [R1+0x3a0] ;  /* 0x0003a00001f27983 */ /* 0x000ee80000300800 */
[----:B------:R-:W3:Y:S04]  /*1bb470*/  LDL.LU R28, [R1+0x390] ;  /* 0x00039000011c7983 */ /* 0x000ee80000300800 */
[----:B------:R-:W-:Y:S02]  /*1bb480*/  @P1 LOP3.LUT R2, R2, 0x2000000, RZ, 0xfc, !PT ;  /* 0x0200000002021812 */ /* 0x000fe400078efcff */
[----:B------:R-:W-:-:S02]  /*1bb490*/  LOP3.LUT P5, RZ, R16, 0x200000, RZ, 0xc0, !PT ;  /* 0x0020000010ff7812 */ /* 0x000fc400078ac0ff */
[C---:B------:R-:W-:Y:S01]  /*1bb4a0*/  LOP3.LUT P3, RZ, R16.reuse, 0x400000, RZ, 0xc0, !PT ;  /* 0x0040000010ff7812 */ /* 0x040fe2000786c0ff */
[----:B------:R-:W-:Y:S01]  /*1bb4b0*/  IMAD.WIDE R20, R103, 0x4, R126 ;  /* 0x0000000467147825 */ /* 0x000fe200078e027e */
[----:B------:R-:W-:Y:S01]  /*1bb4c0*/  LOP3.LUT P1, RZ, R16, 0x8000000, RZ, 0xc0, !PT ;  /* 0x0800000010ff7812 */ /* 0x000fe2000782c0ff */
[----:B------:R-:W3:Y:S01]  /*1bb4d0*/  LDL.LU R241, [R1+0x380] ;  /* 0x0003800001f17983 */ /* 0x000ee20000300800 */
[----:B------:R-:W-:Y:S02]  /*1bb4e0*/  LOP3.LUT R2, R2, 0xfbffffff, RZ, 0xc0, !PT ;  /* 0xfbffffff02027812 */ /* 0x000fe400078ec0ff */
[----:B------:R-:W-:Y:S01]  /*1bb4f0*/  LOP3.LUT P2, RZ, R16, 0x800000, RZ, 0xc0, !PT ;  /* 0x0080000010ff7812 */ /* 0x000fe2000784c0ff */
[----:B------:R-:W3:Y:S08]  /*1bb500*/  LDL.LU R240, [R1+0x340] ;  /* 0x0003400001f07983 */ /* 0x000ef00000300800 */
[----:B------:R-:W-:-:S02]  /*1bb510*/  @P1 LOP3.LUT R2, R2, 0x4000000, RZ, 0xfc, !PT ;  /* 0x0400000002021812 */ /* 0x000fc400078efcff */
[----:B------:R-:W-:Y:S02]  /*1bb520*/  LOP3.LUT P1, RZ, R16, 0x4000000, RZ, 0xc0, !PT ;  /* 0x0400000010ff7812 */ /* 0x000fe4000782c0ff */
[----:B------:R-:W-:Y:S01]  /*1bb530*/  LOP3.LUT R2, R2, 0xf7ffffff, RZ, 0xc0, !PT ;  /* 0xf7ffffff02027812 */ /* 0x000fe200078ec0ff */
[----:B----4-:R1:W-:Y:S10]  /*1bb540*/  @P5 STG.E desc[UR28][R20.64], R100 ;  /* 0x0000006414005986 */ /* 0x0103f4000c10191c */
[----:B------:R-:W-:-:S02]  /*1bb550*/  @P1 LOP3.LUT R2, R2, 0x8000000, RZ, 0xfc, !PT ;  /* 0x0800000002021812 */ /* 0x000fc400078efcff */
[----:B------:R-:W-:Y:S01]  /*1bb560*/  LOP3.LUT P1, RZ, R16, 0x2000000, RZ, 0xc0, !PT ;  /* 0x0200000010ff7812 */ /* 0x000fe2000782c0ff */
[----:B-1----:R-:W-:Y:S01]  /*1bb570*/  IMAD.WIDE R20, R103, 0x4, R124 ;  /* 0x0000000467147825 */ /* 0x002fe200078e027c */
[----:B------:R-:W-:-:S04]  /*1bb580*/  LOP3.LUT R2, R2, 0xefffffff, RZ, 0xc0, !PT ;  /* 0xefffffff02027812 */ /* 0x000fc800078ec0ff */
[----:B--2---:R1:W-:Y:S07]  /*1bb590*/  @P3 STG.E desc[UR28][R20.64], R101 ;  /* 0x0000006514003986 */ /* 0x0043ee000c10191c */
[----:B------:R-:W-:Y:S02]  /*1bb5a0*/  @P1 LOP3.LUT R2, R2, 0x10000000, RZ, 0xfc, !PT ;  /* 0x1000000002021812 */ /* 0x000fe400078efcff */
[----:B------:R-:W-:Y:S01]  /*1bb5b0*/  LOP3.LUT P1, RZ, R16, 0x1000000, RZ, 0xc0, !PT ;  /* 0x0100000010ff7812 */ /* 0x000fe2000782c0ff */
[C---:B-1----:R-:W-:Y:S01]  /*1bb5c0*/  IMAD.WIDE R20, R103.reuse, 0x4, R122 ;  /* 0x0000000467147825 */ /* 0x042fe200078e027a */
[----:B------:R-:W2:Y:S04]  /*1bb5d0*/  LDL.LU R101, [R1+0x2648] ;  /* 0x0026480001657983 */ /* 0x000ea80000300800 */
[----:B------:R1:W-:Y:S04]  /*1bb5e0*/  @P2 STG.E desc[UR28][R20.64], R22 ;  /* 0x0000001614002986 */ /* 0x0003e8000c10191c */
[----:B------:R-:W4:Y:S01]  /*1bb5f0*/  LDL.LU R100, [R1+0x330] ;  /* 0x0003300001647983 */ /* 0x000f220000300800 */
        /* <DEDUP_REMOVED lines=8> */
[----:B------:R-:W2:Y:S04]  /*1bb680*/  LDL.LU R103, [R1+0x300] ;  /* 0x0003000001677983 */ /* 0x000ea80000300800 */
[----:B-1----:R-:W2:Y:S01]  /*1bb690*/  LDL.LU R102, [R1+0x2f0] ;  /* 0x0002f00001667983 */ /* 0x002ea20000300800 */
[----:B------:R-:W-:-:S05]  /*1bb6a0*/  IMAD.WIDE R20, R148, 0x4, R128 ;  /* 0x0000000494147825 */ /* 0x000fca00078e0280 */
        /* <DEDUP_REMOVED lines=21> */
[----:B------:R1:W-:Y:S01]  /*1bb800*/  @P1 STG.E desc[UR28][R20.64], R240 ;  /* 0x000000f014001986 */ /* 0x0003e2000c10191c */
[C---:B------:R-:W-:Y:S01]  /*1bb810*/  LOP3.LUT P4, RZ, R15.reuse, 0x8, RZ, 0xc0, !PT ;  /* 0x000000080fff7812 */ /* 0x040fe2000788c0ff */
[----:B-1----:R-:W-:Y:S01]  /*1bb820*/  IMAD.WIDE R20, R148, 0x4, R118 ;  /* 0x0000000494147825 */ /* 0x002fe200078e0276 */
[C---:B------:R-:W-:Y:S01]  /*1bb830*/  LOP3.LUT P5, RZ, R15.reuse, 0x10, RZ, 0xc0, !PT ;  /* 0x000000100fff7812 */ /* 0x040fe200078ac0ff */
[----:B------:R-:W3:Y:S04]  /*1bb840*/  LDL.LU R148, [R1+0x2650] ;  /* 0x0026500001947983 */ /* 0x000ee80000300800 */
[----:B----4-:R2:W-:Y:S01]  /*1bb850*/  @P0 STG.E desc[UR28][R20.64], R100 ;  /* 0x0000006414000986 */ /* 0x0105e2000c10191c */
[----:B------:R-:W-:Y:S01]  /*1bb860*/  LOP3.LUT P3, RZ, R15, 0x20, RZ, 0xc0, !PT ;  /* 0x000000200fff7812 */ /* 0x000fe2000786c0ff */
[----:B--2---:R-:W-:-:S05]  /*1bb870*/  IMAD.WIDE R20, R101, 0x4, R128 ;  /* 0x0000000465147825 */ /* 0x004fca00078e0280 */
        /* <DEDUP_REMOVED lines=32> */
[----:B--2---:R1:W-:Y:S04]  /*1bba80*/  @P4 STG.E desc[UR28][R20.64], R149 ;  /* 0x0000009514004986 */ /* 0x0043e8000c10191c */
[----:B-1----:R-:W2:Y:S04]  /*1bba90*/  LDL.LU R149, [R1+0x3a4] ;  /* 0x0003a40001957983 */ /* 0x002ea80000300800 */
[----:B------:R-:W2:Y:S01]  /*1bbaa0*/  LDL.LU R243, [R1+0x394] ;  /* 0x0003940001f37983 */ /* 0x000ea20000300800 */
[----:B------:R-:W-:-:S03]  /*1bbab0*/  LOP3.LUT R2, R2, 0xfffdffff, RZ, 0xc0, !PT ;  /* 0xfffdffff02027812 */ /* 0x000fc600078ec0ff */
[----:B------:R-:W2:Y:S01]  /*1bbac0*/  LDL.LU R252, [R1+0x384] ;  /* 0x0003840001fc7983 */ /* 0x000ea20000300800 */
[----:B------:R-:W-:Y:S02]  /*1bbad0*/  @P1 LOP3.LUT R2, R2, 0x20000, RZ, 0xfc, !PT ;  /* 0x0002000002021812 */ /* 0x000fe400078efcff */
[----:B------:R-:W-:Y:S01]  /*1bbae0*/  LOP3.LUT P1, RZ, R15, 0x4000, RZ, 0xc0, !PT ;  /* 0x000040000fff7812 */ /* 0x000fe2000782c0ff */
[----:B------:R-:W2:Y:S01]  /*1bbaf0*/  LDL.LU R242, [R1+0x344] ;  /* 0x0003440001f27983 */ /* 0x000ea20000300800 */
[----:B------:R-:W-:-:S03]  /*1bbb00*/  LOP3.LUT R2, R2, 0xfffbffff, RZ, 0xc0, !PT ;  /* 0xfffbffff02027812 */ /* 0x000fc600078ec0ff */
[----:B------:R-:W2:Y:S01]  /*1bbb10*/  LDL.LU R241, [R1+0x334] ;  /* 0x0003340001f17983 */ /* 0x000ea20000300800 */
[C---:B------:R-:W-:Y:S02]  /*1bbb20*/  LOP3.LUT P5, RZ, R15.reuse, 0x100, RZ, 0xc0, !PT ;  /* 0x000001000fff7812 */ /* 0x040fe400078ac0ff */
[----:B------:R-:W-:Y:S01]  /*1bbb30*/  LOP3.LUT P3, RZ, R15, 0x200, RZ, 0xc0, !PT ;  /* 0x000002000fff7812 */ /* 0x000fe2000786c0ff */
[----:B------:R-:W-:Y:S01]  /*1bbb40*/  IMAD.WIDE R20, R101, 0x4, R120 ;  /* 0x0000000465147825 */ /* 0x000fe200078e0278 */
[----:B------:R-:W2:Y:S03]  /*1bbb50*/  LDL.LU R240, [R1+0x324] ;  /* 0x0003240001f07983 */ /* 0x000ea60000300800 */
[----:B------:R-:W-:Y:S02]  /*1bbb60*/  @P1 LOP3.LUT R2, R2, 0x40000, RZ, 0xfc, !PT ;  /* 0x0004000002021812 */ /* 0x000fe400078efcff */
[----:B------:R-:W-:-:S02]  /*1bbb70*/  LOP3.LUT P1, RZ, R15, 0x2000, RZ, 0xc0, !PT ;  /* 0x000020000fff7812 */ /* 0x000fc4000782c0ff */
[----:B------:R-:W-:Y:S02]  /*1bbb80*/  LOP3.LUT R2, R2, 0xfff7ffff, RZ, 0xc0, !PT ;  /* 0xfff7ffff02027812 */ /* 0x000fe400078ec0ff */
[----:B------:R-:W-:-:S09]  /*1bbb90*/  LOP3.LUT P2, RZ, R15, 0x400, RZ, 0xc0, !PT ;  /* 0x000004000fff7812 */ /* 0x000fd2000784c0ff */
[----:B------:R-:W-:Y:S02]  /*1bbba0*/  @P1 LOP3.LUT R2, R2, 0x80000, RZ, 0xfc, !PT ;  /* 0x0008000002021812 */ /* 0x000fe400078efcff */
[----:B------:R-:W-:Y:S01]  /*1bbbb0*/  LOP3.LUT P1, RZ, R15, 0x1000, RZ, 0xc0, !PT ;  /* 0x000010000fff7812 */ /* 0x000fe2000782c0ff */
[----:B---3--:R1:W-:Y:S01]  /*1bbbc0*/  @P5 STG.E desc[UR28][R20.64], R100 ;  /* 0x0000006414005986 */ /* 0x0083e2000c10191c */
[----:B------:R-:W-:Y:S01]  /*1bbbd0*/  LOP3.LUT R2, R2, 0xffefffff, RZ, 0xc0, !PT ;  /* 0xffefffff02027812 */ /* 0x000fe200078ec0ff */
[----:B-1----:R-:W-:-:S10]  /*1bbbe0*/  IMAD.WIDE R20, R101, 0x4, R118 ;  /* 0x0000000465147825 */ /* 0x002fd400078e0276 */
[----:B------:R-:W-:Y:S01]  /*1bbbf0*/  @P1 LOP3.LUT R2, R2, 0x100000, RZ, 0xfc, !PT ;  /* 0x0010000002021812 */ /* 0x000fe200078efcff */
[----:B------:R-:W3:Y:S01]  /*1bbc00*/  LDL.LU R100, [R1+0x314] ;  /* 0x0003140001647983 */ /* 0x000ee20000300800 */
[----:B------:R-:W-:-:S03]  /*1bbc10*/  LOP3.LUT P1, RZ, R15, 0x800, RZ, 0xc0, !PT ;  /* 0x000008000fff7812 */ /* 0x000fc6000782c0ff */
[----:B----4-:R1:W-:Y:S04]  /*1bbc20*/  @P3 STG.E desc[UR28][R20.64], R22 ;  /* 0x0000001614003986 */ /* 0x0103e8000c10191c */
[----:B------:R-:W4:Y:S01]  /*1bbc30*/  LDL.LU R101, [R1+0x304] ;  /* 0x0003040001657983 */ /* 0x000f220000300800 */
[----:B-1----:R-:W-:-:S03]  /*1bbc40*/  IMAD.WIDE R20, R28, 0x4, R128 ;  /* 0x000000041c147825 */ /* 0x002fc600078e0280 */
[----:B------:R-:W3:Y:S04]  /*1bbc50*/  LDL.LU R22, [R1+0x2f4] ;  /* 0x0002f40001167983 */ /* 0x000ee80000300800 */
[----:B------:R1:W-:Y:S02]  /*1bbc60*/  @P2 STG.E desc[UR28][R20.64], R23 ;  /* 0x0000001714002986 */ /* 0x0003e4000c10191c */
[----:B-1----:R-:W-:Y:S02]  /*1bbc70*/  IMAD.WIDE R20, R28, 0x4, R132 ;  /* 0x000000041c147825 */ /* 0x002fe400078e0284 */
[----:B------:R-:W3:Y:S04]  /*1bbc80*/  LDL.LU R23, [R1+0x2e4] ;  /* 0x0002e40001177983 */ /* 0x000ee80000300800 */
[----:B------:R1:W-:Y:S01]  /*1bbc90*/  @P1 STG.E desc[UR28][R20.64], R103 ;  /* 0x0000006714001986 */ /* 0x0003e2000c10191c */
[----:B------:R-:W-:Y:S01]  /*1bbca0*/  LOP3.LUT P1, RZ, R2, 0x100000, RZ, 0xc0, !PT ;  /* 0x0010000002ff7812 */ /* 0x000fe2000782c0ff */
[----:B-1----:R-:W-:-:S02]  /*1bbcb0*/  IMAD.WIDE R20, R28, 0x4, R130 ;  /* 0x000000041c147825 */ /* 0x002fc400078e0282 */
[----:B------:R-:W3:Y:S10]  /*1bbcc0*/  LDL.LU R103, [R1+0x2d4] ;  /* 0x0002d40001677983 */ /* 0x000ef40000300800 */
[----:B------:R1:W-:Y:S01]  /*1bbcd0*/  @P1 STG.E desc[UR28][R20.64], R102 ;  /* 0x0000006614001986 */ /* 0x0003e2000c10191c */
[----:B------:R-:W-:-:S03]  /*1bbce0*/  LOP3.LUT P1, RZ, R2, 0x80000, RZ, 0xc0, !PT ;  /* 0x0008000002ff7812 */ /* 0x000fc6000782c0ff */
[----:B-1----:R-:W4:Y:S01]  /*1bbcf0*/  LDL.LU R102, [R1+0xa4] ;  /* 0x0000a40001667983 */ /* 0x002f220000300800 */
[----:B------:R-:W-:-:S09]  /*1bbd00*/  IMAD.WIDE R20, R28, 0x4, R126 ;  /* 0x000000041c147825 */ /* 0x000fd200078e027e */
[----:B--2---:R1:W-:Y:S04]  /*1bbd10*/  @P1 STG.E desc[UR28][R20.64], R149 ;  /* 0x0000009514001986 */ /* 0x0043e8000c10191c */
[----:B-1----:R-:W2:Y:S01]  /*1bbd20*/  LDL.LU R149, [R1+0x14] ;  /* 0x0000140001957983 */ /* 0x002ea20000300800 */
        /* <DEDUP_REMOVED lines=19> */
[----:B---3--:R1:W-:Y:S01]  /*1bbe60*/  @P1 STG.E desc[UR28][R20.64], R100 ;  /* 0x0000006414001986 */ /* 0x0083e2000c10191c */
[----:B------:R-:W-:Y:S01]  /*1bbe70*/  LOP3.LUT P4, RZ, R15, 0x400000, RZ, 0xc0, !PT ;  /* 0x004000000fff7812 */ /* 0x000fe2000788c0ff */
[----:B-1----:R-:W-:-:S05]  /*1bbe80*/  IMAD.WIDE R20, R148, 0x4, R130 ;  /* 0x0000000494147825 */ /* 0x002fca00078e0282 */
[----:B----4-:R1:W-:Y:S01]  /*1bbe90*/  @P0 STG.E desc[UR28][R20.64], R101 ;  /* 0x0000006514000986 */ /* 0x0103e2000c10191c */
        /* <DEDUP_REMOVED lines=11> */
[----:B-1----:R-:W-:Y:S02]  /*1bbf50*/  IMAD.WIDE R20, R148, 0x4, R118 ;  /* 0x0000000494147825 */ /* 0x002fe400078e0276 */
[----:B------:R-:W3:Y:S04]  /*1bbf60*/  LDL.LU R148, [R1+0x2654] ;  /* 0x0026540001947983 */ /* 0x000ee80000300800 */
[----:B------:R-:W4:Y:S04]  /*1bbf70*/  LDL.LU R22, [R1+0x265c] ;  /* 0x00265c0001167983 */ /* 0x000f280000300800 */
[----:B--2---:R1:W-:Y:S04]  /*1bbf80*/  @P2 STG.E desc[UR28][R20.64], R149 ;  /* 0x0000009514002986 */ /* 0x0043e8000c10191c */
[----:B-1----:R-:W2:Y:S04]  /*1bbf90*/  LDL.LU R149, [R1+0x378] ;  /* 0x0003780001957983 */ /* 0x002ea80000300800 */
[----:B------:R-:W4:Y:S04]  /*1bbfa0*/  LDL.LU R240, [R1+0x368] ;  /* 0x0003680001f07983 */ /* 0x000f280000300800 */
[----:B------:R-:W4:Y:S04]  /*1bbfb0*/  LDL.LU R100, [R1+0x358] ;  /* 0x0003580001647983 */ /* 0x000f280000300800 */
[----:B------:R-:W4:Y:S04]  /*1bbfc0*/  LDL.LU R23, [R1+0x3a8] ;  /* 0x0003a80001177983 */ /* 0x000f280000300800 */
[----:B------:R-:W4:Y:S01]  /*1bbfd0*/  LDL.LU R103, [R1+0x398] ;  /* 0x0003980001677983 */ /* 0x000f220000300800 */
[----:B------:R-:W-:-:S03]  /*1bbfe0*/  LOP3.LUT P4, RZ, R15, 0x4000000, RZ, 0xc0, !PT ;  /* 0x040000000fff7812 */ /* 0x000fc6000788c0ff */
[----:B------:R-:W4:Y:S04]  /*1bbff0*/  LDL.LU R102, [R1+0x388] ;  /* 0x0003880001667983 */ /* 0x000f280000300800 */
[----:B------:R-:W4:Y:S01]  /*1bc000*/  LDL.LU R101, [R1+0x2658] ;  /* 0x0026580001657983 */ /* 0x000f220000300800 */
[----:B------:R-:W-:Y:S01]  /*1bc010*/  LOP3.LUT P1, RZ, R14, 0x40, RZ, 0xc0, !PT ;  /* 0x000000400eff7812 */ /* 0x000fe2000782c0ff */
[----:B---3--:R-:W-:-:S05]  /*1bc020*/  IMAD.WIDE R20, R148, 0x4, R128 ;  /* 0x0000000494147825 */ /* 0x008fca00078e0280 */
[----:B--2---:R1:W-:Y:S04]  /*1bc030*/  @P4 STG.E desc[UR28][R20.64], R149 ;  /* 0x0000009514004986 */ /* 0x0043e8000c10191c */
[----:B-1----:R-:W2:Y:S01]  /*1bc040*/  LDL.LU R149, [R1+0x348] ;  /* 0x0003480001957983 */ /* 0x002ea20000300800 */
[----:B------:R-:W-:-:S03]  /*1bc050*/  LOP3.LUT R2, R2, 0xffffffdf, RZ, 0xc0, !PT ;  /* 0xffffffdf02027812 */ /* 0x000fc600078ec0ff */
[----:B------:R-:W3:Y:S01]  /*1bc060*/  LDL.LU R19, [R1+0x338] ;  /* 0x0003380001137983 */ /* 0x000ee20000300800 */
[----:B------:R-:W-:Y:S02]  /*1bc070*/  @P1 LOP3.LUT R2, R2, 0x20, RZ, 0xfc, !PT ;  /* 0x0000002002021812 */ /* 0x000fe400078efcff */
        /* <DEDUP_REMOVED lines=26> */
[----:B----4-:R1:W-:Y:S10]  /*1bc220*/  @P5 STG.E desc[UR28][R20.64], R240 ;  /* 0x000000f014005986 */ /* 0x0103f4000c10191c */
[----:B------:R-:W-:-:S02]  /*1bc230*/  @P1 LOP3.LUT R2, R2, 0x800, RZ, 0xfc, !PT ;  /* 0x0000080002021812 */ /* 0x000fc400078efcff */
[----:B------:R-:W-:Y:S01]  /*1bc240*/  LOP3.LUT P1, RZ, R15, 0x80000000, RZ, 0xc0, !PT ;  /* 0x800000000fff7812 */ /* 0x000fe2000782c0ff */
[----:B-1----:R-:W-:Y:S01]  /*1bc250*/  IMAD.WIDE R20, R148, 0x4, R130 ;  /* 0x0000000494147825 */ /* 0x002fe200078e0282 */
[----:B------:R-:W-:Y:S01]  /*1bc260*/  LOP3.LUT R2, R2, 0xffffefff, RZ, 0xc0, !PT ;  /* 0xffffefff02027812 */ /* 0x000fe200078ec0ff */
[----:B------:R-:W4:Y:S04]  /*1bc270*/  LDL.LU R240, [R1+0x2d8] ;  /* 0x0002d80001f07983 */ /* 0x000f280000300800 */
[----:B------:R1:W-:Y:S06]  /*1bc280*/  @P3 STG.E desc[UR28][R20.64], R100 ;  /* 0x0000006414003986 */ /* 0x0003ec000c10191c */
[----:B------:R-:W-:-:S02]  /*1bc290*/  @P1 LOP3.LUT R2, R2, 0x1000, RZ, 0xfc, !PT ;  /* 0x0000100002021812 */ /* 0x000fc400078efcff */
[----:B------:R-:W-:Y:S01]  /*1bc2a0*/  LOP3.LUT P1, RZ, R15, 0x40000000, RZ, 0xc0, !PT ;  /* 0x400000000fff7812 */ /* 0x000fe2000782c0ff */
[C---:B-1----:R-:W-:Y:S01]  /*1bc2b0*/  IMAD.WIDE R20, R148.reuse, 0x4, R126 ;  /* 0x0000000494147825 */ /* 0x042fe200078e027e */
[----:B------:R-:W4:Y:S04]  /*1bc2c0*/  LDL.LU R100, [R1+0xa8] ;  /* 0x0000a80001647983 */ /* 0x000f280000300800 */
[----:B------:R1:W-:Y:S02]  /*1bc2d0*/  @P2 STG.E desc[UR28][R20.64], R23 ;  /* 0x0000001714002986 */ /* 0x0003e4000c10191c */
[----:B-1----:R-:W-:Y:S02]  /*1bc2e0*/  IMAD.WIDE R20, R148, 0x4, R124 ;  /* 0x0000000494147825 */ /* 0x002fe400078e027c */
[----:B------:R-:W4:Y:S04]  /*1bc2f0*/  LDL.LU R23, [R1+0x18] ;  /* 0x0000180001177983 */ /* 0x000f280000300800 */
[----:B------:R1:W-:Y:S01]  /*1bc300*/  @P1 STG.E desc[UR28][R20.64], R103 ;  /* 0x0000006714001986 */ /* 0x0003e2000c10191c */
[----:B------:R-:W-:Y:S01]  /*1bc310*/  LOP3.LUT P1, RZ, R2, 0x1000, RZ, 0xc0, !PT ;  /* 0x0000100002ff7812 */ /* 0x000fe2000782c0ff */
[----:B-1----:R-:W-:-:S02]  /*1bc320*/  IMAD.WIDE R20, R148, 0x4, R122 ;  /* 0x0000000494147825 */ /* 0x002fc400078e027a */
[----:B------:R-:W4:Y:S10]  /*1bc330*/  LDL.LU R103, [R1+0x37c] ;  /* 0x00037c0001677983 */ /* 0x000f340000300800 */
[----:B------:R1:W-:Y:S01]  /*1bc340*/  @P1 STG.E desc[UR28][R20.64], R102 ;  /* 0x0000006614001986 */ /* 0x0003e2000c10191c */
[----:B------:R-:W-:-:S03]  /*1bc350*/  LOP3.LUT P1, RZ, R2, 0x800, RZ, 0xc0, !PT ;  /* 0x0000080002ff7812 */ /* 0x000fc6000782c0ff */
[----:B-1----:R-:W4:Y:S01]  /*1bc360*/  LDL.LU R102, [R1+0x36c] ;  /* 0x00036c0001667983 */ /* 0x002f220000300800 */
[----:B------:R-:W-:-:S09]  /*1bc370*/  IMAD.WIDE R20, R148, 0x4, R120 ;  /* 0x0000000494147825 */ /* 0x000fd200078e0278 */
[----:B--2---:R1:W-:Y:S04]  /*1bc380*/  @P1 STG.E desc[UR28][R20.64], R149 ;  /* 0x0000009514001986 */ /* 0x0043e8000c10191c */
[----:B-1----:R-:W2:Y:S01]  /*1bc390*/  LDL.LU R149, [R1+0x35c] ;  /* 0x00035c0001957983 */ /* 0x002ea20000300800 */
[----:B------:R-:W-:Y:S01]  /*1bc3a0*/  LOP3.LUT P1, RZ, R2, 0x400, RZ, 0xc0, !PT ;  /* 0x0000040002ff7812 */ /* 0x000fe2000782c0ff */
[----:B------:R-:W-:Y:S01]  /*1bc3b0*/  IMAD.WIDE R20, R148, 0x4, R118 ;  /* 0x0000000494147825 */ /* 0x000fe200078e0276 */
[----:B------:R-:W-:Y:S01]  /*1bc3c0*/  LOP3.LUT P0, RZ, R14, 0x80, RZ, 0xc0, !PT ;  /* 0x000000800eff7812 */ /* 0x000fe2000780c0ff */
[----:B------:R-:W2:Y:S10]  /*1bc3d0*/  LDL.LU R148, [R1+0x8950] ;  /* 0x0089500001947983 */ /* 0x000eb40000300800 */
[----:B---3--:R1:W-:Y:S01]  /*1bc3e0*/  @P1 STG.E desc[UR28][R20.64], R19 ;  /* 0x0000001314001986 */ /* 0x0083e2000c10191c */
        /* <DEDUP_REMOVED lines=13> */
[----:B------:R-:W-:Y:S01]  /*1bc4c0*/  LOP3.LUT P6, RZ, R14, 0x100, RZ, 0xc0, !PT ;  /* 0x000001000eff7812 */ /* 0x000fe200078cc0ff */
[----:B-1----:R-:W-:-:S10]  /*1bc4d0*/  IMAD.WIDE R20, R101, 0x4, R124 ;  /* 0x0000000465147825 */ /* 0x002fd400078e027c */
[----:B------:R1:W-:Y:S01]  /*1bc4e0*/  @P1 STG.E desc[UR28][R20.64], R241 ;  /* 0x000000f114001986 */ /* 0x0003e2000c10191c */
        /* <DEDUP_REMOVED lines=15> */
[----:B--2---:R1:W-:Y:S04]  /*1bc5e0*/  @P2 STG.E desc[UR28][R20.64], R149 ;  /* 0x0000009514002986 */ /* 0x0043e8000c10191c */
        /* <DEDUP_REMOVED lines=30> */
[----:B------:R-:W-:Y:S02]  /*1bc7d0*/  LOP3.LUT R2, R2, 0xfffffffb, RZ, 0xc0, !PT ;  /* 0xfffffffb02027812 */ /* 0x000fe400078ec0ff */
[C---:B------:R-:W-:Y:S01]  /*1bc7e0*/  LOP3.LUT P5, RZ, R14.reuse, 0x4000, RZ, 0xc0, !PT ;  /* 0x000040000eff7812 */ /* 0x040fe200078ac0ff */
[----:B------:R-:W2:Y:S01]  /*1bc7f0*/  LDL.LU R242, [R1+0x2dc] ;  /* 0x0002dc0001f27983 */ /* 0x000ea20000300800 */
[----:B------:R-:W-:-:S07]  /*1bc800*/  LOP3.LUT P3, RZ, R14, 0x8000, RZ, 0xc0, !PT ;  /* 0x000080000eff7812 */ /* 0x000fce000786c0ff */
[----:B------:R-:W-:Y:S02]  /*1bc810*/  @P1 LOP3.LUT R2, R2, 0x4, RZ, 0xfc, !PT ;  /* 0x0000000402021812 */ /* 0x000fe400078efcff */
[----:B------:R-:W-:Y:S01]  /*1bc820*/  LOP3.LUT P1, RZ, R14, 0x80000, RZ, 0xc0, !PT ;  /* 0x000800000eff7812 */ /* 0x000fe2000782c0ff */
[----:B------:R-:W-:Y:S01]  /*1bc830*/  IMAD.WIDE R20, R22, 0x4, R124 ;  /* 0x0000000416147825 */ /* 0x000fe200078e027c */
[----:B------:R-:W-:-:S04]  /*1bc840*/  LOP3.LUT R2, R2, 0xfffffff7, RZ, 0xc0, !PT ;  /* 0xfffffff702027812 */ /* 0x000fc800078ec0ff */
[----:B---3--:R1:W-:Y:S07]  /*1bc850*/  @P5 STG.E desc[UR28][R20.64], R100 ;  /* 0x0000006414005986 */ /* 0x0083ee000c10191c */
[----:B------:R-:W-:Y:S02]  /*1bc860*/  @P1 LOP3.LUT R2, R2, 0x8, RZ, 0xfc, !PT ;  /* 0x0000000802021812 */ /* 0x000fe400078efcff */
[----:B------:R-:W-:Y:S01]  /*1bc870*/  LOP3.LUT P1, RZ, R14, 0x40000, RZ, 0xc0, !PT ;  /* 0x000400000eff7812 */ /* 0x000fe2000782c0ff */
[----:B-1----:R-:W-:Y:S01]  /*1bc880*/  IMAD.WIDE R20, R22, 0x4, R122 ;  /* 0x0000000416147825 */ /* 0x002fe200078e027a */
[----:B------:R-:W-:-:S04]  /*1bc890*/  LOP3.LUT P2, RZ, R14, 0x10000, RZ, 0xc0, !PT ;  /* 0x000100000eff7812 */ /* 0x000fc8000784c0ff */
[----:B----4-:R1:W-:Y:S01]  /*1bc8a0*/  @P3 STG.E desc[UR28][R20.64], R103 ;  /* 0x0000006714003986 */ /* 0x0103e2000c10191c */
[----:B------:R-:W-:-:S03]  /*1bc8b0*/  LOP3.LUT R2, R2, 0xffffffef, RZ, 0xc0, !PT ;  /* 0xffffffef02027812 */ /* 0x000fc600078ec0ff */
[----:B-1----:R-:W3:Y:S04]  /*1bc8c0*/  LDL.LU R103, [R1+0x2664] ;  /* 0x0026640001677983 */ /* 0x002ee80000300800 */
[----:B------:R-:W4:Y:S01]  /*1bc8d0*/  LDL.LU R28, [R1+0xac] ;  /* 0x0000ac00011c7983 */ /* 0x000f220000300800 */
[----:B------:R-:W-:Y:S02]  /*1bc8e0*/  @P1 LOP3.LUT R2, R2, 0x10, RZ, 0xfc, !PT ;  /* 0x0000001002021812 */ /* 0x000fe400078efcff */
[----:B------:R-:W-:Y:S01]  /*1bc8f0*/  LOP3.LUT P1, RZ, R14, 0x20000, RZ, 0xc0, !PT ;  /* 0x000200000eff7812 */ /* 0x000fe2000782c0ff */
[C---:B------:R-:W-:Y:S01]  /*1bc900*/  IMAD.WIDE R20, R22.reuse, 0x4, R120 ;  /* 0x0000000416147825 */ /* 0x040fe200078e0278 */
[----:B------:R-:W3:Y:S04]  /*1bc910*/  LDL.LU R240, [R1+0x1c] ;  /* 0x00001c0001f07983 */ /* 0x000ee80000300800 */
[----:B------:R1:W-:Y:S04]  /*1bc920*/  @P2 STG.E desc[UR28][R20.64], R101 ;  /* 0x0000006514002986 */ /* 0x0003e8000c10191c */
[----:B------:R-:W3:Y:S01]  /*1bc930*/  LDL.LU R100, [R1+0x480] ;  /* 0x0004800001647983 */ /* 0x000ee20000300800 */
[----:B-1----:R-:W-:-:S03]  /*1bc940*/  IMAD.WIDE R20, R22, 0x4, R118 ;  /* 0x0000000416147825 */ /* 0x002fc600078e0276 */
[----:B------:R-:W3:Y:S04]  /*1bc950*/  LDL.LU R101, [R1+0x470] ;  /* 0x0004700001657983 */ /* 0x000ee80000300800 */
[----:B------:R1:W-:Y:S01]  /*1bc960*/  @P1 STG.E desc[UR28][R20.64], R23 ;  /* 0x0000001714001986 */ /* 0x0003e2000c10191c */
[----:B------:R-:W-:-:S03]  /*1bc970*/  LOP3.LUT P1, RZ, R2, 0x10, RZ, 0xc0, !PT ;  /* 0x0000001002ff7812 */ /* 0x000fc6000782c0ff */
[----:B------:R-:W3:Y:S01]  /*1bc980*/  LDL.LU R22, [R1+0x460] ;  /* 0x0004600001167983 */ /* 0x000ee20000300800 */
[----:B-1----:R-:W-:-:S03]  /*1bc990*/  IMAD.WIDE R20, R241, 0x4, R128 ;  /* 0x00000004f1147825 */ /* 0x002fc600078e0280 */
[----:B------:R-:W3:Y:S06]  /*1bc9a0*/  LDL.LU R23, [R1+0x450] ;  /* 0x0004500001177983 */ /* 0x000eec0000300800 */
[----:B------:R1:W-:Y:S01]  /*1bc9b0*/  @P1 STG.E desc[UR28][R20.64], R102 ;  /* 0x0000006614001986 */ /* 0x0003e2000c10191c */
[----:B------:R-:W-:-:S03]  /*1bc9c0*/  LOP3.LUT P1, RZ, R2, 0x8, RZ, 0xc0, !PT ;  /* 0x0000000802ff7812 */ /* 0x000fc6000782c0ff */
[----:B-1----:R-:W3:Y:S01]  /*1bc9d0*/  LDL.LU R102, [R1+0x440] ;  /* 0x0004400001667983 */ /* 0x002ee20000300800 */
        /* <DEDUP_REMOVED lines=17> */
[----:B----4-:R1:W-:Y:S01]  /*1bcaf0*/  @P1 STG.E desc[UR28][R20.64], R28 ;  /* 0x0000001c14001986 */ /* 0x0103e2000c10191c */
[----:B------:R-:W-:Y:S02]  /*1bcb00*/  LOP3.LUT P1, RZ, R15, 0x20000000, RZ, 0xc0, !PT ;  /* 0x200000000fff7812 */ /* 0x000fe4000782c0ff */
[C---:B------:R-:W-:Y:S02]  /*1bcb10*/  LOP3.LUT P0, RZ, R14.reuse, 0x4000000, RZ, 0xc0, !PT ;  /* 0x040000000eff7812 */ /* 0x040fe4000780c0ff */
[----:B------:R-:W-:Y:S01]  /*1bcb20*/  LOP3.LUT P6, RZ, R14, 0x8000000, RZ, 0xc0, !PT ;  /* 0x080000000eff7812 */ /* 0x000fe200078cc0ff */
[----:B-1----:R-:W-:-:S08]  /*1bcb30*/  IMAD.WIDE R20, R241, 0x4, R118 ;  /* 0x00000004f1147825 */ /* 0x002fd000078e0276 */
[----:B---3--:R1:W-:Y:S01]  /*1bcb40*/  @P1 STG.E desc[UR28][R20.64], R240 ;  /* 0x000000f014001986 */ /* 0x0083e2000c10191c */
        /* <DEDUP_REMOVED lines=41> */
[----:B------:R-:W-:-:S03]  /*1bcde0*/  IMAD.WIDE R20, R103, 0x4, R118 ;  /* 0x0000000467147825 */ /* 0x000fc600078e0276 */
[----:B------:R-:W2:Y:S04]  /*1bcdf0*/  LDL.LU R23, [R1+0x266c] ;  /* 0x00266c0001177983 */ /* 0x000ea80000300800 */
[----:B------:R-:W2:Y:S01]  /*1bce00*/  LDL.LU R103, [R1+0x2670] ;  /* 0x0026700001677983 */ /* 0x000ea20000300800 */
[----:B------:R-:W-:-:S03]  /*1bce10*/  LOP3.LUT R15, R15, 0xfdffffff, RZ, 0xc0, !PT ;  /* 0xfdffffff0f0f7812 */ /* 0x000fc600078ec0ff */
[----:B------:R-:W2:Y:S01]  /*1bce20*/  LDL.LU R19, [R1] ;  /* 0x0000000001137983 */ /* 0x000ea20000300800 */
[----:B------:R-:W-:Y:S02]  /*1bce30*/  @P1 LOP3.LUT R15, R15, 0x2000000, RZ, 0xfc, !PT ;  /* 0x020000000f0f1812 */ /* 0x000fe400078efcff */
[----:B------:R-:W-:Y:S01]  /*1bce40*/  LOP3.LUT P1, RZ, R13, 0x80, RZ, 0xc0, !PT ;  /* 0x000000800dff7812 */ /* 0x000fe2000782c0ff */
[----:B------:R-:W2:Y:S01]  /*1bce50*/  LDL.LU R252, [R1+0x90] ;  /* 0x0000900001fc7983 */ /* 0x000ea20000300800 */
[----:B------:R-:W-:-:S03]  /*1bce60*/  LOP3.LUT R15, R15, 0xfbffffff, RZ, 0xc0, !PT ;  /* 0xfbffffff0f0f7812 */ /* 0x000fc600078ec0ff */
[----:B------:R-:W2:Y:S01]  /*1bce70*/  LDL.LU R242, [R1+0x484] ;  /* 0x0004840001f27983 */ /* 0x000ea20000300800 */
[C---:B------:R-:W-:Y:S02]  /*1bce80*/  LOP3.LUT P5, RZ, R13.reuse, 0x2, RZ, 0xc0, !PT ;  /* 0x000000020dff7812 */ /* 0x040fe400078ac0ff */
[----:B------:R-:W-:Y:S01]  /*1bce90*/  LOP3.LUT P3, RZ, R13, 0x4, RZ, 0xc0, !PT ;  /* 0x000000040dff7812 */ /* 0x000fe2000786c0ff */
[----:B------:R-:W2:Y:S04]  /*1bcea0*/  LDL.LU R28, [R1+0x474] ;  /* 0x00047400011c7983 */ /* 0x000ea80000300800 */
[----:B------:R-:W-:Y:S01]  /*1bceb0*/  @P1 LOP3.LUT R15, R15, 0x4000000, RZ, 0xfc, !PT ;  /* 0x040000000f0f1812 */ /* 0x000fe200078efcff */
[----:B------:R-:W2:Y:S01]  /*1bcec0*/  LDL.LU R241, [R1+0x464] ;  /* 0x0004640001f17983 */ /* 0x000ea20000300800 */
        /* <DEDUP_REMOVED lines=11> */
[----:B----4-:R1:W-:Y:S02]  /*1bcf80*/  @P3 STG.E desc[UR28][R20.64], R100 ;  /* 0x0000006414003986 */ /* 0x0103e4000c10191c */
[C---:B-1----:R-:W-:Y:S02]  /*1bcf90*/  IMAD.WIDE R20, R243.reuse, 0x4, R132 ;  /* 0x00000004f3147825 */ /* 0x042fe400078e0284 */
[----:B------:R-:W4:Y:S04]  /*1bcfa0*/  LDL.LU R100, [R1+0x444] ;  /* 0x0004440001647983 */ /* 0x000f280000300800 */
[----:B------:R1:W-:Y:S02]  /*1bcfb0*/  @P2 STG.E desc[UR28][R20.64], R101 ;  /* 0x0000006514002986 */ /* 0x0003e4000c10191c */
[----:B-1----:R-:W-:-:S02]  /*1bcfc0*/  IMAD.WIDE R20, R243, 0x4, R130 ;  /* 0x00000004f3147825 */ /* 0x002fc400078e0282 */
[----:B------:R-:W3:Y:S04]  /*1bcfd0*/  LDL.LU R101, [R1+0x434] ;  /* 0x0004340001657983 */ /* 0x000ee80000300800 */
[----:B------:R1:W-:Y:S01]  /*1bcfe0*/  @P1 STG.E desc[UR28][R20.64], R22 ;  /* 0x0000001614001986 */ /* 0x0003e2000c10191c */
[----:B------:R-:W-:Y:S01]  /*1bcff0*/  LOP3.LUT P1, RZ, R15, 0x10000000, RZ, 0xc0, !PT ;  /* 0x100000000fff7812 */ /* 0x000fe2000782c0ff */
[----:B-1----:R-:W-:Y:S02]  /*1bd000*/  IMAD.WIDE R20, R243, 0x4, R126 ;  /* 0x00000004f3147825 */ /* 0x002fe400078e027e */
        /* <DEDUP_REMOVED lines=27> */
[----:B------:R-:W-:Y:S01]  /*1bd1c0*/  LOP3.LUT P4, RZ, R13, 0x8000, RZ, 0xc0, !PT ;  /* 0x000080000dff7812 */ /* 0x000fe2000788c0ff */
[----:B-1----:R-:W-:-:S05]  /*1bd1d0*/  IMAD.WIDE R20, R23, 0x4, R126 ;  /* 0x0000000417147825 */ /* 0x002fca00078e027e */
        /* <DEDUP_REMOVED lines=8> */
[C---:B-1----:R-:W-:Y:S02]  /*1bd260*/  IMAD.WIDE R20, R23.reuse, 0x4, R120 ;  /* 0x0000000417147825 */ /* 0x042fe400078e0278 */
[----:B------:R-:W3:Y:S04]  /*1bd270*/  LDL.LU R101, [R1+0x2678] ;  /* 0x0026780001657983 */ /* 0x000ee80000300800 */
[----:B------:R1:W-:Y:S02]  /*1bd280*/  @P5 STG.E desc[UR28][R20.64], R22 ;  /* 0x0000001614005986 */ /* 0x0003e4000c10191c */
[----:B-1----:R-:W-:-:S05]  /*1bd290*/  IMAD.WIDE R20, R23, 0x4, R118 ;  /* 0x0000000417147825 */ /* 0x002fca00078e0276 */
[----:B------:R1:W-:Y:S02]  /*1bd2a0*/  @P3 STG.E desc[UR28][R20.64], R102 ;  /* 0x0000006614003986 */ /* 0x0003e4000c10191c */
[----:B-1----:R-:W-:-:S05]  /*1bd2b0*/  IMAD.WIDE R20, R103, 0x4, R128 ;  /* 0x0000000467147825 */ /* 0x002fca00078e0280 */
[----:B--2---:R1:W-:Y:S04]  /*1bd2c0*/  @P2 STG.E desc[UR28][R20.64], R149 ;  /* 0x0000009514002986 */ /* 0x0043e8000c10191c */
[----:B-1----:R-:W2:Y:S04]  /*1bd2d0*/  LDL.LU R149, [R1+0x3f4] ;  /* 0x0003f40001957983 */ /* 0x002ea80000300800 */
[----:B------:R-:W4:Y:S04]  /*1bd2e0*/  LDL.LU R241, [R1+0x3e4] ;  /* 0x0003e40001f17983 */ /* 0x000f280000300800 */
[----:B------:R-:W3:Y:S04]  /*1bd2f0*/  LDL.LU R240, [R1+0x3d4] ;  /* 0x0003d40001f07983 */ /* 0x000ee80000300800 */
[----:B------:R-:W3:Y:S04]  /*1bd300*/  LDL.LU R100, [R1+0x3c4] ;  /* 0x0003c40001647983 */ /* 0x000ee80000300800 */
[----:B------:R-:W3:Y:S01]  /*1bd310*/  LDL.LU R22, [R1+0x3b4] ;  /* 0x0003b40001167983 */ /* 0x000ee20000300800 */
[----:B------:R-:W-:-:S03]  /*1bd320*/  LOP3.LUT P4, RZ, R13, 0x80000, RZ, 0xc0, !PT ;  /* 0x000800000dff7812 */ /* 0x000fc6000788c0ff */
[----:B------:R-:W3:Y:S01]  /*1bd330*/  LDL.LU R23, [R1+0x4] ;  /* 0x0000040001177983 */ /* 0x000ee20000300800 */
[----:B------:R-:W-:-:S03]  /*1bd340*/  IMAD.WIDE R20, R103, 0x4, R132 ;  /* 0x0000000467147825 */ /* 0x000fc600078e0284 */
[----:B------:R-:W3:Y:S01]  /*1bd350*/  LDL.LU R102, [R1+0x2674] ;  /* 0x0026740001667983 */ /* 0x000ee20000300800 */
        /* <DEDUP_REMOVED lines=14> */
[----:B--2---:R1:W-:Y:S04]  /*1bd440*/  @P4 STG.E desc[UR28][R20.64], R149 ;  /* 0x0000009514004986 */ /* 0x0043e8000c10191c */
[----:B-1----:R-:W2:Y:S04]  /*1bd450*/  LDL.LU R149, [R1+0x94] ;  /* 0x0000940001957983 */ /* 0x002ea80000300800 */
[----:B------:R-:W2:Y:S04]  /*1bd460*/  LDL.LU R19, [R1+0x488] ;  /* 0x0004880001137983 */ /* 0x000ea80000300800 */
[----:B------:R-:W2:Y:S01]  /*1bd470*/  LDL.LU R243, [R1+0x478] ;  /* 0x0004780001f37983 */ /* 0x000ea20000300800 */
[----:B------:R-:W-:-:S02]  /*1bd480*/  @P1 LOP3.LUT R15, R15, 0x20000, RZ, 0xfc, !PT ;  /* 0x000200000f0f1812 */ /* 0x000fc400078efcff */
        /* <DEDUP_REMOVED lines=20> */
[----:B---3--:R1:W-:Y:S02]  /*1bd5d0*/  @P3 STG.E desc[UR28][R20.64], R240 ;  /* 0x000000f014003986 */ /* 0x0083e4000c10191c */
[C---:B-1----:R-:W-:Y:S02]  /*1bd5e0*/  IMAD.WIDE R20, R103.reuse, 0x4, R124 ;  /* 0x0000000467147825 */ /* 0x042fe400078e027c */
[----:B------:R-:W3:Y:S04]  /*1bd5f0*/  LDL.LU R240, [R1+0x428] ;  /* 0x0004280001f07983 */ /* 0x000ee80000300800 */
        /* <DEDUP_REMOVED lines=9> */
[----:B-1----:R-:W3:Y:S01]  /*1bd690*/  LDL.LU R23, [R1+0x3f8] ;  /* 0x0003f80001177983 */ /* 0x002ee20000300800 */
[----:B------:R-:W-:-:S03]  /*1bd6a0*/  IMAD.WIDE R20, R103, 0x4, R118 ;  /* 0x0000000467147825 */ /* 0x000fc600078e0276 */
[----:B------:R-:W3:Y:S06]  /*1bd6b0*/  LDL.LU R103, [R1+0x3e8] ;  /* 0x0003e80001677983 */ /* 0x000eec0000300800 */
        /* <DEDUP_REMOVED lines=24> */
[----:B---3--:R1:W-:Y:S01]  /*1bd840*/  @P0 STG.E desc[UR28][R20.64], R240 ;  /* 0x000000f014000986 */ /* 0x0083e2000c10191c */
[----:B------:R-:W-:Y:S01]  /*1bd850*/  LOP3.LUT P5, RZ, R12, 0x8, RZ, 0xc0, !PT ;  /* 0x000000080cff7812 */ /* 0x000fe200078ac0ff */
[----:B-1----:R-:W-:Y:S01]  /*1bd860*/  IMAD.WIDE R20, R102, 0x4, R118 ;  /* 0x0000000466147825 */ /* 0x002fe200078e0276 */
[C---:B------:R-:W-:Y:S01]  /*1bd870*/  LOP3.LUT P3, RZ, R12.reuse, 0x10, RZ, 0xc0, !PT ;  /* 0x000000100cff7812 */ /* 0x040fe2000786c0ff */
[----:B------:R-:W3:Y:S04]  /*1bd880*/  LDL.LU R102, [R1+0x2680] ;  /* 0x0026800001667983 */ /* 0x000ee80000300800 */
        /* <DEDUP_REMOVED lines=14> */
[----:B------:R-:W3:Y:S04]  /*1bd970*/  LDL.LU R23, [R1+0x48c] ;  /* 0x00048c0001177983 */ /* 0x000ee80000300800 */
[----:B------:R-:W3:Y:S04]  /*1bd980*/  LDL.LU R103, [R1+0x47c] ;  /* 0x00047c0001677983 */ /* 0x000ee80000300800 */
[----:B------:R-:W3:Y:S01]  /*1bd990*/  LDL.LU R28, [R1+0x267c] ;  /* 0x00267c00011c7983 */ /* 0x000ee20000300800 */
[C---:B------:R-:W-:Y:S01]  /*1bd9a0*/  LOP3.LUT P4, RZ, R12.reuse, 0x40, RZ, 0xc0, !PT ;  /* 0x000000400cff7812 */ /* 0x040fe2000788c0ff */
        /* <DEDUP_REMOVED lines=25> */
[C---:B------:R-:W-:Y:S01]  /*1bdb40*/  LOP3.LUT P3, RZ, R12.reuse, 0x100, RZ, 0xc0, !PT ;  /* 0x000001000cff7812 */ /* 0x040fe2000786c0ff */
        /* <DEDUP_REMOVED lines=15> */
[----:B-1----:R-:W-:Y:S02]  /*1bdc40*/  IMAD.WIDE R20, R101, 0x4, R118 ;  /* 0x0000000465147825 */ /* 0x002fe400078e0276 */
[----:B------:R-:W3:Y:S04]  /*1bdc50*/  LDL.LU R100, [R1+0x3fc] ;  /* 0x0003fc0001647983 */ /* 0x000ee80000300800 */
[----:B------:R1:W-:Y:S04]  /*1bdc60*/  @P2 STG.E desc[UR28][R20.64], R22 ;  /* 0x0000001614002986 */ /* 0x0003e8000c10191c */
[----:B------:R-:W3:Y:S01]  /*1bdc70*/  LDL.LU R101, [R1+0x3ec] ;  /* 0x0003ec0001657983 */ /* 0x000ee20000300800 */
[----:B-1----:R-:W-:-:S03]  /*1bdc80*/  IMAD.WIDE R20, R28, 0x4, R128 ;  /* 0x000000041c147825 */ /* 0x002fc600078e0280 */
[----:B------:R-:W3:Y:S04]  /*1bdc90*/  LDL.LU R22, [R1+0x3dc] ;  /* 0x0003dc0001167983 */ /* 0x000ee80000300800 */
[----:B------:R1:W-:Y:S01]  /*1bdca0*/  @P1 STG.E desc[UR28][R20.64], R23 ;  /* 0x0000001714001986 */ /* 0x0003e2000c10191c */
[C---:B------:R-:W-:Y:S01]  /*1bdcb0*/  LOP3.LUT P1, RZ, R15.reuse, 0x1000, RZ, 0xc0, !PT ;  /* 0x000010000fff7812 */ /* 0x040fe2000782c0ff */
[----:B-1----:R-:W-:Y:S02]  /*1bdcc0*/  IMAD.WIDE R20, R28, 0x4, R132 ;  /* 0x000000041c147825 */ /* 0x002fe400078e0284 */
[----:B------:R-:W3:Y:S10]  /*1bdcd0*/  LDL.LU R23, [R1+0x3cc] ;  /* 0x0003cc0001177983 */ /* 0x000ef40000300800 */
        /* <DEDUP_REMOVED lines=49> */
[----:B------:R-:W-:-:S03]  /*1bdff0*/  IMAD.WIDE R20, R102, 0x4, R118 ;  /* 0x0000000466147825 */ /* 0x000fc600078e0276 */
[----:B------:R-:W3:Y:S01]  /*1be000*/  LDL.LU R102, [R1+0x5b0] ;  /* 0x0005b00001667983 */ /* 0x000ee20000300800 */
[----:B------:R-:W-:Y:S02]  /*1be010*/  LOP3.LUT P1, RZ, R11, 0x20, RZ, 0xc0, !PT ;  /* 0x000000200bff7812 */ /* 0x000fe4000782c0ff */
[----:B------:R-:W-:-:S11]  /*1be020*/  LOP3.LUT R13, R13, 0xdfffffff, RZ, 0xc0, !PT ;  /* 0xdfffffff0d0d7812 */ /* 0x000fd600078ec0ff */
[----:B------:R-:W-:Y:S02]  /*1be030*/  @P1 LOP3.LUT R13, R13, 0x20000000, RZ, 0xfc, !PT ;  /* 0x200000000d0d1812 */ /* 0x000fe400078efcff */
[----:B------:R-:W-:Y:S02]  /*1be040*/  LOP3.LUT P1, RZ, R11, 0x10, RZ, 0xc0, !PT ;  /* 0x000000100bff7812 */ /* 0x000fe4000782c0ff */
[----:B------:R-:W-:Y:S02]  /*1be050*/  LOP3.LUT R13, R13, 0xbfffffff, RZ, 0xc0, !PT ;  /* 0xbfffffff0d0d7812 */ /* 0x000fe400078ec0ff */
[----:B------:R-:W-:-:S09]  /*1be060*/  LOP3.LUT P4, RZ, R12, 0x2000000, RZ, 0xc0, !PT ;  /* 0x020000000cff7812 */ /* 0x000fd2000788c0ff */
        /* <DEDUP_REMOVED lines=32> */
[----:B------:R1:W-:Y:S04]  /*1be270*/  @P5 STG.E desc[UR28][R20.64], R241 ;  /* 0x000000f114005986 */ /* 0x0003e8000c10191c */
[----:B------:R-:W3:Y:S01]  /*1be280*/  LDL.LU R28, [R1+0x4f0] ;  /* 0x0004f000011c7983 */ /* 0x000ee20000300800 */
[----:B-1----:R-:W-:-:S03]  /*1be290*/  IMAD.WIDE R20, R2, 0x4, R132 ;  /* 0x0000000402147825 */ /* 0x002fc600078e0284 */
[----:B------:R-:W3:Y:S04]  /*1be2a0*/  LDL.LU R241, [R1+0x4e0] ;  /* 0x0004e00001f17983 */ /* 0x000ee80000300800 */
[----:B----4-:R1:W-:Y:S02]  /*1be2b0*/  @P3 STG.E desc[UR28][R20.64], R240 ;  /* 0x000000f014003986 */ /* 0x0103e4000c10191c */
[C---:B-1----:R-:W-:Y:S02]  /*1be2c0*/  IMAD.WIDE R20, R2.reuse, 0x4, R130 ;  /* 0x0000000402147825 */ /* 0x042fe400078e0282 */
[----:B------:R-:W4:Y:S04]  /*1be2d0*/  LDL.LU R240, [R1+0x4c0] ;  /* 0x0004c00001f07983 */ /* 0x000f280000300800 */
[----:B------:R1:W-:Y:S02]  /*1be2e0*/  @P2 STG.E desc[UR28][R20.64], R100 ;  /* 0x0000006414002986 */ /* 0x0003e4000c10191c */
[----:B-1----:R-:W-:-:S02]  /*1be2f0*/  IMAD.WIDE R20, R2, 0x4, R126 ;  /* 0x0000000402147825 */ /* 0x002fc400078e027e */
[----:B------:R-:W4:Y:S04]  /*1be300*/  LDL.LU R100, [R1+0x4a0] ;  /* 0x0004a00001647983 */ /* 0x000f280000300800 */
[----:B------:R1:W-:Y:S01]  /*1be310*/  @P1 STG.E desc[UR28][R20.64], R23 ;  /* 0x0000001714001986 */ /* 0x0003e2000c10191c */
[C---:B------:R-:W-:Y:S01]  /*1be320*/  LOP3.LUT P1, RZ, R15.reuse, 0x10, RZ, 0xc0, !PT ;  /* 0x000000100fff7812 */ /* 0x040fe2000782c0ff */
[----:B-1----:R-:W-:Y:S02]  /*1be330*/  IMAD.WIDE R20, R2, 0x4, R124 ;  /* 0x0000000402147825 */ /* 0x002fe400078e027c */
[----:B------:R-:W4:Y:S10]  /*1be340*/  LDL.LU R23, [R1+0x80] ;  /* 0x0000800001177983 */ /* 0x000f340000300800 */
[----:B------:R1:W-:Y:S01]  /*1be350*/  @P1 STG.E desc[UR28][R20.64], R103 ;  /* 0x0000006714001986 */ /* 0x0003e2000c10191c */
[----:B------:R-:W-:-:S03]  /*1be360*/  LOP3.LUT P1, RZ, R15, 0x8, RZ, 0xc0, !PT ;  /* 0x000000080fff7812 */ /* 0x000fc6000782c0ff */
[----:B-1----:R-:W4:Y:S01]  /*1be370*/  LDL.LU R103, [R1+0x6e4] ;  /* 0x0006e40001677983 */ /* 0x002f220000300800 */
[----:B------:R-:W-:-:S09]  /*1be380*/  IMAD.WIDE R20, R2, 0x4, R122 ;  /* 0x0000000402147825 */ /* 0x000fd200078e027a */
[----:B------:R1:W-:Y:S04]  /*1be390*/  @P1 STG.E desc[UR28][R20.64], R102 ;  /* 0x0000006614001986 */ /* 0x0003e8000c10191c */
[----:B-1----:R-:W4:Y:S01]  /*1be3a0*/  LDL.LU R102, [R1+0x6c4] ;  /* 0x0006c40001667983 */ /* 0x002f220000300800 */
[----:B------:R-:W-:Y:S01]  /*1be3b0*/  LOP3.LUT P1, RZ, R15, 0x4, RZ, 0xc0, !PT ;  /* 0x000000040fff7812 */ /* 0x000fe2000782c0ff */
        /* <DEDUP_REMOVED lines=8> */
[C---:B------:R-:W-:Y:S01]  /*1be440*/  LOP3.LUT P1, RZ, R15.reuse, 0x2, RZ, 0xc0, !PT ;  /* 0x000000020fff7812 */ /* 0x040fe2000782c0ff */
        /* <DEDUP_REMOVED lines=11> */
[----:B---3--:R1:W-:Y:S01]  /*1be500*/  @P1 STG.E desc[UR28][R20.64], R242 ;  /* 0x000000f214001986 */ /* 0x0083e2000c10191c */
[----:B------:R-:W-:Y:S01]  /*1be510*/  LOP3.LUT P1, RZ, R13, 0x20000000, RZ, 0xc0, !PT ;  /* 0x200000000dff7812 */ /* 0x000fe2000782c0ff */
[----:B-1----:R-:W-:-:S12]  /*1be520*/  IMAD.WIDE R20, R101, 0x4, R126 ;  /* 0x0000000465147825 */ /* 0x002fd800078e027e */
[----:B------:R1:W-:Y:S02]  /*1be530*/  @P1 STG.E desc[UR28][R20.64], R28 ;  /* 0x0000001c14001986 */ /* 0x0003e4000c10191c */
[----:B-1----:R-:W-:-:S05]  /*1be540*/  IMAD.WIDE R20, R101, 0x4, R124 ;  /* 0x0000000465147825 */ /* 0x002fca00078e027c */
[----:B------:R1:W-:Y:S02]  /*1be550*/  @P0 STG.E desc[UR28][R20.64], R241 ;  /* 0x000000f114000986 */ /* 0x0003e4000c10191c */
[----:B-1----:R-:W-:-:S05]  /*1be560*/  IMAD.WIDE R20, R101, 0x4, R122 ;  /* 0x0000000465147825 */ /* 0x002fca00078e027a */
[----:B----4-:R1:W-:Y:S02]  /*1be570*/  @P6 STG.E desc[UR28][R20.64], R240 ;  /* 0x000000f014006986 */ /* 0x0103e4000c10191c */
[C---:B-1----:R-:W-:Y:S02]  /*1be580*/  IMAD.WIDE R20, R101.reuse, 0x4, R120 ;  /* 0x0000000465147825 */ /* 0x042fe400078e0278 */
        /* <DEDUP_REMOVED lines=32> */
[----:B-1----:R-:W4:Y:S04]  /*1be790*/  LDL.LU R102, [R1+0x524] ;  /* 0x0005240001667983 */ /* 0x002f280000300800 */
        /* <DEDUP_REMOVED lines=17> */
[----:B--2---:R1:W-:Y:S01]  /*1be8b0*/  @P5 STG.E desc[UR28][R20.64], R28 ;  /* 0x0000001c14005986 */ /* 0x0043e2000c10191c */
[----:B------:R-:W-:Y:S01]  /*1be8c0*/  LOP3.LUT R13, R13, 0xefffffff, RZ, 0xc0, !PT ;  /* 0xefffffff0d0d7812 */ /* 0x000fe200078ec0ff */
[----:B-1----:R-:W-:-:S10]  /*1be8d0*/  IMAD.WIDE R20, R22, 0x4, R124 ;  /* 0x0000000416147825 */ /* 0x002fd400078e027c */
[----:B------:R-:W-:Y:S01]  /*1be8e0*/  @P1 LOP3.LUT R13, R13, 0x10000000, RZ, 0xfc, !PT ;  /* 0x100000000d0d1812 */ /* 0x000fe200078efcff */
[----:B------:R-:W2:Y:S01]  /*1be8f0*/  LDL.LU R28, [R1+0x4a4] ;  /* 0x0004a400011c7983 */ /* 0x000ea20000300800 */
[----:B------:R-:W-:-:S03]  /*1be900*/  LOP3.LUT P1, RZ, R11, 0x10000, RZ, 0xc0, !PT ;  /* 0x000100000bff7812 */ /* 0x000fc6000782c0ff */
[----:B------:R1:W-:Y:S02]  /*1be910*/  @P3 STG.E desc[UR28][R20.64], R241 ;  /* 0x000000f114003986 */ /* 0x0003e4000c10191c */
[C---:B-1----:R-:W-:Y:S02]  /*1be920*/  IMAD.WIDE R20, R22.reuse, 0x4, R122 ;  /* 0x0000000416147825 */ /* 0x042fe400078e027a */
[----:B------:R-:W2:Y:S04]  /*1be930*/  LDL.LU R241, [R1+0x84] ;  /* 0x0000840001f17983 */ /* 0x000ea80000300800 */
[----:B------:R1:W-:Y:S02]  /*1be940*/  @P2 STG.E desc[UR28][R20.64], R100 ;  /* 0x0000006414002986 */ /* 0x0003e4000c10191c */
[----:B-1----:R-:W-:-:S02]  /*1be950*/  IMAD.WIDE R20, R22, 0x4, R120 ;  /* 0x0000000416147825 */ /* 0x002fc400078e0278 */
        /* <DEDUP_REMOVED lines=10> */
[----:B----4-:R1:W-:Y:S04]  /*1bea00*/  @P1 STG.E desc[UR28][R20.64], R102 ;  /* 0x0000006614001986 */ /* 0x0103e8000c10191c */
[----:B-1----:R-:W4:Y:S01]  /*1bea10*/  LDL.LU R102, [R1+0x5c8] ;  /* 0x0005c80001667983 */ /* 0x002f220000300800 */
[----:B------:R-:W-:Y:S01]  /*1bea20*/  LOP3.LUT P1, RZ, R13, 0x4000000, RZ, 0xc0, !PT ;  /* 0x040000000dff7812 */ /* 0x000fe2000782c0ff */
[----:B------:R-:W-:-:S12]  /*1bea30*/  IMAD.WIDE R20, R103, 0x4, R132 ;  /* 0x0000000467147825 */ /* 0x000fd800078e0284 */
        /* <DEDUP_REMOVED lines=17> */
[----:B--2---:R1:W-:Y:S01]  /*1beb50*/  @P1 STG.E desc[UR28][R20.64], R28 ;  /* 0x0000001c14001986 */ /* 0x0043e2000c10191c */
[----:B------:R-:W-:Y:S01]  /*1beb60*/  LOP3.LUT P4, RZ, R11, 0x8000000, RZ, 0xc0, !PT ;  /* 0x080000000bff7812 */ /* 0x000fe2000788c0ff */
[----:B-1----:R-:W-:Y:S01]  /*1beb70*/  IMAD.WIDE R20, R103, 0x4, R118 ;  /* 0x0000000467147825 */ /* 0x002fe200078e0276 */
[C---:B------:R-:W-:Y:S01]  /*1beb80*/  LOP3.LUT P5, RZ, R11.reuse, 0x10000000, RZ, 0xc0, !PT ;  /* 0x100000000bff7812 */ /* 0x040fe200078ac0ff */
[----:B------:R-:W2:Y:S04]  /*1beb90*/  LDL.LU R103, [R1+0x269c] ;  /* 0x00269c0001677983 */ /* 0x000ea80000300800 */
        /* <DEDUP_REMOVED lines=12> */
[----:B----4-:R1:W-:Y:S04]  /*1bec60*/  @P2 STG.E desc[UR28][R20.64], R102 ;  /* 0x0000006614002986 */ /* 0x0103e8000c10191c */
        /* <DEDUP_REMOVED lines=48> */
[----:B--2---:R1:W-:Y:S04]  /*1bef70*/  @P3 STG.E desc[UR28][R20.64], R100 ;  /* 0x0000006414003986 */ /* 0x0043e8000c10191c */
[----:B------:R-:W2:Y:S01]  /*1bef80*/  LDL.LU R240, [R1+0x6ac] ;  /* 0x0006ac0001f07983 */ /* 0x000ea20000300800 */
[----:B-1----:R-:W-:-:S03]  /*1bef90*/  IMAD.WIDE R20, R252, 0x4, R128 ;  /* 0x00000004fc147825 */ /* 0x002fc600078e0280 */
[----:B------:R-:W2:Y:S04]  /*1befa0*/  LDL.LU R100, [R1+0x68c] ;  /* 0x00068c0001647983 */ /* 0x000ea80000300800 */
[----:B------:R1:W-:Y:S02]  /*1befb0*/  @P2 STG.E desc[UR28][R20.64], R101 ;  /* 0x0000006514002986 */ /* 0x0003e4000c10191c */
[C---:B-1----:R-:W-:Y:S02]  /*1befc0*/  IMAD.WIDE R20, R252.reuse, 0x4, R132 ;  /* 0x00000004fc147825 */ /* 0x042fe400078e0284 */
[----:B------:R-:W2:Y:S04]  /*1befd0*/  LDL.LU R101, [R1+0x5cc] ;  /* 0x0005cc0001657983 */ /* 0x000ea80000300800 */
[----:B------:R1:W-:Y:S01]  /*1befe0*/  @P1 STG.E desc[UR28][R20.64], R22 ;  /* 0x0000001614001986 */ /* 0x0003e2000c10191c */
[----:B------:R-:W-:Y:S01]  /*1beff0*/  LOP3.LUT P1, RZ, R13, 0x100000, RZ, 0xc0, !PT ;  /* 0x001000000dff7812 */ /* 0x000fe2000782c0ff */
[----:B-1----:R-:W-:-:S02]  /*1bf000*/  IMAD.WIDE R20, R252, 0x4, R130 ;  /* 0x00000004fc147825 */ /* 0x002fc400078e0282 */
[----:B------:R-:W2:Y:S10]  /*1bf010*/  LDL.LU R22, [R1+0x5bc] ;  /* 0x0005bc0001167983 */ /* 0x000eb40000300800 */
[----:B------:R1:W-:Y:S01]  /*1bf020*/  @P1 STG.E desc[UR28][R20.64], R23 ;  /* 0x0000001714001986 */ /* 0x0003e2000c10191c */
[----:B------:R-:W-:-:S03]  /*1bf030*/  LOP3.LUT P1, RZ, R13, 0x80000, RZ, 0xc0, !PT ;  /* 0x000800000dff7812 */ /* 0x000fc6000782c0ff */
[----:B-1----:R-:W2:Y:S01]  /*1bf040*/  LDL.LU R23, [R1+0x5ac] ;  /* 0x0005ac0001177983 */ /* 0x002ea20000300800 */
[----:B------:R-:W-:-:S09]  /*1bf050*/  IMAD.WIDE R20, R252, 0x4, R126 ;  /* 0x00000004fc147825 */ /* 0x000fd200078e027e */
[----:B---3--:R1:W-:Y:S04]  /*1bf060*/  @P1 STG.E desc[UR28][R20.64], R102 ;  /* 0x0000006614001986 */ /* 0x0083e8000c10191c */
[----:B-1----:R-:W3:Y:S01]  /*1bf070*/  LDL.LU R102, [R1+0x59c] ;  /* 0x00059c0001667983 */ /* 0x002ee20000300800 */
[C---:B------:R-:W-:Y:S01]  /*1bf080*/  LOP3.LUT P1, RZ, R13.reuse, 0x40000, RZ, 0xc0, !PT ;  /* 0x000400000dff7812 */ /* 0x040fe2000782c0ff */
[----:B------:R-:W-:Y:S01]  /*1bf090*/  IMAD.WIDE R20, R252, 0x4, R124 ;  /* 0x00000004fc147825 */ /* 0x000fe200078e027c */
[----:B------:R-:W-:Y:S01]  /*1bf0a0*/  LOP3.LUT P0, RZ, R10, 0x1000, RZ, 0xc0, !PT ;  /* 0x000010000aff7812 */ /* 0x000fe2000780c0ff */
[----:B------:R-:W3:Y:S10]  /*1bf0b0*/  LDL.LU R15, [R1+0x26a0] ;  /* 0x0026a000010f7983 */ /* 0x000ef40000300800 */
        /* <DEDUP_REMOVED lines=69> */
[----:B------:R-:W-:Y:S01]  /*1bf510*/  @P1 LOP3.LUT R13, R13, 0x400, RZ, 0xfc, !PT ;  /* 0x000004000d0d1812 */ /* 0x000fe200078efcff */
[----:B------:R-:W2:Y:S01]  /*1bf520*/  LDL.LU R28, [R1+0x830] ;  /* 0x00083000011c7983 */ /* 0x000ea20000300800 */
[----:B------:R-:W-:-:S02]  /*1bf530*/  LOP3.LUT P1, RZ, R10, 0x1000000, RZ, 0xc0, !PT ;  /* 0x010000000aff7812 */ /* 0x000fc4000782c0ff */
[----:B------:R-:W-:Y:S01]  /*1bf540*/  LOP3.LUT R13, R13, 0xfffff7ff, RZ, 0xc0, !PT ;  /* 0xfffff7ff0d0d7812 */ /* 0x000fe200078ec0ff */
[----:B------:R-:W2:Y:S01]  /*1bf550*/  LDL.LU R241, [R1+0x810] ;  /* 0x0008100001f17983 */ /* 0x000ea20000300800 */
        /* <DEDUP_REMOVED lines=10> */
[----:B-1----:R-:W-:-:S05]  /*1bf600*/  IMAD.WIDE R20, R15, 0x4, R126 ;  /* 0x000000040f147825 */ /* 0x002fca00078e027e */
[----:B------:R1:W-:Y:S02]  /*1bf610*/  @P2 STG.E desc[UR28][R20.64], R101 ;  /* 0x0000006514002986 */ /* 0x0003e4000c10191c */
[----:B-1----:R-:W-:Y:S02]  /*1bf620*/  IMAD.WIDE R20, R15, 0x4, R124 ;  /* 0x000000040f147825 */ /* 0x002fe400078e027c */
[----:B------:R-:W4:Y:S04]  /*1bf630*/  LDL.LU R101, [R1+0x26a8] ;  /* 0x0026a80001657983 */ /* 0x000f280000300800 */
        /* <DEDUP_REMOVED lines=27> */
[----:B------:R-:W-:Y:S02]  /*1bf7f0*/  LOP3.LUT P0, RZ, R10, 0x80000000, RZ, 0xc0, !PT ;  /* 0x800000000aff7812 */ /* 0x000fe4000780c0ff */
[----:B------:R-:W-:Y:S01]  /*1bf800*/  LOP3.LUT P6, RZ, R9, 0x1, RZ, 0xc0, !PT ;  /* 0x0000000109ff7812 */ /* 0x000fe200078cc0ff */
[----:B-1----:R-:W-:-:S08]  /*1bf810*/  IMAD.WIDE R20, R103, 0x4, R124 ;  /* 0x0000000467147825 */ /* 0x002fd000078e027c */
[----:B------:R1:W-:Y:S01]  /*1bf820*/  @P1 STG.E desc[UR28][R20.64], R28 ;  /* 0x0000001c14001986 */ /* 0x0003e2000c10191c */
[----:B------:R-:W-:Y:S01]  /*1bf830*/  LOP3.LUT P4, RZ, R9, 0x2, RZ, 0xc0, !PT ;  /* 0x0000000209ff7812 */ /* 0x000fe2000788c0ff */
[----:B-1----:R-:W-:-:S05]  /*1bf840*/  IMAD.WIDE R20, R103, 0x4, R122 ;  /* 0x0000000467147825 */ /* 0x002fca00078e027a */
[----:B------:R1:W-:Y:S01]  /*1bf850*/  @P0 STG.E desc[UR28][R20.64], R241 ;  /* 0x000000f114000986 */ /* 0x0003e2000c10191c */
[----:B------:R-:W-:Y:S01]  /*1bf860*/  LOP3.LUT P5, RZ, R9, 0x4, RZ, 0xc0, !PT ;  /* 0x0000000409ff7812 */ /* 0x000fe200078ac0ff */
[----:B-1----:R-:W-:-:S05]  /*1bf870*/  IMAD.WIDE R20, R103, 0x4, R120 ;  /* 0x0000000467147825 */ /* 0x002fca00078e0278 */
[----:B---3--:R1:W-:Y:S01]  /*1bf880*/  @P6 STG.E desc[UR28][R20.64], R240 ;  /* 0x000000f014006986 */ /* 0x0083e2000c10191c */
[----:B------:R-:W-:Y:S01]  /*1bf890*/  LOP3.LUT P3, RZ, R9, 0x8, RZ, 0xc0, !PT ;  /* 0x0000000809ff7812 */ /* 0x000fe2000786c0ff */
[----:B-1----:R-:W-:Y:S01]  /*1bf8a0*/  IMAD.WIDE R20, R103, 0x4, R118 ;  /* 0x0000000467147825 */ /* 0x002fe200078e0276 */
[----:B------:R-:W-:Y:S01]  /*1bf8b0*/  LOP3.LUT P2, RZ, R9, 0x10, RZ, 0xc0, !PT ;  /* 0x0000001009ff7812 */ /* 0x000fe2000784c0ff */
[----:B------:R-:W3:Y:S04]  /*1bf8c0*/  LDL.LU R103, [R1+0x26b0] ;  /* 0x0026b00001677983 */ /* 0x000ee80000300800 */
[----:B------:R4:W-:Y:S02]  /*1bf8d0*/  @P4 STG.E desc[UR28][R20.64], R100 ;  /* 0x0000006414004986 */ /* 0x0009e4000c10191c */
[----:B----4-:R-:W-:-:S05]  /*1bf8e0*/  IMAD.WIDE R20, R101, 0x4, R128 ;  /* 0x0000000465147825 */ /* 0x010fca00078e0280 */
        /* <DEDUP_REMOVED lines=164> */
[C---:B------:R-:W-:Y:S01]  /*1c0330*/  LOP3.LUT P1, RZ, R10.reuse, 0x10000000, RZ, 0xc0, !PT ;  /* 0x100000000aff7812 */ /* 0x040fe2000782c0ff */
        /* <DEDUP_REMOVED lines=90> */
[----:B------:R-:W-:Y:S02]  /*1c08e0*/  @P1 LOP3.LUT R10, R10, 0x100000, RZ, 0xfc, !PT ;  /* 0x001000000a0a1812 */ /* 0x000fe400078efcff */
[----:B------:R-:W-:Y:S01]  /*1c08f0*/  LOP3.LUT P1, RZ, R8, 0x8000, RZ, 0xc0, !PT ;  /* 0x0000800008ff7812 */ /* 0x000fe2000782c0ff */
[----:B----4-:R1:W-:Y:S02]  /*1c0900*/  @P3 STG.E desc[UR28][R20.64], R100 ;  /* 0x0000006414003986 */ /* 0x0103e4000c10191c */
[C---:B-1----:R-:W-:Y:S02]  /*1c0910*/  IMAD.WIDE R20, R103.reuse, 0x4, R124 ;  /* 0x0000000467147825 */ /* 0x042fe400078e027c */
[----:B------:R-:W3:Y:S04]  /*1c0920*/  LDL.LU R100, [R1+0x26c4] ;  /* 0x0026c40001647983 */ /* 0x000ee80000300800 */
[----:B------:R1:W-:Y:S04]  /*1c0930*/  @P2 STG.E desc[UR28][R20.64], R101 ;  /* 0x0000006514002986 */ /* 0x0003e8000c10191c */
[----:B------:R-:W4:Y:S01]  /*1c0940*/  LDL.LU R241, [R1+0x4dc] ;  /* 0x0004dc0001f17983 */ /* 0x000f220000300800 */
[----:B-1----:R-:W-:-:S05]  /*1c0950*/  IMAD.WIDE R20, R103, 0x4, R122 ;  /* 0x0000000467147825 */ /* 0x002fca00078e027a */
[----:B------:R1:W-:Y:S01]  /*1c0960*/  @P1 STG.E desc[UR28][R20.64], R23 ;  /* 0x0000001714001986 */ /* 0x0003e2000c10191c */
[----:B------:R-:W-:-:S03]  /*1c0970*/  LOP3.LUT P1, RZ, R10, 0x100000, RZ, 0xc0, !PT ;  /* 0x001000000aff7812 */ /* 0x000fc6000782c0ff */
[----:B-1----:R-:W3:Y:S01]  /*1c0980*/  LDL.LU R23, [R1+0x7c] ;  /* 0x00007c0001177983 */ /* 0x002ee20000300800 */
[----:B------:R-:W-:-:S03]  /*1c0990*/  IMAD.WIDE R20, R103, 0x4, R120 ;  /* 0x0000000467147825 */ /* 0x000fc600078e0278 */
[----:B------:R-:W3:Y:S06]  /*1c09a0*/  LDL.LU R101, [R1+0xa40] ;  /* 0x000a400001657983 */ /* 0x000eec0000300800 */
        /* <DEDUP_REMOVED lines=29> */
[----:B----4-:R1:W-:Y:S01]  /*1c0b80*/  @P0 STG.E desc[UR28][R20.64], R241 ;  /* 0x000000f114000986 */ /* 0x0103e2000c10191c */
        /* <DEDUP_REMOVED lines=46> */
[----:B------:R-:W-:Y:S02]  /*1c0e70*/  LOP3.LUT P5, RZ, R8, 0x80000000, RZ, 0xc0, !PT ;  /* 0x8000000008ff7812 */ /* 0x000fe400078ac0ff */
        /* <DEDUP_REMOVED lines=76> */
[----:B------:R-:W-:-:S02]  /*1c1340*/  IMAD.WIDE R20, R23, 0x4, R118 ;  /* 0x0000000417147825 */ /* 0x000fc400078e0276 */
        /* <DEDUP_REMOVED lines=27> */
[----:B---3--:R-:W-:Y:S01]  /*1c1500*/  IMAD.WIDE R20, R2, 0x4, R128 ;  /* 0x0000000402147825 */ /* 0x008fe200078e0280 */
[----:B------:R-:W3:Y:S03]  /*1c1510*/  LDL.LU R242, [R1+0x9e8] ;  /* 0x0009e80001f27983 */ /* 0x000ee60000300800 */
[----:B------:R-:W-:Y:S01]  /*1c1520*/  @P1 LOP3.LUT R10, R10, 0x4, RZ, 0xfc, !PT ;  /* 0x000000040a0a1812 */ /* 0x000fe200078efcff */
[----:B------:R-:W3:Y:S01]  /*1c1530*/  LDL.LU R28, [R1+0x9c8] ;  /* 0x0009c800011c7983 */ /* 0x000ee20000300800 */
[----:B------:R-:W-:-:S02]  /*1c1540*/  LOP3.LUT P1, RZ, R7, 0x800000, RZ, 0xc0, !PT ;  /* 0x0080000007ff7812 */ /* 0x000fc4000782c0ff */
[----:B------:R-:W-:Y:S02]  /*1c1550*/  LOP3.LUT R10, R10, 0xfffffff7, RZ, 0xc0, !PT ;  /* 0xfffffff70a0a7812 */ /* 0x000fe400078ec0ff */
[----:B------:R-:W-:-:S09]  /*1c1560*/  LOP3.LUT P2, RZ, R7, 0x100000, RZ, 0xc0, !PT ;  /* 0x0010000007ff7812 */ /* 0x000fd2000784c0ff */
[----:B------:R-:W-:Y:S02]  /*1c1570*/  @P1 LOP3.LUT R10, R10, 0x8, RZ, 0xfc, !PT ;  /* 0x000000080a0a1812 */ /* 0x000fe400078efcff */
[----:B------:R-:W-:Y:S01]  /*1c1580*/  LOP3.LUT P1, RZ, R7, 0x400000, RZ, 0xc0, !PT ;  /* 0x0040000007ff7812 */ /* 0x000fe2000782c0ff */
[----:B------:R1:W-:Y:S01]  /*1c1590*/  @P5 STG.E desc[UR28][R20.64], R241 ;  /* 0x000000f114005986 */ /* 0x0003e2000c10191c */
        /* <DEDUP_REMOVED lines=10> */
[----:B------:R-:W4:Y:S04]  /*1c1640*/  LDL.LU R100, [R1+0x908] ;  /* 0x0009080001647983 */ /* 0x000f280000300800 */
[----:B------:R1:W-:Y:S01]  /*1c1650*/  @P1 STG.E desc[UR28][R20.64], R22 ;  /* 0x0000001614001986 */ /* 0x0003e2000c10191c */
[----:B------:R-:W-:Y:S01]  /*1c1660*/  LOP3.LUT P1, RZ, R10, 0x10, RZ, 0xc0, !PT ;  /* 0x000000100aff7812 */ /* 0x000fe2000782c0ff */
[----:B-1----:R-:W-:Y:S02]  /*1c1670*/  IMAD.WIDE R20, R2, 0x4, R124 ;  /* 0x0000000402147825 */ /* 0x002fe400078e027c */
        /* <DEDUP_REMOVED lines=22> */
[----:B------:R-:W-:Y:S02]  /*1c17e0*/  LOP3.LUT P1, RZ, R8, 0x20000000, RZ, 0xc0, !PT ;  /* 0x2000000008ff7812 */ /* 0x000fe4000782c0ff */
[C---:B------:R-:W-:Y:S02]  /*1c17f0*/  LOP3.LUT P0, RZ, R7.reuse, 0x40000000, RZ, 0xc0, !PT ;  /* 0x4000000007ff7812 */ /* 0x040fe4000780c0ff */
        /* <DEDUP_REMOVED lines=8> */
[----:B----4-:R1:W-:Y:S01]  /*1c1880*/  @P6 STG.E desc[UR28][R20.64], R240 ;  /* 0x000000f014006986 */ /* 0x0103e2000c10191c */
[C---:B------:R-:W-:Y:S01]  /*1c1890*/  LOP3.LUT P3, RZ, R6.reuse, 0x4, RZ, 0xc0, !PT ;  /* 0x0000000406ff7812 */ /* 0x040fe2000786c0ff */
[C---:B-1----:R-:W-:Y:S01]  /*1c18a0*/  IMAD.WIDE R20, R101.reuse, 0x4, R120 ;  /* 0x0000000465147825 */ /* 0x042fe200078e0278 */
        /* <DEDUP_REMOVED lines=69> */
[----:B------:R-:W3:Y:S04]  /*1c1d00*/  LDL.LU R23, [R1+0x80c] ;  /* 0x00080c0001177983 */ /* 0x000ee80000300800 */
[----:B-1----:R-:W3:Y:S01]  /*1c1d10*/  LDL.LU R103, [R1+0x77c] ;  /* 0x00077c0001677983 */ /* 0x002ee20000300800 */
[----:B------:R-:W-:-:S05]  /*1c1d20*/  IMAD.WIDE R20, R241, 0x4, R128 ;  /* 0x00000004f1147825 */ /* 0x000fca00078e0280 */
        /* <DEDUP_REMOVED lines=58> */
[----:B------:R-:W-:-:S09]  /*1c20d0*/  LOP3.LUT P5, RZ, R6, 0x1000000, RZ, 0xc0, !PT ;  /* 0x0100000006ff7812 */ /* 0x000fd200078ac0ff */
[----:B------:R-:W-:Y:S02]  /*1c20e0*/  @P1 LOP3.LUT R8, R8, 0x10000, RZ, 0xfc, !PT ;  /* 0x0001000008081812 */ /* 0x000fe400078efcff */
[----:B------:R-:W-:Y:S01]  /*1c20f0*/  LOP3.LUT P1, RZ, R6, 0x80000000, RZ, 0xc0, !PT ;  /* 0x8000000006ff7812 */ /* 0x000fe2000782c0ff */
[----:B--2---:R1:W-:Y:S04]  /*1c2100*/  @P4 STG.E desc[UR28][R20.64], R102 ;  /* 0x0000006614004986 */ /* 0x0043e8000c10191c */
[----:B-1----:R-:W2:Y:S04]  /*1c2110*/  LDL.LU R102, [R1+0xb40] ;  /* 0x000b400001667983 */ /* 0x002ea80000300800 */
[----:B------:R-:W2:Y:S01]  /*1c2120*/  LDL.LU R2, [R1+0xb30] ;  /* 0x000b300001027983 */ /* 0x000ea20000300800 */
[----:B------:R-:W-:-:S03]  /*1c2130*/  LOP3.LUT R8, R8, 0xfffdffff, RZ, 0xc0, !PT ;  /* 0xfffdffff08087812 */ /* 0x000fc600078ec0ff */
[----:B------:R-:W2:Y:S01]  /*1c2140*/  LDL.LU R19, [R1+0xa80] ;  /* 0x000a800001137983 */ /* 0x000ea20000300800 */
[----:B------:R-:W-:Y:S01]  /*1c2150*/  @P1 LOP3.LUT R8, R8, 0x20000, RZ, 0xfc, !PT ;  /* 0x0002000008081812 */ /* 0x000fe200078efcff */
[----:B------:R-:W-:Y:S01]  /*1c2160*/  IMAD.WIDE R20, R240, 0x4, R120 ;  /* 0x00000004f0147825 */ /* 0x000fe200078e0278 */
[----:B------:R-:W-:-:S04]  /*1c2170*/  LOP3.LUT P1, RZ, R6, 0x40000000, RZ, 0xc0, !PT ;  /* 0x4000000006ff7812 */ /* 0x000fc8000782c0ff */
[----:B---3--:R1:W-:Y:S01]  /*1c2180*/  @P5 STG.E desc[UR28][R20.64], R103 ;  /* 0x0000006714005986 */ /* 0x0083e2000c10191c */
[----:B------:R-:W-:-:S03]  /*1c2190*/  LOP3.LUT R8, R8, 0xfffbffff, RZ, 0xc0, !PT ;  /* 0xfffbffff08087812 */ /* 0x000fc600078ec0ff */
[----:B-1----:R-:W3:Y:S04]  /*1c21a0*/  LDL.LU R103, [R1+0x26e8] ;  /* 0x0026e80001677983 */ /* 0x002ee80000300800 */
[----:B------:R-:W3:Y:S01]  /*1c21b0*/  LDL.LU R243, [R1+0xa60] ;  /* 0x000a600001f37983 */ /* 0x000ee20000300800 */
[----:B------:R-:W-:Y:S02]  /*1c21c0*/  @P1 LOP3.LUT R8, R8, 0x40000, RZ, 0xfc, !PT ;  /* 0x0004000008081812 */ /* 0x000fe400078efcff */
[----:B------:R-:W-:Y:S01]  /*1c21d0*/  LOP3.LUT P1, RZ, R6, 0x20000000, RZ, 0xc0, !PT ;  /* 0x2000000006ff7812 */ /* 0x000fe2000782c0ff */
[----:B------:R-:W3:Y:S01]  /*1c21e0*/  LDL.LU R242, [R1+0xa20] ;  /* 0x000a200001f27983 */ /* 0x000ee20000300800 */
[----:B------:R-:W-:Y:S02]  /*1c21f0*/  LOP3.LUT R8, R8, 0xfff7ffff, RZ, 0xc0, !PT ;  /* 0xfff7ffff08087812 */ /* 0x000fe400078ec0ff */
[C---:B------:R-:W-:Y:S01]  /*1c2200*/  LOP3.LUT P3, RZ, R6.reuse, 0x2000000, RZ, 0xc0, !PT ;  /* 0x0200000006ff7812 */ /* 0x040fe2000786c0ff */
[----:B------:R-:W3:Y:S01]  /*1c2210*/  LDL.LU R28, [R1+0x980] ;  /* 0x00098000011c7983 */ /* 0x000ee20000300800 */
[----:B------:R-:W-:Y:S01]  /*1c2220*/  LOP3.LUT P2, RZ, R6, 0x4000000, RZ, 0xc0, !PT ;  /* 0x0400000006ff7812 */ /* 0x000fe2000784c0ff */
[----:B------:R-:W-:-:S02]  /*1c2230*/  IMAD.WIDE R20, R240, 0x4, R118 ;  /* 0x00000004f0147825 */ /* 0x000fc400078e0276 */
[----:B------:R-:W3:Y:S04]  /*1c2240*/  LDL.LU R241, [R1+0x960] ;  /* 0x0009600001f17983 */ /* 0x000ee80000300800 */
[----:B------:R-:W-:Y:S01]  /*1c2250*/  @P1 LOP3.LUT R8, R8, 0x80000, RZ, 0xfc, !PT ;  /* 0x0008000008081812 */ /* 0x000fe200078efcff */
[----:B------:R-:W3:Y:S01]  /*1c2260*/  LDL.LU R240, [R1+0x840] ;  /* 0x0008400001f07983 */ /* 0x000ee20000300800 */
[----:B------:R-:W-:Y:S02]  /*1c2270*/  LOP3.LUT P1, RZ, R6, 0x10000000, RZ, 0xc0, !PT ;  /* 0x1000000006ff7812 */ /* 0x000fe4000782c0ff */
[----:B------:R-:W-:Y:S01]  /*1c2280*/  LOP3.LUT R8, R8, 0xffefffff, RZ, 0xc0, !PT ;  /* 0xffefffff08087812 */ /* 0x000fe200078ec0ff */
[----:B----4-:R1:W-:Y:S10]  /*1c2290*/  @P3 STG.E desc[UR28][R20.64], R100 ;  /* 0x0000006414003986 */ /* 0x0103f4000c10191c */
        /* <DEDUP_REMOVED lines=146> */
[C---:B------:R-:W-:Y:S01]  /*1c2bc0*/  LOP3.LUT P3, RZ, R5.reuse, 0x8000000, RZ, 0xc0, !PT ;  /* 0x0800000005ff7812 */ /* 0x040fe2000786c0ff */
        /* <DEDUP_REMOVED lines=20> */
[C---:B------:R-:W-:Y:S02]  /*1c2d10*/  LOP3.LUT P5, RZ, R5.reuse, 0x40000000, RZ, 0xc0, !PT ;  /* 0x4000000005ff7812 */ /* 0x040fe400078ac0ff */
[C---:B------:R-:W-:Y:S02]  /*1c2d20*/  LOP3.LUT P3, RZ, R5.reuse, 0x80000000, RZ, 0xc0, !PT ;  /* 0x8000000005ff7812 */ /* 0x040fe4000786c0ff */
[----:B------:R-:W-:-:S07]  /*1c2d30*/  LOP3.LUT R5, R5, 0xdfffffff, RZ, 0xc0, !PT ;  /* 0xdfffffff05057812 */ /* 0x000fce00078ec0ff */
        /* <DEDUP_REMOVED lines=21> */
[----:B------:R-:W-:Y:S01]  /*1c2e90*/  IMAD.WIDE R20, R101, 0x4, R124 ;  /* 0x0000000465147825 */ /* 0x000fe200078e027c */
[----:B------:R-:W-:Y:S02]  /*1c2ea0*/  LOP3.LUT P2, RZ, R4, 0x1, RZ, 0xc0, !PT ;  /* 0x0000000104ff7812 */ /* 0x000fe4000784c0ff */
[----:B------:R-:W2:Y:S04]  /*1c2eb0*/  LDL.LU R242, [R1+0x558] ;  /* 0x0005580001f27983 */ /* 0x000ea80000300800 */
[----:B------:R-:W-:Y:S02]  /*1c2ec0*/  @P1 LOP3.LUT R8, R8, 0x4, RZ, 0xfc, !PT ;  /* 0x0000000408081812 */ /* 0x000fe400078efcff */
[----:B------:R-:W-:-:S02]  /*1c2ed0*/  LOP3.LUT P1, RZ, R4, 0x8, RZ, 0xc0, !PT ;  /* 0x0000000804ff7812 */ /* 0x000fc4000782c0ff */
[----:B------:R-:W-:Y:S01]  /*1c2ee0*/  LOP3.LUT R8, R8, 0xfffffff7, RZ, 0xc0, !PT ;  /* 0xfffffff708087812 */ /* 0x000fe200078ec0ff */
[----:B----4-:R1:W-:Y:S10]  /*1c2ef0*/  @P5 STG.E desc[UR28][R20.64], R241 ;  /* 0x000000f114005986 */ /* 0x0103f4000c10191c */
[----:B------:R-:W-:-:S02]  /*1c2f00*/  @P1 LOP3.LUT R8, R8, 0x8, RZ, 0xfc, !PT ;  /* 0x0000000808081812 */ /* 0x000fc400078efcff */
[----:B------:R-:W-:Y:S01]  /*1c2f10*/  LOP3.LUT P1, RZ, R4, 0x4, RZ, 0xc0, !PT ;  /* 0x0000000404ff7812 */ /* 0x000fe2000782c0ff */
[----:B-1----:R-:W-:Y:S01]  /*1c2f20*/  IMAD.WIDE R20, R101, 0x4, R122 ;  /* 0x0000000465147825 */ /* 0x002fe200078e027a */
[----:B------:R-:W-:Y:S01]  /*1c2f30*/  LOP3.LUT R8, R8, 0xffffffef, RZ, 0xc0, !PT ;  /* 0xffffffef08087812 */ /* 0x000fe200078ec0ff */
[----:B------:R-:W4:Y:S04]  /*1c2f40*/  LDL.LU R241, [R1+0x4b8] ;  /* 0x0004b80001f17983 */ /* 0x000f280000300800 */
[----:B---3--:R1:W-:Y:S06]  /*1c2f50*/  @P3 STG.E desc[UR28][R20.64], R240 ;  /* 0x000000f014003986 */ /* 0x0083ec000c10191c */
[----:B------:R-:W-:-:S02]  /*1c2f60*/  @P1 LOP3.LUT R8, R8, 0x10, RZ, 0xfc, !PT ;  /* 0x0000001008081812 */ /* 0x000fc400078efcff */
[----:B------:R-:W-:Y:S01]  /*1c2f70*/  LOP3.LUT P1, RZ, R4, 0x2, RZ, 0xc0, !PT ;  /* 0x0000000204ff7812 */ /* 0x000fe2000782c0ff */
[C---:B-1----:R-:W-:Y:S01]  /*1c2f80*/  IMAD.WIDE R20, R101.reuse, 0x4, R120 ;  /* 0x0000000465147825 */ /* 0x042fe200078e0278 */
[----:B------:R-:W3:Y:S04]  /*1c2f90*/  LDL.LU R240, [R1+0xb7c] ;  /* 0x000b7c0001f07983 */ /* 0x000ee80000300800 */
[----:B------:R1:W-:Y:S02]  /*1c2fa0*/  @P2 STG.E desc[UR28][R20.64], R100 ;  /* 0x0000006414002986 */ /* 0x0003e4000c10191c */
[----:B-1----:R-:W-:Y:S02]  /*1c2fb0*/  IMAD.WIDE R20, R101, 0x4, R118 ;  /* 0x0000000465147825 */ /* 0x002fe400078e0276 */
        /* <DEDUP_REMOVED lines=71> */
[----:B-1----:R-:W2:Y:S01]  /*1c3430*/  LDL.LU R102, [R1+0x73c] ;  /* 0x00073c0001667983 */ /* 0x002ea20000300800 */
[----:B------:R-:W-:-:S03]  /*1c3440*/  IMAD.WIDE R20, R22, 0x4, R118 ;  /* 0x0000000416147825 */ /* 0x000fc600078e0276 */
[----:B------:R-:W2:Y:S04]  /*1c3450*/  LDL.LU R22, [R1+0x2708] ;  /* 0x0027080001167983 */ /* 0x000ea80000300800 */
[----:B------:R-:W2:Y:S01]  /*1c3460*/  LDL.LU R15, [R1+0x60c] ;  /* 0x00060c00010f7983 */ /* 0x000ea20000300800 */
[----:B------:R-:W-:-:S03]  /*1c3470*/  LOP3.LUT R5, R5, 0xfdffffff, RZ, 0xc0, !PT ;  /* 0xfdffffff05057812 */ /* 0x000fc600078ec0ff */
[----:B------:R-:W2:Y:S01]  /*1c3480*/  LDL.LU R2, [R1+0x55c] ;  /* 0x00055c0001027983 */ /* 0x000ea20000300800 */
[----:B------:R-:W-:Y:S02]  /*1c3490*/  @P1 LOP3.LUT R5, R5, 0x2000000, RZ, 0xfc, !PT ;  /* 0x0200000005051812 */ /* 0x000fe400078efcff */
[C---:B------:R-:W-:Y:S01]  /*1c34a0*/  LOP3.LUT P1, RZ, R4.reuse, 0x800000, RZ, 0xc0, !PT ;  /* 0x0080000004ff7812 */ /* 0x040fe2000782c0ff */
[----:B------:R-:W2:Y:S01]  /*1c34b0*/  LDL.LU R243, [R1+0x4bc] ;  /* 0x0004bc0001f37983 */ /* 0x000ea20000300800 */
[----:B------:R-:W-:Y:S02]  /*1c34c0*/  LOP3.LUT R5, R5, 0xfbffffff, RZ, 0xc0, !PT ;  /* 0xfbffffff05057812 */ /* 0x000fe400078ec0ff */
[C---:B------:R-:W-:Y:S01]  /*1c34d0*/  LOP3.LUT P5, RZ, R4.reuse, 0x20000, RZ, 0xc0, !PT ;  /* 0x0002000004ff7812 */ /* 0x040fe200078ac0ff */
[----:B------:R-:W2:Y:S01]  /*1c34e0*/  LDL.LU R252, [R1+0xe10] ;  /* 0x000e100001fc7983 */ /* 0x000ea20000300800 */
[C---:B------:R-:W-:Y:S02]  /*1c34f0*/  LOP3.LUT P3, RZ, R4.reuse, 0x40000, RZ, 0xc0, !PT ;  /* 0x0004000004ff7812 */ /* 0x040fe4000786c0ff */
[C---:B------:R-:W-:Y:S01]  /*1c3500*/  LOP3.LUT P2, RZ, R4.reuse, 0x80000, RZ, 0xc0, !PT ;  /* 0x0008000004ff7812 */ /* 0x040fe2000784c0ff */
[----:B------:R-:W2:Y:S04]  /*1c3510*/  LDL.LU R242, [R1+0xdf0] ;  /* 0x000df00001f27983 */ /* 0x000ea80000300800 */
[----:B------:R-:W-:Y:S01]  /*1c3520*/  @P1 LOP3.LUT R5, R5, 0x4000000, RZ, 0xfc, !PT ;  /* 0x0400000005051812 */ /* 0x000fe200078efcff */
[----:B------:R-:W2:Y:S01]  /*1c3530*/  LDL.LU R28, [R1+0xdd0] ;  /* 0x000dd000011c7983 */ /* 0x000ea20000300800 */
[----:B------:R-:W-:-:S02]  /*1c3540*/  LOP3.LUT P1, RZ, R4, 0x400000, RZ, 0xc0, !PT ;  /* 0x0040000004ff7812 */ /* 0x000fc4000782c0ff */
[----:B------:R-:W-:Y:S01]  /*1c3550*/  LOP3.LUT R5, R5, 0xf7ffffff, RZ, 0xc0, !PT ;  /* 0xf7ffffff05057812 */ /* 0x000fe200078ec0ff */
[----:B---3--:R1:W-:Y:S04]  /*1c3560*/  @P5 STG.E desc[UR28][R20.64], R240 ;  /* 0x000000f014005986 */ /* 0x0083e8000c10191c */
[----:B------:R-:W3:Y:S06]  /*1c3570*/  LDL.LU R241, [R1+0xdb0] ;  /* 0x000db00001f17983 */ /* 0x000eec0000300800 */
[----:B------:R-:W-:-:S02]  /*1c3580*/  @P1 LOP3.LUT R5, R5, 0x8000000, RZ, 0xfc, !PT ;  /* 0x0800000005051812 */ /* 0x000fc400078efcff */
[----:B------:R-:W-:Y:S01]  /*1c3590*/  LOP3.LUT P1, RZ, R4, 0x200000, RZ, 0xc0, !PT ;  /* 0x0020000004ff7812 */ /* 0x000fe2000782c0ff */
[----:B-1----:R-:W-:Y:S01]  /*1c35a0*/  IMAD.WIDE R20, R19, 0x4, R128 ;  /* 0x0000000413147825 */ /* 0x002fe200078e0280 */
[----:B------:R-:W-:Y:S01]  /*1c35b0*/  LOP3.LUT R5, R5, 0xefffffff, RZ, 0xc0, !PT ;  /* 0xefffffff05057812 */ /* 0x000fe200078ec0ff */
[----:B------:R-:W3:Y:S04]  /*1c35c0*/  LDL.LU R240, [R1+0xd90] ;  /* 0x000d900001f07983 */ /* 0x000ee80000300800 */
[----:B----4-:R1:W-:Y:S06]  /*1c35d0*/  @P3 STG.E desc[UR28][R20.64], R100 ;  /* 0x0000006414003986 */ /* 0x0103ec000c10191c */
[----:B------:R-:W-:-:S02]  /*1c35e0*/  @P1 LOP3.LUT R5, R5, 0x10000000, RZ, 0xfc, !PT ;  /* 0x1000000005051812 */ /* 0x000fc400078efcff */
[----:B------:R-:W-:Y:S01]  /*1c35f0*/  LOP3.LUT P1, RZ, R4, 0x100000, RZ, 0xc0, !PT ;  /* 0x0010000004ff7812 */ /* 0x000fe2000782c0ff */
[C---:B-1----:R-:W-:Y:S01]  /*1c3600*/  IMAD.WIDE R20, R19.reuse, 0x4, R132 ;  /* 0x0000000413147825 */ /* 0x042fe200078e0284 */
[----:B------:R-:W4:Y:S04]  /*1c3610*/  LDL.LU R100, [R1+0xd70] ;  /* 0x000d700001647983 */ /* 0x000f280000300800 */
        /* <DEDUP_REMOVED lines=8> */
[----:B------:R-:W-:Y:S01]  /*1c36a0*/  LOP3.LUT P1, RZ, R5, 0x8000000, RZ, 0xc0, !PT ;  /* 0x0800000005ff7812 */ /* 0x000fe2000782c0ff */
[----:B-1----:R-:W-:-:S12]  /*1c36b0*/  IMAD.WIDE R20, R19, 0x4, R124 ;  /* 0x0000000413147825 */ /* 0x002fd800078e027c */
[----:B--2---:R1:W-:Y:S04]  /*1c36c0*/  @P1 STG.E desc[UR28][R20.64], R102 ;  /* 0x0000006614001986 */ /* 0x0043e8000c10191c */
[----:B-1----:R-:W2:Y:S04]  /*1c36d0*/  LDL.LU R102, [R1+0xb20] ;  /* 0x000b200001667983 */ /* 0x002ea80000300800 */
[----:B------:R-:W2:Y:S01]  /*1c36e0*/  LDL.LU R103, [R1+0x270c] ;  /* 0x00270c0001677983 */ /* 0x000ea20000300800 */
        /* <DEDUP_REMOVED lines=28> */
[----:B----4-:R1:W-:Y:S01]  /*1c38b0*/  @P4 STG.E desc[UR28][R20.64], R100 ;  /* 0x0000006414004986 */ /* 0x0103e2000c10191c */
[----:B------:R-:W-:Y:S01]  /*1c38c0*/  LOP3.LUT P2, RZ, R0, 0x4, RZ, 0xc0, !PT ;  /* 0x0000000400ff7812 */ /* 0x000fe2000784c0ff */
[C---:B-1----:R-:W-:Y:S02]  /*1c38d0*/  IMAD.WIDE R20, R22.reuse, 0x4, R120 ;  /* 0x0000000416147825 */ /* 0x042fe400078e0278 */
[----:B------:R-:W3:Y:S04]  /*1c38e0*/  LDL.LU R100, [R1+0x2714] ;  /* 0x0027140001647983 */ /* 0x000ee80000300800 */
[----:B------:R1:W-:Y:S02]  /*1c38f0*/  @P5 STG.E desc[UR28][R20.64], R101 ;  /* 0x0000006514005986 */ /* 0x0003e4000c10191c */
[----:B-1----:R-:W-:-:S05]  /*1c3900*/  IMAD.WIDE R20, R22, 0x4, R118 ;  /* 0x0000000416147825 */ /* 0x002fca00078e0276 */
[----:B------:R2:W-:Y:S02]  /*1c3910*/  @P3 STG.E desc[UR28][R20.64], R23 ;  /* 0x0000001714003986 */ /* 0x0005e4000c10191c */
[----:B--2---:R-:W-:-:S05]  /*1c3920*/  IMAD.WIDE R20, R103, 0x4, R128 ;  /* 0x0000000467147825 */ /* 0x004fca00078e0280 */
[----:B------:R1:W-:Y:S04]  /*1c3930*/  @P2 STG.E desc[UR28][R20.64], R102 ;  /* 0x0000006614002986 */ /* 0x0003e8000c10191c */
        /* <DEDUP_REMOVED lines=88> */
[C---:B------:R-:W-:Y:S01]  /*1c3ec0*/  LOP3.LUT P5, RZ, R0.reuse, 0x80000, RZ, 0xc0, !PT ;  /* 0x0008000000ff7812 */ /* 0x040fe200078ac0ff */
        /* <DEDUP_REMOVED lines=149> */
[----:B---3--:R-:W-:Y:S01]  /*1c4820*/  IMAD.WIDE R20, R2, 0x4, R128 ;  /* 0x0000000402147825 */ /* 0x008fe200078e0280 */
[----:B------:R-:W3:Y:S03]  /*1c4830*/  LDL.LU R242, [R1+0x82c] ;  /* 0x00082c0001f27983 */ /* 0x000ee60000300800 */
[----:B------:R-:W-:Y:S01]  /*1c4840*/  @P1 LOP3.LUT R5, R5, 0x4, RZ, 0xfc, !PT ;  /* 0x0000000405051812 */ /* 0x000fe200078efcff */
[----:B------:R-:W3:Y:S01]  /*1c4850*/  LDL.LU R28, [R1+0x7cc] ;  /* 0x0007cc00011c7983 */ /* 0x000ee20000300800 */
[----:B------:R-:W-:-:S02]  /*1c4860*/  LOP3.LUT P1, RZ, R104, 0x40000, RZ, 0xc0, !PT ;  /* 0x0004000068ff7812 */ /* 0x000fc4000782c0ff */
[----:B------:R-:W-:Y:S01]  /*1c4870*/  LOP3.LUT R5, R5, 0xfffffff7, RZ, 0xc0, !PT ;  /* 0xfffffff705057812 */ /* 0x000fe200078ec0ff */
[----:B------:R-:W3:Y:S01]  /*1c4880*/  LDL.LU R241, [R1+0x71c] ;  /* 0x00071c0001f17983 */ /* 0x000ee20000300800 */
        /* <DEDUP_REMOVED lines=13> */
[----:B-1----:R-:W-:-:S05]  /*1c4960*/  IMAD.WIDE R20, R2, 0x4, R126 ;  /* 0x0000000402147825 */ /* 0x002fca00078e027e */
[----:B------:R1:W-:Y:S01]  /*1c4970*/  @P1 STG.E desc[UR28][R20.64], R23 ;  /* 0x0000001714001986 */ /* 0x0003e2000c10191c */
[C---:B------:R-:W-:Y:S01]  /*1c4980*/  LOP3.LUT P1, RZ, R5.reuse, 0x10, RZ, 0xc0, !PT ;  /* 0x0000001005ff7812 */ /* 0x040fe2000782c0ff */
[----:B-1----:R-:W-:Y:S02]  /*1c4990*/  IMAD.WIDE R20, R2, 0x4, R124 ;  /* 0x0000000402147825 */ /* 0x002fe400078e027c */
[----:B------:R-:W4:Y:S10]  /*1c49a0*/  LDL.LU R23, [R1+0x49c] ;  /* 0x00049c0001177983 */ /* 0x000f340000300800 */
[----:B------:R1:W-:Y:S01]  /*1c49b0*/  @P1 STG.E desc[UR28][R20.64], R103 ;  /* 0x0000006714001986 */ /* 0x0003e2000c10191c */
[----:B------:R-:W-:-:S03]  /*1c49c0*/  LOP3.LUT P1, RZ, R5, 0x8, RZ, 0xc0, !PT ;  /* 0x0000000805ff7812 */ /* 0x000fc6000782c0ff */
[----:B-1----:R-:W4:Y:S04]  /*1c49d0*/  LDL.LU R103, [R1+0xeb0] ;  /* 0x000eb00001677983 */ /* 0x002f280000300800 */
[----:B------:R-:W4:Y:S01]  /*1c49e0*/  LDL.LU R22, [R1+0x2728] ;  /* 0x0027280001167983 */ /* 0x000f220000300800 */
        /* <DEDUP_REMOVED lines=28> */
[----:B------:R1:W-:Y:S01]  /*1c4bb0*/  @P6 STG.E desc[UR28][R20.64], R240 ;  /* 0x000000f014006986 */ /* 0x0003e2000c10191c */
[C---:B------:R-:W-:Y:S01]  /*1c4bc0*/  LOP3.LUT P3, RZ, R104.reuse, 0x20000000, RZ, 0xc0, !PT ;  /* 0x2000000068ff7812 */ /* 0x040fe2000786c0ff */
[C---:B-1----:R-:W-:Y:S01]  /*1c4bd0*/  IMAD.WIDE R20, R101.reuse, 0x4, R120 ;  /* 0x0000000465147825 */ /* 0x042fe200078e0278 */
[----:B------:R-:W-:Y:S01]  /*1c4be0*/  LOP3.LUT P2, RZ, R104, 0x40000000, RZ, 0xc0, !PT ;  /* 0x4000000068ff7812 */ /* 0x000fe2000784c0ff */
[----:B------:R-:W3:Y:S04]  /*1c4bf0*/  LDL.LU R240, [R1+0x2730] ;  /* 0x0027300001f07983 */ /* 0x000ee80000300800 */
[----:B----4-:R1:W-:Y:S02]  /*1c4c00*/  @P4 STG.E desc[UR28][R20.64], R100 ;  /* 0x0000006414004986 */ /* 0x0103e4000c10191c */
        /* <DEDUP_REMOVED lines=92> */
[----:B-1----:R-:W-:Y:S01]  /*1c51d0*/  IMAD.WIDE R20, R103, 0x4, R118 ;  /* 0x0000000467147825 */ /* 0x002fe200078e0276 */
[C---:B------:R-:W-:Y:S01]  /*1c51e0*/  LOP3.LUT P5, RZ, R105.reuse, 0x8000, RZ, 0xc0, !PT ;  /* 0x0000800069ff7812 */ /* 0x040fe200078ac0ff */
[----:B------:R-:W4:Y:S04]  /*1c51f0*/  LDL.LU R103, [R1+0x2738] ;  /* 0x0027380001677983 */ /* 0x000f280000300800 */
[----:B---3--:R1:W-:Y:S01]  /*1c5200*/  @P0 STG.E desc[UR28][R20.64], R241 ;  /* 0x000000f114000986 */ /* 0x0083e2000c10191c */
        /* <DEDUP_REMOVED lines=36> */
[----:B------:R-:W4:Y:S01]  /*1c5450*/  LDL.LU R2, [R1+0xb04] ;  /* 0x000b040001027983 */ /* 0x000f220000300800 */
[----:B------:R-:W-:-:S03]  /*1c5460*/  LOP3.LUT R4, R4, 0xfffdffff, RZ, 0xc0, !PT ;  /* 0xfffdffff04047812 */ /* 0x000fc600078ec0ff */
[----:B------:R-:W4:Y:S01]  /*1c5470*/  LDL.LU R19, [R1+0x7a4] ;  /* 0x0007a40001137983 */ /* 0x000f220000300800 */
[----:B------:R-:W-:Y:S02]  /*1c5480*/  @P1 LOP3.LUT R4, R4, 0x20000, RZ, 0xfc, !PT ;  /* 0x0002000004041812 */ /* 0x000fe400078efcff */
[----:B------:R-:W-:Y:S01]  /*1c5490*/  LOP3.LUT P1, RZ, R105, 0x2000000, RZ, 0xc0, !PT ;  /* 0x0200000069ff7812 */ /* 0x000fe2000782c0ff */
[----:B------:R-:W4:Y:S01]  /*1c54a0*/  LDL.LU R243, [R1+0x784] ;  /* 0x0007840001f37983 */ /* 0x000f220000300800 */
[----:B------:R-:W-:-:S03]  /*1c54b0*/  LOP3.LUT R4, R4, 0xfffbffff, RZ, 0xc0, !PT ;  /* 0xfffbffff04047812 */ /* 0x000fc600078ec0ff */
[----:B------:R-:W4:Y:S01]  /*1c54c0*/  LDL.LU R242, [R1+0x694] ;  /* 0x0006940001f27983 */ /* 0x000f220000300800 */
[C---:B------:R-:W-:Y:S02]  /*1c54d0*/  LOP3.LUT P5, RZ, R105.reuse, 0x80000, RZ, 0xc0, !PT ;  /* 0x0008000069ff7812 */ /* 0x040fe400078ac0ff */
[C---:B------:R-:W-:Y:S01]  /*1c54e0*/  LOP3.LUT P3, RZ, R105.reuse, 0x100000, RZ, 0xc0, !PT ;  /* 0x0010000069ff7812 */ /* 0x040fe2000786c0ff */
[----:B------:R-:W-:Y:S01]  /*1c54f0*/  IMAD.WIDE R20, R240, 0x4, R120 ;  /* 0x00000004f0147825 */ /* 0x000fe200078e0278 */
[----:B------:R-:W4:Y:S03]  /*1c5500*/  LDL.LU R28, [R1+0xeb8] ;  /* 0x000eb800011c7983 */ /* 0x000f260000300800 */
        /* <DEDUP_REMOVED lines=12> */
[----:B------:R1:W-:Y:S04]  /*1c55d0*/  @P3 STG.E desc[UR28][R20.64], R100 ;  /* 0x0000006414003986 */ /* 0x0003e8000c10191c */
[----:B------:R-:W3:Y:S01]  /*1c55e0*/  LDL.LU R240, [R1+0xe98] ;  /* 0x000e980001f07983 */ /* 0x000ee20000300800 */
        /* <DEDUP_REMOVED lines=16> */
[----:B------:R-:W-:Y:S01]  /*1c56f0*/  IMAD.WIDE R20, R252, 0x4, R124 ;  /* 0x00000004fc147825 */ /* 0x000fe200078e027c */
[----:B------:R-:W-:Y:S01]  /*1c5700*/  LOP3.LUT P0, RZ, R105, 0x80000000, RZ, 0xc0, !PT ;  /* 0x8000000069ff7812 */ /* 0x000fe2000780c0ff */
[----:B------:R-:W2:Y:S10]  /*1c5710*/  LDL.LU R15, [R1+0x273c] ;  /* 0x00273c00010f7983 */ /* 0x000eb40000300800 */
[----:B----4-:R1:W-:Y:S01]  /*1c5720*/  @P1 STG.E desc[UR28][R20.64], R2 ;  /* 0x0000000214001986 */ /* 0x0103e2000c10191c */
        /* <DEDUP_REMOVED lines=174> */
[C---:B------:R-:W-:Y:S01]  /*1c6210*/  LOP3.LUT P1, RZ, R106.reuse, 0x20000000, RZ, 0xc0, !PT ;  /* 0x200000006aff7812 */ /* 0x040fe2000782c0ff */
        /* <DEDUP_REMOVED lines=30> */
[----:B------:R-:W-:Y:S01]  /*1c6400*/  @P1 STG.E desc[UR28][R20.64], R19 ;  /* 0x0000001314001986 */ /* 0x000fe2000c10191c */
        /* <DEDUP_REMOVED lines=166> */
[----:B------:R-:W-:Y:S02]  /*1c6e70*/  LOP3.LUT P5, RZ, R107, 0x80000000, RZ, 0xc0, !PT ;  /* 0x800000006bff7812 */ /* 0x000fe400078ac0ff */
        /* <DEDUP_REMOVED lines=96> */
[C---:B------:R-:W-:Y:S01]  /*1c7480*/  LOP3.LUT P1, RZ, R108.reuse, 0x1000000, RZ, 0xc0, !PT ;  /* 0x010000006cff7812 */ /* 0x040fe2000782c0ff */
[----:B------:R-:W2:Y:S01]  /*1c7490*/  LDL.LU R243, [R1+0xafc] ;  /* 0x000afc0001f37983 */ /* 0x000ea20000300800 */
[----:B------:R-:W-:Y:S02]  /*1c74a0*/  LOP3.LUT P5, RZ, R108, 0x40000, RZ, 0xc0, !PT ;  /* 0x000400006cff7812 */ /* 0x000fe400078ac0ff */
[----:B------:R-:W-:Y:S01]  /*1c74b0*/  LOP3.LUT R6, R6, 0xfffffbff, RZ, 0xc0, !PT ;  /* 0xfffffbff06067812 */ /* 0x000fe200078ec0ff */
[----:B------:R-:W-:-:S08]  /*1c74c0*/  IMAD.WIDE R4, R100, 0x4, R122 ;  /* 0x0000000464047825 */ /* 0x000fd000078e027a */
[----:B------:R-:W-:Y:S02]  /*1c74d0*/  @P1 LOP3.LUT R6, R6, 0x400, RZ, 0xfc, !PT ;  /* 0x0000040006061812 */ /* 0x000fe400078efcff */
[----:B------:R-:W-:Y:S01]  /*1c74e0*/  LOP3.LUT P1, RZ, R108, 0x800000, RZ, 0xc0, !PT ;  /* 0x008000006cff7812 */ /* 0x000fe2000782c0ff */
[----:B---3--:R1:W-:Y:S01]  /*1c74f0*/  @P5 STG.E desc[UR28][R4.64], R22 ;  /* 0x0000001604005986 */ /* 0x0083e2000c10191c */
[----:B------:R-:W-:-:S03]  /*1c7500*/  LOP3.LUT R6, R6, 0xfffff7ff, RZ, 0xc0, !PT ;  /* 0xfffff7ff06067812 */ /* 0x000fc600078ec0ff */
[----:B-1----:R-:W3:Y:S04]  /*1c7510*/  LDL.LU R22, [R1+0x2768] ;  /* 0x0027680001167983 */ /* 0x002ee80000300800 */
[----:B------:R-:W3:Y:S04]  /*1c7520*/  LDL.LU R252, [R1+0x9dc] ;  /* 0x0009dc0001fc7983 */ /* 0x000ee80000300800 */
[----:B------:R-:W-:Y:S02]  /*1c7530*/  @P1 LOP3.LUT R6, R6, 0x800, RZ, 0xfc, !PT ;  /* 0x0000080006061812 */ /* 0x000fe400078efcff */
[C---:B------:R-:W-:Y:S01]  /*1c7540*/  LOP3.LUT P1, RZ, R108.reuse, 0x400000, RZ, 0xc0, !PT ;  /* 0x004000006cff7812 */ /* 0x040fe2000782c0ff */
[----:B------:R-:W3:Y:S01]  /*1c7550*/  LDL.LU R28, [R1+0x76c] ;  /* 0x00076c00011c7983 */ /* 0x000ee20000300800 */
[----:B------:R-:W-:-:S02]  /*1c7560*/  LOP3.LUT P3, RZ, R108, 0x80000, RZ, 0xc0, !PT ;  /* 0x000800006cff7812 */ /* 0x000fc4000786c0ff */
[----:B------:R-:W-:Y:S01]  /*1c7570*/  LOP3.LUT P2, RZ, R108, 0x100000, RZ, 0xc0, !PT ;  /* 0x001000006cff7812 */ /* 0x000fe2000784c0ff */
[----:B------:R-:W-:Y:S01]  /*1c7580*/  IMAD.WIDE R4, R100, 0x4, R120 ;  /* 0x0000000464047825 */ /* 0x000fe200078e0278 */
[----:B------:R-:W-:Y:S01]  /*1c7590*/  LOP3.LUT R6, R6, 0xffffefff, RZ, 0xc0, !PT ;  /* 0xffffefff06067812 */ /* 0x000fe200078ec0ff */
[----:B------:R-:W3:Y:S06]  /*1c75a0*/  LDL.LU R241, [R1+0x10d0] ;  /* 0x0010d00001f17983 */ /* 0x000eec0000300800 */
[----:B------:R-:W-:Y:S02]  /*1c75b0*/  @P1 LOP3.LUT R6, R6, 0x1000, RZ, 0xfc, !PT ;  /* 0x0000100006061812 */ /* 0x000fe400078efcff */
[----:B------:R-:W-:Y:S01]  /*1c75c0*/  LOP3.LUT P1, RZ, R108, 0x200000, RZ, 0xc0, !PT ;  /* 0x002000006cff7812 */ /* 0x000fe2000782c0ff */
[----:B----4-:R1:W-:Y:S02]  /*1c75d0*/  @P3 STG.E desc[UR28][R4.64], R240 ;  /* 0x000000f004003986 */ /* 0x0103e4000c10191c */
[----:B-1----:R-:W-:-:S02]  /*1c75e0*/  IMAD.WIDE R4, R100, 0x4, R118 ;  /* 0x0000000464047825 */ /* 0x002fc400078e0276 */
[----:B------:R-:W4:Y:S04]  /*1c75f0*/  LDL.LU R240, [R1+0x10b0] ;  /* 0x0010b00001f07983 */ /* 0x000f280000300800 */
[----:B------:R1:W-:Y:S04]  /*1c7600*/  @P2 STG.E desc[UR28][R4.64], R101 ;  /* 0x0000006504002986 */ /* 0x0003e8000c10191c */
[----:B------:R-:W4:Y:S01]  /*1c7610*/  LDL.LU R100, [R1+0x1090] ;  /* 0x0010900001647983 */ /* 0x000f220000300800 */
[----:B-1----:R-:W-:-:S03]  /*1c7620*/  IMAD.WIDE R4, R242, 0x4, R128 ;  /* 0x00000004f2047825 */ /* 0x002fc600078e0280 */
        /* <DEDUP_REMOVED lines=236> */
[C---:B------:R-:W-:Y:S01]  /*1c84f0*/  LOP3.LUT P4, RZ, R110.reuse, 0x40, RZ, 0xc0, !PT ;  /* 0x000000406eff7812 */ /* 0x040fe2000788c0ff */
        /* <DEDUP_REMOVED lines=49> */
[----:B------:R-:W-:Y:S01]  /*1c8810*/  LOP3.LUT P3, RZ, R110, 0x1000, RZ, 0xc0, !PT ;  /* 0x000010006eff7812 */ /* 0x000fe2000786c0ff */
        /* <DEDUP_REMOVED lines=19> */
[C---:B-1----:R-:W-:Y:S02]  /*1c8950*/  IMAD.WIDE R4, R252.reuse, 0x4, R132 ;  /* 0x00000004fc047825 */ /* 0x042fe400078e0284 */
        /* <DEDUP_REMOVED lines=50> */
[----:B------:R-:W2:Y:S04]  /*1c8c80*/  LDL.LU R100, [R1+0x1180] ;  /* 0x0011800001647983 */ /* 0x000ea80000300800 */
[----:B------:R-:W2:Y:S04]  /*1c8c90*/  LDL.LU R22, [R1+0x1170] ;  /* 0x0011700001167983 */ /* 0x000ea80000300800 */
[----:B------:R-:W2:Y:S04]  /*1c8ca0*/  LDL.LU R23, [R1+0x1150] ;  /* 0x0011500001177983 */ /* 0x000ea80000300800 */
[----:B------:R-:W2:Y:S01]  /*1c8cb0*/  LDL.LU R15, [R1+0x2788] ;  /* 0x00278800010f7983 */ /* 0x000ea20000300800 */
[----:B------:R-:W-:-:S03]  /*1c8cc0*/  LOP3.LUT P4, RZ, R110, 0x20000000, RZ, 0xc0, !PT ;  /* 0x200000006eff7812 */ /* 0x000fc6000788c0ff */
[----:B------:R-:W3:Y:S04]  /*1c8cd0*/  LDL.LU R103, [R1+0x278c] ;  /* 0x00278c0001677983 */ /* 0x000ee80000300800 */
        /* <DEDUP_REMOVED lines=15> */
[----:B--2---:R-:W-:-:S05]  /*1c8dd0*/  IMAD.WIDE R4, R15, 0x4, R128 ;  /* 0x000000040f047825 */ /* 0x004fca00078e0280 */
[----:B------:R1:W-:Y:S04]  /*1c8de0*/  @P4 STG.E desc[UR28][R4.64], R102 ;  /* 0x0000006604004986 */ /* 0x0003e8000c10191c */
        /* <DEDUP_REMOVED lines=331> */
[----:B-1----:R-:W-:-:S05]  /*1ca2a0*/  IMAD.WIDE R4, R103, 0x4, R124 ;  /* 0x0000000467047825 */ /* 0x002fca00078e027c */
[----:B------:R1:W-:Y:S02]  /*1ca2b0*/  @P2 STG.E desc[UR28][R4.64], R100 ;  /* 0x0000006404002986 */ /* 0x0003e4000c10191c */
[----:B-1----:R-:W-:Y:S02]  /*1ca2c0*/  IMAD.WIDE R4, R103, 0x4, R122 ;  /* 0x0000000467047825 */ /* 0x002fe400078e027a */
[----:B------:R-:W3:Y:S04]  /*1ca2d0*/  LDL.LU R100, [R1+0x27ac] ;  /* 0x0027ac0001647983 */ /* 0x000ee80000300800 */
        /* <DEDUP_REMOVED lines=98> */
[----:B------:R1:W-:Y:S02]  /*1ca900*/  @P3 STG.E desc[UR28][R4.64], R240 ;  /* 0x000000f004003986 */ /* 0x0003e4000c10191c */
        /* <DEDUP_REMOVED lines=190> */
[C---:B------:R-:W-:Y:S01]  /*1cb4f0*/  LOP3.LUT P2, RZ, R114.reuse, 0x40000, RZ, 0xc0, !PT ;  /* 0x0004000072ff7812 */ /* 0x040fe2000784c0ff */
[----:B------:R-:W2:Y:S02]  /*1cb500*/  LDL.LU R242, [R1+0x99c] ;  /* 0x00099c0001f27983 */ /* 0x000ea40000300800 */
[----:B------:R-:W-:Y:S02]  /*1cb510*/  @P1 LOP3.LUT R11, R11, 0x4000000, RZ, 0xfc, !PT ;  /* 0x040000000b0b1812 */ /* 0x000fe400078efcff */
[----:B------:R-:W-:Y:S01]  /*1cb520*/  LOP3.LUT P1, RZ, R114, 0x200000, RZ, 0xc0, !PT ;  /* 0x0020000072ff7812 */ /* 0x000fe2000782c0ff */
[----:B------:R-:W2:Y:S01]  /*1cb530*/  LDL.LU R28, [R1+0x70c] ;  /* 0x00070c00011c7983 */ /* 0x000ea20000300800 */
[----:B------:R-:W-:-:S11]  /*1cb540*/  LOP3.LUT R11, R11, 0xf7ffffff, RZ, 0xc0, !PT ;  /* 0xf7ffffff0b0b7812 */ /* 0x000fd600078ec0ff */
        /* <DEDUP_REMOVED lines=11> */
[----:B-1----:R-:W-:-:S05]  /*1cb600*/  IMAD.WIDE R4, R22, 0x4, R120 ;  /* 0x0000000416047825 */ /* 0x002fca00078e0278 */
[----:B------:R1:W-:Y:S01]  /*1cb610*/  @P1 STG.E desc[UR28][R4.64], R103 ;  /* 0x0000006704001986 */ /* 0x0003e2000c10191c */
[----:B------:R-:W-:-:S03]  /*1cb620*/  LOP3.LUT P1, RZ, R11, 0x10000000, RZ, 0xc0, !PT ;  /* 0x100000000bff7812 */ /* 0x000fc6000782c0ff */
[----:B-1----:R-:W4:Y:S04]  /*1cb630*/  LDL.LU R103, [R1+0x65c] ;  /* 0x00065c0001677983 */ /* 0x002f280000300800 */
[----:B------:R-:W3:Y:S01]  /*1cb640*/  LDL.LU R100, [R1+0x12e0] ;  /* 0x0012e00001647983 */ /* 0x000ee20000300800 */
[----:B------:R-:W-:-:S03]  /*1cb650*/  IMAD.WIDE R4, R22, 0x4, R118 ;  /* 0x0000000416047825 */ /* 0x000fc600078e0276 */
[----:B------:R-:W3:Y:S04]  /*1cb660*/  LDL.LU R101, [R1+0x12d0] ;  /* 0x0012d00001657983 */ /* 0x000ee80000300800 */
        /* <DEDUP_REMOVED lines=31> */
[C---:B---3--:R-:W-:Y:S01]  /*1cb860*/  IMAD.WIDE R4, R240.reuse, 0x4, R128 ;  /* 0x00000004f0047825 */ /* 0x048fe200078e0280 */
        /* <DEDUP_REMOVED lines=60> */
[----:B---3--:R1:W-:Y:S04]  /*1cbc30*/  @P3 STG.E desc[UR28][R4.64], R100 ;  /* 0x0000006404003986 */ /* 0x0083e8000c10191c */
        /* <DEDUP_REMOVED lines=17> */
[C---:B------:R-:W-:Y:S01]  /*1cbd50*/  IMAD.WIDE R4, R252.reuse, 0x4, R124 ;  /* 0x00000004fc047825 */ /* 0x040fe200078e027c */
        /* <DEDUP_REMOVED lines=271> */
[----:B------:R-:W-:Y:S02]  /*1cce50*/  LOP3.LUT P5, RZ, R116, 0x10000000, RZ, 0xc0, !PT ;  /* 0x1000000074ff7812 */ /* 0x000fe400078ac0ff */
[----:B------:R-:W-:-:S09]  /*1cce60*/  LOP3.LUT R12, R12, 0xfbffffff, RZ, 0xc0, !PT ;  /* 0xfbffffff0c0c7812 */ /* 0x000fd200078ec0ff */
[----:B------:R-:W-:Y:S02]  /*1cce70*/  @P1 LOP3.LUT R12, R12, 0x4000000, RZ, 0xfc, !PT ;  /* 0x040000000c0c1812 */ /* 0x000fe400078efcff */
[----:B------:R-:W-:Y:S01]  /*1cce80*/  LOP3.LUT P1, RZ, R117, 0x2, RZ, 0xc0, !PT ;  /* 0x0000000275ff7812 */ /* 0x000fe2000782c0ff */
[----:B---3--:R1:W-:Y:S01]  /*1cce90*/  @P5 STG.E desc[UR28][R4.64], R103 ;  /* 0x0000006704005986 */ /* 0x0083e2000c10191c */
[----:B------:R-:W-:-:S03]  /*1ccea0*/  LOP3.LUT R12, R12, 0xf7ffffff, RZ, 0xc0, !PT ;  /* 0xf7ffffff0c0c7812 */ /* 0x000fc600078ec0ff */
[----:B-1----:R-:W3:Y:S04]  /*1cceb0*/  LDL.LU R103, [R1+0x27f0] ;  /* 0x0027f00001677983 */ /* 0x002ee80000300800 */
[----:B------:R-:W3:Y:S04]  /*1ccec0*/  LDL.LU R252, [R1+0x12f0] ;  /* 0x0012f00001fc7983 */ /* 0x000ee80000300800 */
[----:B------:R-:W-:Y:S02]  /*1cced0*/  @P1 LOP3.LUT R12, R12, 0x8000000, RZ, 0xfc, !PT ;  /* 0x080000000c0c1812 */ /* 0x000fe400078efcff */
[----:B------:R-:W-:Y:S01]  /*1ccee0*/  LOP3.LUT P1, RZ, R117, 0x1, RZ, 0xc0, !PT ;  /* 0x0000000175ff7812 */ /* 0x000fe2000782c0ff */
[----:B------:R-:W3:Y:S01]  /*1ccef0*/  LDL.LU R242, [R1+0x1160] ;  /* 0x0011600001f27983 */ /* 0x000ee20000300800 */
[----:B------:R-:W-:-:S02]  /*1ccf00*/  LOP3.LUT P3, RZ, R116, 0x20000000, RZ, 0xc0, !PT ;  /* 0x2000000074ff7812 */ /* 0x000fc4000786c0ff */
[----:B------:R-:W-:Y:S01]  /*1ccf10*/  LOP3.LUT P2, RZ, R116, 0x40000000, RZ, 0xc0, !PT ;  /* 0x4000000074ff7812 */ /* 0x000fe2000784c0ff */
[C---:B------:R-:W-:Y:S01]  /*1ccf20*/  IMAD.WIDE R4, R19.reuse, 0x4, R128 ;  /* 0x0000000413047825 */ /* 0x040fe200078e0280 */
[----:B------:R-:W-:Y:S01]  /*1ccf30*/  LOP3.LUT R12, R12, 0xefffffff, RZ, 0xc0, !PT ;  /* 0xefffffff0c0c7812 */ /* 0x000fe200078ec0ff */
[----:B------:R-:W3:Y:S04]  /*1ccf40*/  LDL.LU R28, [R1+0xd30] ;  /* 0x000d3000011c7983 */ /* 0x000ee80000300800 */
[----:B------:R-:W3:Y:S02]  /*1ccf50*/  LDL.LU R241, [R1+0xc00] ;  /* 0x000c000001f17983 */ /* 0x000ee40000300800 */
[----:B------:R-:W-:Y:S02]  /*1ccf60*/  @P1 LOP3.LUT R12, R12, 0x10000000, RZ, 0xfc, !PT ;  /* 0x100000000c0c1812 */ /* 0x000fe400078efcff */
[----:B------:R-:W-:Y:S01]  /*1ccf70*/  LOP3.LUT P1, RZ, R116, 0x80000000, RZ, 0xc0, !PT ;  /* 0x8000000074ff7812 */ /* 0x000fe2000782c0ff */
[----:B----4-:R1:W-:Y:S02]  /*1ccf80*/  @P3 STG.E desc[UR28][R4.64], R240 ;  /* 0x000000f004003986 */ /* 0x0103e4000c10191c */
[----:B-1----:R-:W-:-:S02]  /*1ccf90*/  IMAD.WIDE R4, R19, 0x4, R132 ;  /* 0x0000000413047825 */ /* 0x002fc400078e0284 */
[----:B------:R-:W4:Y:S04]  /*1ccfa0*/  LDL.LU R240, [R1+0xaa0] ;  /* 0x000aa00001f07983 */ /* 0x000f280000300800 */
[----:B------:R1:W-:Y:S02]  /*1ccfb0*/  @P2 STG.E desc[UR28][R4.64], R100 ;  /* 0x0000006404002986 */ /* 0x0003e4000c10191c */
[C---:B-1----:R-:W-:Y:S02]  /*1ccfc0*/  IMAD.WIDE R4, R19.reuse, 0x4, R130 ;  /* 0x0000000413047825 */ /* 0x042fe400078e0282 */
        /* <DEDUP_REMOVED lines=308> */
[----:B------:R-:W-:Y:S01]  /*1ce310*/  LOP3.LUT P1, RZ, R12, 0x10, RZ, 0xc0, !PT ;  /* 0x000000100cff7812 */ /* 0x000fe2000782c0ff */
        /* <DEDUP_REMOVED lines=36> */
[----:B-1----:R-:W-:Y:S01]  /*1ce560*/  IMAD.WIDE R4, R101, 0x4, R120 ;  /* 0x0000000465047825 */ /* 0x002fe200078e0278 */
        /* <DEDUP_REMOVED lines=268> */
[C---:B------:R-:W-:Y:S01]  /*1cf630*/  LOP3.LUT P1, RZ, R14.reuse, 0x1000, RZ, 0xc0, !PT ;  /* 0x000010000eff7812 */ /* 0x040fe2000782c0ff */
[----:B-1----:R-:W-:Y:S02]  /*1cf640*/  IMAD.WIDE R4, R15, 0x4, R122 ;  /* 0x000000040f047825 */ /* 0x002fe400078e027a */
[----:B------:R-:W4:Y:S04]  /*1cf650*/  LDL.LU R23, [R1+0x6bc] ;  /* 0x0006bc0001177983 */ /* 0x000f280000300800 */
[----:B------:R-:W3:Y:S06]  /*1cf660*/  LDL.LU R101, [R1+0x282c] ;  /* 0x00282c0001657983 */ /* 0x000eec0000300800 */
        /* <DEDUP_REMOVED lines=693> */
[C---:B------:R-:W-:Y:S01]  /*1d21c0*/  LOP3.LUT P1, RZ, R140.reuse, 0x1000000, RZ, 0xc0, !PT ;  /* 0x010000008cff7812 */ /* 0x040fe2000782c0ff */
        /* <DEDUP_REMOVED lines=29> */
[C---:B------:R-:W-:Y:S01]  /*1d23a0*/  LOP3.LUT P1, RZ, R17.reuse, 0x40000, RZ, 0xc0, !PT ;  /* 0x0004000011ff7812 */ /* 0x040fe2000782c0ff */
        /* <DEDUP_REMOVED lines=275> */
[C---:B------:R-:W-:Y:S02]  /*1d34e0*/  LOP3.LUT P3, RZ, R142.reuse, 0x2000, RZ, 0xc0, !PT ;  /* 0x000020008eff7812 */ /* 0x040fe4000786c0ff */
[----:B------:R-:W-:Y:S01]  /*1d34f0*/  LOP3.LUT P2, RZ, R142, 0x4000, RZ, 0xc0, !PT ;  /* 0x000040008eff7812 */ /* 0x000fe2000784c0ff */
        /* <DEDUP_REMOVED lines=460> */
[----:B-1----:R-:W-:Y:S01]  /*1d51c0*/  IMAD.WIDE R4, R103, 0x4, R118 ;  /* 0x0000000467047825 */ /* 0x002fe200078e0276 */
[C---:B------:R-:W-:Y:S01]  /*1d51d0*/  LOP3.LUT P5, RZ, R145.reuse, 0x80, RZ, 0xc0, !PT ;  /* 0x0000008091ff7812 */ /* 0x040fe200078ac0ff */
[----:B------:R-:W2:Y:S04]  /*1d51e0*/  LDL.LU R103, [R1+0x2f68] ;  /* 0x002f680001677983 */ /* 0x000ea80000300800 */
[----:B----4-:R3:W-:Y:S01]  /*1d51f0*/  @P0 STG.E desc[UR28][R4.64], R241 ;  /* 0x000000f104000986 */ /* 0x0107e2000c10191c */
[----:B------:R-:W-:Y:S01]  /*1d5200*/  LOP3.LUT P3, RZ, R145, 0x100, RZ, 0xc0, !PT ;  /* 0x0000010091ff7812 */ /* 0x000fe2000786c0ff */
[----:B---3--:R-:W-:-:S05]  /*1d5210*/  IMAD.WIDE R4, R240, 0x4, R128 ;  /* 0x00000004f0047825 */ /* 0x008fca00078e0280 */
        /* <DEDUP_REMOVED lines=655> */
[----:B------:R-:W-:Y:S02]  /*1d7b10*/  LOP3.LUT P1, RZ, R149, 0x2, RZ, 0xc0, !PT ;  /* 0x0000000295ff7812 */ /* 0x000fe4000782c0ff */
        /* <DEDUP_REMOVED lines=13> */
[----:B---3--:R-:W-:-:S05]  /*1d7bf0*/  IMAD.WIDE R4, R19, 0x4, R128 ;  /* 0x0000000413047825 */ /* 0x008fca00078e0280 */
[----:B------:R1:W-:Y:S02]  /*1d7c00*/  @P5 STG.E desc[UR28][R4.64], R241 ;  /* 0x000000f104005986 */ /* 0x0003e4000c10191c */
[C---:B-1----:R-:W-:Y:S02]  /*1d7c10*/  IMAD.WIDE R4, R19.reuse, 0x4, R132 ;  /* 0x0000000413047825 */ /* 0x042fe400078e0284 */
[----:B------:R-:W3:Y:S04]  /*1d7c20*/  LDL.LU R241, [R1+0x1830] ;  /* 0x0018300001f17983 */ /* 0x000ee80000300800 */
[----:B----4-:R1:W-:Y:S02]  /*1d7c30*/  @P3 STG.E desc[UR28][R4.64], R240 ;  /* 0x000000f004003986 */ /* 0x0103e4000c10191c */
[----:B-1----:R-:W-:-:S02]  /*1d7c40*/  IMAD.WIDE R4, R19, 0x4, R130 ;  /* 0x0000000413047825 */ /* 0x002fc400078e0282 */
[----:B------:R-:W4:Y:S04]  /*1d7c50*/  LDL.LU R240, [R1+0x1820] ;  /* 0x0018200001f07983 */ /* 0x000f280000300800 */
[----:B------:R1:W-:Y:S02]  /*1d7c60*/  @P2 STG.E desc[UR28][R4.64], R100 ;  /* 0x0000006404002986 */ /* 0x0003e4000c10191c */
[C---:B-1----:R-:W-:Y:S02]  /*1d7c70*/  IMAD.WIDE R4, R19.reuse, 0x4, R126 ;  /* 0x0000000413047825 */ /* 0x042fe400078e027e */
[----:B------:R-:W3:Y:S04]  /*1d7c80*/  LDL.LU R100, [R1+0x1810] ;  /* 0x0018100001647983 */ /* 0x000ee80000300800 */
[----:B------:R1:W-:Y:S04]  /*1d7c90*/  @P1 STG.E desc[UR28][R4.64], R101 ;  /* 0x0000006504001986 */ /* 0x0003e8000c10191c */
[----:B-1----:R-:W3:Y:S01]  /*1d7ca0*/  LDL.LU R101, [R1+0x1800] ;  /* 0x0018000001657983 */ /* 0x002ee20000300800 */
        /* <DEDUP_REMOVED lines=9> */
[----:B------:R-:W-:-:S05]  /*1d7d40*/  LOP3.LUT P5, RZ, R149, 0x1000, RZ, 0xc0, !PT ;  /* 0x0000100095ff7812 */ /* 0x000fca00078ac0ff */
[----:B--2---:R1:W-:Y:S01]  /*1d7d50*/  @P1 STG.E desc[UR28][R4.64], R102 ;  /* 0x0000006604001986 */ /* 0x0043e2000c10191c */
[C---:B------:R-:W-:Y:S01]  /*1d7d60*/  LOP3.LUT P1, RZ, R30.reuse, 0x4, RZ, 0xc0, !PT ;  /* 0x000000041eff7812 */ /* 0x040fe2000782c0ff */
[C---:B-1----:R-:W-:Y:S02]  /*1d7d70*/  IMAD.WIDE R4, R19.reuse, 0x4, R120 ;  /* 0x0000000413047825 */ /* 0x042fe400078e0278 */
        /* <DEDUP_REMOVED lines=25> */
[----:B------:R1:W-:Y:S04]  /*1d7f10*/  @P5 STG.E desc[UR28][R4.64], R150 ;  /* 0x0000009604005986 */ /* 0x0003e8000c10191c */
[----:B-1----:R-:W4:Y:S04]  /*1d7f20*/  LDL.LU R150, [R1+0x8948] ;  /* 0x0089480001967983 */ /* 0x002f280000300800 */
[----:B------:R-:W3:Y:S04]  /*1d7f30*/  LDL.LU R28, [R1+0x18b4] ;  /* 0x0018b400011c7983 */ /* 0x000ee80000300800 */
[----:B------:R-:W3:Y:S04]  /*1d7f40*/  LDL.LU R241, [R1+0x18a4] ;  /* 0x0018a40001f17983 */ /* 0x000ee80000300800 */
[----:B------:R-:W3:Y:S01]  /*1d7f50*/  LDL.LU R100, [R1+0x1894] ;  /* 0x0018940001647983 */ /* 0x000ee20000300800 */
[----:B------:R-:W-:-:S03]  /*1d7f60*/  LOP3.LUT P3, RZ, R149, 0x2000, RZ, 0xc0, !PT ;  /* 0x0000200095ff7812 */ /* 0x000fc6000786c0ff */
[----:B------:R-:W3:Y:S01]  /*1d7f70*/  LDL.LU R101, [R1+0x1884] ;  /* 0x0018840001657983 */ /* 0x000ee20000300800 */
[C---:B------:R-:W-:Y:S01]  /*1d7f80*/  LOP3.LUT P2, RZ, R149.reuse, 0x4000, RZ, 0xc0, !PT ;  /* 0x0000400095ff7812 */ /* 0x040fe2000784c0ff */
[----:B------:R-:W-:Y:S01]  /*1d7f90*/  IMAD.WIDE R4, R22, 0x4, R128 ;  /* 0x0000000416047825 */ /* 0x000fe200078e0280 */
[----:B------:R-:W-:-:S07]  /*1d7fa0*/  LOP3.LUT P4, RZ, R149, 0x8000, RZ, 0xc0, !PT ;  /* 0x0000800095ff7812 */ /* 0x000fce000788c0ff */
[----:B------:R1:W-:Y:S04]  /*1d7fb0*/  @P3 STG.E desc[UR28][R4.64], R103 ;  /* 0x0000006704003986 */ /* 0x0003e8000c10191c */
[----:B-1----:R-:W3:Y:S01]  /*1d7fc0*/  LDL.LU R103, [R1+0x1874] ;  /* 0x0018740001677983 */ /* 0x002ee20000300800 */
[----:B------:R-:W-:-:S03]  /*1d7fd0*/  IMAD.WIDE R4, R22, 0x4, R132 ;  /* 0x0000000416047825 */ /* 0x000fc600078e0284 */
[----:B------:R-:W3:Y:S04]  /*1d7fe0*/  LDL.LU R23, [R1+0x2fa8] ;  /* 0x002fa80001177983 */ /* 0x000ee80000300800 */
[----:B--2---:R1:W-:Y:S02]  /*1d7ff0*/  @P2 STG.E desc[UR28][R4.64], R102 ;  /* 0x0000006604002986 */ /* 0x0043e4000c10191c */
[----:B-1----:R-:W-:Y:S01]  /*1d8000*/  IMAD.WIDE R4, R22, 0x4, R130 ;  /* 0x0000000416047825 */ /* 0x002fe200078e0282 */
[----:B------:R-:W-:-:S04]  /*1d8010*/  LOP3.LUT P1, RZ, R149, 0x8000000, RZ, 0xc0, !PT ;  /* 0x0800000095ff7812 */ /* 0x000fc8000782c0ff */
[----:B----4-:R1:W-:Y:S04]  /*1d8020*/  @P4 STG.E desc[UR28][R4.64], R150 ;  /* 0x0000009604004986 */ /* 0x0103e8000c10191c */
[----:B-1----:R-:W2:Y:S04]  /*1d8030*/  LDL.LU R150, [R1+0x8944] ;  /* 0x0089440001967983 */ /* 0x002ea80000300800 */
[----:B------:R-:W4:Y:S01]  /*1d8040*/  LDL.LU R102, [R1+0x1864] ;  /* 0x0018640001667983 */ /* 0x000f220000300800 */
[----:B------:R-:W-:-:S03]  /*1d8050*/  LOP3.LUT R3, R3, 0xffdfffff, RZ, 0xc0, !PT ;  /* 0xffdfffff03037812 */ /* 0x000fc600078ec0ff */
[----:B------:R-:W2:Y:S01]  /*1d8060*/  LDL.LU R2, [R1+0x1854] ;  /* 0x0018540001027983 */ /* 0x000ea20000300800 */
[----:B------:R-:W-:Y:S02]  /*1d8070*/  @P1 LOP3.LUT R3, R3, 0x200000, RZ, 0xfc, !PT ;  /* 0x0020000003031812 */ /* 0x000fe400078efcff */
[----:B------:R-:W-:Y:S01]  /*1d8080*/  LOP3.LUT P1, RZ, R149, 0x4000000, RZ, 0xc0, !PT ;  /* 0x0400000095ff7812 */ /* 0x000fe2000782c0ff */
[----:B------:R-:W2:Y:S01]  /*1d8090*/  LDL.LU R19, [R1+0x1844] ;  /* 0x0018440001137983 */ /* 0x000ea20000300800 */
[----:B------:R-:W-:-:S03]  /*1d80a0*/  LOP3.LUT R3, R3, 0xffbfffff, RZ, 0xc0, !PT ;  /* 0xffbfffff03037812 */ /* 0x000fc600078ec0ff */
[----:B------:R-:W2:Y:S04]  /*1d80b0*/  LDL.LU R243, [R1+0x1834] ;  /* 0x0018340001f37983 */ /* 0x000ea80000300800 */
[----:B------:R-:W2:Y:S04]  /*1d80c0*/  LDL.LU R252, [R1+0x1824] ;  /* 0x0018240001fc7983 */ /* 0x000ea80000300800 */
[----:B------:R-:W-:Y:S02]  /*1d80d0*/  @P1 LOP3.LUT R3, R3, 0x400000, RZ, 0xfc, !PT ;  /* 0x0040000003031812 */ /* 0x000fe400078efcff */
[----:B------:R-:W-:-:S02]  /*1d80e0*/  LOP3.LUT P5, RZ, R149, 0x10000, RZ, 0xc0, !PT ;  /* 0x0001000095ff7812 */ /* 0x000fc400078ac0ff */
[C---:B------:R-:W-:Y:S01]  /*1d80f0*/  LOP3.LUT P3, RZ, R149.reuse, 0x20000, RZ, 0xc0, !PT ;  /* 0x0002000095ff7812 */ /* 0x040fe2000786c0ff */
[----:B------:R-:W-:Y:S01]  /*1d8100*/  IMAD.WIDE R4, R22, 0x4, R126 ;  /* 0x0000000416047825 */ /* 0x000fe200078e027e */
[----:B------:R-:W-:Y:S01]  /*1d8110*/  LOP3.LUT P1, RZ, R149, 0x2000000, RZ, 0xc0, !PT ;  /* 0x0200000095ff7812 */ /* 0x000fe2000782c0ff */
[----:B------:R-:W2:Y:S01]  /*1d8120*/  LDL.LU R242, [R1+0x1814] ;  /* 0x0018140001f27983 */ /* 0x000ea20000300800 */
        /* <DEDUP_REMOVED lines=13> */
[----:B---3--:R1:W-:Y:S01]  /*1d8200*/  @P5 STG.E desc[UR28][R4.64], R28 ;  /* 0x0000001c04005986 */ /* 0x0083e2000c10191c */
[----:B------:R-:W-:-:S09]  /*1d8210*/  LOP3.LUT P2, RZ, R149, 0x40000, RZ, 0xc0, !PT ;  /* 0x0004000095ff7812 */ /* 0x000fd2000784c0ff */
[----:B------:R-:W-:Y:S02]  /*1d8220*/  @P1 LOP3.LUT R3, R3, 0x8000000, RZ, 0xfc, !PT ;  /* 0x0800000003031812 */ /* 0x000fe400078efcff */
[----:B------:R-:W-:Y:S01]  /*1d8230*/  LOP3.LUT P1, RZ, R149, 0x100000, RZ, 0xc0, !PT ;  /* 0x0010000095ff7812 */ /* 0x000fe2000782c0ff */
[----:B-1----:R-:W-:Y:S01]  /*1d8240*/  IMAD.WIDE R4, R22, 0x4, R124 ;  /* 0x0000000416047825 */ /* 0x002fe200078e027c */
[----:B------:R-:W-:Y:S01]  /*1d8250*/  LOP3.LUT R3, R3, 0xefffffff, RZ, 0xc0, !PT ;  /* 0xefffffff03037812 */ /* 0x000fe200078ec0ff */
[----:B------:R-:W3:Y:S04]  /*1d8260*/  LDL.LU R28, [R1+0x1804] ;  /* 0x00180400011c7983 */ /* 0x000ee80000300800 */
[----:B------:R1:W-:Y:S06]  /*1d8270*/  @P3 STG.E desc[UR28][R4.64], R241 ;  /* 0x000000f104003986 */ /* 0x0003ec000c10191c */
[----:B------:R-:W-:-:S02]  /*1d8280*/  @P1 LOP3.LUT R3, R3, 0x10000000, RZ, 0xfc, !PT ;  /* 0x1000000003031812 */ /* 0x000fc400078efcff */
[----:B------:R-:W-:Y:S01]  /*1d8290*/  LOP3.LUT P1, RZ, R149, 0x80000, RZ, 0xc0, !PT ;  /* 0x0008000095ff7812 */ /* 0x000fe2000782c0ff */
[C---:B-1----:R-:W-:Y:S01]  /*1d82a0*/  IMAD.WIDE R4, R22.reuse, 0x4, R122 ;  /* 0x0000000416047825 */ /* 0x042fe200078e027a */
        /* <DEDUP_REMOVED lines=10> */
[----:B------:R-:W3:Y:S04]  /*1d8350*/  LDL.LU R22, [R1+0x18c8] ;  /* 0x0018c80001167983 */ /* 0x000ee80000300800 */
[----:B-1----:R-:W3:Y:S01]  /*1d8360*/  LDL.LU R103, [R1+0x18b8] ;  /* 0x0018b80001677983 */ /* 0x002ee20000300800 */
[----:B------:R-:W-:-:S05]  /*1d8370*/  IMAD.WIDE R4, R23, 0x4, R128 ;  /* 0x0000000417047825 */ /* 0x000fca00078e0280 */
[----:B----4-:R1:W-:Y:S04]  /*1d8380*/  @P1 STG.E desc[UR28][R4.64], R102 ;  /* 0x0000006604001986 */ /* 0x0103e8000c10191c */
[----:B-1----:R-:W4:Y:S01]  /*1d8390*/  LDL.LU R102, [R1+0x18a8] ;  /* 0x0018a80001667983 */ /* 0x002f220000300800 */
[----:B------:R-:W-:Y:S01]  /*1d83a0*/  LOP3.LUT P1, RZ, R3, 0x4000000, RZ, 0xc0, !PT ;  /* 0x0400000003ff7812 */ /* 0x000fe2000782c0ff */
[----:B------:R-:W-:-:S12]  /*1d83b0*/  IMAD.WIDE R4, R23, 0x4, R132 ;  /* 0x0000000417047825 */ /* 0x000fd800078e0284 */
[----:B--2---:R1:W-:Y:S01]  /*1d83c0*/  @P1 STG.E desc[UR28][R4.64], R2 ;  /* 0x0000000204001986 */ /* 0x0043e2000c10191c */
        /* <DEDUP_REMOVED lines=18> */
[----:B-1----:R-:W-:Y:S01]  /*1d84f0*/  IMAD.WIDE R4, R23, 0x4, R118 ;  /* 0x0000000417047825 */ /* 0x002fe200078e0276 */
[----:B------:R-:W-:Y:S01]  /*1d8500*/  LOP3.LUT P5, RZ, R149, 0x80000000, RZ, 0xc0, !PT ;  /* 0x8000000095ff7812 */ /* 0x000fe200078ac0ff */
[----:B------:R-:W2:Y:S04]  /*1d8510*/  LDL.LU R23, [R1+0x2fb4] ;  /* 0x002fb40001177983 */ /* 0x000ea80000300800 */
[----:B------:R1:W-:Y:S01]  /*1d8520*/  @P0 STG.E desc[UR28][R4.64], R241 ;  /* 0x000000f104000986 */ /* 0x0003e2000c10191c */
[C---:B------:R-:W-:Y:S02]  /*1d8530*/  LOP3.LUT P3, RZ, R150.reuse, 0x1, RZ, 0xc0, !PT ;  /* 0x0000000196ff7812 */ /* 0x040fe4000786c0ff */
[----:B------:R-:W-:Y:S01]  /*1d8540*/  LOP3.LUT P2, RZ, R150, 0x2, RZ, 0xc0, !PT ;  /* 0x0000000296ff7812 */ /* 0x000fe2000784c0ff */
[----:B------:R-:W3:Y:S01]  /*1d8550*/  LDL.LU R28, [R1+0x1898] ;  /* 0x00189800011c7983 */ /* 0x000ee20000300800 */
[----:B-1----:R-:W-:-:S03]  /*1d8560*/  IMAD.WIDE R4, R240, 0x4, R128 ;  /* 0x00000004f0047825 */ /* 0x002fc600078e0280 */
[----:B------:R-:W2:Y:S04]  /*1d8570*/  LDL.LU R241, [R1+0x1888] ;  /* 0x0018880001f17983 */ /* 0x000ea80000300800 */
[----:B------:R1:W-:Y:S02]  /*1d8580*/  @P6 STG.E desc[UR28][R4.64], R100 ;  /* 0x0000006404006986 */ /* 0x0003e4000c10191c */
[C---:B-1----:R-:W-:Y:S02]  /*1d8590*/  IMAD.WIDE R4, R240.reuse, 0x4, R132 ;  /* 0x00000004f0047825 */ /* 0x042fe400078e0284 */
[----:B------:R-:W2:Y:S04]  /*1d85a0*/  LDL.LU R100, [R1+0x1878] ;  /* 0x0018780001647983 */ /* 0x000ea80000300800 */
[----:B------:R1:W-:Y:S02]  /*1d85b0*/  @P4 STG.E desc[UR28][R4.64], R101 ;  /* 0x0000006504004986 */ /* 0x0003e4000c10191c */
[----:B-1----:R-:W-:-:S02]  /*1d85c0*/  IMAD.WIDE R4, R240, 0x4, R130 ;  /* 0x00000004f0047825 */ /* 0x002fc400078e0282 */
[----:B------:R-:W2:Y:S04]  /*1d85d0*/  LDL.LU R101, [R1+0x1868] ;  /* 0x0018680001657983 */ /* 0x000ea80000300800 */
[----:B------:R1:W-:Y:S02]  /*1d85e0*/  @P5 STG.E desc[UR28][R4.64], R22 ;  /* 0x0000001604005986 */ /* 0x0003e4000c10191c */
[C---:B-1----:R-:W-:Y:S02]  /*1d85f0*/  IMAD.WIDE R4, R240.reuse, 0x4, R126 ;  /* 0x00000004f0047825 */ /* 0x042fe400078e027e */
[----:B------:R-:W2:Y:S04]  /*1d8600*/  LDL.LU R22, [R1+0x1858] ;  /* 0x0018580001167983 */ /* 0x000ea80000300800 */
[----:B------:R1:W-:Y:S02]  /*1d8610*/  @P3 STG.E desc[UR28][R4.64], R103 ;  /* 0x0000006704003986 */ /* 0x0003e4000c10191c */
[----:B-1----:R-:W-:-:S02]  /*1d8620*/  IMAD.WIDE R4, R240, 0x4, R124 ;  /* 0x00000004f0047825 */ /* 0x002fc400078e027c */
[----:B------:R-:W2:Y:S04]  /*1d8630*/  LDL.LU R103, [R1+0x1848] ;  /* 0x0018480001677983 */ /* 0x000ea80000300800 */
[----:B----4-:R1:W-:Y:S04]  /*1d8640*/  @P2 STG.E desc[UR28][R4.64], R102 ;  /* 0x0000006604002986 */ /* 0x0103e8000c10191c */
[----:B-1----:R-:W4:Y:S04]  /*1d8650*/  LDL.LU R102, [R1+0x1838] ;  /* 0x0018380001667983 */ /* 0x002f280000300800 */
[----:B------:R-:W4:Y:S01]  /*1d8660*/  LDL.LU R252, [R1+0x2fb0] ;  /* 0x002fb00001fc7983 */ /* 0x000f220000300800 */
[----:B------:R-:W-:-:S02]  /*1d8670*/  LOP3.LUT P1, RZ, R150, 0x4000, RZ, 0xc0, !PT ;  /* 0x0000400096ff7812 */ /* 0x000fc4000782c0ff */
[----:B------:R-:W-:Y:S01]  /*1d8680*/  LOP3.LUT R3, R3, 0xffffdfff, RZ, 0xc0, !PT ;  /* 0xffffdfff03037812 */ /* 0x000fe200078ec0ff */
[----:B------:R-:W4:Y:S04]  /*1d8690*/  LDL.LU R2, [R1+0x1828] ;  /* 0x0018280001027983 */ /* 0x000f280000300800 */
[----:B------:R-:W4:Y:S04]  /*1d86a0*/  LDL.LU R19, [R1+0x1818] ;  /* 0x0018180001137983 */ /* 0x000f280000300800 */
[----:B------:R-:W4:Y:S02]  /*1d86b0*/  LDL.LU R243, [R1+0x1808] ;  /* 0x0018080001f37983 */ /* 0x000f240000300800 */
[----:B------:R-:W-:-:S02]  /*1d86c0*/  @P1 LOP3.LUT R3, R3, 0x2000, RZ, 0xfc, !PT ;  /* 0x0000200003031812 */ /* 0x000fc400078efcff */
[----:B------:R-:W-:Y:S01]  /*1d86d0*/  LOP3.LUT P1, RZ, R150, 0x2000, RZ, 0xc0, !PT ;  /* 0x0000200096ff7812 */ /* 0x000fe2000782c0ff */
[----:B------:R-:W4:Y:S01]  /*1d86e0*/  LDL.LU R242, [R1+0xd48] ;  /* 0x000d480001f27983 */ /* 0x000f220000300800 */
        /* <DEDUP_REMOVED lines=15> */
[C---:B------:R-:W-:Y:S02]  /*1d87e0*/  LOP3.LUT P1, RZ, R150.reuse, 0x100, RZ, 0xc0, !PT ;  /* 0x0000010096ff7812 */ /* 0x040fe4000782c0ff */
[----:B------:R-:W-:Y:S02]  /*1d87f0*/  LOP3.LUT R3, R3, 0xfff7ffff, RZ, 0xc0, !PT ;  /* 0xfff7ffff03037812 */ /* 0x000fe400078ec0ff */
[----:B------:R-:W-:Y:S01]  /*1d8800*/  LOP3.LUT P5, RZ, R150, 0x8, RZ, 0xc0, !PT ;  /* 0x0000000896ff7812 */ /* 0x000fe200078ac0ff */
[----:B------:R-:W-:Y:S01]  /*1d8810*/  IMAD.WIDE R4, R240, 0x4, R122 ;  /* 0x00000004f0047825 */ /* 0x000fe200078e027a */
[----:B------:R-:W-:-:S07]  /*1d8820*/  LOP3.LUT P3, RZ, R150, 0x10, RZ, 0xc0, !PT ;  /* 0x0000001096ff7812 */ /* 0x000fce000786c0ff */
[----:B------:R-:W-:Y:S02]  /*1d8830*/  @P1 LOP3.LUT R3, R3, 0x80000, RZ, 0xfc, !PT ;  /* 0x0008000003031812 */ /* 0x000fe400078efcff */
[C---:B------:R-:W-:Y:S01]  /*1d8840*/  LOP3.LUT P1, RZ, R150.reuse, 0x80, RZ, 0xc0, !PT ;  /* 0x0000008096ff7812 */ /* 0x040fe2000782c0ff */
[----:B---3--:R1:W-:Y:S01]  /*1d8850*/  @P4 STG.E desc[UR28][R4.64], R28 ;  /* 0x0000001c04004986 */ /* 0x0083e2000c10191c */
[----:B------:R-:W-:Y:S02]  /*1d8860*/  LOP3.LUT P2, RZ, R150, 0x20, RZ, 0xc0, !PT ;  /* 0x0000002096ff7812 */ /* 0x000fe4000784c0ff */
[----:B------:R-:W-:Y:S01]  /*1d8870*/  LOP3.LUT R3, R3, 0xffefffff, RZ, 0xc0, !PT ;  /* 0xffefffff03037812 */ /* 0x000fe200078ec0ff */
[----:B-1----:R-:W-:Y:S01]  /*1d8880*/  IMAD.WIDE R4, R240, 0x4, R120 ;  /* 0x00000004f0047825 */ /* 0x002fe200078e0278 */
[----:B------:R-:W3:Y:S04]  /*1d8890*/  LDL.LU R28, [R1+0x18ec] ;  /* 0x0018ec00011c7983 */ /* 0x000ee80000300800 */
[----:B--2---:R1:W-:Y:S03]  /*1d88a0*/  @P5 STG.E desc[UR28][R4.64], R241 ;  /* 0x000000f104005986 */ /* 0x0043e6000c10191c */
[----:B------:R-:W-:-:S02]  /*1d88b0*/  @P1 LOP3.LUT R3, R3, 0x100000, RZ, 0xfc, !PT ;  /* 0x0010000003031812 */ /* 0x000fc400078efcff */
[----:B------:R-:W-:Y:S01]  /*1d88c0*/  LOP3.LUT P1, RZ, R150, 0x40, RZ, 0xc0, !PT ;  /* 0x0000004096ff7812 */ /* 0x000fe2000782c0ff */
[----:B-1----:R-:W-:Y:S01]  /*1d88d0*/  IMAD.WIDE R4, R240, 0x4, R118 ;  /* 0x00000004f0047825 */ /* 0x002fe200078e0276 */
[----:B------:R-:W2:Y:S04]  /*1d88e0*/  LDL.LU R241, [R1+0x18dc] ;  /* 0x0018dc0001f17983 */ /* 0x000ea80000300800 */
[----:B------:R1:W-:Y:S04]  /*1d88f0*/  @P3 STG.E desc[UR28][R4.64], R100 ;  /* 0x0000006404003986 */ /* 0x0003e8000c10191c */
[----:B------:R-:W2:Y:S04]  /*1d8900*/  LDL.LU R240, [R1+0x18cc] ;  /* 0x0018cc0001f07983 */ /* 0x000ea80000300800 */
[----:B-1----:R-:W2:Y:S01]  /*1d8910*/  LDL.LU R100, [R1+0x18bc] ;  /* 0x0018bc0001647983 */ /* 0x002ea20000300800 */
[----:B----4-:R-:W-:-:S05]  /*1d8920*/  IMAD.WIDE R4, R252, 0x4, R128 ;  /* 0x00000004fc047825 */ /* 0x010fca00078e0280 */
[----:B------:R1:W-:Y:S02]  /*1d8930*/  @P2 STG.E desc[UR28][R4.64], R101 ;  /* 0x0000006504002986 */ /* 0x0003e4000c10191c */
[C---:B-1----:R-:W-:Y:S02]  /*1d8940*/  IMAD.WIDE R4, R252.reuse, 0x4, R132 ;  /* 0x00000004fc047825 */ /* 0x042fe400078e0284 */
[----:B------:R-:W4:Y:S04]  /*1d8950*/  LDL.LU R101, [R1+0x18ac] ;  /* 0x0018ac0001657983 */ /* 0x000f280000300800 */
        /* <DEDUP_REMOVED lines=8> */
[----:B------:R1:W-:Y:S04]  /*1d89e0*/  @P1 STG.E desc[UR28][R4.64], R102 ;  /* 0x0000006604001986 */ /* 0x0003e8000c10191c */
[----:B-1----:R-:W4:Y:S01]  /*1d89f0*/  LDL.LU R102, [R1+0x187c] ;  /* 0x00187c0001667983 */ /* 0x002f220000300800 */
[----:B------:R-:W-:Y:S01]  /*1d8a00*/  LOP3.LUT P1, RZ, R3, 0x40000, RZ, 0xc0, !PT ;  /* 0x0004000003ff7812 */ /* 0x000fe2000782c0ff */
[----:B------:R-:W-:-:S12]  /*1d8a10*/  IMAD.WIDE R4, R252, 0x4, R124 ;  /* 0x00000004fc047825 */ /* 0x000fd800078e027c */
[----:B------:R1:W-:Y:S01]  /*1d8a20*/  @P1 STG.E desc[UR28][R4.64], R2 ;  /* 0x0000000204001986 */ /* 0x0003e2000c10191c */
[----:B------:R-:W-:Y:S01]  /*1d8a30*/  LOP3.LUT P1, RZ, R3, 0x20000, RZ, 0xc0, !PT ;  /* 0x0002000003ff7812 */ /* 0x000fe2000782c0ff */
[----:B-1----:R-:W-:-:S12]  /*1d8a40*/  IMAD.WIDE R4, R252, 0x4, R122 ;  /* 0x00000004fc047825 */ /* 0x002fd800078e027a */
[----:B------:R1:W-:Y:S01]  /*1d8a50*/  @P1 STG.E desc[UR28][R4.64], R19 ;  /* 0x0000001304001986 */ /* 0x0003e2000c10191c */
[----:B------:R-:W-:Y:S01]  /*1d8a60*/  LOP3.LUT P1, RZ, R3, 0x10000, RZ, 0xc0, !PT ;  /* 0x0001000003ff7812 */ /* 0x000fe2000782c0ff */
[----:B------:R-:W-:-:S12]  /*1d8a70*/  IMAD.WIDE R6, R252, 0x4, R120 ;  /* 0x00000004fc067825 */ /* 0x000fd800078e0278 */
[----:B------:R-:W-:Y:S01]  /*1d8a80*/  @P1 STG.E desc[UR28][R6.64], R243 ;  /* 0x000000f306001986 */ /* 0x000fe2000c10191c */
[----:B------:R-:W-:Y:S01]  /*1d8a90*/  LOP3.LUT P1, RZ, R3, 0x8000, RZ, 0xc0, !PT ;  /* 0x0000800003ff7812 */ /* 0x000fe2000782c0ff */
[----:B------:R-:W-:-:S12]  /*1d8aa0*/  IMAD.WIDE R8, R252, 0x4, R118 ;  /* 0x00000004fc087825 */ /* 0x000fd800078e0276 */
[----:B------:R-:W-:Y:S01]  /*1d8ab0*/  @P1 STG.E desc[UR28][R8.64], R242 ;  /* 0x000000f208001986 */ /* 0x000fe2000c10191c */
[----:B------:R-:W-:Y:S01]  /*1d8ac0*/  LOP3.LUT P1, RZ, R3, 0x4000, RZ, 0xc0, !PT ;  /* 0x0000400003ff7812 */ /* 0x000fe2000782c0ff */
[----:B-1----:R-:W-:Y:S01]  /*1d8ad0*/  IMAD.WIDE R4, R23, 0x4, R128 ;  /* 0x0000000417047825 */ /* 0x002fe200078e0280 */
[----:B------:R-:W-:-:S11]  /*1d8ae0*/  LOP3.LUT P0, RZ, R150, 0x8000, RZ, 0xc0, !PT ;  /* 0x0000800096ff7812 */ /* 0x000fd6000780c0ff */
[----:B---3--:R1:W-:Y:S01]  /*1d8af0*/  @P1 STG.E desc[UR28][R4.64], R28 ;  /* 0x0000001c04001986 */ /* 0x0083e2000c10191c */
[----:B------:R-:W-:Y:S02]  /*1d8b00*/  LOP3.LUT P1, RZ, R3, 0x2000, RZ, 0xc0, !PT ;  /* 0x0000200003ff7812 */ /* 0x000fe4000782c0ff */
[----:B------:R-:W-:Y:S01]  /*1d8b10*/  LOP3.LUT P6, RZ, R150, 0x10000, RZ, 0xc0, !PT ;  /* 0x0001000096ff7812 */ /* 0x000fe200078cc0ff */
[----:B-1----:R-:W-:-:S10]  /*1d8b20*/  IMAD.WIDE R4, R23, 0x4, R132 ;  /* 0x0000000417047825 */ /* 0x002fd400078e0284 */
[----:B--2---:R1:W-:Y:S01]  /*1d8b30*/  @P1 STG.E desc[UR28][R4.64], R241 ;  /* 0x000000f104001986 */ /* 0x0043e2000c10191c */
[----:B------:R-:W-:Y:S01]  /*1d8b40*/  LOP3.LUT P4, RZ, R150, 0x20000, RZ, 0xc0, !PT ;  /* 0x0002000096ff7812 */ /* 0x000fe2000788c0ff */
[----:B-1----:R-:W-:-:S05]  /*1d8b50*/  IMAD.WIDE R4, R23, 0x4, R130 ;  /* 0x0000000417047825 */ /* 0x002fca00078e0282 */
[----:B------:R1:W-:Y:S01]  /*1d8b60*/  @P0 STG.E desc[UR28][R4.64], R240 ;  /* 0x000000f004000986 */ /* 0x0003e2000c10191c */
[----:B------:R-:W-:Y:S01]  /*1d8b70*/  LOP3.LUT P5, RZ, R150, 0x40000, RZ, 0xc0, !PT ;  /* 0x0004000096ff7812 */ /* 0x000fe200078ac0ff */
[----:B-1----:R-:W-:-:S05]  /*1d8b80*/  IMAD.WIDE R4, R23, 0x4, R126 ;  /* 0x0000000417047825 */ /* 0x002fca00078e027e */
[----:B------:R1:W-:Y:S02]  /*1d8b90*/  @P6 STG.E desc[UR28][R4.64], R100 ;  /* 0x0000006404006986 */ /* 0x0003e4000c10191c */
[C---:B-1----:R-:W-:Y:S01]  /*1d8ba0*/  IMAD.WIDE R4, R23.reuse, 0x4, R124 ;  /* 0x0000000417047825 */ /* 0x042fe200078e027c */
[C---:B------:R-:W-:Y:S02]  /*1d8bb0*/  LOP3.LUT P3, RZ, R150.reuse, 0x80000, RZ, 0xc0, !PT ;  /* 0x0008000096ff7812 */ /* 0x040fe4000786c0ff */
[----:B------:R-:W-:Y:S02]  /*1d8bc0*/  LOP3.LUT P2, RZ, R150, 0x100000, RZ, 0xc0, !PT ;  /* 0x0010000096ff7812 */ /* 0x000fe4000784c0ff */
[----:B----4-:R1:W-:Y:S02]  /*1d8bd0*/  @P4 STG.E desc[UR28][R4.64], R101 ;  /* 0x0000006504004986 */ /* 0x0103e4000c10191c */
[----:B-1----:R-:W-:-:S05]  /*1d8be0*/  IMAD.WIDE R4, R23, 0x4, R122 ;  /* 0x0000000417047825 */ /* 0x002fca00078e027a */
[----:B------:R1:W-:Y:S04]  /*1d8bf0*/  @P5 STG.E desc[UR28][R4.64], R103 ;  /* 0x0000006704005986 */ /* 0x0003e8000c10191c */
[----:B-1----:R-:W2:Y:S04]  /*1d8c00*/  LDL.LU R103, [R1+0x2fb8] ;  /* 0x002fb80001677983 */ /* 0x002ea80000300800 */
[----:B------:R-:W3:Y:S04]  /*1d8c10*/  LDL.LU R28, [R1+0x186c] ;  /* 0x00186c00011c7983 */ /* 0x000ee80000300800 */
[----:B------:R-:W4:Y:S04]  /*1d8c20*/  LDL.LU R241, [R1+0x185c] ;  /* 0x00185c0001f17983 */ /* 0x000f280000300800 */
[----:B------:R-:W4:Y:S04]  /*1d8c30*/  LDL.LU R240, [R1+0x184c] ;  /* 0x00184c0001f07983 */ /* 0x000f280000300800 */
[----:B------:R-:W4:Y:S04]  /*1d8c40*/  LDL.LU R100, [R1+0x183c] ;  /* 0x00183c0001647983 */ /* 0x000f280000300800 */
[----:B------:R-:W4:Y:S01]  /*1d8c50*/  LDL.LU R101, [R1+0x182c] ;  /* 0x00182c0001657983 */ /* 0x000f220000300800 */
[----:B------:R-:W-:-:S05]  /*1d8c60*/  IMAD.WIDE R4, R23, 0x4, R120 ;  /* 0x0000000417047825 */ /* 0x000fca00078e0278 */
[----:B------:R1:W-:Y:S04]  /*1d8c70*/  @P3 STG.E desc[UR28][R4.64], R22 ;  /* 0x0000001604003986 */ /* 0x0003e8000c10191c */
[----:B-1----:R-:W4:Y:S01]  /*1d8c80*/  LDL.LU R22, [R1+0x181c] ;  /* 0x00181c0001167983 */ /* 0x002f220000300800 */
[----:B------:R-:W-:-:S03]  /*1d8c90*/  IMAD.WIDE R4, R23, 0x4, R118 ;  /* 0x0000000417047825 */ /* 0x000fc600078e0276 */
[----:B------:R-:W4:Y:S04]  /*1d8ca0*/  LDL.LU R23, [R1+0x180c] ;  /* 0x00180c0001177983 */ /* 0x000f280000300800 */
        /* <DEDUP_REMOVED lines=8> */
[----:B------:R-:W-:-:S11]  /*1d8d30*/  LOP3.LUT R3, R3, 0xfffff7ff, RZ, 0xc0, !PT ;  /* 0xfffff7ff03037812 */ /* 0x000fd600078ec0ff */
[----:B------:R-:W-:Y:S02]  /*1d8d40*/  @P6 LOP3.LUT R3, R3, 0x800, RZ, 0xfc, !PT ;  /* 0x0000080003036812 */ /* 0x000fe400078efcff */
[----:B------:R-:W-:Y:S02]  /*1d8d50*/  LOP3.LUT P6, RZ, R150, 0x4000000, RZ, 0xc0, !PT ;  /* 0x0400000096ff7812 */ /* 0x000fe400078cc0ff */
[----:B------:R-:W-:-:S11]  /*1d8d60*/  LOP3.LUT R3, R3, 0xffffefff, RZ, 0xc0, !PT ;  /* 0xffffefff03037812 */ /* 0x000fd600078ec0ff */
[----:B------:R-:W-:-:S04]  /*1d8d70*/  @P6 LOP3.LUT R3, R3, 0x1000, RZ, 0xfc, !PT ;  /* 0x0000100003036812 */ /* 0x000fc800078efcff */
[C---:B------:R-:W-:Y:S02]  /*1d8d80*/  LOP3.LUT P2, RZ, R3.reuse, 0x2, RZ, 0xc0, !PT ;  /* 0x0000000203ff7812 */ /* 0x040fe4000784c0ff */
[----:B------:R-:W-:-:S11]  /*1d8d90*/  LOP3.LUT R3, R3, 0xffffffbf, RZ, 0xc0, !PT ;  /* 0xffffffbf03037812 */ /* 0x000fd600078ec0ff */
[----:B------:R-:W-:-:S04]  /*1d8da0*/  @P2 LOP3.LUT R3, R3, 0x40, RZ, 0xfc, !PT ;  /* 0x0000004003032812 */ /* 0x000fc800078efcff */
[C---:B------:R-:W-:Y:S02]  /*1d8db0*/  LOP3.LUT P2, RZ, R3.reuse, 0x1, RZ, 0xc0, !PT ;  /* 0x0000000103ff7812 */ /* 0x040fe4000784c0ff */
[----:B------:R-:W-:Y:S02]  /*1d8dc0*/  LOP3.LUT R3, R3, 0xffffff7f, RZ, 0xc0, !PT ;  /* 0xffffff7f03037812 */ /* 0x000fe400078ec0ff */
[----:B------:R-:W-:-:S09]  /*1d8dd0*/  LOP3.LUT P0, RZ, R150, 0x200000, RZ, 0xc0, !PT ;  /* 0x0020000096ff7812 */ /* 0x000fd2000780c0ff */
[----:B------:R-:W-:Y:S02]  /*1d8de0*/  @P2 LOP3.LUT R3, R3, 0x80, RZ, 0xfc, !PT ;  /* 0x0000008003032812 */ /* 0x000fe400078efcff */
[C---:B------:R-:W-:Y:S02]  /*1d8df0*/  LOP3.LUT P2, RZ, R150.reuse, 0x80000000, RZ, 0xc0, !PT ;  /* 0x8000000096ff7812 */ /* 0x040fe4000784c0ff */
[----:B------:R-:W-:Y:S02]  /*1d8e00*/  LOP3.LUT R3, R3, 0xfffffeff, RZ, 0xc0, !PT ;  /* 0xfffffeff03037812 */ /* 0x000fe400078ec0ff */
[C---:B------:R-:W-:Y:S02]  /*1d8e10*/  LOP3.LUT P4, RZ, R150.reuse, 0x400000, RZ, 0xc0, !PT ;  /* 0x0040000096ff7812 */ /* 0x040fe4000788c0ff */
[----:B------:R-:W-:-:S07]  /*1d8e20*/  LOP3.LUT P5, RZ, R150, 0x800000, RZ, 0xc0, !PT ;  /* 0x0080000096ff7812 */ /* 0x000fce00078ac0ff */
[----:B------:R-:W-:Y:S02]  /*1d8e30*/  @P2 LOP3.LUT R3, R3, 0x100, RZ, 0xfc, !PT ;  /* 0x0000010003032812 */ /* 0x000fe400078efcff */
[C---:B------:R-:W-:Y:S02]  /*1d8e40*/  LOP3.LUT P2, RZ, R150.reuse, 0x40000000, RZ, 0xc0, !PT ;  /* 0x4000000096ff7812 */ /* 0x040fe4000784c0ff */
[----:B------:R-:W-:Y:S02]  /*1d8e50*/  LOP3.LUT R3, R3, 0xfffffdff, RZ, 0xc0, !PT ;  /* 0xfffffdff03037812 */ /* 0x000fe400078ec0ff */
[C---:B------:R-:W-:Y:S02]  /*1d8e60*/  LOP3.LUT P3, RZ, R150.reuse, 0x1000000, RZ, 0xc0, !PT ;  /* 0x0100000096ff7812 */ /* 0x040fe4000786c0ff */
[----:B------:R-:W-:-:S07]  /*1d8e70*/  LOP3.LUT P6, RZ, R150, 0x2000000, RZ, 0xc0, !PT ;  /* 0x0200000096ff7812 */ /* 0x000fce00078cc0ff */
[----:B------:R-:W-:Y:S02]  /*1d8e80*/  @P2 LOP3.LUT R3, R3, 0x200, RZ, 0xfc, !PT ;  /* 0x0000020003032812 */ /* 0x000fe400078efcff */
[----:B------:R-:W-:Y:S02]  /*1d8e90*/  LOP3.LUT P2, RZ, R150, 0x20000000, RZ, 0xc0, !PT ;  /* 0x2000000096ff7812 */ /* 0x000fe4000784c0ff */
[----:B------:R-:W-:-:S11]  /*1d8ea0*/  LOP3.LUT R3, R3, 0xfffffbff, RZ, 0xc0, !PT ;  /* 0xfffffbff03037812 */ /* 0x000fd600078ec0ff */
[----:B------:R-:W-:Y:S02]  /*1d8eb0*/  @P2 LOP3.LUT R3, R3, 0x400, RZ, 0xfc, !PT ;  /* 0x0000040003032812 */ /* 0x000fe400078efcff */
[----:B------:R-:W-:Y:S01]  /*1d8ec0*/  LOP3.LUT P2, RZ, R150, 0x10000000, RZ, 0xc0, !PT ;  /* 0x1000000096ff7812 */ /* 0x000fe2000784c0ff */
[----:B--2---:R-:W-:Y:S01]  /*1d8ed0*/  IMAD.WIDE R4, R103, 0x4, R128 ;  /* 0x0000000467047825 */ /* 0x004fe200078e0280 */
[----:B------:R-:W-:Y:S01]  /*1d8ee0*/  LOP3.LUT P1, RZ, R3, 0x8, RZ, 0xc0, !PT ;  /* 0x0000000803ff7812 */ /* 0x000fe2000782c0ff */
[----:B------:R-:W1:Y:S04]  /*1d8ef0*/  LDS.128 R148, [R151] ;  /* 0x0000000097947984 */ /* 0x000e680000000c00 */
[----:B---3--:R2:W-:Y:S02]  /*1d8f00*/  @P0 STG.E desc[UR28][R4.64], R28 ;  /* 0x0000001c04000986 */ /* 0x0085e4000c10191c */
[----:B--2---:R-:W-:-:S05]  /*1d8f10*/  IMAD.WIDE R4, R103, 0x4, R132 ;  /* 0x0000000467047825 */ /* 0x004fca00078e0284 */
[----:B----4-:R2:W-:Y:S02]  /*1d8f20*/  @P4 STG.E desc[UR28][R4.64], R241 ;  /* 0x000000f104004986 */ /* 0x0105e4000c10191c */
[----:B--2---:R-:W-:-:S05]  /*1d8f30*/  IMAD.WIDE R4, R103, 0x4, R130 ;  /* 0x0000000467047825 */ /* 0x004fca00078e0282 */
[----:B------:R2:W-:Y:S02]  /*1d8f40*/  @P5 STG.E desc[UR28][R4.64], R240 ;  /* 0x000000f004005986 */ /* 0x0005e4000c10191c */
[----:B--2---:R-:W-:-:S05]  /*1d8f50*/  IMAD.WIDE R4, R103, 0x4, R126 ;  /* 0x0000000467047825 */ /* 0x004fca00078e027e */
[----:B------:R2:W-:Y:S02]  /*1d8f60*/  @P3 STG.E desc[UR28][R4.64], R100 ;  /* 0x0000006404003986 */ /* 0x0005e4000c10191c */
[----:B--2---:R-:W-:-:S05]  /*1d8f70*/  IMAD.WIDE R4, R103, 0x4, R124 ;  /* 0x0000000467047825 */ /* 0x004fca00078e027c */
[----:B------:R2:W-:Y:S01]  /*1d8f80*/  @P6 STG.E desc[UR28][R4.64], R101 ;  /* 0x0000006504006986 */ /* 0x0005e2000c10191c */
[----:B------:R-:W-:Y:S01]  /*1d8f90*/  LOP3.LUT P6, RZ, R3, 0x1000, RZ, 0xc0, !PT ;  /* 0x0000100003ff7812 */ /* 0x000fe200078cc0ff */
[----:B--2---:R-:W-:Y:S02]  /*1d8fa0*/  IMAD.WIDE R4, R103, 0x4, R122 ;  /* 0x0000000467047825 */ /* 0x004fe400078e027a */
[----:B------:R-:W2:Y:S10]  /*1d8fb0*/  LDL R101, [R1+0x378c] ;  /* 0x00378c0001657983 */ /* 0x000eb40000100800 */
[----:B------:R3:W-:Y:S01]  /*1d8fc0*/  @P6 STG.E desc[UR28][R4.64], R22 ;  /* 0x0000001604006986 */ /* 0x0007e2000c10191c */
[----:B------:R-:W-:-:S03]  /*1d8fd0*/  LOP3.LUT P6, RZ, R3, 0x800, RZ, 0xc0, !PT ;  /* 0x0000080003ff7812 */ /* 0x000fc600078cc0ff */
[----:B------:R-:W4:Y:S04]  /*1d8fe0*/  LDL.LU R19, [R1+0x1990] ;  /* 0x0019900001137983 */ /* 0x000f280000300800 */
[----:B------:R-:W2:Y:S01]  /*1d8ff0*/  LDL.LU R100, [R1+0x1970] ;  /* 0x0019700001647983 */ /* 0x000ea20000300800 */
[----:B---3--:R-:W-:-:S03]  /*1d9000*/  IMAD.WIDE R4, R103, 0x4, R120 ;  /* 0x0000000467047825 */ /* 0x008fc600078e0278 */
[----:B------:R-:W3:Y:S04]  /*1d9010*/  LDL.LU R252, [R1+0x2fc0] ;  /* 0x002fc00001fc7983 */ /* 0x000ee80000300800 */
[----:B------:R1:W-:Y:S01]  /*1d9020*/  @P6 STG.E desc[UR28][R4.64], R23 ;  /* 0x0000001704006986 */ /* 0x0003e2000c10191c */
[C---:B------:R-:W-:Y:S02]  /*1d9030*/  LOP3.LUT P5, RZ, R0.reuse, 0x2000000, RZ, 0xc0, !PT ;  /* 0x0200000000ff7812 */ /* 0x040fe400078ac0ff */
[----:B------:R-:W-:Y:S01]  /*1d9040*/  LOP3.LUT P3, RZ, R0, 0x4000000, RZ, 0xc0, !PT ;  /* 0x0400000000ff7812 */ /* 0x000fe2000786c0ff */
[----:B------:R-:W3:Y:S04]  /*1d9050*/  LDL R28, [R1+0x3780] ;  /* 0x00378000011c7983 */ /* 0x000ee80000100800 */
[----:B------:R-:W3:Y:S01]  /*1d9060*/  LDL R241, [R1+0x3784] ;  /* 0x0037840001f17983 */ /* 0x000ee20000100800 */
[----:B-1----:R-:W-:-:S03]  /*1d9070*/  IMAD.WIDE R4, R103, 0x4, R118 ;  /* 0x0000000467047825 */ /* 0x002fc600078e0276 */
[----:B------:R-:W3:Y:S04]  /*1d9080*/  LDL R240, [R1+0x3788] ;  /* 0x0037880001f07983 */ /* 0x000ee80000100800 */
[----:B------:R1:W-:Y:S01]  /*1d9090*/  @P2 STG.E desc[UR28][R4.64], R102 ;  /* 0x0000006604002986 */ /* 0x0003e2000c10191c */
[----:B------:R-:W-:Y:S02]  /*1d90a0*/  LOP3.LUT P2, RZ, R3, 0x400, RZ, 0xc0, !PT ;  /* 0x0000040003ff7812 */ /* 0x000fe4000784c0ff */
[----:B------:R-:W-:Y:S01]  /*1d90b0*/  LOP3.LUT P6, RZ, R0, 0x8000000, RZ, 0xc0, !PT ;  /* 0x0800000000ff7812 */ /* 0x000fe200078cc0ff */
[----:B------:R-:W3:Y:S04]  /*1d90c0*/  LDL R22, [R1+0x3790] ;  /* 0x0037900001167983 */ /* 0x000ee80000100800 */
[----:B------:R-:W3:Y:S01]  /*1d90d0*/  LDL R23, [R1+0x379c] ;  /* 0x00379c0001177983 */ /* 0x000ee20000100800 */
[----:B-1----:R-:W-:-:S03]  /*1d90e0*/  IMAD.WIDE R4, R242, 0x4, R128 ;  /* 0x00000004f2047825 */ /* 0x002fc600078e0280 */
[----:B------:R-:W3:Y:S04]  /*1d90f0*/  LDL R103, [R1+0x3798] ;  /* 0x0037980001677983 */ /* 0x000ee80000100800 */
[----:B------:R1:W-:Y:S01]  /*1d9100*/  @P2 STG.E desc[UR28][R4.64], R15 ;  /* 0x0000000f04002986 */ /* 0x0003e2000c10191c */
[----:B------:R-:W-:-:S03]  /*1d9110*/  LOP3.LUT P2, RZ, R3, 0x200, RZ, 0xc0, !PT ;  /* 0x0000020003ff7812 */ /* 0x000fc6000784c0ff */
[----:B------:R-:W3:Y:S04]  /*1d9120*/  LDL R102, [R1+0x3794] ;  /* 0x0037940001667983 */ /* 0x000ee80000100800 */
[----:B------:R-:W3:Y:S01]  /*1d9130*/  LDL.LU R21, [R1+0x19b0] ;  /* 0x0019b00001157983 */ /* 0x000ee20000300800 */
[----:B-1----:R-:W-:-:S03]  /*1d9140*/  IMAD.WIDE R4, R242, 0x4, R132 ;  /* 0x00000004f2047825 */ /* 0x002fc600078e0284 */
[----:B------:R-:W3:Y:S04]  /*1d9150*/  LDL.LU R0, [R1+0x77ac] ;  /* 0x0077ac0001007983 */ /* 0x000ee80000300800 */
[----:B------:R1:W-:Y:S01]  /*1d9160*/  @P2 STG.E desc[UR28][R4.64], R10 ;  /* 0x0000000a04002986 */ /* 0x0003e2000c10191c */
[----:B------:R-:W-:-:S03]  /*1d9170*/  LOP3.LUT P2, RZ, R3, 0x100, RZ, 0xc0, !PT ;  /* 0x0000010003ff7812 */ /* 0x000fc6000784c0ff */
[----:B------:R-:W3:Y:S04]  /*1d9180*/  LDL.LU R106, [R1+0x1960] ;  /* 0x00196000016a7983 */ /* 0x000ee80000300800 */
[----:B------:R-:W3:Y:S01]  /*1d9190*/  LDL.LU R13, [R1+0x1950] ;  /* 0x00195000010d7983 */ /* 0x000ee20000300800 */
[----:B-1----:R-:W-:-:S03]  /*1d91a0*/  IMAD.WIDE R4, R242, 0x4, R130 ;  /* 0x00000004f2047825 */ /* 0x002fc600078e0282 */
[----:B------:R-:W3:Y:S04]  /*1d91b0*/  LDL.LU R15, [R1+0x1940] ;  /* 0x00194000010f7983 */ /* 0x000ee80000300800 */
[----:B------:R1:W-:Y:S01]  /*1d91c0*/  @P2 STG.E desc[UR28][R4.64], R2 ;  /* 0x0000000204002986 */ /* 0x0003e2000c10191c */
[----:B------:R-:W-:-:S03]  /*1d91d0*/  LOP3.LUT P2, RZ, R3, 0x80, RZ, 0xc0, !PT ;  /* 0x0000008003ff7812 */ /* 0x000fc6000784c0ff */
[----:B------:R-:W3:Y:S01]  /*1d91e0*/  LDL.LU R105, [R1+0x1930] ;  /* 0x0019300001697983 */ /* 0x000ee20000300800 */
[----:B-1----:R-:W-:-:S09]  /*1d91f0*/  IMAD.WIDE R4, R242, 0x4, R126 ;  /* 0x00000004f2047825 */ /* 0x002fd200078e027e */
[----:B------:R1:W-:Y:S04]  /*1d9200*/  @P2 STG.E desc[UR28][R4.64], R243 ;  /* 0x000000f304002986 */ /* 0x0003e8000c10191c */
[----:B-1----:R-:W3:Y:S01]  /*1d9210*/  LDL.LU R243, [R1+0x1910] ;  /* 0x0019100001f37983 */ /* 0x002ee20000300800 */
[C---:B------:R-:W-:Y:S02]  /*1d9220*/  LOP3.LUT P2, RZ, R3.reuse, 0x40, RZ, 0xc0, !PT ;  /* 0x0000004003ff7812 */ /* 0x040fe4000784c0ff */
[C---:B------:R-:W-:Y:S01]  /*1d9230*/  LOP3.LUT P0, RZ, R3.reuse, 0x4, RZ, 0xc0, !PT ;  /* 0x0000000403ff7812 */ /* 0x040fe2000780c0ff */
[----:B------:R-:W-:Y:S01]  /*1d9240*/  IMAD.WIDE R4, R242, 0x4, R124 ;  /* 0x00000004f2047825 */ /* 0x000fe200078e027c */
[----:B------:R-:W-:-:S03]  /*1d9250*/  LOP3.LUT P4, RZ, R3, 0x10, RZ, 0xc0, !PT ;  /* 0x0000001003ff7812 */ /* 0x000fc6000788c0ff */
[----:B------:R-:W-:-:S06]  /*1d9260*/  IMAD.WIDE R6, R242, 0x4, R122 ;  /* 0x00000004f2067825 */ /* 0x000fcc00078e027a */
[----:B----4-:R1:W-:Y:S01]  /*1d9270*/  @P2 STG.E desc[UR28][R4.64], R19 ;  /* 0x0000001304002986 */ /* 0x0103e2000c10191c */
[----:B------:R-:W-:Y:S01]  /*1d9280*/  LOP3.LUT P2, RZ, R3, 0x20, RZ, 0xc0, !PT ;  /* 0x0000002003ff7812 */ /* 0x000fe2000784c0ff */
[C---:B------:R-:W-:Y:S02]  /*1d9290*/  IMAD.WIDE R2, R242.reuse, 0x4, R120 ;  /* 0x00000004f2027825 */ /* 0x040fe400078e0278 */
[----:B--2---:R2:W-:Y:S02]  /*1d92a0*/  @P0 STG.E desc[UR28][R6.64], R100 ;  /* 0x0000006406000986 */ /* 0x0045e4000c10191c */
[----:B-1----:R-:W-:Y:S02]  /*1d92b0*/  IMAD.WIDE R4, R242, 0x4, R118 ;  /* 0x00000004f2047825 */ /* 0x002fe400078e0276 */
[----:B------:R-:W4:Y:S04]  /*1d92c0*/  LDL.LU R242, [R1+0x2fc4] ;  /* 0x002fc40001f27983 */ /* 0x000f280000300800 */
[----:B------:R-:W4:Y:S04]  /*1d92d0*/  LDL.LU R104, [R1+0x1920] ;  /* 0x0019200001687983 */ /* 0x000f280000300800 */
[----:B------:R-:W4:Y:S04]  /*1d92e0*/  LDL.LU R10, [R1+0x1900] ;  /* 0x00190000010a7983 */ /* 0x000f280000300800 */
[----:B------:R-:W4:Y:S04]  /*1d92f0*/  LDL.LU R19, [R1+0x18f0] ;  /* 0x0018f00001137983 */ /* 0x000f280000300800 */
[----:B--2---:R-:W2:Y:S01]  /*1d9300*/  LDL.LU R100, [R1+0xd20] ;  /* 0x000d200001647983 */ /* 0x004ea20000300800 */
[----:B---3--:R-:W-:-:S04]  /*1d9310*/  IMAD.WIDE R6, R252, 0x4, R128 ;  /* 0x00000004fc067825 */ /* 0x008fc800078e0280 */
[C---:B------:R-:W-:Y:S01]  /*1d9320*/  IMAD.WIDE R8, R252.reuse, 0x4, R132 ;  /* 0x00000004fc087825 */ /* 0x040fe200078e0284 */
[----:B------:R-:W-:Y:S01]  /*1d9330*/  ISETP.LT.AND P0, PT, R101, UR32, !P2 ;  /* 0x0000002065007c0c */ /* 0x000fe2000d701270 */
[----:B------:R1:W-:Y:S04]  /*1d9340*/  @P1 STG.E desc[UR28][R2.64], R21 ;  /* 0x0000001502001986 */ /* 0x0003e8000c10191c */
[----:B------:R-:W-:Y:S04]  /*1d9350*/  @P4 STG.E desc[UR28][R4.64], R106 ;  /* 0x0000006a04004986 */ /* 0x000fe8000c10191c */
[----:B------:R3:W-:Y:S01]  /*1d9360*/  @P5 STG.E desc[UR28][R6.64], R13 ;  /* 0x0000000d06005986 */ /* 0x0007e2000c10191c */
[----:B-1----:R-:W-:-:S03]  /*1d9370*/  IMAD.WIDE R2, R252, 0x4, R130 ;  /* 0x00000004fc027825 */ /* 0x002fc600078e0282 */
[----:B------:R1:W-:Y:S04]  /*1d9380*/  @P3 STG.E desc[UR28][R8.64], R15 ;  /* 0x0000000f08003986 */ /* 0x0003e8000c10191c */
[----:B---3--:R-:W3:Y:S01]  /*1d9390*/  LDL.LU R13, [R1+0x19d4] ;  /* 0x0019d400010d7983 */ /* 0x008ee20000300800 */
[----:B------:R-:W-:-:S03]  /*1d93a0*/  IMAD.WIDE R4, R252, 0x4, R126 ;  /* 0x00000004fc047825 */ /* 0x000fc600078e027e */
[----:B-1----:R-:W3:Y:S01]  /*1d93b0*/  LDL.LU R15, [R1+0x19c4] ;  /* 0x0019c400010f7983 */ /* 0x002ee20000300800 */
[----:B------:R-:W-:-:S03]  /*1d93c0*/  ISETP.GE.AND P1, PT, R0, UR5, PT ;  /* 0x0000000500007c0c */ /* 0x000fc6000bf26270 */
[----:B------:R-:W3:Y:S04]  /*1d93d0*/  LDL.LU R0, [R1+0x8854] ;  /* 0x0088540001007983 */ /* 0x000ee80000300800 */
[----:B------:R-:W-:Y:S04]  /*1d93e0*/  @P6 STG.E desc[UR28][R2.64], R105 ;  /* 0x0000006902006986 */ /* 0x000fe8000c10191c */
[----:B------:R-:W3:Y:S04]  /*1d93f0*/  LDL.LU R21, [R1+0x19a4] ;  /* 0x0019a40001157983 */ /* 0x000ee80000300800 */
[----:B------:R-:W3:Y:S04]  /*1d9400*/  LDL.LU R106, [R1+0x1984] ;  /* 0x00198400016a7983 */ /* 0x000ee80000300800 */
[----:B------:R1:W-:Y:S04]  /*1d9410*/  @P0 STG.E desc[UR28][R4.64], R243 ;  /* 0x000000f304000986 */ /* 0x0003e8000c10191c */
[----:B-1----:R-:W3:Y:S01]  /*1d9420*/  LDL.LU R243, [R1+0x1994] ;  /* 0x0019940001f37983 */ /* 0x002ee20000300800 */
[----:B------:R-:W-:-:S02]  /*1d9430*/  ISETP.LT.AND P4, PT, R22, UR32, !P2 ;  /* 0x0000002016007c0c */ /* 0x000fc4000d781270 */
[----:B------:R-:W-:Y:S02]  /*1d9440*/  ISETP.LT.AND P3, PT, R23, UR32, !P2 ;  /* 0x0000002017007c0c */ /* 0x000fe4000d761270 */
[----:B------:R-:W-:Y:S02]  /*1d9450*/  ISETP.LT.AND P5, PT, R103, UR32, !P2 ;  /* 0x0000002067007c0c */ /* 0x000fe4000d7a1270 */
[----:B------:R-:W-:Y:S01]  /*1d9460*/  ISETP.LT.AND P2, PT, R102, UR32, !P2 ;  /* 0x0000002066007c0c */ /* 0x000fe2000d741270 */
[----:B------:R-:W-:-:S04]  /*1d9470*/  IMAD.WIDE R2, R252, 0x4, R124 ;  /* 0x00000004fc027825 */ /* 0x000fc800078e027c */
[----:B------:R-:W-:-:S04]  /*1d9480*/  IMAD.WIDE R4, R252, 0x4, R122 ;  /* 0x00000004fc047825 */ /* 0x000fc800078e027a */
[----:B------:R-:W-:-:S04]  /*1d9490*/  IMAD.WIDE R6, R252, 0x4, R120 ;  /* 0x00000004fc067825 */ /* 0x000fc800078e0278 */
[----:B------:R-:W-:Y:S01]  /*1d94a0*/  IMAD.WIDE R8, R252, 0x4, R118 ;  /* 0x00000004fc087825 */ /* 0x000fe200078e0276 */
[----:B------:R-:W-:Y:S01]  /*1d94b0*/  ISETP.LT.AND P6, PT, R28, UR32, !P1 ;  /* 0x000000201c007c0c */ /* 0x000fe2000cfc1270 */
[----:B------:R-:W3:Y:S01]  /*1d94c0*/  LDL.LU R252, [R1+0x1974] ;  /* 0x0019740001fc7983 */ /* 0x000ee20000300800 */
[----:B------:R-:W-:-:S03]  /*1d94d0*/  ISETP.LT.AND P0, PT, R241, UR32, !P1 ;  /* 0x00000020f1007c0c */ /* 0x000fc6000cf01270 */
[----:B----4-:R-:W-:Y:S04]  /*1d94e0*/  @P4 STG.E desc[UR28][R2.64], R104 ;  /* 0x0000006802004986 */ /* 0x010fe8000c10191c */
[----:B------:R1:W-:Y:S04]  /*1d94f0*/  @P3 STG.E desc[UR28][R4.64], R10 ;  /* 0x0000000a04003986 */ /* 0x0003e8000c10191c */
[----:B------:R4:W-:Y:S04]  /*1d9500*/  @P5 STG.E desc[UR28][R6.64], R19 ;  /* 0x0000001306005986 */ /* 0x0009e8000c10191c */
[----:B--2---:R2:W-:Y:S01]  /*1d9510*/  @P2 STG.E desc[UR28][R8.64], R100 ;  /* 0x0000006408002986 */ /* 0x0045e2000c10191c */
[----:B------:R-:W-:-:S02]  /*1d9520*/  ISETP.LT.AND P5, PT, R240, UR32, !P1 ;  /* 0x00000020f0007c0c */ /* 0x000fc4000cfa1270 */
[----:B------:R-:W-:Y:S02]  /*1d9530*/  ISETP.LT.AND P4, PT, R101, UR32, !P1 ;  /* 0x0000002065007c0c */ /* 0x000fe4000cf81270 */
[----:B------:R-:W-:Y:S01]  /*1d9540*/  ISETP.LT.AND P3, PT, R22, UR32, !P1 ;  /* 0x0000002016007c0c */ /* 0x000fe2000cf61270 */
[----:B-1----:R-:W3:Y:S04]  /*1d9550*/  LDL.LU R10, [R1+0x19b4] ;  /* 0x0019b400010a7983 */ /* 0x002ee80000300800 */
[----:B----4-:R-:W4:Y:S04]  /*1d9560*/  LDL.LU R19, [R1+0x1964] ;  /* 0x0019640001137983 */ /* 0x010f280000300800 */
[----:B--2---:R-:W2:Y:S01]  /*1d9570*/  LDL.LU R100, [R1+0x2fc8] ;  /* 0x002fc80001647983 */ /* 0x004ea20000300800 */
[----:B------:R-:W-:-:S04]  /*1d9580*/  IMAD.WIDE R2, R242, 0x4, R128 ;  /* 0x00000004f2027825 */ /* 0x000fc800078e0280 */
[C---:B------:R-:W-:Y:S01]  /*1d9590*/  IMAD.WIDE R4, R242.reuse, 0x4, R132 ;  /* 0x00000004f2047825 */ /* 0x040fe200078e0284 */
[----:B------:R-:W2:Y:S04]  /*1d95a0*/  LDL.LU R105, [R1+0x1954] ;  /* 0x0019540001697983 */ /* 0x000ea80000300800 */
[----:B------:R-:W2:Y:S04]  /*1d95b0*/  LDL.LU R11, [R1+0x8850] ;  /* 0x00885000010b7983 */ /* 0x000ea80000300800 */
[----:B------:R-:W2:Y:S01]  /*1d95c0*/  LDL.LU R104, [R1+0x1944] ;  /* 0x0019440001687983 */ /* 0x000ea20000300800 */
[----:B------:R-:W-:-:S03]  /*1d95d0*/  IMAD.WIDE R6, R242, 0x4, R124 ;  /* 0x00000004f2067825 */ /* 0x000fc600078e027c */
[----:B---3--:R1:W-:Y:S04]  /*1d95e0*/  @P6 STG.E desc[UR28][R2.64], R13 ;  /* 0x0000000d02006986 */ /* 0x0083e8000c10191c */
[----:B------:R3:W-:Y:S04]  /*1d95f0*/  @P0 STG.E desc[UR28][R4.64], R15 ;  /* 0x0000000f04000986 */ /* 0x0007e8000c10191c */
[----:B-1----:R-:W2:Y:S01]  /*1d9600*/  LDL.LU R13, [R1+0x1934] ;  /* 0x00193400010d7983 */ /* 0x002ea20000300800 */
[----:B------:R-:W-:-:S03]  /*1d9610*/  IMAD.WIDE R2, R242, 0x4, R130 ;  /* 0x00000004f2027825 */ /* 0x000fc600078e0282 */
[----:B---3--:R-:W3:Y:S01]  /*1d9620*/  LDL.LU R15, [R1+0x1914] ;  /* 0x00191400010f7983 */ /* 0x008ee20000300800 */
[----:B------:R-:W-:-:S03]  /*1d9630*/  IMAD.WIDE R4, R242, 0x4, R126 ;  /* 0x00000004f2047825 */ /* 0x000fc600078e027e */
[----:B------:R-:W-:Y:S04]  /*1d9640*/  @P5 STG.E desc[UR28][R2.64], R21 ;  /* 0x0000001502005986 */ /* 0x000fe8000c10191c */
[----:B------:R-:W-:Y:S04]  /*1d9650*/  @P4 STG.E desc[UR28][R4.64], R106 ;  /* 0x0000006a04004986 */ /* 0x000fe8000c10191c */
[----:B------:R1:W-:Y:S04]  /*1d9660*/  @P3 STG.E desc[UR28][R6.64], R243 ;  /* 0x000000f306003986 */ /* 0x0003e8000c10191c */
[----:B-1----:R-:W3:Y:S01]  /*1d9670*/  LDL.LU R243, [R1+0x1924] ;  /* 0x0019240001f37983 */ /* 0x002ee20000300800 */
[----:B------:R-:W-:-:S02]  /*1d9680*/  ISETP.LT.AND P2, PT, R23, UR32, !P1 ;  /* 0x0000002017007c0c */ /* 0x000fc4000cf41270 */
[----:B------:R-:W-:Y:S02]  /*1d9690*/  ISETP.LT.AND P6, PT, R103, UR32, !P1 ;  /* 0x0000002067007c0c */ /* 0x000fe4000cfc1270 */
[----:B------:R-:W-:Y:S01]  /*1d96a0*/  ISETP.LT.AND P1, PT, R102, UR32, !P1 ;  /* 0x0000002066007c0c */ /* 0x000fe2000cf21270 */
[----:B------:R-:W-:Y:S01]  /*1d96b0*/  IMAD.WIDE R8, R242, 0x4, R122 ;  /* 0x00000004f2087825 */ /* 0x000fe200078e027a */
[----:B------:R-:W-:-:S03]  /*1d96c0*/  ISETP.GE.AND P0, PT, R0, UR5, PT ;  /* 0x0000000500007c0c */ /* 0x000fc6000bf06270 */
[----:B------:R-:W-:-:S04]  /*1d96d0*/  IMAD.WIDE R2, R242, 0x4, R120 ;  /* 0x00000004f2027825 */ /* 0x000fc800078e0278 */
[----:B------:R-:W-:Y:S02]  /*1d96e0*/  IMAD.WIDE R4, R242, 0x4, R118 ;  /* 0x00000004f2047825 */ /* 0x000fe400078e0276 */
[----:B------:R-:W3:Y:S01]  /*1d96f0*/  LDL.LU R242, [R1+0x1904] ;  /* 0x0019040001f27983 */ /* 0x000ee20000300800 */
[----:B------:R-:W-:Y:S02]  /*1d9700*/  ISETP.LT.AND P3, PT, R28, UR32, !P0 ;  /* 0x000000201c007c0c */ /* 0x000fe4000c761270 */
[----:B------:R-:W-:Y:S01]  /*1d9710*/  ISETP.LT.AND P5, PT, R240, UR32, !P0 ;  /* 0x00000020f0007c0c */ /* 0x000fe2000c7a1270 */
[----:B------:R1:W-:Y:S01]  /*1d9720*/  @P2 STG.E desc[UR28][R8.64], R252 ;  /* 0x000000fc08002986 */ /* 0x0003e2000c10191c */
[----:B------:R-:W-:Y:S02]  /*1d9730*/  ISETP.LT.AND P2, PT, R241, UR32, !P0 ;  /* 0x00000020f1007c0c */ /* 0x000fe4000c741270 */
[----:B------:R-:W-:Y:S01]  /*1d9740*/  ISETP.LT.AND P4, PT, R101, UR32, !P0 ;  /* 0x0000002065007c0c */ /* 0x000fe2000c781270 */
[----:B-1----:R-:W3:Y:S04]  /*1d9750*/  LDL.LU R252, [R1+0x2fcc] ;  /* 0x002fcc0001fc7983 */ /* 0x002ee80000300800 */
[----:B------:R-:W3:Y:S04]  /*1d9760*/  LDL.LU R21, [R1+0x18f4] ;  /* 0x0018f40001157983 */ /* 0x000ee80000300800 */
[----:B------:R-:W3:Y:S04]  /*1d9770*/  LDL.LU R0, [R1+0x8858] ;  /* 0x0088580001007983 */ /* 0x000ee80000300800 */
[----:B------:R-:W3:Y:S04]  /*1d9780*/  LDL.LU R106, [R1+0xd24] ;  /* 0x000d2400016a7983 */ /* 0x000ee80000300800 */
[----:B------:R1:W-:Y:S04]  /*1d9790*/  @P6 STG.E desc[UR28][R2.64], R10 ;  /* 0x0000000a02006986 */ /* 0x0003e8000c10191c */
[----:B----4-:R4:W-:Y:S01]  /*1d97a0*/  @P1 STG.E desc[UR28][R4.64], R19 ;  /* 0x0000001304001986 */ /* 0x0109e2000c10191c */
[----:B--2---:R-:W-:-:S04]  /*1d97b0*/  IMAD.WIDE R6, R100, 0x4, R130 ;  /* 0x0000000464067825 */ /* 0x004fc800078e0282 */
[----:B------:R-:W-:Y:S01]  /*1d97c0*/  IMAD.WIDE R8, R100, 0x4, R126 ;  /* 0x0000000464087825 */ /* 0x000fe200078e027e */
[----:B------:R-:W-:Y:S01]  /*1d97d0*/  ISETP.LT.AND P1, PT, R22, UR32, !P0 ;  /* 0x0000002016007c0c */ /* 0x000fe2000c721270 */
[----:B-1----:R-:W2:Y:S04]  /*1d97e0*/  LDL.LU R10, [R1+0x19d8] ;  /* 0x0019d800010a7983 */ /* 0x002ea80000300800 */
[----:B----4-:R-:W4:Y:S01]  /*1d97f0*/  LDL.LU R19, [R1+0x19c8] ;  /* 0x0019c80001137983 */ /* 0x010f220000300800 */
[----:B------:R-:W-:-:S04]  /*1d9800*/  IMAD.WIDE R2, R100, 0x4, R128 ;  /* 0x0000000464027825 */ /* 0x000fc800078e0280 */
[C---:B------:R-:W-:Y:S01]  /*1d9810*/  IMAD.WIDE R4, R100.reuse, 0x4, R132 ;  /* 0x0000000464047825 */ /* 0x040fe200078e0284 */
[----:B------:R1:W-:Y:S04]  /*1d9820*/  @P3 STG.E desc[UR28][R2.64], R105 ;  /* 0x0000006902003986 */ /* 0x0003e8000c10191c */
[----:B------:R-:W-:Y:S04]  /*1d9830*/  @P2 STG.E desc[UR28][R4.64], R104 ;  /* 0x0000006804002986 */ /* 0x000fe8000c10191c */
[----:B-1----:R-:W4:Y:S01]  /*1d9840*/  LDL.LU R105, [R1+0x19a8] ;  /* 0x0019a80001697983 */ /* 0x002f220000300800 */
[----:B------:R-:W-:-:S03]  /*1d9850*/  IMAD.WIDE R2, R100, 0x4, R124 ;  /* 0x0000000464027825 */ /* 0x000fc600078e027c */
[----:B------:R-:W-:Y:S04]  /*1d9860*/  @P5 STG.E desc[UR28][R6.64], R13 ;  /* 0x0000000d06005986 */ /* 0x000fe8000c10191c */
[----:B---3--:R1:W-:Y:S04]  /*1d9870*/  @P4 STG.E desc[UR28][R8.64], R15 ;  /* 0x0000000f08004986 */ /* 0x0083e8000c10191c */
[----:B-1----:R-:W3:Y:S04]  /*1d9880*/  LDL.LU R15, [R1+0x1988] ;  /* 0x00198800010f7983 */ /* 0x002ee80000300800 */
[----:B------:R-:W3:Y:S04]  /*1d9890*/  LDL.LU R104, [R1+0x1998] ;  /* 0x0019980001687983 */ /* 0x000ee80000300800 */
[----:B------:R-:W3:Y:S04]  /*1d98a0*/  LDL.LU R13, [R1+0x1978] ;  /* 0x00197800010d7983 */ /* 0x000ee80000300800 */
[----:B------:R1:W-:Y:S04]  /*1d98b0*/  @P1 STG.E desc[UR28][R2.64], R243 ;  /* 0x000000f302001986 */ /* 0x0003e8000c10191c */
[----:B-1----:R-:W3:Y:S01]  /*1d98c0*/  LDL.LU R243, [R1+0x19b8] ;  /* 0x0019b80001f37983 */ /* 0x002ee20000300800 */
[----:B------:R-:W-:-:S02]  /*1d98d0*/  ISETP.LT.AND P6, PT, R23, UR32, !P0 ;  /* 0x0000002017007c0c */ /* 0x000fc4000c7c1270 */
[----:B------:R-:W-:Y:S02]  /*1d98e0*/  ISETP.GE.AND P3, PT, R11, UR5, PT ;  /* 0x000000050b007c0c */ /* 0x000fe4000bf66270 */
[----:B------:R-:W-:Y:S02]  /*1d98f0*/  ISETP.LT.AND P2, PT, R103, UR32, !P0 ;  /* 0x0000002067007c0c */ /* 0x000fe4000c741270 */
[----:B------:R-:W-:Y:S01]  /*1d9900*/  ISETP.LT.AND P0, PT, R102, UR32, !P0 ;  /* 0x0000002066007c0c */ /* 0x000fe2000c701270 */
[----:B------:R-:W-:Y:S01]  /*1d9910*/  IMAD.WIDE R4, R100, 0x4, R122 ;  /* 0x0000000464047825 */ /* 0x000fe200078e027a */
[----:B------:R-:W-:Y:S02]  /*1d9920*/  ISETP.LT.AND P5, PT, R28, UR32, !P3 ;  /* 0x000000201c007c0c */ /* 0x000fe4000dfa1270 */
[----:B------:R-:W-:Y:S01]  /*1d9930*/  ISETP.LT.AND P4, PT, R241, UR32, !P3 ;  /* 0x00000020f1007c0c */ /* 0x000fe2000df81270 */
[----:B------:R-:W-:Y:S02]  /*1d9940*/  IMAD.WIDE R2, R100, 0x4, R120 ;  /* 0x0000000464027825 */ /* 0x000fe400078e0278 */
[----:B------:R1:W-:Y:S02]  /*1d9950*/  @P6 STG.E desc[UR28][R4.64], R242 ;  /* 0x000000f204006986 */ /* 0x0003e4000c10191c */
[----:B------:R-:W-:-:S04]  /*1d9960*/  IMAD.WIDE R6, R252, 0x4, R128 ;  /* 0x00000004fc067825 */ /* 0x000fc800078e0280 */
[----:B------:R-:W-:Y:S01]  /*1d9970*/  IMAD.WIDE R8, R252, 0x4, R132 ;  /* 0x00000004fc087825 */ /* 0x000fe200078e0284 */
[----:B------:R-:W-:Y:S02]  /*1d9980*/  ISETP.LT.AND P6, PT, R240, UR32, !P3 ;  /* 0x00000020f0007c0c */ /* 0x000fe4000dfc1270 */
[----:B------:R-:W-:Y:S01]  /*1d9990*/  ISETP.LT.AND P1, PT, R101, UR32, !P3 ;  /* 0x0000002065007c0c */ /* 0x000fe2000df21270 */
[----:B------:R1:W-:Y:S02]  /*1d99a0*/  @P2 STG.E desc[UR28][R2.64], R21 ;  /* 0x0000001502002986 */ /* 0x0003e4000c10191c */
[----:B-1----:R-:W-:Y:S02]  /*1d99b0*/  IMAD.WIDE R4, R100, 0x4, R118 ;  /* 0x0000000464047825 */ /* 0x002fe400078e0276 */
[----:B------:R-:W3:Y:S04]  /*1d99c0*/  LDL.LU R100, [R1+0x1968] ;  /* 0x0019680001647983 */ /* 0x000ee80000300800 */
[----:B------:R-:W3:Y:S04]  /*1d99d0*/  LDL.LU R242, [R1+0x2fd0] ;  /* 0x002fd00001f27983 */ /* 0x000ee80000300800 */
[----:B------:R1:W-:Y:S01]  /*1d99e0*/  @P0 STG.E desc[UR28][R4.64], R106 ;  /* 0x0000006a04000986 */ /* 0x0003e2000c10191c */
[----:B------:R-:W-:Y:S01]  /*1d99f0*/  IMAD.WIDE R2, R252, 0x4, R130 ;  /* 0x00000004fc027825 */ /* 0x000fe200078e0282 */
[----:B------:R-:W-:-:S02]  /*1d9a00*/  ISETP.LT.AND P0, PT, R23, UR32, !P3 ;  /* 0x0000002017007c0c */ /* 0x000fc4000df01270 */
[----:B------:R-:W-:Y:S01]  /*1d9a10*/  ISETP.GE.AND P2, PT, R0, UR5, PT ;  /* 0x0000000500007c0c */ /* 0x000fe2000bf46270 */
[----:B-1----:R-:W-:Y:S01]  /*1d9a20*/  IMAD.WIDE R4, R252, 0x4, R126 ;  /* 0x00000004fc047825 */ /* 0x002fe200078e027e */
[----:B--2---:R1:W-:Y:S04]  /*1d9a30*/  @P5 STG.E desc[UR28][R6.64], R10 ;  /* 0x0000000a06005986 */ /* 0x0043e8000c10191c */
[----:B----4-:R2:W-:Y:S01]  /*1d9a40*/  @P4 STG.E desc[UR28][R8.64], R19 ;  /* 0x0000001308004986 */ /* 0x0105e2000c10191c */
[----:B------:R-:W-:Y:S02]  /*1d9a50*/  ISETP.LT.AND P4, PT, R22, UR32, !P3 ;  /* 0x0000002016007c0c */ /* 0x000fe4000df81270 */
[----:B------:R-:W-:Y:S01]  /*1d9a60*/  ISETP.LT.AND P5, PT, R103, UR32, !P3 ;  /* 0x0000002067007c0c */ /* 0x000fe2000dfa1270 */
[----:B-1----:R-:W4:Y:S04]  /*1d9a70*/  LDL.LU R10, [R1+0x1958] ;  /* 0x00195800010a7983 */ /* 0x002f280000300800 */
[----:B--2---:R-:W2:Y:S04]  /*1d9a80*/  LDL.LU R19, [R1+0x1948] ;  /* 0x0019480001137983 */ /* 0x004ea80000300800 */
[----:B------:R-:W2:Y:S04]  /*1d9a90*/  LDL.LU R0, [R1+0x885c] ;  /* 0x00885c0001007983 */ /* 0x000ea80000300800 */
[----:B------:R-:W2:Y:S04]  /*1d9aa0*/  LDL.LU R21, [R1+0x1938] ;  /* 0x0019380001157983 */ /* 0x000ea80000300800 */
[----:B------:R-:W2:Y:S04]  /*1d9ab0*/  LDL.LU R106, [R1+0x1918] ;  /* 0x00191800016a7983 */ /* 0x000ea80000300800 */
[----:B------:R1:W-:Y:S01]  /*1d9ac0*/  @P6 STG.E desc[UR28][R2.64], R105 ;  /* 0x0000006902006986 */ /* 0x0003e2000c10191c */
[----:B------:R-:W-:-:S04]  /*1d9ad0*/  IMAD.WIDE R6, R252, 0x4, R120 ;  /* 0x00000004fc067825 */ /* 0x000fc800078e0278 */
[----:B------:R-:W-:-:S04]  /*1d9ae0*/  IMAD.WIDE R8, R252, 0x4, R118 ;  /* 0x00000004fc087825 */ /* 0x000fc800078e0276 */
[C---:B-1----:R-:W-:Y:S01]  /*1d9af0*/  IMAD.WIDE R2, R252.reuse, 0x4, R124 ;  /* 0x00000004fc027825 */ /* 0x042fe200078e027c */
[----:B---3--:R1:W-:Y:S04]  /*1d9b00*/  @P1 STG.E desc[UR28][R4.64], R15 ;  /* 0x0000000f04001986 */ /* 0x0083e8000c10191c */
[----:B------:R-:W-:Y:S04]  /*1d9b10*/  @P4 STG.E desc[UR28][R2.64], R104 ;  /* 0x0000006802004986 */ /* 0x000fe8000c10191c */
[----:B-1----:R-:W3:Y:S01]  /*1d9b20*/  LDL.LU R15, [R1+0x1928] ;  /* 0x00192800010f7983 */ /* 0x002ee20000300800 */
[----:B------:R-:W-:-:S03]  /*1d9b30*/  IMAD.WIDE R4, R252, 0x4, R122 ;  /* 0x00000004fc047825 */ /* 0x000fc600078e027a */
[----:B------:R-:W3:Y:S04]  /*1d9b40*/  LDL.LU R252, [R1+0x1908] ;  /* 0x0019080001fc7983 */ /* 0x000ee80000300800 */
[----:B------:R1:W-:Y:S04]  /*1d9b50*/  @P0 STG.E desc[UR28][R4.64], R13 ;  /* 0x0000000d04000986 */ /* 0x0003e8000c10191c */
[----:B-1----:R-:W3:Y:S04]  /*1d9b60*/  LDL.LU R13, [R1+0x18f8] ;  /* 0x0018f800010d7983 */ /* 0x002ee80000300800 */
[----:B------:R1:W-:Y:S04]  /*1d9b70*/  @P5 STG.E desc[UR28][R6.64], R243 ;  /* 0x000000f306005986 */ /* 0x0003e8000c10191c */
[----:B-1----:R-:W3:Y:S01]  /*1d9b80*/  LDL.LU R243, [R1+0xd28] ;  /* 0x000d280001f37983 */ /* 0x002ee20000300800 */
[----:B------:R-:W-:-:S02]  /*1d9b90*/  ISETP.LT.AND P3, PT, R102, UR32, !P3 ;  /* 0x0000002066007c0c */ /* 0x000fc4000df61270 */
[----:B------:R-:W-:Y:S02]  /*1d9ba0*/  ISETP.LT.AND P6, PT, R28, UR32, !P2 ;  /* 0x000000201c007c0c */ /* 0x000fe4000d7c1270 */
[----:B------:R-:W-:Y:S02]  /*1d9bb0*/  ISETP.LT.AND P1, PT, R241, UR32, !P2 ;  /* 0x00000020f1007c0c */ /* 0x000fe4000d721270 */
[----:B------:R-:W-:Y:S02]  /*1d9bc0*/  ISETP.LT.AND P5, PT, R240, UR32, !P2 ;  /* 0x00000020f0007c0c */ /* 0x000fe4000d7a1270 */
[----:B------:R-:W-:Y:S02]  /*1d9bd0*/  ISETP.LT.AND P4, PT, R101, UR32, !P2 ;  /* 0x0000002065007c0c */ /* 0x000fe4000d781270 */
[----:B------:R-:W-:-:S03]  /*1d9be0*/  ISETP.LT.AND P0, PT, R23, UR32, !P2 ;  /* 0x0000002017007c0c */ /* 0x000fc6000d701270 */
[----:B------:R1:W-:Y:S01]  /*1d9bf0*/  @P3 STG.E desc[UR28][R8.64], R100 ;  /* 0x0000006408003986 */ /* 0x0003e2000c10191c */
[----:B------:R-:W-:-:S04]  /*1d9c00*/  IMAD.WIDE R2, R242, 0x4, R128 ;  /* 0x00000004f2027825 */ /* 0x000fc800078e0280 */
[----:B------:R-:W-:Y:S01]  /*1d9c10*/  IMAD.WIDE R4, R242, 0x4, R132 ;  /* 0x00000004f2047825 */ /* 0x000fe200078e0284 */
[----:B------:R-:W-:Y:S01]  /*1d9c20*/  ISETP.LT.AND P3, PT, R22, UR32, !P2 ;  /* 0x0000002016007c0c */ /* 0x000fe2000d761270 */
[----:B-1----:R-:W3:Y:S04]  /*1d9c30*/  LDL.LU R100, [R1+0x2fd4] ;  /* 0x002fd40001647983 */ /* 0x002ee80000300800 */
[----:B------:R-:W3:Y:S04]  /*1d9c40*/  LDL.LU R105, [R1+0x19dc] ;  /* 0x0019dc0001697983 */ /* 0x000ee80000300800 */
[----:B------:R-:W3:Y:S04]  /*1d9c50*/  LDL.LU R11, [R1+0x8864] ;  /* 0x00886400010b7983 */ /* 0x000ee80000300800 */
[----:B------:R-:W3:Y:S01]  /*1d9c60*/  LDL.LU R104, [R1+0x19cc] ;  /* 0x0019cc0001687983 */ /* 0x000ee20000300800 */
[----:B------:R-:W-:-:S04]  /*1d9c70*/  IMAD.WIDE R6, R242, 0x4, R124 ;  /* 0x00000004f2067825 */ /* 0x000fc800078e027c */
[----:B------:R-:W-:Y:S01]  /*1d9c80*/  IMAD.WIDE R8, R242, 0x4, R122 ;  /* 0x00000004f2087825 */ /* 0x000fe200078e027a */
[----:B----4-:R1:W-:Y:S04]  /*1d9c90*/  @P6 STG.E desc[UR28][R2.64], R10 ;  /* 0x0000000a02006986 */ /* 0x0103e8000c10191c */
[----:B--2---:R2:W-:Y:S01]  /*1d9ca0*/  @P1 STG.E desc[UR28][R4.64], R19 ;  /* 0x0000001304001986 */ /* 0x0045e2000c10191c */
[----:B------:R-:W-:Y:S02]  /*1d9cb0*/  ISETP.LT.AND P6, PT, R103, UR32, !P2 ;  /* 0x0000002067007c0c */ /* 0x000fe4000d7c1270 */
[----:B------:R-:W-:Y:S01]  /*1d9cc0*/  ISETP.LT.AND P2, PT, R102, UR32, !P2 ;  /* 0x0000002066007c0c */ /* 0x000fe2000d741270 */
[----:B-1----:R-:W4:Y:S04]  /*1d9cd0*/  LDL.LU R10, [R1+0x19ac] ;  /* 0x0019ac00010a7983 */ /* 0x002f280000300800 */
[----:B--2---:R-:W2:Y:S01]  /*1d9ce0*/  LDL.LU R19, [R1+0x198c] ;  /* 0x00198c0001137983 */ /* 0x004ea20000300800 */
[----:B------:R-:W-:-:S04]  /*1d9cf0*/  IMAD.WIDE R2, R242, 0x4, R130 ;  /* 0x00000004f2027825 */ /* 0x000fc800078e0282 */
[----:B------:R-:W-:Y:S01]  /*1d9d00*/  IMAD.WIDE R4, R242, 0x4, R126 ;  /* 0x00000004f2047825 */ /* 0x000fe200078e027e */
[----:B------:R1:W-:Y:S04]  /*1d9d10*/  @P5 STG.E desc[UR28][R2.64], R21 ;  /* 0x0000001502005986 */ /* 0x0003e8000c10191c */
[----:B------:R1:W-:Y:S01]  /*1d9d20*/  @P4 STG.E desc[UR28][R4.64], R106 ;  /* 0x0000006a04004986 */ /* 0x0003e2000c10191c */
[----:B------:R-:W-:Y:S01]  /*1d9d30*/  ISETP.GE.AND P1, PT, R0, UR5, PT ;  /* 0x0000000500007c0c */ /* 0x000fe2000bf26270 */
[----:B-1----:R-:W-:-:S04]  /*1d9d40*/  IMAD.WIDE R2, R242, 0x4, R120 ;  /* 0x00000004f2027825 */ /* 0x002fc800078e0278 */
[----:B------:R-:W-:Y:S01]  /*1d9d50*/  IMAD.WIDE R4, R242, 0x4, R118 ;  /* 0x00000004f2047825 */ /* 0x000fe200078e0276 */
[----:B---3--:R1:W-:Y:S04]  /*1d9d60*/  @P3 STG.E desc[UR28][R6.64], R15 ;  /* 0x0000000f06003986 */ /* 0x0083e8000c10191c */
[----:B------:R3:W-:Y:S04]  /*1d9d70*/  @P0 STG.E desc[UR28][R8.64], R252 ;  /* 0x000000fc08000986 */ /* 0x0007e8000c10191c */
[----:B-1----:R-:W2:Y:S04]  /*1d9d80*/  LDL.LU R15, [R1+0x199c] ;  /* 0x00199c00010f7983 */ /* 0x002ea80000300800 */
[----:B------:R-:W2:Y:S04]  /*1d9d90*/  LDL.LU R242, [R1+0x197c] ;  /* 0x00197c0001f27983 */ /* 0x000ea80000300800 */
[----:B---3--:R-:W3:Y:S04]  /*1d9da0*/  LDL.LU R252, [R1+0x2fd8] ;  /* 0x002fd80001fc7983 */ /* 0x008ee80000300800 */
[----:B------:R-:W3:Y:S04]  /*1d9db0*/  LDL.LU R21, [R1+0x19bc] ;  /* 0x0019bc0001157983 */ /* 0x000ee80000300800 */
[----:B------:R-:W3:Y:S04]  /*1d9dc0*/  LDL.LU R0, [R1+0x8860] ;  /* 0x0088600001007983 */ /* 0x000ee80000300800 */
[----:B------:R1:W-:Y:S04]  /*1d9dd0*/  @P6 STG.E desc[UR28][R2.64], R13 ;  /* 0x0000000d02006986 */ /* 0x0003e8000c10191c */
[----:B------:R-:W3:Y:S04]  /*1d9de0*/  LDL.LU R106, [R1+0x196c] ;  /* 0x00196c00016a7983 */ /* 0x000ee80000300800 */
        /* <DEDUP_REMOVED lines=8> */
[----:B------:R-:W-:Y:S01]  /*1d9e70*/  ISETP.LT.AND P6, PT, R23, UR32, !P1 ;  /* 0x0000002017007c0c */ /* 0x000fe2000cfc1270 */
[----:B------:R-:W-:-:S04]  /*1d9e80*/  IMAD.WIDE R2, R100, 0x4, R128 ;  /* 0x0000000464027825 */ /* 0x000fc800078e0280 */
[----:B------:R-:W-:-:S04]  /*1d9e90*/  IMAD.WIDE R4, R100, 0x4, R132 ;  /* 0x0000000464047825 */ /* 0x000fc800078e0284 */
[----:B------:R-:W-:-:S04]  /*1d9ea0*/  IMAD.WIDE R6, R100, 0x4, R130 ;  /* 0x0000000464067825 */ /* 0x000fc800078e0282 */
[----:B------:R-:W-:Y:S01]  /*1d9eb0*/  IMAD.WIDE R8, R100, 0x4, R126 ;  /* 0x0000000464087825 */ /* 0x000fe200078e027e */
[----:B------:R1:W-:Y:S04]  /*1d9ec0*/  @P3 STG.E desc[UR28][R2.64], R105 ;  /* 0x0000006902003986 */ /* 0x0003e8000c10191c */
[----:B------:R1:W-:Y:S01]  /*1d9ed0*/  @P0 STG.E desc[UR28][R4.64], R104 ;  /* 0x0000006804000986 */ /* 0x0003e2000c10191c */
[----:B------:R-:W-:Y:S02]  /*1d9ee0*/  ISETP.GE.AND P3, PT, R11, UR5, PT ;  /* 0x000000050b007c0c */ /* 0x000fe4000bf66270 */
[----:B------:R-:W-:Y:S02]  /*1d9ef0*/  ISETP.LT.AND P0, PT, R103, UR32, !P1 ;  /* 0x0000002067007c0c */ /* 0x000fe4000cf01270 */
[----:B------:R-:W-:Y:S01]  /*1d9f00*/  ISETP.LT.AND P1, PT, R102, UR32, !P1 ;  /* 0x0000002066007c0c */ /* 0x000fe2000cf21270 */
[----:B-1----:R-:W3:Y:S01]  /*1d9f10*/  LDL.LU R105, [R1+0x193c] ;  /* 0x00193c0001697983 */ /* 0x002ee20000300800 */
[----:B------:R-:W-:-:S04]  /*1d9f20*/  IMAD.WIDE R2, R100, 0x4, R124 ;  /* 0x0000000464027825 */ /* 0x000fc800078e027c */
[----:B------:R-:W-:Y:S01]  /*1d9f30*/  IMAD.WIDE R4, R100, 0x4, R122 ;  /* 0x0000000464047825 */ /* 0x000fe200078e027a */
[----:B----4-:R-:W-:Y:S04]  /*1d9f40*/  @P5 STG.E desc[UR28][R6.64], R10 ;  /* 0x0000000a06005986 */ /* 0x010fe8000c10191c */
[----:B--2---:R1:W-:Y:S01]  /*1d9f50*/  @P4 STG.E desc[UR28][R8.64], R19 ;  /* 0x0000001308004986 */ /* 0x0043e2000c10191c */
[----:B------:R-:W-:Y:S02]  /*1d9f60*/  ISETP.LT.AND P5, PT, R28, UR32, !P3 ;  /* 0x000000201c007c0c */ /* 0x000fe4000dfa1270 */
[----:B------:R-:W-:Y:S01]  /*1d9f70*/  ISETP.LT.AND P4, PT, R241, UR32, !P3 ;  /* 0x00000020f1007c0c */ /* 0x000fe2000df81270 */
[----:B-1----:R-:W2:Y:S04]  /*1d9f80*/  LDL.LU R19, [R1+0x191c] ;  /* 0x00191c0001137983 */ /* 0x002ea80000300800 */
[----:B------:R-:W4:Y:S04]  /*1d9f90*/  LDL.LU R104, [R1+0x192c] ;  /* 0x00192c0001687983 */ /* 0x000f280000300800 */
[----:B------:R-:W4:Y:S04]  /*1d9fa0*/  LDL.LU R10, [R1+0x190c] ;  /* 0x00190c00010a7983 */ /* 0x000f280000300800 */
[----:B------:R1:W-:Y:S04]  /*1d9fb0*/  @P2 STG.E desc[UR28][R2.64], R15 ;  /* 0x0000000f02002986 */ /* 0x0003e8000c10191c */
[----:B------:R3:W-:Y:S02]  /*1d9fc0*/  @P6 STG.E desc[UR28][R4.64], R242 ;  /* 0x000000f204006986 */ /* 0x0007e4000c10191c */
[----:B---3--:R-:W-:-:S04]  /*1d9fd0*/  IMAD.WIDE R6, R252, 0x4, R128 ;  /* 0x00000004fc067825 */ /* 0x008fc800078e0280 */
[----:B------:R-:W-:Y:S01]  /*1d9fe0*/  IMAD.WIDE R8, R252, 0x4, R132 ;  /* 0x00000004fc087825 */ /* 0x000fe200078e0284 */
[----:B-1----:R-:W3:Y:S03]  /*1d9ff0*/  LDL.LU R15, [R1+0x18fc] ;  /* 0x0018fc00010f7983 */ /* 0x002ee60000300800 */
[----:B------:R-:W-:-:S04]  /*1da000*/  IMAD.WIDE R2, R100, 0x4, R120 ;  /* 0x0000000464027825 */ /* 0x000fc800078e0278 */
[----:B------:R-:W-:Y:S02]  /*1da010*/  IMAD.WIDE R4, R100, 0x4, R118 ;  /* 0x0000000464047825 */ /* 0x000fe400078e0276 */
[----:B------:R-:W3:Y:S04]  /*1da020*/  LDL.LU R100, [R1+0xd2c] ;  /* 0x000d2c0001647983 */ /* 0x000ee80000300800 */
[----:B------:R-:W3:Y:S04]  /*1da030*/  LDL.LU R242, [R1+0x2fdc] ;  /* 0x002fdc0001f27983 */ /* 0x000ee80000300800 */
[----:B------:R-:W-:Y:S04]  /*1da040*/  @P0 STG.E desc[UR28][R2.64], R21 ;  /* 0x0000001502000986 */ /* 0x000fe8000c10191c */
[----:B------:R-:W-:Y:S04]  /*1da050*/  @P1 STG.E desc[UR28][R4.64], R106 ;  /* 0x0000006a04001986 */ /* 0x000fe8000c10191c */
[----:B------:R1:W-:Y:S04]  /*1da060*/  @P5 STG.E desc[UR28][R6.64], R13 ;  /* 0x0000000d06005986 */ /* 0x0003e8000c10191c */
[----:B------:R1:W-:Y:S04]  /*1da070*/  @P4 STG.E desc[UR28][R8.64], R243 ;  /* 0x000000f308004986 */ /* 0x0003e8000c10191c */
[----:B-1----:R-:W3:Y:S04]  /*1da080*/  LDL.LU R13, [R1+0x1aa0] ;  /* 0x001aa000010d7983 */ /* 0x002ee80000300800 */
[----:B------:R-:W3:Y:S01]  /*1da090*/  LDL.LU R243, [R1+0x1a80] ;  /* 0x001a800001f37983 */ /* 0x000ee20000300800 */
[----:B------:R-:W-:-:S02]  /*1da0a0*/  ISETP.LT.AND P6, PT, R240, UR32, !P3 ;  /* 0x00000020f0007c0c */ /* 0x000fc4000dfc1270 */
[----:B------:R-:W-:Y:S01]  /*1da0b0*/  ISETP.LT.AND P2, PT, R101, UR32, !P3 ;  /* 0x0000002065007c0c */ /* 0x000fe2000df41270 */
[----:B------:R-:W-:-:S04]  /*1da0c0*/  IMAD.WIDE R2, R252, 0x4, R130 ;  /* 0x00000004fc027825 */ /* 0x000fc800078e0282 */
[----:B------:R-:W-:Y:S01]  /*1da0d0*/  IMAD.WIDE R4, R252, 0x4, R126 ;  /* 0x00000004fc047825 */ /* 0x000fe200078e027e */
[----:B------:R-:W-:Y:S02]  /*1da0e0*/  ISETP.LT.AND P4, PT, R22, UR32, !P3 ;  /* 0x0000002016007c0c */ /* 0x000fe4000df81270 */
[----:B------:R-:W-:Y:S02]  /*1da0f0*/  ISETP.LT.AND P1, PT, R23, UR32, !P3 ;  /* 0x0000002017007c0c */ /* 0x000fe4000df21270 */
[----:B------:R-:W-:Y:S02]  /*1da100*/  ISETP.GE.AND P0, PT, R0, UR5, PT ;  /* 0x0000000500007c0c */ /* 0x000fe4000bf06270 */
[----:B------:R-:W-:Y:S01]  /*1da110*/  ISETP.LT.AND P5, PT, R103, UR32, !P3 ;  /* 0x0000002067007c0c */ /* 0x000fe2000dfa1270 */
[----:B------:R-:W3:Y:S01]  /*1da120*/  LDL.LU R0, [R1+0x8868] ;  /* 0x0088680001007983 */ /* 0x000ee20000300800 */
[----:B------:R-:W-:-:S03]  /*1da130*/  ISETP.LT.AND P3, PT, R102, UR32, !P3 ;  /* 0x0000002066007c0c */ /* 0x000fc6000df61270 */
[----:B------:R-:W3:Y:S04]  /*1da140*/  LDL.LU R21, [R1+0x1ac0] ;  /* 0x001ac00001157983 */ /* 0x000ee80000300800 */
[----:B------:R-:W3:Y:S01]  /*1da150*/  LDL.LU R106, [R1+0x1ab0] ;  /* 0x001ab000016a7983 */ /* 0x000ee20000300800 */
[----:B------:R-:W-:-:S04]  /*1da160*/  IMAD.WIDE R6, R252, 0x4, R120 ;  /* 0x00000004fc067825 */ /* 0x000fc800078e0278 */
[----:B------:R-:W-:Y:S01]  /*1da170*/  IMAD.WIDE R8, R252, 0x4, R118 ;  /* 0x00000004fc087825 */ /* 0x000fe200078e0276 */
[----:B------:R1:W-:Y:S01]  /*1da180*/  @P6 STG.E desc[UR28][R2.64], R105 ;  /* 0x0000006902006986 */ /* 0x0003e2000c10191c */
[----:B------:R-:W-:Y:S02]  /*1da190*/  ISETP.LT.AND P6, PT, R28, UR32, !P0 ;  /* 0x000000201c007c0c */ /* 0x000fe4000c7c1270 */
[----:B-1----:R-:W-:Y:S01]  /*1da1a0*/  IMAD.WIDE R2, R252, 0x4, R124 ;  /* 0x00000004fc027825 */ /* 0x002fe200078e027c */
[----:B--2---:R1:W-:Y:S01]  /*1da1b0*/  @P2 STG.E desc[UR28][R4.64], R19 ;  /* 0x0000001304002986 */ /* 0x0043e2000c10191c */
[----:B------:R-:W-:-:S03]  /*1da1c0*/  ISETP.LT.AND P2, PT, R241, UR32, !P0 ;  /* 0x00000020f1007c0c */ /* 0x000fc6000c741270 */
[----:B----4-:R-:W-:Y:S04]  /*1da1d0*/  @P4 STG.E desc[UR28][R2.64], R104 ;  /* 0x0000006802004986 */ /* 0x010fe8000c10191c */
[----:B-1----:R-:W2:Y:S01]  /*1da1e0*/  LDL.LU R19, [R1+0x1a90] ;  /* 0x001a900001137983 */ /* 0x002ea20000300800 */
[----:B------:R-:W-:-:S03]  /*1da1f0*/  IMAD.WIDE R4, R252, 0x4, R122 ;  /* 0x00000004fc047825 */ /* 0x000fc600078e027a */
[----:B------:R-:W4:Y:S04]  /*1da200*/  LDL.LU R252, [R1+0x1a70] ;  /* 0x001a700001fc7983 */ /* 0x000f280000300800 */
[----:B------:R1:W-:Y:S04]  /*1da210*/  @P1 STG.E desc[UR28][R4.64], R10 ;  /* 0x0000000a04001986 */ /* 0x0003e8000c10191c */
[----:B-1----:R-:W4:Y:S04]  /*1da220*/  LDL.LU R10, [R1+0x1a60] ;  /* 0x001a6000010a7983 */ /* 0x002f280000300800 */
[----:B---3--:R1:W-:Y:S04]  /*1da230*/  @P5 STG.E desc[UR28][R6.64], R15 ;  /* 0x0000000f06005986 */ /* 0x0083e8000c10191c */
[----:B------:R3:W-:Y:S01]  /*1da240*/  @P3 STG.E desc[UR28][R8.64], R100 ;  /* 0x0000006408003986 */ /* 0x0007e2000c10191c */
[----:B------:R-:W-:-:S04]  /*1da250*/  IMAD.WIDE R2, R242, 0x4, R128 ;  /* 0x00000004f2027825 */ /* 0x000fc800078e0280 */
[----:B------:R-:W-:Y:S01]  /*1da260*/  IMAD.WIDE R4, R242, 0x4, R132 ;  /* 0x00000004f2047825 */ /* 0x000fe200078e0284 */
[----:B-1----:R-:W4:Y:S04]  /*1da270*/  LDL.LU R15, [R1+0x1a40] ;  /* 0x001a4000010f7983 */ /* 0x002f280000300800 */
[----:B---3--:R-:W3:Y:S04]  /*1da280*/  LDL.LU R100, [R1+0x2fe0] ;  /* 0x002fe00001647983 */ /* 0x008ee80000300800 */
[----:B------:R-:W3:Y:S04]  /*1da290*/  LDL.LU R105, [R1+0x1a50] ;  /* 0x001a500001697983 */ /* 0x000ee80000300800 */
[----:B------:R-:W3:Y:S04]  /*1da2a0*/  LDL.LU R11, [R1+0x886c] ;  /* 0x00886c00010b7983 */ /* 0x000ee80000300800 */
[----:B------:R1:W-:Y:S04]  /*1da2b0*/  @P6 STG.E desc[UR28][R2.64], R13 ;  /* 0x0000000d02006986 */ /* 0x0003e8000c10191c */
[----:B------:R-:W3:Y:S04]  /*1da2c0*/  LDL.LU R104, [R1+0x1a30] ;  /* 0x001a300001687983 */ /* 0x000ee80000300800 */
[----:B------:R1:W-:Y:S04]  /*1da2d0*/  @P2 STG.E desc[UR28][R4.64], R243 ;  /* 0x000000f304002986 */ /* 0x0003e8000c10191c */
[----:B-1----:R-:W3:Y:S04]  /*1da2e0*/  LDL.LU R13, [R1+0x1a20] ;  /* 0x001a2000010d7983 */ /* 0x002ee80000300800 */
[----:B------:R-:W3:Y:S01]  /*1da2f0*/  LDL.LU R243, [R1+0x1a10] ;  /* 0x001a100001f37983 */ /* 0x000ee20000300800 */
[----:B------:R-:W-:-:S02]  /*1da300*/  ISETP.LT.AND P5, PT, R240, UR32, !P0 ;  /* 0x00000020f0007c0c */ /* 0x000fc4000c7a1270 */
[----:B------:R-:W-:Y:S02]  /*1da310*/  ISETP.LT.AND P4, PT, R101, UR32, !P0 ;  /* 0x0000002065007c0c */ /* 0x000fe4000c781270 */
[----:B------:R-:W-:Y:S02]  /*1da320*/  ISETP.LT.AND P3, PT, R22, UR32, !P0 ;  /* 0x0000002016007c0c */ /* 0x000fe4000c761270 */
[----:B------:R-:W-:Y:S01]  /*1da330*/  ISETP.LT.AND P1, PT, R23, UR32, !P0 ;  /* 0x0000002017007c0c */ /* 0x000fe2000c721270 */
[----:B------:R-:W-:-:S04]  /*1da340*/  IMAD.WIDE R2, R242, 0x4, R130 ;  /* 0x00000004f2027825 */ /* 0x000fc800078e0282 */
[----:B------:R-:W-:-:S04]  /*1da350*/  IMAD.WIDE R4, R242, 0x4, R126 ;  /* 0x00000004f2047825 */ /* 0x000fc800078e027e */
[----:B------:R-:W-:Y:S01]  /*1da360*/  IMAD.WIDE R6, R242, 0x4, R124 ;  /* 0x00000004f2067825 */ /* 0x000fe200078e027c */
[----:B------:R-:W-:Y:S02]  /*1da370*/  ISETP.LT.AND P2, PT, R103, UR32, !P0 ;  /* 0x0000002067007c0c */ /* 0x000fe4000c741270 */
[----:B------:R-:W-:Y:S01]  /*1da380*/  ISETP.LT.AND P6, PT, R102, UR32, !P0 ;  /* 0x0000002066007c0c */ /* 0x000fe2000c7c1270 */
[----:B------:R-:W-:Y:S01]  /*1da390*/  IMAD.WIDE R8, R242, 0x4, R122 ;  /* 0x00000004f2087825 */ /* 0x000fe200078e027a */
[----:B------:R-:W-:Y:S01]  /*1da3a0*/  ISETP.GE.AND P0, PT, R0, UR5, PT ;  /* 0x0000000500007c0c */ /* 0x000fe2000bf06270 */
[----:B------:R1:W-:Y:S04]  /*1da3b0*/  @P5 STG.E desc[UR28][R2.64], R21 ;  /* 0x0000001502005986 */ /* 0x0003e8000c10191c */
[----:B------:R1:W-:Y:S01]  /*1da3c0*/  @P4 STG.E desc[UR28][R4.64], R106 ;  /* 0x0000006a04004986 */ /* 0x0003e2000c10191c */
[----:B------:R-:W-:-:S02]  /*1da3d0*/  ISETP.LT.AND P5, PT, R240, UR32, !P0 ;  /* 0x00000020f0007c0c */ /* 0x000fc4000c7a1270 */
[----:B------:R-:W-:Y:S01]  /*1da3e0*/  ISETP.LT.AND P4, PT, R101, UR32, !P0 ;  /* 0x0000002065007c0c */ /* 0x000fe2000c781270 */
[----:B-1----:R-:W-:-:S04]  /*1da3f0*/  IMAD.WIDE R2, R242, 0x4, R120 ;  /* 0x00000004f2027825 */ /* 0x002fc800078e0278 */
[----:B------:R-:W-:Y:S01]  /*1da400*/  IMAD.WIDE R4, R242, 0x4, R118 ;  /* 0x00000004f2047825 */ /* 0x000fe200078e0276 */
[----:B--2---:R1:W-:Y:S04]  /*1da410*/  @P3 STG.E desc[UR28][R6.64], R19 ;  /* 0x0000001306003986 */ /* 0x0043e8000c10191c */
[----:B----4-:R2:W-:Y:S01]  /*1da420*/  @P1 STG.E desc[UR28][R8.64], R252 ;  /* 0x000000fc08001986 */ /* 0x0105e2000c10191c */
[----:B------:R-:W-:Y:S02]  /*1da430*/  ISETP.LT.AND P3, PT, R28, UR32, !P0 ;  /* 0x000000201c007c0c */ /* 0x000fe4000c761270 */
[----:B------:R-:W-:Y:S01]  /*1da440*/  ISETP.LT.AND P1, PT, R241, UR32, !P0 ;  /* 0x00000020f1007c0c */ /* 0x000fe2000c721270 */
[----:B-1----:R-:W4:Y:S04]  /*1da450*/  LDL.LU R19, [R1+0x1a00] ;  /* 0x001a000001137983 */ /* 0x002f280000300800 */
[----:B------:R-:W4:Y:S04]  /*1da460*/  LDL.LU R242, [R1+0xd00] ;  /* 0x000d000001f27983 */ /* 0x000f280000300800 */
[----:B--2---:R-:W2:Y:S04]  /*1da470*/  LDL.LU R252, [R1+0x2fe4] ;  /* 0x002fe40001fc7983 */ /* 0x004ea80000300800 */
[----:B------:R-:W2:Y:S04]  /*1da480*/  LDL.LU R21, [R1+0x19f0] ;  /* 0x0019f00001157983 */ /* 0x000ea80000300800 */
[----:B------:R-:W2:Y:S04]  /*1da490*/  LDL.LU R0, [R1+0x8870] ;  /* 0x0088700001007983 */ /* 0x000ea80000300800 */
[----:B------:R1:W-:Y:S04]  /*1da4a0*/  @P2 STG.E desc[UR28][R2.64], R10 ;  /* 0x0000000a02002986 */ /* 0x0003e8000c10191c */
[----:B------:R-:W2:Y:S04]  /*1da4b0*/  LDL.LU R106, [R1+0x19e0] ;  /* 0x0019e000016a7983 */ /* 0x000ea80000300800 */
[----:B-1----:R-:W2:Y:S04]  /*1da4c0*/  LDL.LU R10, [R1+0x1aa4] ;  /* 0x001aa400010a7983 */ /* 0x002ea80000300800 */
[----:B------:R1:W-:Y:S01]  /*1da4d0*/  @P6 STG.E desc[UR28][R4.64], R15 ;  /* 0x0000000f04006986 */ /* 0x0003e2000c10191c */
[----:B---3--:R-:W-:-:S04]  /*1da4e0*/  IMAD.WIDE R2, R100, 0x4, R128 ;  /* 0x0000000464027825 */ /* 0x008fc800078e0280 */
[----:B------:R-:W-:-:S04]  /*1da4f0*/  IMAD.WIDE R6, R100, 0x4, R130 ;  /* 0x0000000464067825 */ /* 0x000fc800078e0282 */
[C---:B------:R-:W-:Y:S01]  /*1da500*/  IMAD.WIDE R8, R100.reuse, 0x4, R126 ;  /* 0x0000000464087825 */ /* 0x040fe200078e027e */
[----:B-1----:R-:W3:Y:S03]  /*1da510*/  LDL.LU R15, [R1+0x1a84] ;  /* 0x001a8400010f7983 */ /* 0x002ee60000300800 */
[----:B------:R-:W-:Y:S01]  /*1da520*/  IMAD.WIDE R4, R100, 0x4, R132 ;  /* 0x0000000464047825 */ /* 0x000fe200078e0284 */
[----:B------:R1:W-:Y:S04]  /*1da530*/  @P3 STG.E desc[UR28][R2.64], R105 ;  /* 0x0000006902003986 */ /* 0x0003e8000c10191c */
[----:B------:R-:W-:Y:S04]  /*1da540*/  @P1 STG.E desc[UR28][R4.64], R104 ;  /* 0x0000006804001986 */ /* 0x000fe8000c10191c */
[----:B------:R-:W-:Y:S04]  /*1da550*/  @P5 STG.E desc[UR28][R6.64], R13 ;  /* 0x0000000d06005986 */ /* 0x000fe8000c10191c */
[----:B-1----:R-:W3:Y:S04]  /*1da560*/  LDL.LU R105, [R1+0x1ac4] ;  /* 0x001ac40001697983 */ /* 0x002ee80000300800 */
[----:B------:R1:W-:Y:S04]  /*1da570*/  @P4 STG.E desc[UR28][R8.64], R243 ;  /* 0x000000f308004986 */ /* 0x0003e8000c10191c */
[----:B-1----:R-:W3:Y:S01]  /*1da580*/  LDL.LU R243, [R1+0x1ab4] ;  /* 0x001ab40001f37983 */ /* 0x002ee20000300800 */
[----:B------:R-:W-:-:S02]  /*1da590*/  ISETP.LT.AND P2, PT, R22, UR32, !P0 ;  /* 0x0000002016007c0c */ /* 0x000fc4000c741270 */
[----:B------:R-:W-:Y:S02]  /*1da5a0*/  ISETP.LT.AND P6, PT, R23, UR32, !P0 ;  /* 0x0000002017007c0c */ /* 0x000fe4000c7c1270 */
[----:B------:R-:W-:Y:S02]  /*1da5b0*/  ISETP.GE.AND P3, PT, R11, UR5, PT ;  /* 0x000000050b007c0c */ /* 0x000fe4000bf66270 */
[----:B------:R-:W-:Y:S01]  /*1da5c0*/  ISETP.LT.AND P1, PT, R103, UR32, !P0 ;  /* 0x0000002067007c0c */ /* 0x000fe2000c721270 */
[----:B------:R-:W-:Y:S01]  /*1da5d0*/  IMAD.WIDE R2, R100, 0x4, R124 ;  /* 0x0000000464027825 */ /* 0x000fe200078e027c */
[----:B------:R-:W-:-:S03]  /*1da5e0*/  ISETP.LT.AND P0, PT, R102, UR32, !P0 ;  /* 0x0000002066007c0c */ /* 0x000fc6000c701270 */
[----:B------:R-:W-:Y:S01]  /*1da5f0*/  IMAD.WIDE R4, R100, 0x4, R122 ;  /* 0x0000000464047825 */ /* 0x000fe200078e027a */
[----:B------:R-:W-:Y:S02]  /*1da600*/  ISETP.LT.AND P5, PT, R28, UR32, !P3 ;  /* 0x000000201c007c0c */ /* 0x000fe4000dfa1270 */
[----:B------:R-:W-:Y:S01]  /*1da610*/  ISETP.LT.AND P4, PT, R241, UR32, !P3 ;  /* 0x00000020f1007c0c */ /* 0x000fe2000df81270 */
[----:B------:R-:W3:Y:S04]  /*1da620*/  LDL.LU R104, [R1+0x1a94] ;  /* 0x001a940001687983 */ /* 0x000ee80000300800 */
[----:B------:R-:W3:Y:S04]  /*1da630*/  LDL.LU R13, [R1+0x1a74] ;  /* 0x001a7400010d7983 */ /* 0x000ee80000300800 */
[----:B----4-:R1:W-:Y:S04]  /*1da640*/  @P2 STG.E desc[UR28][R2.64], R19 ;  /* 0x0000001302002986 */ /* 0x0103e8000c10191c */
[----:B------:R4:W-:Y:S01]  /*1da650*/  @P6 STG.E desc[UR28][R4.64], R242 ;  /* 0x000000f204006986 */ /* 0x0009e2000c10191c */
[----:B--2---:R-:W-:-:S04]  /*1da660*/  IMAD.WIDE R6, R252, 0x4, R128 ;  /* 0x00000004fc067825 */ /* 0x004fc800078e0280 */
[----:B------:R-:W-:Y:S01]  /*1da670*/  IMAD.WIDE R8, R252, 0x4, R132 ;  /* 0x00000004fc087825 */ /* 0x000fe200078e0284 */
[----:B------:R-:W-:Y:S02]  /*1da680*/  ISETP.LT.AND P6, PT, R240, UR32, !P3 ;  /* 0x00000020f0007c0c */ /* 0x000fe4000dfc1270 */
[----:B------:R-:W-:Y:S01]  /*1da690*/  ISETP.LT.AND P2, PT, R101, UR32, !P3 ;  /* 0x0000002065007c0c */ /* 0x000fe2000df41270 */
[----:B-1----:R-:W2:Y:S01]  /*1da6a0*/  LDL.LU R19, [R1+0x1a64] ;  /* 0x001a640001137983 */ /* 0x002ea20000300800 */
[----:B------:R-:W-:-:S04]  /*1da6b0*/  IMAD.WIDE R2, R100, 0x4, R120 ;  /* 0x0000000464027825 */ /* 0x000fc800078e0278 */
[----:B----4-:R-:W-:Y:S02]  /*1da6c0*/  IMAD.WIDE R4, R100, 0x4, R118 ;  /* 0x0000000464047825 */ /* 0x010fe400078e0276 */
[----:B------:R-:W4:Y:S04]  /*1da6d0*/  LDL.LU R100, [R1+0x1a44] ;  /* 0x001a440001647983 */ /* 0x000f280000300800 */
[----:B------:R-:W4:Y:S04]  /*1da6e0*/  LDL.LU R242, [R1+0x2fe8] ;  /* 0x002fe80001f27983 */ /* 0x000f280000300800 */
[----:B------:R-:W-:Y:S04]  /*1da6f0*/  @P1 STG.E desc[UR28][R2.64], R21 ;  /* 0x0000001502001986 */ /* 0x000fe8000c10191c */
[----:B------:R-:W-:Y:S04]  /*1da700*/  @P0 STG.E desc[UR28][R4.64], R106 ;  /* 0x0000006a04000986 */ /* 0x000fe8000c10191c */
[----:B------:R1:W-:Y:S01]  /*1da710*/  @P5 STG.E desc[UR28][R6.64], R10 ;  /* 0x0000000a06005986 */ /* 0x0003e2000c10191c */
[----:B------:R-:W-:-:S03]  /*1da720*/  ISETP.GE.AND P1, PT, R0, UR5, PT ;  /* 0x0000000500007c0c */ /* 0x000fc6000bf26270 */
[----:B-1----:R-:W4:Y:S01]  /*1da730*/  LDL.LU R10, [R1+0x1a54] ;  /* 0x001a5400010a7983 */ /* 0x002f220000300800 */
[----:B------:R-:W-:-:S04]  /*1da740*/  IMAD.WIDE R2, R252, 0x4, R130 ;  /* 0x00000004fc027825 */ /* 0x000fc800078e0282 */
[----:B------:R-:W-:Y:S01]  /*1da750*/  IMAD.WIDE R4, R252, 0x4, R126 ;  /* 0x00000004fc047825 */ /* 0x000fe200078e027e */
[----:B---3--:R1:W-:Y:S04]  /*1da760*/  @P4 STG.E desc[UR28][R8.64], R15 ;  /* 0x0000000f08004986 */ /* 0x0083e8000c10191c */
[----:B-1----:R-:W3:Y:S04]  /*1da770*/  LDL.LU R15, [R1+0x1a34] ;  /* 0x001a3400010f7983 */ /* 0x002ee80000300800 */
        /* <DEDUP_REMOVED lines=17> */
[----:B------:R-:W-:Y:S04]  /*1da890*/  @P4 STG.E desc[UR28][R2.64], R104 ;  /* 0x0000006802004986 */ /* 0x000fe8000c10191c */
[----:B------:R1:W-:Y:S01]  /*1da8a0*/  @P0 STG.E desc[UR28][R4.64], R13 ;  /* 0x0000000d04000986 */ /* 0x0003e2000c10191c */
[----:B------:R-:W-:-:S03]  /*1da8b0*/  ISETP.LT.AND P4, PT, R101, UR32, !P1 ;  /* 0x0000002065007c0c */ /* 0x000fc6000cf81270 */
[----:B-1----:R-:W3:Y:S04]  /*1da8c0*/  LDL.LU R13, [R1+0x19f4] ;  /* 0x0019f400010d7983 */ /* 0x002ee80000300800 */
[----:B--2---:R1:W-:Y:S01]  /*1da8d0*/  @P5 STG.E desc[UR28][R6.64], R19 ;  /* 0x0000001306005986 */ /* 0x0043e2000c10191c */
[----:B------:R-:W-:-:S03]  /*1da8e0*/  ISETP.LT.AND P5, PT, R240, UR32, !P1 ;  /* 0x00000020f0007c0c */ /* 0x000fc6000cfa1270 */
[----:B----4-:R2:W-:Y:S01]  /*1da8f0*/  @P3 STG.E desc[UR28][R8.64], R100 ;  /* 0x0000006408003986 */ /* 0x0105e2000c10191c */
[----:B------:R-:W-:-:S04]  /*1da900*/  IMAD.WIDE R2, R242, 0x4, R128 ;  /* 0x00000004f2027825 */ /* 0x000fc800078e0280 */
[----:B------:R-:W-:Y:S01]  /*1da910*/  IMAD.WIDE R4, R242, 0x4, R132 ;  /* 0x00000004f2047825 */ /* 0x000fe200078e0284 */
[----:B-1----:R-:W4:Y:S04]  /*1da920*/  LDL.LU R19, [R1+0x19e4] ;  /* 0x0019e40001137983 */ /* 0x002f280000300800 */
[----:B--2---:R-:W2:Y:S01]  /*1da930*/  LDL.LU R100, [R1+0x2fec] ;  /* 0x002fec0001647983 */ /* 0x004ea20000300800 */
[----:B------:R-:W-:-:S03]  /*1da940*/  ISETP.LT.AND P3, PT, R22, UR32, !P1 ;  /* 0x0000002016007c0c */ /* 0x000fc6000cf61270 */
[----:B------:R-:W2:Y:S04]  /*1da950*/  LDL.LU R105, [R1+0x1aa8] ;  /* 0x001aa80001697983 */ /* 0x000ea80000300800 */
[----:B------:R-:W2:Y:S04]  /*1da960*/  LDL.LU R11, [R1+0x8878] ;  /* 0x00887800010b7983 */ /* 0x000ea80000300800 */
[----:B------:R1:W-:Y:S04]  /*1da970*/  @P6 STG.E desc[UR28][R2.64], R10 ;  /* 0x0000000a02006986 */ /* 0x0003e8000c10191c */
[----:B------:R-:W2:Y:S01]  /*1da980*/  LDL.LU R104, [R1+0x1a88] ;  /* 0x001a880001687983 */ /* 0x000ea20000300800 */
[----:B------:R-:W-:-:S03]  /*1da990*/  IMAD.WIDE R6, R242, 0x4, R124 ;  /* 0x00000004f2067825 */ /* 0x000fc600078e027c */
[----:B-1----:R-:W2:Y:S01]  /*1da9a0*/  LDL.LU R10, [R1+0x1ac8] ;  /* 0x001ac800010a7983 */ /* 0x002ea20000300800 */
[----:B------:R-:W-:-:S03]  /*1da9b0*/  IMAD.WIDE R2, R242, 0x4, R130 ;  /* 0x00000004f2027825 */ /* 0x000fc600078e0282 */
[----:B---3--:R1:W-:Y:S04]  /*1da9c0*/  @P2 STG.E desc[UR28][R4.64], R15 ;  /* 0x0000000f04002986 */ /* 0x0083e8000c10191c */
[----:B------:R-:W-:Y:S04]  /*1da9d0*/  @P5 STG.E desc[UR28][R2.64], R21 ;  /* 0x0000001502005986 */ /* 0x000fe8000c10191c */
[----:B-1----:R-:W3:Y:S01]  /*1da9e0*/  LDL.LU R15, [R1+0x1ab8] ;  /* 0x001ab800010f7983 */ /* 0x002ee20000300800 */
[----:B------:R-:W-:-:S05]  /*1da9f0*/  IMAD.WIDE R4, R242, 0x4, R126 ;  /* 0x00000004f2047825 */ /* 0x000fca00078e027e */
[----:B------:R-:W-:Y:S04]  /*1daa00*/  @P4 STG.E desc[UR28][R4.64], R106 ;  /* 0x0000006a04004986 */ /* 0x000fe8000c10191c */
[----:B------:R1:W-:Y:S04]  /*1daa10*/  @P3 STG.E desc[UR28][R6.64], R243 ;  /* 0x000000f306003986 */ /* 0x0003e8000c10191c */
[----:B-1----:R-:W3:Y:S01]  /*1daa20*/  LDL.LU R243, [R1+0x1a98] ;  /* 0x001a980001f37983 */ /* 0x002ee20000300800 */
[----:B------:R-:W-:Y:S02]  /*1daa30*/  ISETP.LT.AND P0, PT, R23, UR32, !P1 ;  /* 0x0000002017007c0c */ /* 0x000fe4000cf01270 */
[----:B------:R-:W-:-:S02]  /*1daa40*/  ISETP.LT.AND P2, PT, R103, UR32, !P1 ;  /* 0x0000002067007c0c */ /* 0x000fc4000cf41270 */
        /* <DEDUP_REMOVED lines=11> */
[----:B------:R1:W-:Y:S04]  /*1dab00*/  @P2 STG.E desc[UR28][R2.64], R13 ;  /* 0x0000000d02002986 */ /* 0x0003e8000c10191c */
[----:B-1----:R-:W3:Y:S04]  /*1dab10*/  LDL.LU R252, [R1+0x2ff0] ;  /* 0x002ff00001fc7983 */ /* 0x002ee80000300800 */
[----:B------:R-:W3:Y:S04]  /*1dab20*/  LDL.LU R21, [R1+0x1a68] ;  /* 0x001a680001157983 */ /* 0x000ee80000300800 */
[----:B------:R-:W3:Y:S04]  /*1dab30*/  LDL.LU R0, [R1+0x887c] ;  /* 0x00887c0001007983 */ /* 0x000ee80000300800 */
[----:B------:R-:W3:Y:S04]  /*1dab40*/  LDL.LU R106, [R1+0x1a48] ;  /* 0x001a4800016a7983 */ /* 0x000ee80000300800 */
[----:B------:R-:W3:Y:S01]  /*1dab50*/  LDL.LU R13, [R1+0x1a58] ;  /* 0x001a5800010d7983 */ /* 0x000ee20000300800 */
[----:B------:R-:W-:-:S03]  /*1dab60*/  ISETP.LT.AND P2, PT, R22, UR32, !P1 ;  /* 0x0000002016007c0c */ /* 0x000fc6000cf41270 */
[----:B----4-:R1:W-:Y:S01]  /*1dab70*/  @P6 STG.E desc[UR28][R4.64], R19 ;  /* 0x0000001304006986 */ /* 0x0103e2000c10191c */
[----:B--2---:R-:W-:-:S04]  /*1dab80*/  IMAD.WIDE R2, R100, 0x4, R128 ;  /* 0x0000000464027825 */ /* 0x004fc800078e0280 */
[----:B------:R-:W-:-:S04]  /*1dab90*/  IMAD.WIDE R6, R100, 0x4, R130 ;  /* 0x0000000464067825 */ /* 0x000fc800078e0282 */
[C---:B------:R-:W-:Y:S01]  /*1daba0*/  IMAD.WIDE R8, R100.reuse, 0x4, R126 ;  /* 0x0000000464087825 */ /* 0x040fe200078e027e */
[----:B-1----:R-:W2:Y:S03]  /*1dabb0*/  LDL.LU R19, [R1+0x1a38] ;  /* 0x001a380001137983 */ /* 0x002ea60000300800 */
[C---:B------:R-:W-:Y:S01]  /*1dabc0*/  IMAD.WIDE R4, R100.reuse, 0x4, R132 ;  /* 0x0000000464047825 */ /* 0x040fe200078e0284 */
[----:B------:R1:W-:Y:S04]  /*1dabd0*/  @P3 STG.E desc[UR28][R2.64], R105 ;  /* 0x0000006902003986 */ /* 0x0003e8000c10191c */
[----:B------:R-:W-:Y:S04]  /*1dabe0*/  @P0 STG.E desc[UR28][R4.64], R104 ;  /* 0x0000006804000986 */ /* 0x000fe8000c10191c */
[----:B------:R-:W-:Y:S04]  /*1dabf0*/  @P5 STG.E desc[UR28][R6.64], R10 ;  /* 0x0000000a06005986 */ /* 0x000fe8000c10191c */
[----:B-1----:R-:W4:Y:S01]  /*1dac00*/  LDL.LU R105, [R1+0x1a28] ;  /* 0x001a280001697983 */ /* 0x002f220000300800 */
[----:B------:R-:W-:-:S03]  /*1dac10*/  IMAD.WIDE R2, R100, 0x4, R124 ;  /* 0x0000000464027825 */ /* 0x000fc600078e027c */
        /* <DEDUP_REMOVED lines=23> */
[----:B------:R-:W-:Y:S04]  /*1dad90*/  @P1 STG.E desc[UR28][R4.64], R106 ;  /* 0x0000006a04001986 */ /* 0x000fe8000c10191c */
[----:B------:R1:W-:Y:S01]  /*1dada0*/  @P5 STG.E desc[UR28][R6.64], R13 ;  /* 0x0000000d06005986 */ /* 0x0003e2000c10191c */
[----:B------:R-:W-:Y:S01]  /*1dadb0*/  IMAD.WIDE R2, R252, 0x4, R130 ;  /* 0x00000004fc027825 */ /* 0x000fe200078e0282 */
[----:B------:R-:W-:-:S02]  /*1dadc0*/  ISETP.LT.AND P1, PT, R23, UR32, !P3 ;  /* 0x0000002017007c0c */ /* 0x000fc4000df21270 */
[----:B------:R-:W-:Y:S02]  /*1dadd0*/  ISETP.GE.AND P0, PT, R0, UR5, PT ;  /* 0x0000000500007c0c */ /* 0x000fe4000bf06270 */
[----:B------:R-:W-:Y:S01]  /*1dade0*/  ISETP.LT.AND P5, PT, R103, UR32, !P3 ;  /* 0x0000002067007c0c */ /* 0x000fe2000dfa1270 */
[----:B-1----:R-:W3:Y:S01]  /*1dadf0*/  LDL.LU R13, [R1+0x1aac] ;  /* 0x001aac00010d7983 */ /* 0x002ee20000300800 */
[----:B------:R-:W-:-:S04]  /*1dae00*/  IMAD.WIDE R4, R252, 0x4, R126 ;  /* 0x00000004fc047825 */ /* 0x000fc800078e027e */
[----:B------:R-:W-:Y:S01]  /*1dae10*/  IMAD.WIDE R6, R252, 0x4, R120 ;  /* 0x00000004fc067825 */ /* 0x000fe200078e0278 */
[----:B--2---:R1:W-:Y:S01]  /*1dae20*/  @P4 STG.E desc[UR28][R8.64], R19 ;  /* 0x0000001308004986 */ /* 0x0043e2000c10191c */
[----:B------:R-:W-:-:S03]  /*1dae30*/  ISETP.LT.AND P4, PT, R22, UR32, !P3 ;  /* 0x0000002016007c0c */ /* 0x000fc6000df81270 */
[----:B-1----:R-:W2:Y:S04]  /*1dae40*/  LDL.LU R19, [R1+0x1a8c] ;  /* 0x001a8c0001137983 */ /* 0x002ea80000300800 */
[----:B------:R-:W2:Y:S04]  /*1dae50*/  LDL.LU R0, [R1+0x8884] ;  /* 0x0088840001007983 */ /* 0x000ea80000300800 */
[----:B----4-:R1:W-:Y:S04]  /*1dae60*/  @P6 STG.E desc[UR28][R2.64], R105 ;  /* 0x0000006902006986 */ /* 0x0103e8000c10191c */
[----:B------:R-:W4:Y:S04]  /*1dae70*/  LDL.LU R21, [R1+0x1acc] ;  /* 0x001acc0001157983 */ /* 0x000f280000300800 */
[----:B------:R-:W4:Y:S01]  /*1dae80*/  LDL.LU R106, [R1+0x1abc] ;  /* 0x001abc00016a7983 */ /* 0x000f220000300800 */
        /* <DEDUP_REMOVED lines=8> */
[----:B------:R1:W-:Y:S04]  /*1daf10*/  @P5 STG.E desc[UR28][R6.64], R243 ;  /* 0x000000f306005986 */ /* 0x0003e8000c10191c */
[----:B-1----:R-:W3:Y:S04]  /*1daf20*/  LDL.LU R10, [R1+0x1a6c] ;  /* 0x001a6c00010a7983 */ /* 0x002ee80000300800 */
[----:B------:R-:W3:Y:S01]  /*1daf30*/  LDL.LU R243, [R1+0x1a4c] ;  /* 0x001a4c0001f37983 */ /* 0x000ee20000300800 */
        /* <DEDUP_REMOVED lines=13> */
[----:B------:R1:W-:Y:S04]  /*1db010*/  @P6 STG.E desc[UR28][R2.64], R13 ;  /* 0x0000000d02006986 */ /* 0x0003e8000c10191c */
[----:B------:R-:W3:Y:S01]  /*1db020*/  LDL.LU R104, [R1+0x1a3c] ;  /* 0x001a3c0001687983 */ /* 0x000ee20000300800 */
[----:B------:R-:W-:Y:S01]  /*1db030*/  IMAD.WIDE R6, R242, 0x4, R124 ;  /* 0x00000004f2067825 */ /* 0x000fe200078e027c */
[----:B------:R-:W-:-:S02]  /*1db040*/  ISETP.LT.AND P6, PT, R102, UR32, !P0 ;  /* 0x0000002066007c0c */ /* 0x000fc4000c7c1270 */
[----:B-1----:R-:W3:Y:S01]  /*1db050*/  LDL.LU R13, [R1+0x1a2c] ;  /* 0x001a2c00010d7983 */ /* 0x002ee20000300800 */
[----:B------:R-:W-:-:S04]  /*1db060*/  IMAD.WIDE R2, R242, 0x4, R130 ;  /* 0x00000004f2027825 */ /* 0x000fc800078e0282 */
[----:B------:R-:W-:Y:S01]  /*1db070*/  IMAD.WIDE R8, R242, 0x4, R122 ;  /* 0x00000004f2087825 */ /* 0x000fe200078e027a */
[----:B--2---:R1:W-:Y:S01]  /*1db080*/  @P2 STG.E desc[UR28][R4.64], R19 ;  /* 0x0000001304002986 */ /* 0x0043e2000c10191c */
[----:B------:R-:W-:-:S03]  /*1db090*/  ISETP.LT.AND P2, PT, R103, UR32, !P0 ;  /* 0x0000002067007c0c */ /* 0x000fc6000c741270 */
[----:B----4-:R2:W-:Y:S04]  /*1db0a0*/  @P5 STG.E desc[UR28][R2.64], R21 ;  /* 0x0000001502005986 */ /* 0x0105e8000c10191c */
[----:B-1----:R-:W4:Y:S01]  /*1db0b0*/  LDL.LU R19, [R1+0x1a1c] ;  /* 0x001a1c0001137983 */ /* 0x002f220000300800 */
[----:B------:R-:W-:-:S04]  /*1db0c0*/  IMAD.WIDE R4, R242, 0x4, R126 ;  /* 0x00000004f2047825 */ /* 0x000fc800078e027e */
[----:B--2---:R-:W-:Y:S01]  /*1db0d0*/  IMAD.WIDE R2, R242, 0x4, R120 ;  /* 0x00000004f2027825 */ /* 0x004fe200078e0278 */
[----:B------:R1:W-:Y:S01]  /*1db0e0*/  @P4 STG.E desc[UR28][R4.64], R106 ;  /* 0x0000006a04004986 */ /* 0x0003e2000c10191c */
[----:B------:R-:W-:Y:S02]  /*1db0f0*/  ISETP.GE.AND P0, PT, R0, UR5, PT ;  /* 0x0000000500007c0c */ /* 0x000fe4000bf06270 */
[----:B-1----:R-:W-:Y:S01]  /*1db100*/  IMAD.WIDE R4, R242, 0x4, R118 ;  /* 0x00000004f2047825 */ /* 0x002fe200078e0276 */
[----:B---3--:R1:W-:Y:S04]  /*1db110*/  @P3 STG.E desc[UR28][R6.64], R15 ;  /* 0x0000000f06003986 */ /* 0x0083e8000c10191c */
[----:B------:R2:W-:Y:S04]  /*1db120*/  @P1 STG.E desc[UR28][R8.64], R252 ;  /* 0x000000fc08001986 */ /* 0x0005e8000c10191c */
[----:B-1----:R-:W3:Y:S04]  /*1db130*/  LDL.LU R15, [R1+0x1a0c] ;  /* 0x001a0c00010f7983 */ /* 0x002ee80000300800 */
[----:B------:R-:W3:Y:S04]  /*1db140*/  LDL.LU R242, [R1+0xd0c] ;  /* 0x000d0c0001f27983 */ /* 0x000ee80000300800 */
[----:B--2---:R-:W2:Y:S04]  /*1db150*/  LDL.LU R252, [R1+0x2ffc] ;  /* 0x002ffc0001fc7983 */ /* 0x004ea80000300800 */
[----:B------:R-:W2:Y:S04]  /*1db160*/  LDL.LU R21, [R1+0x19fc] ;  /* 0x0019fc0001157983 */ /* 0x000ea80000300800 */
[----:B------:R-:W2:Y:S04]  /*1db170*/  LDL.LU R0, [R1+0x8888] ;  /* 0x0088880001007983 */ /* 0x000ea80000300800 */
[----:B------:R1:W-:Y:S04]  /*1db180*/  @P2 STG.E desc[UR28][R2.64], R10 ;  /* 0x0000000a02002986 */ /* 0x0003e8000c10191c */
[----:B------:R-:W2:Y:S04]  /*1db190*/  LDL.LU R106, [R1+0x19ec] ;  /* 0x0019ec00016a7983 */ /* 0x000ea80000300800 */
[----:B-1----:R-:W2:Y:S04]  /*1db1a0*/  LDL.LU R10, [R1+0x1b90] ;  /* 0x001b9000010a7983 */ /* 0x002ea80000300800 */
[----:B------:R1:W-:Y:S04]  /*1db1b0*/  @P6 STG.E desc[UR28][R4.64], R243 ;  /* 0x000000f304006986 */ /* 0x0003e8000c10191c */
[----:B-1----:R-:W2:Y:S01]  /*1db1c0*/  LDL.LU R243, [R1+0x1b70] ;  /* 0x001b700001f37983 */ /* 0x002ea20000300800 */
        /* <DEDUP_REMOVED lines=15> */
[----:B------:R-:W-:Y:S04]  /*1db2c0*/  @P5 STG.E desc[UR28][R6.64], R13 ;  /* 0x0000000d06005986 */ /* 0x000fe8000c10191c */
[----:B-1----:R-:W2:Y:S01]  /*1db2d0*/  LDL.LU R105, [R1+0x1b80] ;  /* 0x001b800001697983 */ /* 0x002ea20000300800 */
[----:B------:R-:W-:-:S04]  /*1db2e0*/  IMAD.WIDE R2, R100, 0x4, R124 ;  /* 0x0000000464027825 */ /* 0x000fc800078e027c */
[----:B------:R-:W-:Y:S01]  /*1db2f0*/  IMAD.WIDE R4, R100, 0x4, R122 ;  /* 0x0000000464047825 */ /* 0x000fe200078e027a */
[----:B------:R-:W-:Y:S01]  /*1db300*/  ISETP.LT.AND P5, PT, R28, UR32, !P3 ;  /* 0x000000201c007c0c */ /* 0x000fe2000dfa1270 */
[----:B----4-:R1:W-:Y:S01]  /*1db310*/  @P4 STG.E desc[UR28][R8.64], R19 ;  /* 0x0000001308004986 */ /* 0x0103e2000c10191c */
[----:B------:R-:W-:-:S03]  /*1db320*/  ISETP.LT.AND P4, PT, R241, UR32, !P3 ;  /* 0x00000020f1007c0c */ /* 0x000fc6000df81270 */
[----:B-1----:R-:W4:Y:S04]  /*1db330*/  LDL.LU R19, [R1+0x1b60] ;  /* 0x001b600001137983 */ /* 0x002f280000300800 */
[----:B------:R-:W4:Y:S04]  /*1db340*/  LDL.LU R104, [R1+0x1bb0] ;  /* 0x001bb00001687983 */ /* 0x000f280000300800 */
[----:B------:R-:W4:Y:S04]  /*1db350*/  LDL.LU R13, [R1+0x1ba0] ;  /* 0x001ba000010d7983 */ /* 0x000f280000300800 */
[----:B---3--:R1:W-:Y:S04]  /*1db360*/  @P2 STG.E desc[UR28][R2.64], R15 ;  /* 0x0000000f02002986 */ /* 0x0083e8000c10191c */
[----:B------:R3:W-:Y:S01]  /*1db370*/  @P6 STG.E desc[UR28][R4.64], R242 ;  /* 0x000000f204006986 */ /* 0x0007e2000c10191c */
[----:B--2---:R-:W-:-:S04]  /*1db380*/  IMAD.WIDE R6, R252, 0x4, R128 ;  /* 0x00000004fc067825 */ /* 0x004fc800078e0280 */
[----:B------:R-:W-:Y:S01]  /*1db390*/  IMAD.WIDE R8, R252, 0x4, R132 ;  /* 0x00000004fc087825 */ /* 0x000fe200078e0284 */
[----:B-1----:R-:W2:Y:S03]  /*1db3a0*/  LDL.LU R15, [R1+0x1b50] ;  /* 0x001b5000010f7983 */ /* 0x002ea60000300800 */
[----:B------:R-:W-:-:S04]  /*1db3b0*/  IMAD.WIDE R2, R100, 0x4, R120 ;  /* 0x0000000464027825 */ /* 0x000fc800078e0278 */
[----:B---3--:R-:W-:Y:S02]  /*1db3c0*/  IMAD.WIDE R4, R100, 0x4, R118 ;  /* 0x0000000464047825 */ /* 0x008fe400078e0276 */
        /* <DEDUP_REMOVED lines=25> */
[----:B----4-:R1:W-:Y:S01]  /*1db560*/  @P2 STG.E desc[UR28][R4.64], R19 ;  /* 0x0000001304002986 */ /* 0x0103e2000c10191c */
[----:B------:R-:W-:-:S03]  /*1db570*/  ISETP.LT.AND P2, PT, R241, UR32, !P1 ;  /* 0x00000020f1007c0c */ /* 0x000fc6000cf41270 */
[----:B------:R-:W-:Y:S04]  /*1db580*/  @P4 STG.E desc[UR28][R2.64], R104 ;  /* 0x0000006802004986 */ /* 0x000fe8000c10191c */
[----:B-1----:R-:W4:Y:S01]  /*1db590*/  LDL.LU R19, [R1+0x1af0] ;  /* 0x001af00001137983 */ /* 0x002f220000300800 */
[----:B------:R-:W-:-:S03]  /*1db5a0*/  IMAD.WIDE R4, R252, 0x4, R122 ;  /* 0x00000004fc047825 */ /* 0x000fc600078e027a */
[----:B------:R-:W4:Y:S04]  /*1db5b0*/  LDL.LU R252, [R1+0x1ae0] ;  /* 0x001ae00001fc7983 */ /* 0x000f280000300800 */
[----:B------:R1:W-:Y:S04]  /*1db5c0*/  @P0 STG.E desc[UR28][R4.64], R13 ;  /* 0x0000000d04000986 */ /* 0x0003e8000c10191c */
[----:B-1----:R-:W4:Y:S04]  /*1db5d0*/  LDL.LU R13, [R1+0x1ad0] ;  /* 0x001ad000010d7983 */ /* 0x002f280000300800 */
[----:B--2---:R1:W-:Y:S04]  /*1db5e0*/  @P5 STG.E desc[UR28][R6.64], R15 ;  /* 0x0000000f06005986 */ /* 0x0043e8000c10191c */
[----:B---3--:R2:W-:Y:S01]  /*1db5f0*/  @P3 STG.E desc[UR28][R8.64], R100 ;  /* 0x0000006408003986 */ /* 0x0085e2000c10191c */
[----:B------:R-:W-:-:S04]  /*1db600*/  IMAD.WIDE R2, R242, 0x4, R128 ;  /* 0x00000004f2027825 */ /* 0x000fc800078e0280 */
[----:B------:R-:W-:Y:S01]  /*1db610*/  IMAD.WIDE R4, R242, 0x4, R132 ;  /* 0x00000004f2047825 */ /* 0x000fe200078e0284 */
[----:B-1----:R-:W3:Y:S04]  /*1db620*/  LDL.LU R15, [R1+0xce0] ;  /* 0x000ce000010f7983 */ /* 0x002ee80000300800 */
[----:B--2---:R-:W2:Y:S04]  /*1db630*/  LDL.LU R100, [R1+0x3004] ;  /* 0x0030040001647983 */ /* 0x004ea80000300800 */
[----:B------:R-:W2:Y:S04]  /*1db640*/  LDL.LU R105, [R1+0x1b94] ;  /* 0x001b940001697983 */ /* 0x000ea80000300800 */
[----:B------:R-:W2:Y:S04]  /*1db650*/  LDL.LU R11, [R1+0x8894] ;  /* 0x00889400010b7983 */ /* 0x000ea80000300800 */
[----:B------:R1:W-:Y:S04]  /*1db660*/  @P6 STG.E desc[UR28][R2.64], R10 ;  /* 0x0000000a02006986 */ /* 0x0003e8000c10191c */
[----:B------:R-:W2:Y:S04]  /*1db670*/  LDL.LU R104, [R1+0x1b74] ;  /* 0x001b740001687983 */ /* 0x000ea80000300800 */
[----:B------:R1:W-:Y:S04]  /*1db680*/  @P2 STG.E desc[UR28][R4.64], R243 ;  /* 0x000000f304002986 */ /* 0x0003e8000c10191c */
[----:B-1----:R-:W2:Y:S04]  /*1db690*/  LDL.LU R10, [R1+0x1b84] ;  /* 0x001b8400010a7983 */ /* 0x002ea80000300800 */
[----:B------:R-:W2:Y:S01]  /*1db6a0*/  LDL.LU R243, [R1+0x1b64] ;  /* 0x001b640001f37983 */ /* 0x000ea20000300800 */
        /* <DEDUP_REMOVED lines=17> */
[----:B----4-:R1:W-:Y:S04]  /*1db7c0*/  @P3 STG.E desc[UR28][R6.64], R19 ;  /* 0x0000001306003986 */ /* 0x0103e8000c10191c */
[----:B------:R4:W-:Y:S01]  /*1db7d0*/  @P0 STG.E desc[UR28][R8.64], R252 ;  /* 0x000000fc08000986 */ /* 0x0009e2000c10191c */
[----:B------:R-:W-:Y:S02]  /*1db7e0*/  ISETP.LT.AND P3, PT, R28, UR32, !P1 ;  /* 0x000000201c007c0c */ /* 0x000fe4000cf61270 */
[----:B------:R-:W-:Y:S01]  /*1db7f0*/  ISETP.LT.AND P0, PT, R241, UR32, !P1 ;  /* 0x00000020f1007c0c */ /* 0x000fe2000cf01270 */
[----:B-1----:R-:W2:Y:S04]  /*1db800*/  LDL.LU R19, [R1+0x1bb4] ;  /* 0x001bb40001137983 */ /* 0x002ea80000300800 */
[----:B------:R-:W2:Y:S04]  /*1db810*/  LDL.LU R242, [R1+0x1ba4] ;  /* 0x001ba40001f27983 */ /* 0x000ea80000300800 */
[----:B----4-:R-:W4:Y:S04]  /*1db820*/  LDL.LU R252, [R1+0x3008] ;  /* 0x0030080001fc7983 */ /* 0x010f280000300800 */
[----:B------:R-:W4:Y:S04]  /*1db830*/  LDL.LU R21, [R1+0x1b54] ;  /* 0x001b540001157983 */ /* 0x000f280000300800 */
[----:B------:R-:W4:Y:S04]  /*1db840*/  LDL.LU R0, [R1+0x8890] ;  /* 0x0088900001007983 */ /* 0x000f280000300800 */
[----:B------:R1:W-:Y:S04]  /*1db850*/  @P2 STG.E desc[UR28][R2.64], R13 ;  /* 0x0000000d02002986 */ /* 0x0003e8000c10191c */
[----:B------:R-:W4:Y:S04]  /*1db860*/  LDL.LU R106, [R1+0x1b44] ;  /* 0x001b4400016a7983 */ /* 0x000f280000300800 */
[----:B-1----:R-:W4:Y:S04]  /*1db870*/  LDL.LU R13, [R1+0x1b34] ;  /* 0x001b3400010d7983 */ /* 0x002f280000300800 */
[----:B---3--:R1:W-:Y:S01]  /*1db880*/  @P6 STG.E desc[UR28][R4.64], R15 ;  /* 0x0000000f04006986 */ /* 0x0083e2000c10191c */
[----:B--2---:R-:W-:-:S04]  /*1db890*/  IMAD.WIDE R2, R100, 0x4, R128 ;  /* 0x0000000464027825 */ /* 0x004fc800078e0280 */
[----:B------:R-:W-:-:S04]  /*1db8a0*/  IMAD.WIDE R6, R100, 0x4, R130 ;  /* 0x0000000464067825 */ /* 0x000fc800078e0282 */
[C---:B------:R-:W-:Y:S01]  /*1db8b0*/  IMAD.WIDE R8, R100.reuse, 0x4, R126 ;  /* 0x0000000464087825 */ /* 0x040fe200078e027e */
[----:B-1----:R-:W2:Y:S03]  /*1db8c0*/  LDL.LU R15, [R1+0x1b14] ;  /* 0x001b1400010f7983 */ /* 0x002ea60000300800 */
        /* <DEDUP_REMOVED lines=18> */
[----:B------:R1:W-:Y:S04]  /*1db9f0*/  @P2 STG.E desc[UR28][R2.64], R19 ;  /* 0x0000001302002986 */ /* 0x0003e8000c10191c */
[----:B------:R1:W-:Y:S01]  /*1dba00*/  @P6 STG.E desc[UR28][R4.64], R242 ;  /* 0x000000f204006986 */ /* 0x0003e2000c10191c */
[----:B----4-:R-:W-:-:S04]  /*1dba10*/  IMAD.WIDE R6, R252, 0x4, R128 ;  /* 0x00000004fc067825 */ /* 0x010fc800078e0280 */
[----:B------:R-:W-:Y:S01]  /*1dba20*/  IMAD.WIDE R8, R252, 0x4, R132 ;  /* 0x00000004fc087825 */ /* 0x000fe200078e0284 */
[----:B------:R-:W-:Y:S02]  /*1dba30*/  ISETP.LT.AND P6, PT, R240, UR32, !P3 ;  /* 0x00000020f0007c0c */ /* 0x000fe4000dfc1270 */
[----:B------:R-:W-:Y:S01]  /*1dba40*/  ISETP.LT.AND P2, PT, R101, UR32, !P3 ;  /* 0x0000002065007c0c */ /* 0x000fe2000df41270 */
[----:B-1----:R-:W-:-:S04]  /*1dba50*/  IMAD.WIDE R2, R100, 0x4, R120 ;  /* 0x0000000464027825 */ /* 0x002fc800078e0278 */
[----:B------:R-:W-:Y:S01]  /*1dba60*/  IMAD.WIDE R4, R100, 0x4, R118 ;  /* 0x0000000464047825 */ /* 0x000fe200078e0276 */
[----:B------:R-:W4:Y:S04]  /*1dba70*/  LDL.LU R19, [R1+0x1ad4] ;  /* 0x001ad40001137983 */ /* 0x000f280000300800 */
        /* <DEDUP_REMOVED lines=9> */
[----:B--2---:R1:W-:Y:S04]  /*1dbb10*/  @P4 STG.E desc[UR28][R8.64], R15 ;  /* 0x0000000f08004986 */ /* 0x0043e8000c10191c */
[----:B-1----:R-:W2:Y:S04]  /*1dbb20*/  LDL.LU R15, [R1+0x1b78] ;  /* 0x001b7800010f7983 */ /* 0x002ea80000300800 */
[----:B------:R-:W2:Y:S04]  /*1dbb30*/  LDL.LU R0, [R1+0x8898] ;  /* 0x0088980001007983 */ /* 0x000ea80000300800 */
[----:B---3--:R-:W-:Y:S04]  /*1dbb40*/  @P6 STG.E desc[UR28][R2.64], R105 ;  /* 0x0000006902006986 */ /* 0x008fe8000c10191c */
        /* <DEDUP_REMOVED lines=19> */
[----:B----4-:R1:W-:Y:S04]  /*1dbc80*/  @P5 STG.E desc[UR28][R6.64], R19 ;  /* 0x0000001306005986 */ /* 0x0103e8000c10191c */
[----:B------:R4:W-:Y:S01]  /*1dbc90*/  @P3 STG.E desc[UR28][R8.64], R100 ;  /* 0x0000006408003986 */ /* 0x0009e2000c10191c */
[----:B------:R-:W-:-:S04]  /*1dbca0*/  IMAD.WIDE R2, R242, 0x4, R128 ;  /* 0x00000004f2027825 */ /* 0x000fc800078e0280 */
[----:B------:R-:W-:Y:S01]  /*1dbcb0*/  IMAD.WIDE R4, R242, 0x4, R132 ;  /* 0x00000004f2047825 */ /* 0x000fe200078e0284 */
[----:B------:R-:W-:Y:S02]  /*1dbcc0*/  ISETP.LT.AND P5, PT, R240, UR32, !P0 ;  /* 0x00000020f0007c0c */ /* 0x000fe4000c7a1270 */
[----:B------:R-:W-:Y:S01]  /*1dbcd0*/  ISETP.LT.AND P3, PT, R22, UR32, !P0 ;  /* 0x0000002016007c0c */ /* 0x000fe2000c761270 */
[----:B-1----:R-:W3:Y:S04]  /*1dbce0*/  LDL.LU R19, [R1+0x1b48] ;  /* 0x001b480001137983 */ /* 0x002ee80000300800 */
[----:B----4-:R-:W4:Y:S04]  /*1dbcf0*/  LDL.LU R100, [R1+0x3010] ;  /* 0x0030100001647983 */ /* 0x010f280000300800 */
[----:B------:R-:W4:Y:S04]  /*1dbd00*/  LDL.LU R105, [R1+0x1b38] ;  /* 0x001b380001697983 */ /* 0x000f280000300800 */
[----:B------:R-:W4:Y:S04]  /*1dbd10*/  LDL.LU R11, [R1+0x88a0] ;  /* 0x0088a000010b7983 */ /* 0x000f280000300800 */
[----:B------:R-:W4:Y:S04]  /*1dbd20*/  LDL.LU R104, [R1+0x1b18] ;  /* 0x001b180001687983 */ /* 0x000f280000300800 */
[----:B------:R1:W-:Y:S01]  /*1dbd30*/  @P6 STG.E desc[UR28][R2.64], R13 ;  /* 0x0000000d02006986 */ /* 0x0003e2000c10191c */
[----:B------:R-:W-:-:S03]  /*1dbd40*/  IMAD.WIDE R6, R242, 0x4, R124 ;  /* 0x00000004f2067825 */ /* 0x000fc600078e027c */
[----:B-1----:R-:W4:Y:S01]  /*1dbd50*/  LDL.LU R13, [R1+0x1b28] ;  /* 0x001b2800010d7983 */ /* 0x002f220000300800 */
[----:B------:R-:W-:-:S03]  /*1dbd60*/  IMAD.WIDE R2, R242, 0x4, R130 ;  /* 0x00000004f2027825 */ /* 0x000fc600078e0282 */
[----:B--2---:R1:W-:Y:S04]  /*1dbd70*/  @P2 STG.E desc[UR28][R4.64], R15 ;  /* 0x0000000f04002986 */ /* 0x0043e8000c10191c */
[----:B---3--:R-:W-:Y:S04]  /*1dbd80*/  @P5 STG.E desc[UR28][R2.64], R21 ;  /* 0x0000001502005986 */ /* 0x008fe8000c10191c */
[----:B-1----:R-:W2:Y:S01]  /*1dbd90*/  LDL.LU R15, [R1+0x1b08] ;  /* 0x001b0800010f7983 */ /* 0x002ea20000300800 */
        /* <DEDUP_REMOVED lines=24> */
[----:B------:R1:W-:Y:S01]  /*1dbf20*/  @P6 STG.E desc[UR28][R4.64], R19 ;  /* 0x0000001304006986 */ /* 0x0003e2000c10191c */
[----:B----4-:R-:W-:-:S04]  /*1dbf30*/  IMAD.WIDE R2, R100, 0x4, R128 ;  /* 0x0000000464027825 */ /* 0x010fc800078e0280 */
[----:B------:R-:W-:-:S04]  /*1dbf40*/  IMAD.WIDE R6, R100, 0x4, R130 ;  /* 0x0000000464067825 */ /* 0x000fc800078e0282 */
[C---:B------:R-:W-:Y:S01]  /*1dbf50*/  IMAD.WIDE R8, R100.reuse, 0x4, R126 ;  /* 0x0000000464087825 */ /* 0x040fe200078e027e */
[----:B------:R4:W-:Y:S04]  /*1dbf60*/  @P3 STG.E desc[UR28][R2.64], R105 ;  /* 0x0000006902003986 */ /* 0x0009e8000c10191c */
[----:B-1----:R-:W3:Y:S01]  /*1dbf70*/  LDL.LU R19, [R1+0x1b7c] ;  /* 0x001b7c0001137983 */ /* 0x002ee20000300800 */
[----:B------:R-:W-:-:S05]  /*1dbf80*/  IMAD.WIDE R4, R100, 0x4, R132 ;  /* 0x0000000464047825 */ /* 0x000fca00078e0284 */
[----:B------:R-:W-:Y:S04]  /*1dbf90*/  @P1 STG.E desc[UR28][R4.64], R104 ;  /* 0x0000006804001986 */ /* 0x000fe8000c10191c */
[----:B------:R-:W-:Y:S04]  /*1dbfa0*/  @P5 STG.E desc[UR28][R6.64], R13 ;  /* 0x0000000d06005986 */ /* 0x000fe8000c10191c */
[----:B----4-:R-:W4:Y:S01]  /*1dbfb0*/  LDL.LU R105, [R1+0x1b8c] ;  /* 0x001b8c0001697983 */ /* 0x010f220000300800 */
[----:B------:R-:W-:-:S03]  /*1dbfc0*/  IMAD.WIDE R2, R100, 0x4, R124 ;  /* 0x0000000464027825 */ /* 0x000fc600078e027c */
[----:B--2---:R1:W-:Y:S04]  /*1dbfd0*/  @P4 STG.E desc[UR28][R8.64], R15 ;  /* 0x0000000f08004986 */ /* 0x0043e8000c10191c */
[----:B-1----:R-:W2:Y:S04]  /*1dbfe0*/  LDL.LU R15, [R1+0x1b6c] ;  /* 0x001b6c00010f7983 */ /* 0x002ea80000300800 */
[----:B------:R-:W2:Y:S04]  /*1dbff0*/  LDL.LU R104, [R1+0x1bbc] ;  /* 0x001bbc0001687983 */ /* 0x000ea80000300800 */
[----:B------:R-:W2:Y:S04]  /*1dc000*/  LDL.LU R13, [R1+0x1bac] ;  /* 0x001bac00010d7983 */ /* 0x000ea80000300800 */
[----:B---3--:R1:W-:Y:S04]  /*1dc010*/  @P2 STG.E desc[UR28][R2.64], R243 ;  /* 0x000000f302002986 */ /* 0x0083e8000c10191c */
        /* <DEDUP_REMOVED lines=8> */
[----:B------:R-:W-:Y:S01]  /*1dc0a0*/  IMAD.WIDE R2, R100, 0x4, R120 ;  /* 0x0000000464027825 */ /* 0x000fe200078e0278 */
[----:B------:R-:W-:Y:S01]  /*1dc0b0*/  ISETP.LT.AND P2, PT, R101, UR32, !P3 ;  /* 0x0000002065007c0c */ /* 0x000fe2000df41270 */
[----:B------:R1:W-:Y:S02]  /*1dc0c0*/  @P6 STG.E desc[UR28][R4.64], R242 ;  /* 0x000000f204006986 */ /* 0x0003e4000c10191c */
[----:B------:R-:W-:-:S04]  /*1dc0d0*/  IMAD.WIDE R6, R252, 0x4, R128 ;  /* 0x00000004fc067825 */ /* 0x000fc800078e0280 */
[----:B------:R-:W-:Y:S01]  /*1dc0e0*/  IMAD.WIDE R8, R252, 0x4, R132 ;  /* 0x00000004fc087825 */ /* 0x000fe200078e0284 */
        /* <DEDUP_REMOVED lines=14> */
[----:B------:R1:W-:Y:S01]  /*1dc1d0*/  @P4 STG.E desc[UR28][R8.64], R19 ;  /* 0x0000001308004986 */ /* 0x0003e2000c10191c */
[----:B------:R-:W-:-:S03]  /*1dc1e0*/  ISETP.LT.AND P4, PT, R22, UR32, !P3 ;  /* 0x0000002016007c0c */ /* 0x000fc6000df81270 */
[----:B-1----:R-:W3:Y:S04]  /*1dc1f0*/  LDL.LU R19, [R1+0x1b1c] ;  /* 0x001b1c0001137983 */ /* 0x002ee80000300800 */
[----:B------:R-:W3:Y:S04]  /*1dc200*/  LDL.LU R0, [R1+0x88a4] ;  /* 0x0088a40001007983 */ /* 0x000ee80000300800 */
[----:B----4-:R1:W-:Y:S04]  /*1dc210*/  @P6 STG.E desc[UR28][R2.64], R105 ;  /* 0x0000006902006986 */ /* 0x0103e8000c10191c */
[----:B------:R-:W4:Y:S04]  /*1dc220*/  LDL.LU R21, [R1+0x1b2c] ;  /* 0x001b2c0001157983 */ /* 0x000f280000300800 */
[----:B------:R-:W4:Y:S01]  /*1dc230*/  LDL.LU R106, [R1+0x1b0c] ;  /* 0x001b0c00016a7983 */ /* 0x000f220000300800 */
[----:B------:R-:W-:-:S04]  /*1dc240*/  IMAD.WIDE R8, R252, 0x4, R118 ;  /* 0x00000004fc087825 */ /* 0x000fc800078e0276 */
[C---:B-1----:R-:W-:Y:S01]  /*1dc250*/  IMAD.WIDE R2, R252.reuse, 0x4, R124 ;  /* 0x00000004fc027825 */ /* 0x042fe200078e027c */
[----:B--2---:R1:W-:Y:S04]  /*1dc260*/  @P2 STG.E desc[UR28][R4.64], R15 ;  /* 0x0000000f04002986 */ /* 0x0043e8000c10191c */
[----:B------:R-:W-:Y:S04]  /*1dc270*/  @P4 STG.E desc[UR28][R2.64], R104 ;  /* 0x0000006802004986 */ /* 0x000fe8000c10191c */
[----:B-1----:R-:W2:Y:S01]  /*1dc280*/  LDL.LU R15, [R1+0x1afc] ;  /* 0x001afc00010f7983 */ /* 0x002ea20000300800 */
[----:B------:R-:W-:-:S03]  /*1dc290*/  IMAD.WIDE R4, R252, 0x4, R122 ;  /* 0x00000004fc047825 */ /* 0x000fc600078e027a */
[----:B------:R-:W2:Y:S04]  /*1dc2a0*/  LDL.LU R252, [R1+0x1aec] ;  /* 0x001aec0001fc7983 */ /* 0x000ea80000300800 */
[----:B------:R1:W-:Y:S04]  /*1dc2b0*/  @P0 STG.E desc[UR28][R4.64], R13 ;  /* 0x0000000d04000986 */ /* 0x0003e8000c10191c */
[----:B---3--:R3:W-:Y:S04]  /*1dc2c0*/  @P5 STG.E desc[UR28][R6.64], R243 ;  /* 0x000000f306005986 */ /* 0x0087e8000c10191c */
[----:B-1----:R-:W2:Y:S04]  /*1dc2d0*/  LDL.LU R13, [R1+0x1adc] ;  /* 0x001adc00010d7983 */ /* 0x002ea80000300800 */
[----:B---3--:R-:W3:Y:S01]  /*1dc2e0*/  LDL.LU R243, [R1+0xcec] ;  /* 0x000cec0001f37983 */ /* 0x008ee20000300800 */
        /* <DEDUP_REMOVED lines=16> */
[----:B------:R-:W-:-:S03]  /*1dc3f0*/  ISETP.LT.AND P6, PT, R102, UR32, !P1 ;  /* 0x0000002066007c0c */ /* 0x000fc6000cfc1270 */
[C---:B------:R-:W-:Y:S01]  /*1dc400*/  IMAD.WIDE R8, R242.reuse, 0x4, R122 ;  /* 0x00000004f2087825 */ /* 0x040fe200078e027a */
[----:B-1----:R-:W3:Y:S03]  /*1dc410*/  LDL.LU R10, [R1+0x1ca0] ;  /* 0x001ca000010a7983 */ /* 0x002ee60000300800 */
[----:B------:R-:W-:Y:S01]  /*1dc420*/  IMAD.WIDE R2, R242, 0x4, R130 ;  /* 0x00000004f2027825 */ /* 0x000fe200078e0282 */
[----:B------:R1:W-:Y:S01]  /*1dc430*/  @P2 STG.E desc[UR28][R4.64], R19 ;  /* 0x0000001304002986 */ /* 0x0003e2000c10191c */
[----:B------:R-:W-:-:S03]  /*1dc440*/  ISETP.LT.AND P2, PT, R103, UR32, !P1 ;  /* 0x0000002067007c0c */ /* 0x000fc6000cf41270 */
[----:B----4-:R4:W-:Y:S04]  /*1dc450*/  @P5 STG.E desc[UR28][R2.64], R21 ;  /* 0x0000001502005986 */ /* 0x0109e8000c10191c */
[----:B-1----:R-:W3:Y:S01]  /*1dc460*/  LDL.LU R19, [R1+0x1c80] ;  /* 0x001c800001137983 */ /* 0x002ee20000300800 */
[----:B------:R-:W-:-:S04]  /*1dc470*/  IMAD.WIDE R4, R242, 0x4, R126 ;  /* 0x00000004f2047825 */ /* 0x000fc800078e027e */
[----:B----4-:R-:W-:Y:S01]  /*1dc480*/  IMAD.WIDE R2, R242, 0x4, R120 ;  /* 0x00000004f2027825 */ /* 0x010fe200078e0278 */
[----:B------:R1:W-:Y:S01]  /*1dc490*/  @P4 STG.E desc[UR28][R4.64], R106 ;  /* 0x0000006a04004986 */ /* 0x0003e2000c10191c */
[----:B------:R-:W-:Y:S02]  /*1dc4a0*/  ISETP.GE.AND P1, PT, R0, UR5, PT ;  /* 0x0000000500007c0c */ /* 0x000fe4000bf26270 */
[----:B-1----:R-:W-:Y:S01]  /*1dc4b0*/  IMAD.WIDE R4, R242, 0x4, R118 ;  /* 0x00000004f2047825 */ /* 0x002fe200078e0276 */
[----:B--2---:R1:W-:Y:S04]  /*1dc4c0*/  @P3 STG.E desc[UR28][R6.64], R15 ;  /* 0x0000000f06003986 */ /* 0x0043e8000c10191c */
[----:B------:R2:W-:Y:S04]  /*1dc4d0*/  @P0 STG.E desc[UR28][R8.64], R252 ;  /* 0x000000fc08000986 */ /* 0x0005e8000c10191c */
        /* <DEDUP_REMOVED lines=8> */
[----:B---3--:R1:W-:Y:S04]  /*1dc560*/  @P6 STG.E desc[UR28][R4.64], R243 ;  /* 0x000000f304006986 */ /* 0x0083e8000c10191c */
        /* <DEDUP_REMOVED lines=17> */
[----:B-1----:R-:W3:Y:S01]  /*1dc680*/  LDL.LU R105, [R1+0x1c10] ;  /* 0x001c100001697983 */ /* 0x002ee20000300800 */
[----:B------:R-:W-:-:S04]  /*1dc690*/  IMAD.WIDE R2, R100, 0x4, R124 ;  /* 0x0000000464027825 */ /* 0x000fc800078e027c */
[----:B------:R-:W-:Y:S01]  /*1dc6a0*/  IMAD.WIDE R4, R100, 0x4, R122 ;  /* 0x0000000464047825 */ /* 0x000fe200078e027a */
[----:B------:R-:W-:Y:S01]  /*1dc6b0*/  ISETP.LT.AND P5, PT, R28, UR32, !P3 ;  /* 0x000000201c007c0c */ /* 0x000fe2000dfa1270 */
[----:B------:R1:W-:Y:S01]  /*1dc6c0*/  @P4 STG.E desc[UR28][R8.64], R19 ;  /* 0x0000001308004986 */ /* 0x0003e2000c10191c */
[----:B------:R-:W-:-:S03]  /*1dc6d0*/  ISETP.LT.AND P4, PT, R241, UR32, !P3 ;  /* 0x00000020f1007c0c */ /* 0x000fc6000df81270 */
[----:B-1----:R-:W3:Y:S04]  /*1dc6e0*/  LDL.LU R19, [R1+0x1be0] ;  /* 0x001be00001137983 */ /* 0x002ee80000300800 */
[----:B------:R-:W3:Y:S04]  /*1dc6f0*/  LDL.LU R104, [R1+0x1bf0] ;  /* 0x001bf00001687983 */ /* 0x000ee80000300800 */
[----:B------:R-:W3:Y:S04]  /*1dc700*/  LDL.LU R10, [R1+0x1bd0] ;  /* 0x001bd000010a7983 */ /* 0x000ee80000300800 */
[----:B----4-:R1:W-:Y:S04]  /*1dc710*/  @P2 STG.E desc[UR28][R2.64], R15 ;  /* 0x0000000f02002986 */ /* 0x0103e8000c10191c */
[----:B------:R4:W-:Y:S01]  /*1dc720*/  @P6 STG.E desc[UR28][R4.64], R242 ;  /* 0x000000f204006986 */ /* 0x0009e2000c10191c */
[----:B--2---:R-:W-:-:S04]  /*1dc730*/  IMAD.WIDE R6, R252, 0x4, R128 ;  /* 0x00000004fc067825 */ /* 0x004fc800078e0280 */
[----:B------:R-:W-:-:S04]  /*1dc740*/  IMAD.WIDE R8, R252, 0x4, R132 ;  /* 0x00000004fc087825 */ /* 0x000fc800078e0284 */
[----:B-1----:R-:W-:-:S04]  /*1dc750*/  IMAD.WIDE R2, R100, 0x4, R120 ;  /* 0x0000000464027825 */ /* 0x002fc800078e0278 */
[----:B----4-:R-:W-:Y:S01]  /*1dc760*/  IMAD.WIDE R4, R100, 0x4, R118 ;  /* 0x0000000464047825 */ /* 0x010fe200078e0276 */
[----:B------:R-:W2:Y:S04]  /*1dc770*/  LDL.LU R15, [R1+0x1bc0] ;  /* 0x001bc000010f7983 */ /* 0x000ea80000300800 */
[----:B------:R-:W4:Y:S04]  /*1dc780*/  LDL.LU R100, [R1+0xcc0] ;  /* 0x000cc00001647983 */ /* 0x000f280000300800 */
[----:B------:R-:W4:Y:S04]  /*1dc790*/  LDL.LU R242, [R1+0x3024] ;  /* 0x0030240001f27983 */ /* 0x000f280000300800 */
[----:B------:R-:W-:Y:S04]  /*1dc7a0*/  @P0 STG.E desc[UR28][R2.64], R21 ;  /* 0x0000001502000986 */ /* 0x000fe8000c10191c */
[----:B------:R-:W-:Y:S04]  /*1dc7b0*/  @P1 STG.E desc[UR28][R4.64], R106 ;  /* 0x0000006a04001986 */ /* 0x000fe8000c10191c */
[----:B------:R1:W-:Y:S04]  /*1dc7c0*/  @P5 STG.E desc[UR28][R6.64], R13 ;  /* 0x0000000d06005986 */ /* 0x0003e8000c10191c */
[----:B---3--:R3:W-:Y:S04]  /*1dc7d0*/  @P4 STG.E desc[UR28][R8.64], R243 ;  /* 0x000000f308004986 */ /* 0x0087e8000c10191c */
[----:B-1----:R-:W4:Y:S04]  /*1dc7e0*/  LDL.LU R13, [R1+0x1ce4] ;  /* 0x001ce400010d7983 */ /* 0x002f280000300800 */
[----:B---3--:R-:W3:Y:S01]  /*1dc7f0*/  LDL.LU R243, [R1+0x1cc4] ;  /* 0x001cc40001f37983 */ /* 0x008ee20000300800 */
[----:B------:R-:W-:-:S02]  /*1dc800*/  ISETP.LT.AND P6, PT, R240, UR32, !P3 ;  /* 0x00000020f0007c0c */ /* 0x000fc4000dfc1270 */
[----:B------:R-:W-:Y:S01]  /*1dc810*/  ISETP.LT.AND P2, PT, R101, UR32, !P3 ;  /* 0x0000002065007c0c */ /* 0x000fe2000df41270 */
[----:B------:R-:W-:-:S04]  /*1dc820*/  IMAD.WIDE R2, R252, 0x4, R130 ;  /* 0x00000004fc027825 */ /* 0x000fc800078e0282 */
[----:B------:R-:W-:Y:S01]  /*1dc830*/  IMAD.WIDE R4, R252, 0x4, R126 ;  /* 0x00000004fc047825 */ /* 0x000fe200078e027e */
[----:B------:R-:W-:Y:S02]  /*1dc840*/  ISETP.LT.AND P4, PT, R22, UR32, !P3 ;  /* 0x0000002016007c0c */ /* 0x000fe4000df81270 */
[----:B------:R-:W-:Y:S02]  /*1dc850*/  ISETP.LT.AND P1, PT, R23, UR32, !P3 ;  /* 0x0000002017007c0c */ /* 0x000fe4000df21270 */
[----:B------:R-:W-:Y:S02]  /*1dc860*/  ISETP.GE.AND P0, PT, R0, UR5, PT ;  /* 0x0000000500007c0c */ /* 0x000fe4000bf06270 */
[----:B------:R-:W-:Y:S02]  /*1dc870*/  ISETP.LT.AND P5, PT, R103, UR32, !P3 ;  /* 0x0000002067007c0c */ /* 0x000fe4000dfa1270 */
[----:B------:R-:W-:Y:S01]  /*1dc880*/  ISETP.LT.AND P3, PT, R102, UR32, !P3 ;  /* 0x0000002066007c0c */ /* 0x000fe2000df61270 */
[----:B------:R-:W3:Y:S04]  /*1dc890*/  LDL.LU R0, [R1+0x88b0] ;  /* 0x0088b00001007983 */ /* 0x000ee80000300800 */
[----:B------:R-:W3:Y:S04]  /*1dc8a0*/  LDL.LU R21, [R1+0x1ca4] ;  /* 0x001ca40001157983 */ /* 0x000ee80000300800 */
[----:B------:R-:W3:Y:S01]  /*1dc8b0*/  LDL.LU R106, [R1+0x1c84] ;  /* 0x001c8400016a7983 */ /* 0x000ee20000300800 */
[----:B------:R-:W-:-:S04]  /*1dc8c0*/  IMAD.WIDE R6, R252, 0x4, R120 ;  /* 0x00000004fc067825 */ /* 0x000fc800078e0278 */
[----:B------:R-:W-:Y:S01]  /*1dc8d0*/  IMAD.WIDE R8, R252, 0x4, R118 ;  /* 0x00000004fc087825 */ /* 0x000fe200078e0276 */
[----:B------:R1:W-:Y:S01]  /*1dc8e0*/  @P6 STG.E desc[UR28][R2.64], R105 ;  /* 0x0000006902006986 */ /* 0x0003e2000c10191c */
[----:B------:R-:W-:Y:S02]  /*1dc8f0*/  ISETP.LT.AND P6, PT, R28, UR32, !P0 ;  /* 0x000000201c007c0c */ /* 0x000fe4000c7c1270 */
[----:B-1----:R-:W-:Y:S01]  /*1dc900*/  IMAD.WIDE R2, R252, 0x4, R124 ;  /* 0x00000004fc027825 */ /* 0x002fe200078e027c */
[----:B------:R1:W-:Y:S01]  /*1dc910*/  @P2 STG.E desc[UR28][R4.64], R19 ;  /* 0x0000001304002986 */ /* 0x0003e2000c10191c */
[----:B------:R-:W-:-:S03]  /*1dc920*/  ISETP.LT.AND P2, PT, R241, UR32, !P0 ;  /* 0x00000020f1007c0c */ /* 0x000fc6000c741270 */
[----:B------:R-:W-:Y:S04]  /*1dc930*/  @P4 STG.E desc[UR28][R2.64], R104 ;  /* 0x0000006802004986 */ /* 0x000fe8000c10191c */
[----:B-1----:R-:W3:Y:S01]  /*1dc940*/  LDL.LU R19, [R1+0x1c94] ;  /* 0x001c940001137983 */ /* 0x002ee20000300800 */
[----:B------:R-:W-:-:S03]  /*1dc950*/  IMAD.WIDE R4, R252, 0x4, R122 ;  /* 0x00000004fc047825 */ /* 0x000fc600078e027a */
[----:B------:R-:W3:Y:S04]  /*1dc960*/  LDL.LU R252, [R1+0x1c74] ;  /* 0x001c740001fc7983 */ /* 0x000ee80000300800 */
[----:B------:R1:W-:Y:S04]  /*1dc970*/  @P1 STG.E desc[UR28][R4.64], R10 ;  /* 0x0000000a04001986 */ /* 0x0003e8000c10191c */
[----:B-1----:R-:W3:Y:S04]  /*1dc980*/  LDL.LU R10, [R1+0x1cb4] ;  /* 0x001cb400010a7983 */ /* 0x002ee80000300800 */
[----:B--2---:R1:W-:Y:S04]  /*1dc990*/  @P5 STG.E desc[UR28][R6.64], R15 ;  /* 0x0000000f06005986 */ /* 0x0043e8000c10191c */
[----:B----4-:R2:W-:Y:S01]  /*1dc9a0*/  @P3 STG.E desc[UR28][R8.64], R100 ;  /* 0x0000006408003986 */ /* 0x0105e2000c10191c */
[----:B------:R-:W-:-:S04]  /*1dc9b0*/  IMAD.WIDE R2, R242, 0x4, R128 ;  /* 0x00000004f2027825 */ /* 0x000fc800078e0280 */
[----:B------:R-:W-:Y:S01]  /*1dc9c0*/  IMAD.WIDE R4, R242, 0x4, R132 ;  /* 0x00000004f2047825 */ /* 0x000fe200078e0284 */
[----:B-1----:R-:W4:Y:S04]  /*1dc9d0*/  LDL.LU R15, [R1+0x1c54] ;  /* 0x001c5400010f7983 */ /* 0x002f280000300800 */
[----:B--2---:R-:W2:Y:S04]  /*1dc9e0*/  LDL.LU R100, [R1+0x3028] ;  /* 0x0030280001647983 */ /* 0x004ea80000300800 */
[----:B------:R-:W2:Y:S04]  /*1dc9f0*/  LDL.LU R105, [R1+0x1c34] ;  /* 0x001c340001697983 */ /* 0x000ea80000300800 */
[----:B------:R-:W2:Y:S04]  /*1dca00*/  LDL.LU R11, [R1+0x88b4] ;  /* 0x0088b400010b7983 */ /* 0x000ea80000300800 */
        /* <DEDUP_REMOVED lines=22> */
[----:B------:R1:W-:Y:S04]  /*1dcb70*/  @P3 STG.E desc[UR28][R6.64], R19 ;  /* 0x0000001306003986 */ /* 0x0003e8000c10191c */
[----:B------:R1:W-:Y:S01]  /*1dcb80*/  @P1 STG.E desc[UR28][R8.64], R252 ;  /* 0x000000fc08001986 */ /* 0x0003e2000c10191c */
[----:B------:R-:W-:Y:S02]  /*1dcb90*/  ISETP.LT.AND P3, PT, R28, UR32, !P0 ;  /* 0x000000201c007c0c */ /* 0x000fe4000c761270 */
[----:B------:R-:W-:Y:S01]  /*1dcba0*/  ISETP.LT.AND P1, PT, R241, UR32, !P0 ;  /* 0x00000020f1007c0c */ /* 0x000fe2000c721270 */
[----:B-1----:R-:W3:Y:S04]  /*1dcbb0*/  LDL.LU R19, [R1+0x1bf4] ;  /* 0x001bf40001137983 */ /* 0x002ee80000300800 */
[----:B------:R-:W3:Y:S04]  /*1dcbc0*/  LDL.LU R242, [R1+0x1bd4] ;  /* 0x001bd40001f27983 */ /* 0x000ee80000300800 */
[----:B------:R-:W3:Y:S04]  /*1dcbd0*/  LDL.LU R252, [R1+0x302c] ;  /* 0x00302c0001fc7983 */ /* 0x000ee80000300800 */
[----:B------:R-:W3:Y:S04]  /*1dcbe0*/  LDL.LU R21, [R1+0x1bc4] ;  /* 0x001bc40001157983 */ /* 0x000ee80000300800 */
[----:B------:R-:W3:Y:S04]  /*1dcbf0*/  LDL.LU R0, [R1+0x88b8] ;  /* 0x0088b80001007983 */ /* 0x000ee80000300800 */
[----:B------:R1:W-:Y:S04]  /*1dcc00*/  @P2 STG.E desc[UR28][R2.64], R10 ;  /* 0x0000000a02002986 */ /* 0x0003e8000c10191c */
[----:B------:R-:W3:Y:S04]  /*1dcc10*/  LDL.LU R106, [R1+0xcc4] ;  /* 0x000cc400016a7983 */ /* 0x000ee80000300800 */
[----:B-1----:R-:W3:Y:S04]  /*1dcc20*/  LDL.LU R10, [R1+0x1ce8] ;  /* 0x001ce800010a7983 */ /* 0x002ee80000300800 */
[----:B----4-:R1:W-:Y:S01]  /*1dcc30*/  @P6 STG.E desc[UR28][R4.64], R15 ;  /* 0x0000000f04006986 */ /* 0x0103e2000c10191c */
[----:B--2---:R-:W-:-:S04]  /*1dcc40*/  IMAD.WIDE R2, R100, 0x4, R128 ;  /* 0x0000000464027825 */ /* 0x004fc800078e0280 */
[----:B------:R-:W-:-:S04]  /*1dcc50*/  IMAD.WIDE R6, R100, 0x4, R130 ;  /* 0x0000000464067825 */ /* 0x000fc800078e0282 */
[C---:B------:R-:W-:Y:S01]  /*1dcc60*/  IMAD.WIDE R8, R100.reuse, 0x4, R126 ;  /* 0x0000000464087825 */ /* 0x040fe200078e027e */
[----:B------:R2:W-:Y:S04]  /*1dcc70*/  @P3 STG.E desc[UR28][R2.64], R105 ;  /* 0x0000006902003986 */ /* 0x0005e8000c10191c */
[----:B-1----:R-:W4:Y:S01]  /*1dcc80*/  LDL.LU R15, [R1+0x1cc8] ;  /* 0x001cc800010f7983 */ /* 0x002f220000300800 */
[----:B------:R-:W-:-:S05]  /*1dcc90*/  IMAD.WIDE R4, R100, 0x4, R132 ;  /* 0x0000000464047825 */ /* 0x000fca00078e0284 */
[----:B------:R-:W-:Y:S04]  /*1dcca0*/  @P1 STG.E desc[UR28][R4.64], R104 ;  /* 0x0000006804001986 */ /* 0x000fe8000c10191c */
[----:B------:R-:W-:Y:S04]  /*1dccb0*/  @P5 STG.E desc[UR28][R6.64], R13 ;  /* 0x0000000d06005986 */ /* 0x000fe8000c10191c */
[----:B--2---:R-:W2:Y:S04]  /*1dccc0*/  LDL.LU R105, [R1+0x1ca8] ;  /* 0x001ca80001697983 */ /* 0x004ea80000300800 */
[----:B---3--:R1:W-:Y:S04]  /*1dccd0*/  @P4 STG.E desc[UR28][R8.64], R243 ;  /* 0x000000f308004986 */ /* 0x0083e8000c10191c */
        /* <DEDUP_REMOVED lines=14> */
[----:B------:R-:W-:-:S04]  /*1dcdc0*/  IMAD.WIDE R6, R252, 0x4, R128 ;  /* 0x00000004fc067825 */ /* 0x000fc800078e0280 */
[----:B------:R-:W-:Y:S01]  /*1dcdd0*/  IMAD.WIDE R8, R252, 0x4, R132 ;  /* 0x00000004fc087825 */ /* 0x000fe200078e0284 */
[----:B------:R-:W-:Y:S02]  /*1dcde0*/  ISETP.LT.AND P6, PT, R240, UR32, !P3 ;  /* 0x00000020f0007c0c */ /* 0x000fe4000dfc1270 */
[----:B------:R-:W-:Y:S01]  /*1dcdf0*/  ISETP.LT.AND P2, PT, R101, UR32, !P3 ;  /* 0x0000002065007c0c */ /* 0x000fe2000df41270 */
[----:B-1----:R-:W-:-:S04]  /*1dce00*/  IMAD.WIDE R2, R100, 0x4, R120 ;  /* 0x0000000464027825 */ /* 0x002fc800078e0278 */
[----:B------:R-:W-:Y:S01]  /*1dce10*/  IMAD.WIDE R4, R100, 0x4, R118 ;  /* 0x0000000464047825 */ /* 0x000fe200078e0276 */
[----:B------:R-:W3:Y:S04]  /*1dce20*/  LDL.LU R19, [R1+0x1cb8] ;  /* 0x001cb80001137983 */ /* 0x000ee80000300800 */
[----:B------:R-:W3:Y:S04]  /*1dce30*/  LDL.LU R100, [R1+0x1c58] ;  /* 0x001c580001647983 */ /* 0x000ee80000300800 */
[----:B------:R-:W3:Y:S04]  /*1dce40*/  LDL.LU R242, [R1+0x3030] ;  /* 0x0030300001f27983 */ /* 0x000ee80000300800 */
[----:B------:R-:W-:Y:S04]  /*1dce50*/  @P1 STG.E desc[UR28][R2.64], R21 ;  /* 0x0000001502001986 */ /* 0x000fe8000c10191c */
[----:B------:R-:W-:Y:S04]  /*1dce60*/  @P0 STG.E desc[UR28][R4.64], R106 ;  /* 0x0000006a04000986 */ /* 0x000fe8000c10191c */
[----:B------:R1:W-:Y:S01]  /*1dce70*/  @P5 STG.E desc[UR28][R6.64], R10 ;  /* 0x0000000a06005986 */ /* 0x0003e2000c10191c */
[----:B------:R-:W-:-:S03]  /*1dce80*/  ISETP.GE.AND P1, PT, R0, UR5, PT ;  /* 0x0000000500007c0c */ /* 0x000fc6000bf26270 */
[----:B-1----:R-:W3:Y:S01]  /*1dce90*/  LDL.LU R10, [R1+0x1c38] ;  /* 0x001c3800010a7983 */ /* 0x002ee20000300800 */
[----:B------:R-:W-:-:S04]  /*1dcea0*/  IMAD.WIDE R2, R252, 0x4, R130 ;  /* 0x00000004fc027825 */ /* 0x000fc800078e0282 */
[----:B------:R-:W-:-:S04]  /*1dceb0*/  IMAD.WIDE R4, R252, 0x4, R126 ;  /* 0x00000004fc047825 */ /* 0x000fc800078e027e */
[C---:B------:R-:W-:Y:S01]  /*1dcec0*/  IMAD.WIDE R6, R252.reuse, 0x4, R120 ;  /* 0x00000004fc067825 */ /* 0x040fe200078e0278 */
[----:B----4-:R1:W-:Y:S04]  /*1dced0*/  @P4 STG.E desc[UR28][R8.64], R15 ;  /* 0x0000000f08004986 */ /* 0x0103e8000c10191c */
[----:B-1----:R-:W4:Y:S04]  /*1dcee0*/  LDL.LU R15, [R1+0x1c28] ;  /* 0x001c2800010f7983 */ /* 0x002f280000300800 */
[----:B------:R-:W4:Y:S04]  /*1dcef0*/  LDL.LU R0, [R1+0x88c0] ;  /* 0x0088c00001007983 */ /* 0x000f280000300800 */
[----:B--2---:R1:W-:Y:S04]  /*1dcf00*/  @P6 STG.E desc[UR28][R2.64], R105 ;  /* 0x0000006902006986 */ /* 0x0043e8000c10191c */
[----:B------:R-:W2:Y:S04]  /*1dcf10*/  LDL.LU R21, [R1+0x1c18] ;  /* 0x001c180001157983 */ /* 0x000ea80000300800 */
[----:B------:R-:W2:Y:S01]  /*1dcf20*/  LDL.LU R106, [R1+0x1be8] ;  /* 0x001be800016a7983 */ /* 0x000ea20000300800 */
[----:B------:R-:W-:-:S04]  /*1dcf30*/  IMAD.WIDE R8, R252, 0x4, R118 ;  /* 0x00000004fc087825 */ /* 0x000fc800078e0276 */
[C---:B-1----:R-:W-:Y:S01]  /*1dcf40*/  IMAD.WIDE R2, R252.reuse, 0x4, R124 ;  /* 0x00000004fc027825 */ /* 0x042fe200078e027c */
[----:B---3--:R1:W-:Y:S03]  /*1dcf50*/  @P2 STG.E desc[UR28][R4.64], R243 ;  /* 0x000000f304002986 */ /* 0x0083e6000c10191c */
[----:B-1----:R-:W-:Y:S01]  /*1dcf60*/  IMAD.WIDE R4, R252, 0x4, R122 ;  /* 0x00000004fc047825 */ /* 0x002fe200078e027a */
[----:B------:R-:W3:Y:S04]  /*1dcf70*/  LDL.LU R243, [R1+0x1bf8] ;  /* 0x001bf80001f37983 */ /* 0x000ee80000300800 */
[----:B------:R-:W3:Y:S01]  /*1dcf80*/  LDL.LU R252, [R1+0x1bd8] ;  /* 0x001bd80001fc7983 */ /* 0x000ee20000300800 */
[----:B------:R-:W-:-:S02]  /*1dcf90*/  ISETP.LT.AND P4, PT, R22, UR32, !P3 ;  /* 0x0000002016007c0c */ /* 0x000fc4000df81270 */
[----:B------:R-:W-:Y:S02]  /*1dcfa0*/  ISETP.LT.AND P0, PT, R23, UR32, !P3 ;  /* 0x0000002017007c0c */ /* 0x000fe4000df01270 */
[----:B------:R-:W-:Y:S02]  /*1dcfb0*/  ISETP.LT.AND P5, PT, R103, UR32, !P3 ;  /* 0x0000002067007c0c */ /* 0x000fe4000dfa1270 */
[----:B------:R-:W-:Y:S02]  /*1dcfc0*/  ISETP.LT.AND P3, PT, R102, UR32, !P3 ;  /* 0x0000002066007c0c */ /* 0x000fe4000df61270 */
[----:B------:R-:W-:Y:S02]  /*1dcfd0*/  ISETP.LT.AND P6, PT, R28, UR32, !P1 ;  /* 0x000000201c007c0c */ /* 0x000fe4000cfc1270 */
[----:B------:R-:W-:-:S03]  /*1dcfe0*/  ISETP.LT.AND P2, PT, R241, UR32, !P1 ;  /* 0x00000020f1007c0c */ /* 0x000fc6000cf41270 */
[----:B------:R-:W-:Y:S04]  /*1dcff0*/  @P4 STG.E desc[UR28][R2.64], R104 ;  /* 0x0000006802004986 */ /* 0x000fe8000c10191c */
[----:B------:R1:W-:Y:S01]  /*1dd000*/  @P0 STG.E desc[UR28][R4.64], R13 ;  /* 0x0000000d04000986 */ /* 0x0003e2000c10191c */
[----:B------:R-:W-:Y:S02]  /*1dd010*/  ISETP.LT.AND P4, PT, R101, UR32, !P1 ;  /* 0x0000002065007c0c */ /* 0x000fe4000cf81270 */
[----:B------:R-:W-:Y:S01]  /*1dd020*/  ISETP.LT.AND P0, PT, R23, UR32, !P1 ;  /* 0x0000002017007c0c */ /* 0x000fe2000cf01270 */
[----:B-1----:R-:W3:Y:S04]  /*1dd030*/  LDL.LU R13, [R1+0x1bc8] ;  /* 0x001bc800010d7983 */ /* 0x002ee80000300800 */
[----:B------:R1:W-:Y:S04]  /*1dd040*/  @P5 STG.E desc[UR28][R6.64], R19 ;  /* 0x0000001306005986 */ /* 0x0003e8000c10191c */
[----:B------:R1:W-:Y:S01]  /*1dd050*/  @P3 STG.E desc[UR28][R8.64], R100 ;  /* 0x0000006408003986 */ /* 0x0003e2000c10191c */
[----:B------:R-:W-:Y:S01]  /*1dd060*/  IMAD.WIDE R2, R242, 0x4, R128 ;  /* 0x00000004f2027825 */ /* 0x000fe200078e0280 */
[----:B------:R-:W-:-:S03]  /*1dd070*/  ISETP.LT.AND P5, PT, R240, UR32, !P1 ;  /* 0x00000020f0007c0c */ /* 0x000fc6000cfa1270 */
[----:B------:R-:W-:Y:S01]  /*1dd080*/  IMAD.WIDE R4, R242, 0x4, R132 ;  /* 0x00000004f2047825 */ /* 0x000fe200078e0284 */
[----:B------:R-:W-:Y:S01]  /*1dd090*/  ISETP.LT.AND P3, PT, R22, UR32, !P1 ;  /* 0x0000002016007c0c */ /* 0x000fe2000cf61270 */
[----:B-1----:R-:W3:Y:S04]  /*1dd0a0*/  LDL.LU R19, [R1+0xcc8] ;  /* 0x000cc80001137983 */ /* 0x002ee80000300800 */
[----:B------:R-:W3:Y:S04]  /*1dd0b0*/  LDL.LU R100, [R1+0x3034] ;  /* 0x0030340001647983 */ /* 0x000ee80000300800 */
[----:B------:R-:W3:Y:S04]  /*1dd0c0*/  LDL.LU R105, [R1+0x1cec] ;  /* 0x001cec0001697983 */ /* 0x000ee80000300800 */
[----:B------:R-:W3:Y:S04]  /*1dd0d0*/  LDL.LU R11, [R1+0x88bc] ;  /* 0x0088bc00010b7983 */ /* 0x000ee80000300800 */
[----:B------:R-:W3:Y:S04]  /*1dd0e0*/  LDL.LU R104, [R1+0x1ccc] ;  /* 0x001ccc0001687983 */ /* 0x000ee80000300800 */
[----:B------:R1:W-:Y:S01]  /*1dd0f0*/  @P6 STG.E desc[UR28][R2.64], R10 ;  /* 0x0000000a02006986 */ /* 0x0003e2000c10191c */
[----:B------:R-:W-:-:S04]  /*1dd100*/  IMAD.WIDE R6, R242, 0x4, R124 ;  /* 0x00000004f2067825 */ /* 0x000fc800078e027c */
[C---:B------:R-:W-:Y:S01]  /*1dd110*/  IMAD.WIDE R8, R242.reuse, 0x4, R122 ;  /* 0x00000004f2087825 */ /* 0x040fe200078e027a */
[----:B-1----:R-:W3:Y:S03]  /*1dd120*/  LDL.LU R10, [R1+0x1cac] ;  /* 0x001cac00010a7983 */ /* 0x002ee60000300800 */
[C---:B------:R-:W-:Y:S01]  /*1dd130*/  IMAD.WIDE R2, R242.reuse, 0x4, R130 ;  /* 0x00000004f2027825 */ /* 0x040fe200078e0282 */
[----:B----4-:R1:W-:Y:S04]  /*1dd140*/  @P2 STG.E desc[UR28][R4.64], R15 ;  /* 0x0000000f04002986 */ /* 0x0103e8000c10191c */
[----:B--2---:R2:W-:Y:S04]  /*1dd150*/  @P5 STG.E desc[UR28][R2.64], R21 ;  /* 0x0000001502005986 */ /* 0x0045e8000c10191c */
[----:B-1----:R-:W4:Y:S01]  /*1dd160*/  LDL.LU R15, [R1+0x1c8c] ;  /* 0x001c8c00010f7983 */ /* 0x002f220000300800 */
[----:B------:R-:W-:-:S04]  /*1dd170*/  IMAD.WIDE R4, R242, 0x4, R126 ;  /* 0x00000004f2047825 */ /* 0x000fc800078e027e */
[C---:B--2---:R-:W-:Y:S01]  /*1dd180*/  IMAD.WIDE R2, R242.reuse, 0x4, R120 ;  /* 0x00000004f2027825 */ /* 0x044fe200078e0278 */
[----:B------:R1:W-:Y:S04]  /*1dd190*/  @P4 STG.E desc[UR28][R4.64], R106 ;  /* 0x0000006a04004986 */ /* 0x0003e8000c10191c */
[----:B---3--:R-:W-:Y:S04]  /*1dd1a0*/  @P3 STG.E desc[UR28][R6.64], R243 ;  /* 0x000000f306003986 */ /* 0x008fe8000c10191c */
[----:B------:R2:W-:Y:S01]  /*1dd1b0*/  @P0 STG.E desc[UR28][R8.64], R252 ;  /* 0x000000fc08000986 */ /* 0x0005e2000c10191c */
[----:B-1----:R-:W-:-:S03]  /*1dd1c0*/  IMAD.WIDE R4, R242, 0x4, R118 ;  /* 0x00000004f2047825 */ /* 0x002fc600078e0276 */
[----:B--2---:R-:W2:Y:S04]  /*1dd1d0*/  LDL.LU R252, [R1+0x1c9c] ;  /* 0x001c9c0001fc7983 */ /* 0x004ea80000300800 */
[----:B------:R-:W3:Y:S01]  /*1dd1e0*/  LDL.LU R242, [R1+0x1c7c] ;  /* 0x001c7c0001f27983 */ /* 0x000ee20000300800 */
[----:B------:R-:W-:Y:S02]  /*1dd1f0*/  ISETP.LT.AND P2, PT, R103, UR32, !P1 ;  /* 0x0000002067007c0c */ /* 0x000fe4000cf41270 */
[----:B------:R-:W-:Y:S02]  /*1dd200*/  ISETP.LT.AND P6, PT, R102, UR32, !P1 ;  /* 0x0000002066007c0c */ /* 0x000fe4000cfc1270 */
[----:B------:R-:W-:Y:S01]  /*1dd210*/  ISETP.GE.AND P1, PT, R0, UR5, PT ;  /* 0x0000000500007c0c */ /* 0x000fe2000bf26270 */
[----:B------:R-:W3:Y:S04]  /*1dd220*/  LDL.LU R243, [R1+0x3038] ;  /* 0x0030380001f37983 */ /* 0x000ee80000300800 */
[----:B------:R-:W3:Y:S04]  /*1dd230*/  LDL.LU R21, [R1+0x1cbc] ;  /* 0x001cbc0001157983 */ /* 0x000ee80000300800 */
[----:B------:R-:W3:Y:S01]  /*1dd240*/  LDL.LU R0, [R1+0x88c4] ;  /* 0x0088c40001007983 */ /* 0x000ee20000300800 */
[----:B------:R-:W-:-:S02]  /*1dd250*/  ISETP.LT.AND P3, PT, R28, UR32, !P1 ;  /* 0x000000201c007c0c */ /* 0x000fc4000cf61270 */
[----:B------:R-:W-:Y:S02]  /*1dd260*/  ISETP.LT.AND P0, PT, R241, UR32, !P1 ;  /* 0x00000020f1007c0c */ /* 0x000fe4000cf01270 */
[----:B------:R-:W-:Y:S02]  /*1dd270*/  ISETP.LT.AND P5, PT, R240, UR32, !P1 ;  /* 0x00000020f0007c0c */ /* 0x000fe4000cfa1270 */
[----:B------:R-:W-:Y:S01]  /*1dd280*/  ISETP.LT.AND P4, PT, R101, UR32, !P1 ;  /* 0x0000002065007c0c */ /* 0x000fe2000cf81270 */
[----:B------:R-:W3:Y:S04]  /*1dd290*/  LDL.LU R106, [R1+0x1c5c] ;  /* 0x001c5c00016a7983 */ /* 0x000ee80000300800 */
[----:B------:R1:W-:Y:S01]  /*1dd2a0*/  @P2 STG.E desc[UR28][R2.64], R13 ;  /* 0x0000000d02002986 */ /* 0x0003e2000c10191c */
[----:B------:R-:W-:-:S03]  /*1dd2b0*/  ISETP.LT.AND P2, PT, R22, UR32, !P1 ;  /* 0x0000002016007c0c */ /* 0x000fc6000cf41270 */
[----:B-1----:R-:W3:Y:S04]  /*1dd2c0*/  LDL.LU R13, [R1+0x1c3c] ;  /* 0x001c3c00010d7983 */ /* 0x002ee80000300800 */
[----:B------:R1:W-:Y:S01]  /*1dd2d0*/  @P6 STG.E desc[UR28][R4.64], R19 ;  /* 0x0000001304006986 */ /* 0x0003e2000c10191c */
[----:B------:R-:W-:-:S04]  /*1dd2e0*/  IMAD.WIDE R2, R100, 0x4, R128 ;  /* 0x0000000464027825 */ /* 0x000fc800078e0280 */
[----:B------:R-:W-:-:S04]  /*1dd2f0*/  IMAD.WIDE R6, R100, 0x4, R130 ;  /* 0x0000000464067825 */ /* 0x000fc800078e0282 */
[C---:B------:R-:W-:Y:S01]  /*1dd300*/  IMAD.WIDE R8, R100.reuse, 0x4, R126 ;  /* 0x0000000464087825 */ /* 0x040fe200078e027e */
[----:B------:R-:W-:Y:S01]  /*1dd310*/  ISETP.LT.AND P6, PT, R23, UR32, !P1 ;  /* 0x0000002017007c0c */ /* 0x000fe2000cfc1270 */
[----:B------:R1:W-:Y:S02]  /*1dd320*/  @P3 STG.E desc[UR28][R2.64], R105 ;  /* 0x0000006902003986 */ /* 0x0003e4000c10191c */
[C---:B-1----:R-:W-:Y:S02]  /*1dd330*/  IMAD.WIDE R4, R100.reuse, 0x4, R132 ;  /* 0x0000000464047825 */ /* 0x042fe400078e0284 */
[----:B------:R-:W3:Y:S04]  /*1dd340*/  LDL.LU R19, [R1+0x1c2c] ;  /* 0x001c2c0001137983 */ /* 0x000ee80000300800 */
[----:B------:R1:W-:Y:S04]  /*1dd350*/  @P0 STG.E desc[UR28][R4.64], R104 ;  /* 0x0000006804000986 */ /* 0x0003e8000c10191c */
[----:B------:R-:W-:Y:S04]  /*1dd360*/  @P5 STG.E desc[UR28][R6.64], R10 ;  /* 0x0000000a06005986 */ /* 0x000fe8000c10191c */
[----:B------:R-:W3:Y:S01]  /*1dd370*/  LDL.LU R105, [R1+0x1c1c] ;  /* 0x001c1c0001697983 */ /* 0x000ee20000300800 */
[----:B------:R-:W-:-:S04]  /*1dd380*/  IMAD.WIDE R2, R100, 0x4, R124 ;  /* 0x0000000464027825 */ /* 0x000fc800078e027c */
[----:B-1----:R-:W-:Y:S01]  /*1dd390*/  IMAD.WIDE R4, R100, 0x4, R122 ;  /* 0x0000000464047825 */ /* 0x002fe200078e027a */
[----:B----4-:R1:W-:Y:S04]  /*1dd3a0*/  @P4 STG.E desc[UR28][R8.64], R15 ;  /* 0x0000000f08004986 */ /* 0x0103e8000c10191c */
[----:B-1----:R-:W4:Y:S04]  /*1dd3b0*/  LDL.LU R15, [R1+0x1bec] ;  /* 0x001bec00010f7983 */ /* 0x002f280000300800 */
[----:B------:R-:W4:Y:S04]  /*1dd3c0*/  LDL.LU R104, [R1+0x1bfc] ;  /* 0x001bfc0001687983 */ /* 0x000f280000300800 */
[----:B------:R-:W4:Y:S04]  /*1dd3d0*/  LDL.LU R10, [R1+0x1bdc] ;  /* 0x001bdc00010a7983 */ /* 0x000f280000300800 */
[----:B--2---:R-:W-:Y:S04]  /*1dd3e0*/  @P2 STG.E desc[UR28][R2.64], R252 ;  /* 0x000000fc02002986 */ /* 0x004fe8000c10191c */
[----:B---3--:R1:W-:Y:S04]  /*1dd3f0*/  @P6 STG.E desc[UR28][R4.64], R242 ;  /* 0x000000f204006986 */ /* 0x0083e8000c10191c */
[----:B-1----:R-:W2:Y:S01]  /*1dd400*/  LDL.LU R242, [R1+0x1bcc] ;  /* 0x001bcc0001f27983 */ /* 0x002ea20000300800 */
[----:B------:R-:W-:-:S02]  /*1dd410*/  ISETP.GE.AND P3, PT, R11, UR5, PT ;  /* 0x000000050b007c0c */ /* 0x000fc4000bf66270 */
[----:B------:R-:W-:Y:S02]  /*1dd420*/  ISETP.LT.AND P0, PT, R103, UR32, !P1 ;  /* 0x0000002067007c0c */ /* 0x000fe4000cf01270 */
[----:B------:R-:W-:Y:S02]  /*1dd430*/  ISETP.LT.AND P1, PT, R102, UR32, !P1 ;  /* 0x0000002066007c0c */ /* 0x000fe4000cf21270 */
[----:B------:R-:W-:Y:S02]  /*1dd440*/  ISETP.LT.AND P5, PT, R28, UR32, !P3 ;  /* 0x000000201c007c0c */ /* 0x000fe4000dfa1270 */
[----:B------:R-:W-:Y:S01]  /*1dd450*/  ISETP.LT.AND P4, PT, R241, UR32, !P3 ;  /* 0x00000020f1007c0c */ /* 0x000fe2000df81270 */
[----:B------:R-:W-:-:S04]  /*1dd460*/  IMAD.WIDE R2, R100, 0x4, R120 ;  /* 0x0000000464027825 */ /* 0x000fc800078e0278 */
[----:B------:R-:W-:Y:S01]  /*1dd470*/  IMAD.WIDE R4, R100, 0x4, R118 ;  /* 0x0000000464047825 */ /* 0x000fe200078e0276 */
[----:B------:R-:W-:Y:S01]  /*1dd480*/  ISETP.LT.AND P6, PT, R240, UR32, !P3 ;  /* 0x00000020f0007c0c */ /* 0x000fe2000dfc1270 */
[----:B------:R-:W3:Y:S02]  /*1dd490*/  LDL.LU R100, [R1+0xccc] ;  /* 0x000ccc0001647983 */ /* 0x000ee40000300800 */
[----:B------:R-:W-:Y:S01]  /*1dd4a0*/  IMAD.WIDE R6, R243, 0x4, R128 ;  /* 0x00000004f3067825 */ /* 0x000fe200078e0280 */
[----:B------:R-:W-:Y:S01]  /*1dd4b0*/  ISETP.LT.AND P2, PT, R101, UR32, !P3 ;  /* 0x0000002065007c0c */ /* 0x000fe2000df41270 */
[----:B------:R-:W3:Y:S02]  /*1dd4c0*/  LDL.LU R252, [R1+0x303c] ;  /* 0x00303c0001fc7983 */ /* 0x000ee40000300800 */
[----:B------:R-:W-:Y:S02]  /*1dd4d0*/  IMAD.WIDE R8, R243, 0x4, R132 ;  /* 0x00000004f3087825 */ /* 0x000fe400078e0284 */
[----:B------:R1:W-:Y:S04]  /*1dd4e0*/  @P0 STG.E desc[UR28][R2.64], R21 ;  /* 0x0000001502000986 */ /* 0x0003e8000c10191c */
[----:B------:R-:W-:Y:S04]  /*1dd4f0*/  @P1 STG.E desc[UR28][R4.64], R106 ;  /* 0x0000006a04001986 */ /* 0x000fe8000c10191c */
[----:B------:R1:W-:Y:S01]  /*1dd500*/  @P5 STG.E desc[UR28][R6.64], R13 ;  /* 0x0000000d06005986 */ /* 0x0003e2000c10191c */
[----:B------:R-:W-:-:S02]  /*1dd510*/  ISETP.GE.AND P0, PT, R0, UR5, PT ;  /* 0x0000000500007c0c */ /* 0x000fc4000bf06270 */
[----:B------:R-:W-:Y:S02]  /*1dd520*/  ISETP.LT.AND P1, PT, R23, UR32, !P3 ;  /* 0x0000002017007c0c */ /* 0x000fe4000df21270 */
[----:B------:R-:W-:Y:S01]  /*1dd530*/  ISETP.LT.AND P5, PT, R103, UR32, !P3 ;  /* 0x0000002067007c0c */ /* 0x000fe2000dfa1270 */
[C---:B-1----:R-:W-:Y:S01]  /*1dd540*/  IMAD.WIDE R2, R243.reuse, 0x4, R130 ;  /* 0x00000004f3027825 */ /* 0x042fe200078e0282 */
[----:B------:R-:W3:Y:S03]  /*1dd550*/  LDL.LU R13, [R1+0x1d30] ;  /* 0x001d3000010d7983 */ /* 0x000ee60000300800 */
[----:B------:R-:W-:-:S04]  /*1dd560*/  IMAD.WIDE R4, R243, 0x4, R126 ;  /* 0x00000004f3047825 */ /* 0x000fc800078e027e */
[----:B------:R-:W-:Y:S01]  /*1dd570*/  IMAD.WIDE R6, R243, 0x4, R120 ;  /* 0x00000004f3067825 */ /* 0x000fe200078e0278 */
[----:B------:R1:W-:Y:S01]  /*1dd580*/  @P4 STG.E desc[UR28][R8.64], R19 ;  /* 0x0000001308004986 */ /* 0x0003e2000c10191c */
[----:B------:R-:W-:-:S03]  /*1dd590*/  ISETP.LT.AND P4, PT, R22, UR32, !P3 ;  /* 0x0000002016007c0c */ /* 0x000fc6000df81270 */
[----:B------:R1:W-:Y:S04]  /*1dd5a0*/  @P6 STG.E desc[UR28][R2.64], R105 ;  /* 0x0000006902006986 */ /* 0x0003e8000c10191c */
[----:B-1----:R-:W3:Y:S04]  /*1dd5b0*/  LDL.LU R19, [R1+0x1d10] ;  /* 0x001d100001137983 */ /* 0x002ee80000300800 */
[----:B------:R-:W3:Y:S04]  /*1dd5c0*/  LDL.LU R0, [R1+0x88c8] ;  /* 0x0088c80001007983 */ /* 0x000ee80000300800 */
[----:B------:R-:W3:Y:S04]  /*1dd5d0*/  LDL.LU R21, [R1+0x1d50] ;  /* 0x001d500001157983 */ /* 0x000ee80000300800 */
[----:B------:R-:W3:Y:S01]  /*1dd5e0*/  LDL.LU R106, [R1+0x1d40] ;  /* 0x001d4000016a7983 */ /* 0x000ee20000300800 */
[----:B------:R-:W-:-:S04]  /*1dd5f0*/  IMAD.WIDE R2, R243, 0x4, R124 ;  /* 0x00000004f3027825 */ /* 0x000fc800078e027c */
[C---:B------:R-:W-:Y:S01]  /*1dd600*/  IMAD.WIDE R8, R243.reuse, 0x4, R118 ;  /* 0x00000004f3087825 */ /* 0x040fe200078e0276 */
[----:B----4-:R1:W-:Y:S04]  /*1dd610*/  @P2 STG.E desc[UR28][R4.64], R15 ;  /* 0x0000000f04002986 */ /* 0x0103e8000c10191c */
[----:B------:R-:W-:Y:S01]  /*1dd620*/  @P4 STG.E desc[UR28][R2.64], R104 ;  /* 0x0000006802004986 */ /* 0x000fe2000c10191c */
[----:B-1----:R-:W-:-:S03]  /*1dd630*/  IMAD.WIDE R4, R243, 0x4, R122 ;  /* 0x00000004f3047825 */ /* 0x002fc600078e027a */
[----:B------:R-:W4:Y:S04]  /*1dd640*/  LDL.LU R15, [R1+0x1d20] ;  /* 0x001d2000010f7983 */ /* 0x000f280000300800 */
[----:B------:R-:W4:Y:S04]  /*1dd650*/  LDL.LU R243, [R1+0x1d00] ;  /* 0x001d000001f37983 */ /* 0x000f280000300800 */
[----:B------:R1:W-:Y:S04]  /*1dd660*/  @P1 STG.E desc[UR28][R4.64], R10 ;  /* 0x0000000a04001986 */ /* 0x0003e8000c10191c */
[----:B-1----:R-:W4:Y:S04]  /*1dd670*/  LDL.LU R10, [R1+0x1cf0] ;  /* 0x001cf000010a7983 */ /* 0x002f280000300800 */
[----:B--2---:R1:W-:Y:S04]  /*1dd680*/  @P5 STG.E desc[UR28][R6.64], R242 ;  /* 0x000000f206005986 */ /* 0x0043e8000c10191c */
[----:B-1----:R-:W2:Y:S01]  /*1dd690*/  LDL.LU R242, [R1+0x1cd0] ;  /* 0x001cd00001f27983 */ /* 0x002ea20000300800 */
[----:B------:R-:W-:-:S02]  /*1dd6a0*/  ISETP.LT.AND P3, PT, R102, UR32, !P3 ;  /* 0x0000002066007c0c */ /* 0x000fc4000df61270 */
[----:B------:R-:W-:Y:S02]  /*1dd6b0*/  ISETP.LT.AND P6, PT, R28, UR32, !P0 ;  /* 0x000000201c007c0c */ /* 0x000fe4000c7c1270 */
[----:B------:R-:W-:Y:S02]  /*1dd6c0*/  ISETP.LT.AND P2, PT, R241, UR32, !P0 ;  /* 0x00000020f1007c0c */ /* 0x000fe4000c741270 */
[----:B------:R-:W-:Y:S02]  /*1dd6d0*/  ISETP.LT.AND P5, PT, R240, UR32, !P0 ;  /* 0x00000020f0007c0c */ /* 0x000fe4000c7a1270 */
[----:B------:R-:W-:Y:S01]  /*1dd6e0*/  ISETP.LT.AND P4, PT, R101, UR32, !P0 ;  /* 0x0000002065007c0c */ /* 0x000fe2000c781270 */
[----:B---3--:R-:W-:-:S04]  /*1dd6f0*/  IMAD.WIDE R2, R252, 0x4, R128 ;  /* 0x00000004fc027825 */ /* 0x008fc800078e0280 */
[----:B------:R-:W-:Y:S01]  /*1dd700*/  IMAD.WIDE R4, R252, 0x4, R132 ;  /* 0x00000004fc047825 */ /* 0x000fe200078e0284 */
[----:B------:R-:W-:Y:S01]  /*1dd710*/  ISETP.LT.AND P1, PT, R23, UR32, !P0 ;  /* 0x0000002017007c0c */ /* 0x000fe2000c721270 */
[----:B------:R1:W-:Y:S01]  /*1dd720*/  @P3 STG.E desc[UR28][R8.64], R100 ;  /* 0x0000006408003986 */ /* 0x0003e2000c10191c */
[----:B------:R-:W-:-:S03]  /*1dd730*/  ISETP.LT.AND P3, PT, R22, UR32, !P0 ;  /* 0x0000002016007c0c */ /* 0x000fc6000c761270 */
[----:B------:R3:W-:Y:S01]  /*1dd740*/  @P6 STG.E desc[UR28][R2.64], R13 ;  /* 0x0000000d02006986 */ /* 0x0007e2000c10191c */
[----:B------:R-:W-:-:S03]  /*1dd750*/  IMAD.WIDE R6, R252, 0x4, R124 ;  /* 0x00000004fc067825 */ /* 0x000fc600078e027c */
[----:B-1----:R-:W2:Y:S04]  /*1dd760*/  LDL.LU R100, [R1+0x3040] ;  /* 0x0030400001647983 */ /* 0x002ea80000300800 */
[----:B------:R-:W2:Y:S01]  /*1dd770*/  LDL.LU R105, [R1+0x1c60] ;  /* 0x001c600001697983 */ /* 0x000ea20000300800 */
[----:B---3--:R-:W-:-:S03]  /*1dd780*/  IMAD.WIDE R2, R252, 0x4, R130 ;  /* 0x00000004fc027825 */ /* 0x008fc600078e0282 */
[----:B------:R-:W3:Y:S04]  /*1dd790*/  LDL.LU R11, [R1+0x88cc] ;  /* 0x0088cc00010b7983 */ /* 0x000ee80000300800 */
[----:B------:R-:W3:Y:S04]  /*1dd7a0*/  LDL.LU R104, [R1+0x1c40] ;  /* 0x001c400001687983 */ /* 0x000ee80000300800 */
[----:B------:R-:W3:Y:S01]  /*1dd7b0*/  LDL.LU R13, [R1+0xca0] ;  /* 0x000ca000010d7983 */ /* 0x000ee20000300800 */
[----:B------:R-:W-:Y:S01]  /*1dd7c0*/  IMAD.WIDE R8, R252, 0x4, R122 ;  /* 0x00000004fc087825 */ /* 0x000fe200078e027a */
[----:B------:R-:W-:-:S02]  /*1dd7d0*/  ISETP.LT.AND P6, PT, R102, UR32, !P0 ;  /* 0x0000002066007c0c */ /* 0x000fc4000c7c1270 */
[----:B------:R1:W-:Y:S01]  /*1dd7e0*/  @P2 STG.E desc[UR28][R4.64], R19 ;  /* 0x0000001304002986 */ /* 0x0003e2000c10191c */
[----:B------:R-:W-:-:S03]  /*1dd7f0*/  ISETP.LT.AND P2, PT, R103, UR32, !P0 ;  /* 0x0000002067007c0c */ /* 0x000fc6000c741270 */
[----:B------:R1:W-:Y:S02]  /*1dd800*/  @P5 STG.E desc[UR28][R2.64], R21 ;  /* 0x0000001502005986 */ /* 0x0003e4000c10191c */
[C---:B-1----:R-:W-:Y:S02]  /*1dd810*/  IMAD.WIDE R4, R252.reuse, 0x4, R126 ;  /* 0x00000004fc047825 */ /* 0x042fe400078e027e */
[----:B------:R-:W3:Y:S02]  /*1dd820*/  LDL.LU R19, [R1+0x5f0] ;  /* 0x0005f00001137983 */ /* 0x000ee40000300800 */
[----:B------:R-:W-:Y:S02]  /*1dd830*/  IMAD.WIDE R2, R252, 0x4, R120 ;  /* 0x00000004fc027825 */ /* 0x000fe400078e0278 */
[----:B------:R1:W-:Y:S01]  /*1dd840*/  @P4 STG.E desc[UR28][R4.64], R106 ;  /* 0x0000006a04004986 */ /* 0x0003e2000c10191c */
[----:B------:R-:W-:Y:S01]  /*1dd850*/  ISETP.GE.AND P0, PT, R0, UR5, PT ;  /* 0x0000000500007c0c */ /* 0x000fe2000bf06270 */
[----:B-1----:R-:W-:-:S02]  /*1dd860*/  IMAD.WIDE R4, R252, 0x4, R118 ;  /* 0x00000004fc047825 */ /* 0x002fc400078e0276 */
[----:B----4-:R-:W-:Y:S04]  /*1dd870*/  @P3 STG.E desc[UR28][R6.64], R15 ;  /* 0x0000000f06003986 */ /* 0x010fe8000c10191c */
[----:B------:R1:W-:Y:S04]  /*1dd880*/  @P1 STG.E desc[UR28][R8.64], R243 ;  /* 0x000000f308001986 */ /* 0x0003e8000c10191c */
[----:B-1----:R-:W4:Y:S04]  /*1dd890*/  LDL.LU R243, [R1+0x5d0] ;  /* 0x0005d00001f37983 */ /* 0x002f280000300800 */
[----:B------:R-:W4:Y:S04]  /*1dd8a0*/  LDL.LU R252, [R1+0x530] ;  /* 0x0005300001fc7983 */ /* 0x000f280000300800 */
[----:B------:R-:W4:Y:S04]  /*1dd8b0*/  LDL.LU R15, [R1+0x3044] ;  /* 0x00304400010f7983 */ /* 0x000f280000300800 */
[----:B------:R-:W4:Y:S04]  /*1dd8c0*/  LDL.LU R21, [R1+0x110] ;  /* 0x0001100001157983 */ /* 0x000f280000300800 */
[----:B------:R-:W4:Y:S04]  /*1dd8d0*/  LDL.LU R0, [R1+0x88d0] ;  /* 0x0088d00001007983 */ /* 0x000f280000300800 */
[----:B------:R1:W-:Y:S04]  /*1dd8e0*/  @P2 STG.E desc[UR28][R2.64], R10 ;  /* 0x0000000a02002986 */ /* 0x0003e8000c10191c */
[----:B------:R-:W4:Y:S04]  /*1dd8f0*/  LDL.LU R106, [R1+0x100] ;  /* 0x00010000016a7983 */ /* 0x000f280000300800 */
[----:B--2---:R2:W-:Y:S04]  /*1dd900*/  @P6 STG.E desc[UR28][R4.64], R242 ;  /* 0x000000f204006986 */ /* 0x0045e8000c10191c */
[----:B-1----:R-:W4:Y:S04]  /*1dd910*/  LDL.LU R10, [R1+0x1d34] ;  /* 0x001d3400010a7983 */ /* 0x002f280000300800 */
[----:B--2---:R-:W2:Y:S01]  /*1dd920*/  LDL.LU R242, [R1+0x1d14] ;  /* 0x001d140001f27983 */ /* 0x004ea20000300800 */
        /* <DEDUP_REMOVED lines=10> */
[----:B------:R1:W-:Y:S01]  /*1dd9d0*/  @P3 STG.E desc[UR28][R2.64], R105 ;  /* 0x0000006902003986 */ /* 0x0003e2000c10191c */
[----:B---3--:R-:W-:-:S03]  /*1dd9e0*/  ISETP.GE.AND P3, PT, R11, UR5, PT ;  /* 0x000000050b007c0c */ /* 0x008fc6000bf66270 */
[----:B------:R-:W-:Y:S04]  /*1dd9f0*/  @P1 STG.E desc[UR28][R4.64], R104 ;  /* 0x0000006804001986 */ /* 0x000fe8000c10191c */
[----:B------:R3:W-:Y:S01]  /*1dda00*/  @P5 STG.E desc[UR28][R6.64], R13 ;  /* 0x0000000d06005986 */ /* 0x0007e2000c10191c */
[----:B------:R-:W-:Y:S02]  /*1dda10*/  ISETP.LT.AND P1, PT, R103, UR32, !P0 ;  /* 0x0000002067007c0c */ /* 0x000fe4000c721270 */
[----:B------:R-:W-:Y:S02]  /*1dda20*/  ISETP.LT.AND P0, PT, R102, UR32, !P0 ;  /* 0x0000002066007c0c */ /* 0x000fe4000c701270 */
[----:B------:R-:W-:Y:S01]  /*1dda30*/  ISETP.LT.AND P5, PT, R28, UR32, !P3 ;  /* 0x000000201c007c0c */ /* 0x000fe2000dfa1270 */
[----:B-1----:R-:W2:Y:S04]  /*1dda40*/  LDL.LU R105, [R1+0x1d54] ;  /* 0x001d540001697983 */ /* 0x002ea80000300800 */
[----:B---3--:R-:W3:Y:S01]  /*1dda50*/  LDL.LU R13, [R1+0x1d44] ;  /* 0x001d4400010d7983 */ /* 0x008ee20000300800 */
[----:B------:R-:W-:-:S04]  /*1dda60*/  IMAD.WIDE R2, R100, 0x4, R124 ;  /* 0x0000000464027825 */ /* 0x000fc800078e027c */
[----:B------:R-:W-:Y:S01]  /*1dda70*/  IMAD.WIDE R4, R100, 0x4, R122 ;  /* 0x0000000464047825 */ /* 0x000fe200078e027a */
[----:B------:R-:W3:Y:S04]  /*1dda80*/  LDL.LU R104, [R1+0x1d24] ;  /* 0x001d240001687983 */ /* 0x000ee80000300800 */
[----:B------:R1:W-:Y:S01]  /*1dda90*/  @P4 STG.E desc[UR28][R8.64], R19 ;  /* 0x0000001308004986 */ /* 0x0003e2000c10191c */
[----:B------:R-:W-:-:S03]  /*1ddaa0*/  ISETP.LT.AND P4, PT, R241, UR32, !P3 ;  /* 0x00000020f1007c0c */ /* 0x000fc6000df81270 */
[----:B-1----:R-:W3:Y:S04]  /*1ddab0*/  LDL.LU R19, [R1+0x1d04] ;  /* 0x001d040001137983 */ /* 0x002ee80000300800 */
[----:B----4-:R1:W-:Y:S04]  /*1ddac0*/  @P2 STG.E desc[UR28][R2.64], R243 ;  /* 0x000000f302002986 */ /* 0x0103e8000c10191c */
[----:B------:R4:W-:Y:S01]  /*1ddad0*/  @P6 STG.E desc[UR28][R4.64], R252 ;  /* 0x000000fc04006986 */ /* 0x0009e2000c10191c */
[----:B------:R-:W-:-:S04]  /*1ddae0*/  IMAD.WIDE R6, R15, 0x4, R128 ;  /* 0x000000040f067825 */ /* 0x000fc800078e0280 */
[----:B------:R-:W-:Y:S01]  /*1ddaf0*/  IMAD.WIDE R8, R15, 0x4, R132 ;  /* 0x000000040f087825 */ /* 0x000fe200078e0284 */
[----:B-1----:R-:W3:Y:S03]  /*1ddb00*/  LDL.LU R243, [R1+0x1cf4] ;  /* 0x001cf40001f37983 */ /* 0x002ee60000300800 */
[C---:B------:R-:W-:Y:S01]  /*1ddb10*/  IMAD.WIDE R2, R100.reuse, 0x4, R120 ;  /* 0x0000000464027825 */ /* 0x040fe200078e0278 */
[----:B----4-:R-:W4:Y:S03]  /*1ddb20*/  LDL.LU R252, [R1+0x1cd4] ;  /* 0x001cd40001fc7983 */ /* 0x010f260000300800 */
[----:B------:R-:W-:Y:S02]  /*1ddb30*/  IMAD.WIDE R4, R100, 0x4, R118 ;  /* 0x0000000464047825 */ /* 0x000fe400078e0276 */
[----:B------:R-:W4:Y:S04]  /*1ddb40*/  LDL.LU R100, [R1+0x3048] ;  /* 0x0030480001647983 */ /* 0x000f280000300800 */
[----:B------:R-:W-:Y:S04]  /*1ddb50*/  @P1 STG.E desc[UR28][R2.64], R21 ;  /* 0x0000001502001986 */ /* 0x000fe8000c10191c */
[----:B------:R-:W-:Y:S04]  /*1ddb60*/  @P0 STG.E desc[UR28][R4.64], R106 ;  /* 0x0000006a04000986 */ /* 0x000fe8000c10191c */
[----:B------:R1:W-:Y:S04]  /*1ddb70*/  @P5 STG.E desc[UR28][R6.64], R10 ;  /* 0x0000000a06005986 */ /* 0x0003e8000c10191c */
[----:B--2---:R2:W-:Y:S04]  /*1ddb80*/  @P4 STG.E desc[UR28][R8.64], R242 ;  /* 0x000000f208004986 */ /* 0x0045e8000c10191c */
[----:B-1----:R-:W4:Y:S04]  /*1ddb90*/  LDL.LU R10, [R1+0x1c64] ;  /* 0x001c6400010a7983 */ /* 0x002f280000300800 */
[----:B--2---:R-:W2:Y:S01]  /*1ddba0*/  LDL.LU R242, [R1+0x1c44] ;  /* 0x001c440001f27983 */ /* 0x004ea20000300800 */
[----:B------:R-:W-:-:S02]  /*1ddbb0*/  ISETP.LT.AND P6, PT, R240, UR32, !P3 ;  /* 0x00000020f0007c0c */ /* 0x000fc4000dfc1270 */
[----:B------:R-:W-:Y:S02]  /*1ddbc0*/  ISETP.LT.AND P2, PT, R101, UR32, !P3 ;  /* 0x0000002065007c0c */ /* 0x000fe4000df41270 */
[----:B------:R-:W-:Y:S02]  /*1ddbd0*/  ISETP.LT.AND P4, PT, R22, UR32, !P3 ;  /* 0x0000002016007c0c */ /* 0x000fe4000df81270 */
[----:B------:R-:W-:Y:S01]  /*1ddbe0*/  ISETP.LT.AND P0, PT, R23, UR32, !P3 ;  /* 0x0000002017007c0c */ /* 0x000fe2000df01270 */
[----:B------:R-:W-:Y:S01]  /*1ddbf0*/  IMAD.WIDE R2, R15, 0x4, R130 ;  /* 0x000000040f027825 */ /* 0x000fe200078e0282 */
[----:B------:R-:W-:-:S03]  /*1ddc00*/  ISETP.LT.AND P5, PT, R103, UR32, !P3 ;  /* 0x0000002067007c0c */ /* 0x000fc6000dfa1270 */
[C---:B------:R-:W-:Y:S01]  /*1ddc10*/  IMAD.WIDE R4, R15.reuse, 0x4, R126 ;  /* 0x000000040f047825 */ /* 0x040fe200078e027e */
[----:B------:R-:W-:Y:S02]  /*1ddc20*/  ISETP.LT.AND P3, PT, R102, UR32, !P3 ;  /* 0x0000002066007c0c */ /* 0x000fe4000df61270 */
[----:B------:R-:W-:Y:S02]  /*1ddc30*/  ISETP.GE.AND P1, PT, R0, UR5, PT ;  /* 0x0000000500007c0c */ /* 0x000fe4000bf26270 */
[----:B------:R-:W2:Y:S04]  /*1ddc40*/  LDL.LU R0, [R1+0x88d4] ;  /* 0x0088d40001007983 */ /* 0x000ea80000300800 */
[----:B------:R-:W2:Y:S01]  /*1ddc50*/  LDL.LU R21, [R1+0xca4] ;  /* 0x000ca40001157983 */ /* 0x000ea20000300800 */
[----:B------:R-:W-:-:S04]  /*1ddc60*/  IMAD.WIDE R6, R15, 0x4, R120 ;  /* 0x000000040f067825 */ /* 0x000fc800078e0278 */
[----:B------:R-:W-:Y:S01]  /*1ddc70*/  IMAD.WIDE R8, R15, 0x4, R118 ;  /* 0x000000040f087825 */ /* 0x000fe200078e0276 */
[----:B------:R1:W-:Y:S04]  /*1ddc80*/  @P6 STG.E desc[UR28][R2.64], R105 ;  /* 0x0000006902006986 */ /* 0x0003e8000c10191c */
[----:B---3--:R3:W-:Y:S01]  /*1ddc90*/  @P2 STG.E desc[UR28][R4.64], R13 ;  /* 0x0000000d04002986 */ /* 0x0087e2000c10191c */
[----:B------:R-:W-:Y:S02]  /*1ddca0*/  ISETP.LT.AND P6, PT, R28, UR32, !P1 ;  /* 0x000000201c007c0c */ /* 0x000fe4000cfc1270 */
[----:B------:R-:W-:Y:S01]  /*1ddcb0*/  ISETP.LT.AND P2, PT, R241, UR32, !P1 ;  /* 0x00000020f1007c0c */ /* 0x000fe2000cf41270 */
[C---:B-1----:R-:W-:Y:S01]  /*1ddcc0*/  IMAD.WIDE R2, R15.reuse, 0x4, R124 ;  /* 0x000000040f027825 */ /* 0x042fe200078e027c */
[----:B------:R-:W2:Y:S03]  /*1ddcd0*/  LDL.LU R105, [R1+0x5f4] ;  /* 0x0005f40001697983 */ /* 0x000ea60000300800 */
[----:B---3--:R-:W-:Y:S01]  /*1ddce0*/  IMAD.WIDE R4, R15, 0x4, R122 ;  /* 0x000000040f047825 */ /* 0x008fe200078e027a */
[----:B------:R-:W3:Y:S04]  /*1ddcf0*/  LDL.LU R13, [R1+0x5d4] ;  /* 0x0005d400010d7983 */ /* 0x000ee80000300800 */
[----:B------:R-:W3:Y:S04]  /*1ddd00*/  LDL.LU R15, [R1+0x534] ;  /* 0x00053400010f7983 */ /* 0x000ee80000300800 */
[----:B------:R1:W-:Y:S04]  /*1ddd10*/  @P4 STG.E desc[UR28][R2.64], R104 ;  /* 0x0000006802004986 */ /* 0x0003e8000c10191c */
[----:B------:R1:W-:Y:S04]  /*1ddd20*/  @P0 STG.E desc[UR28][R4.64], R19 ;  /* 0x0000001304000986 */ /* 0x0003e8000c10191c */
[----:B------:R4:W-:Y:S04]  /*1ddd30*/  @P5 STG.E desc[UR28][R6.64], R243 ;  /* 0x000000f306005986 */ /* 0x0009e8000c10191c */
[----:B----4-:R4:W-:Y:S01]  /*1ddd40*/  @P3 STG.E desc[UR28][R8.64], R252 ;  /* 0x000000fc08003986 */ /* 0x0109e2000c10191c */
[----:B-1----:R-:W-:-:S04]  /*1ddd50*/  IMAD.WIDE R2, R100, 0x4, R128 ;  /* 0x0000000464027825 */ /* 0x002fc800078e0280 */
[----:B------:R-:W-:Y:S01]  /*1ddd60*/  IMAD.WIDE R4, R100, 0x4, R132 ;  /* 0x0000000464047825 */ /* 0x000fe200078e0284 */
[----:B------:R-:W3:Y:S04]  /*1ddd70*/  LDL.LU R243, [R1+0x114] ;  /* 0x0001140001f37983 */ /* 0x000ee80000300800 */
[----:B----4-:R-:W4:Y:S04]  /*1ddd80*/  LDL.LU R252, [R1+0x104] ;  /* 0x0001040001fc7983 */ /* 0x010f280000300800 */
[----:B------:R-:W4:Y:S04]  /*1ddd90*/  LDL.LU R19, [R1+0x304c] ;  /* 0x00304c0001137983 */ /* 0x000f280000300800 */
[----:B------:R-:W4:Y:S04]  /*1ddda0*/  LDL.LU R106, [R1+0x1d38] ;  /* 0x001d3800016a7983 */ /* 0x000f280000300800 */
[----:B------:R-:W4:Y:S04]  /*1dddb0*/  LDL.LU R11, [R1+0x88d8] ;  /* 0x0088d800010b7983 */ /* 0x000f280000300800 */
[----:B------:R-:W4:Y:S04]  /*1dddc0*/  LDL.LU R104, [R1+0x1d18] ;  /* 0x001d180001687983 */ /* 0x000f280000300800 */
        /* <DEDUP_REMOVED lines=8> */
[----:B------:R-:W-:-:S04]  /*1dde50*/  IMAD.WIDE R2, R100, 0x4, R130 ;  /* 0x0000000464027825 */ /* 0x000fc800078e0282 */
[----:B------:R-:W-:-:S04]  /*1dde60*/  IMAD.WIDE R4, R100, 0x4, R126 ;  /* 0x0000000464047825 */ /* 0x000fc800078e027e */
[----:B------:R-:W-:Y:S01]  /*1dde70*/  IMAD.WIDE R6, R100, 0x4, R124 ;  /* 0x0000000464067825 */ /* 0x000fe200078e027c */
[----:B------:R-:W-:-:S03]  /*1dde80*/  ISETP.LT.AND P2, PT, R103, UR32, !P1 ;  /* 0x0000002067007c0c */ /* 0x000fc6000cf41270 */
[----:B------:R-:W-:Y:S01]  /*1dde90*/  IMAD.WIDE R8, R100, 0x4, R122 ;  /* 0x0000000464087825 */ /* 0x000fe200078e027a */
[----:B------:R-:W-:Y:S02]  /*1ddea0*/  ISETP.LT.AND P6, PT, R102, UR32, !P1 ;  /* 0x0000002066007c0c */ /* 0x000fe4000cfc1270 */
[----:B------:R-:W-:Y:S01]  /*1ddeb0*/  ISETP.GE.AND P1, PT, R0, UR5, PT ;  /* 0x0000000500007c0c */ /* 0x000fe2000bf26270 */
[----:B------:R1:W-:Y:S03]  /*1ddec0*/  @P5 STG.E desc[UR28][R2.64], R21 ;  /* 0x0000001502005986 */ /* 0x0003e6000c10191c */
[----:B------:R-:W-:Y:S01]  /*1dded0*/  ISETP.LT.AND P5, PT, R240, UR32, !P1 ;  /* 0x00000020f0007c0c */ /* 0x000fe2000cfa1270 */
[----:B------:R-:W-:Y:S04]  /*1ddee0*/  @P4 STG.E desc[UR28][R4.64], R105 ;  /* 0x0000006904004986 */ /* 0x000fe8000c10191c */
[----:B---3--:R3:W-:Y:S04]  /*1ddef0*/  @P3 STG.E desc[UR28][R6.64], R13 ;  /* 0x0000000d06003986 */ /* 0x0087e8000c10191c */
[----:B------:R3:W-:Y:S01]  /*1ddf00*/  @P0 STG.E desc[UR28][R8.64], R15 ;  /* 0x0000000f08000986 */ /* 0x0007e2000c10191c */
[----:B------:R-:W-:-:S02]  /*1ddf10*/  ISETP.LT.AND P3, PT, R28, UR32, !P1 ;  /* 0x000000201c007c0c */ /* 0x000fc4000cf61270 */
[----:B------:R-:W-:Y:S02]  /*1ddf20*/  ISETP.LT.AND P0, PT, R241, UR32, !P1 ;  /* 0x00000020f1007c0c */ /* 0x000fe4000cf01270 */
[----:B------:R-:W-:Y:S01]  /*1ddf30*/  ISETP.LT.AND P4, PT, R101, UR32, !P1 ;  /* 0x0000002065007c0c */ /* 0x000fe2000cf81270 */
[C---:B-1----:R-:W-:Y:S01]  /*1ddf40*/  IMAD.WIDE R2, R100.reuse, 0x4, R120 ;  /* 0x0000000464027825 */ /* 0x042fe200078e0278 */
[----:B---3--:R-:W3:Y:S04]  /*1ddf50*/  LDL.LU R13, [R1+0x1d28] ;  /* 0x001d2800010d7983 */ /* 0x008ee80000300800 */
[----:B------:R-:W3:Y:S01]  /*1ddf60*/  LDL.LU R15, [R1+0x1d08] ;  /* 0x001d0800010f7983 */ /* 0x000ee20000300800 */
[----:B------:R-:W-:-:S03]  /*1ddf70*/  IMAD.WIDE R4, R100, 0x4, R118 ;  /* 0x0000000464047825 */ /* 0x000fc600078e0276 */
[----:B------:R-:W3:Y:S04]  /*1ddf80*/  LDL.LU R100, [R1+0x3050] ;  /* 0x0030500001647983 */ /* 0x000ee80000300800 */
[----:B------:R-:W3:Y:S04]  /*1ddf90*/  LDL.LU R21, [R1+0x1cf8] ;  /* 0x001cf80001157983 */ /* 0x000ee80000300800 */
[----:B------:R-:W3:Y:S04]  /*1ddfa0*/  LDL.LU R0, [R1+0x88e4] ;  /* 0x0088e40001007983 */ /* 0x000ee80000300800 */
[----:B------:R-:W3:Y:S04]  /*1ddfb0*/  LDL.LU R105, [R1+0x1cd8] ;  /* 0x001cd80001697983 */ /* 0x000ee80000300800 */
[----:B------:R1:W-:Y:S04]  /*1ddfc0*/  @P2 STG.E desc[UR28][R2.64], R243 ;  /* 0x000000f302002986 */ /* 0x0003e8000c10191c */
[----:B----4-:R4:W-:Y:S01]  /*1ddfd0*/  @P6 STG.E desc[UR28][R4.64], R252 ;  /* 0x000000fc04006986 */ /* 0x0109e2000c10191c */
[----:B------:R-:W-:-:S04]  /*1ddfe0*/  IMAD.WIDE R6, R19, 0x4, R130 ;  /* 0x0000000413067825 */ /* 0x000fc800078e0282 */
[----:B------:R-:W-:-:S04]  /*1ddff0*/  IMAD.WIDE R8, R19, 0x4, R126 ;  /* 0x0000000413087825 */ /* 0x000fc800078e027e */
[----:B-1----:R-:W-:-:S04]  /*1de000*/  IMAD.WIDE R2, R19, 0x4, R128 ;  /* 0x0000000413027825 */ /* 0x002fc800078e0280 */
[----:B----4-:R-:W-:Y:S01]  /*1de010*/  IMAD.WIDE R4, R19, 0x4, R132 ;  /* 0x0000000413047825 */ /* 0x010fe200078e0284 */
[----:B------:R-:W4:Y:S04]  /*1de020*/  LDL.LU R243, [R1+0x1c68] ;  /* 0x001c680001f37983 */ /* 0x000f280000300800 */
        /* <DEDUP_REMOVED lines=9> */
[----:B------:R-:W-:Y:S01]  /*1de0c0*/  ISETP.GE.AND P3, PT, R11, UR5, PT ;  /* 0x000000050b007c0c */ /* 0x000fe2000bf66270 */
[----:B------:R-:W-:Y:S01]  /*1de0d0*/  IMAD.WIDE R2, R19, 0x4, R124 ;  /* 0x0000000413027825 */ /* 0x000fe200078e027c */
[----:B------:R-:W-:-:S03]  /*1de0e0*/  ISETP.LT.AND P0, PT, R103, UR32, !P1 ;  /* 0x0000002067007c0c */ /* 0x000fc6000cf01270 */
[----:B------:R-:W-:Y:S01]  /*1de0f0*/  IMAD.WIDE R4, R19, 0x4, R122 ;  /* 0x0000000413047825 */ /* 0x000fe200078e027a */
[----:B------:R-:W-:Y:S02]  /*1de100*/  ISETP.LT.AND P1, PT, R102, UR32, !P1 ;  /* 0x0000002066007c0c */ /* 0x000fe4000cf21270 */
[----:B------:R-:W-:Y:S02]  /*1de110*/  ISETP.LT.AND P5, PT, R28, UR32, !P3 ;  /* 0x000000201c007c0c */ /* 0x000fe4000dfa1270 */
[----:B------:R-:W-:Y:S01]  /*1de120*/  ISETP.LT.AND P4, PT, R241, UR32, !P3 ;  /* 0x00000020f1007c0c */ /* 0x000fe2000df81270 */
[----:B------:R-:W2:Y:S04]  /*1de130*/  LDL.LU R106, [R1+0x5d8] ;  /* 0x0005d800016a7983 */ /* 0x000ea80000300800 */
[----:B------:R-:W2:Y:S04]  /*1de140*/  LDL.LU R104, [R1+0x538] ;  /* 0x0005380001687983 */ /* 0x000ea80000300800 */
[----:B---3--:R1:W-:Y:S04]  /*1de150*/  @P2 STG.E desc[UR28][R2.64], R13 ;  /* 0x0000000d02002986 */ /* 0x0083e8000c10191c */
[----:B------:R3:W-:Y:S01]  /*1de160*/  @P6 STG.E desc[UR28][R4.64], R15 ;  /* 0x0000000f04006986 */ /* 0x0007e2000c10191c */
[----:B------:R-:W-:-:S02]  /*1de170*/  ISETP.LT.AND P6, PT, R240, UR32, !P3 ;  /* 0x00000020f0007c0c */ /* 0x000fc4000dfc1270 */
[----:B------:R-:W-:Y:S01]  /*1de180*/  ISETP.LT.AND P2, PT, R101, UR32, !P3 ;  /* 0x0000002065007c0c */ /* 0x000fe2000df41270 */
[----:B------:R-:W-:-:S04]  /*1de190*/  IMAD.WIDE R6, R100, 0x4, R128 ;  /* 0x0000000464067825 */ /* 0x000fc800078e0280 */
[----:B------:R-:W-:-:S04]  /*1de1a0*/  IMAD.WIDE R8, R100, 0x4, R132 ;  /* 0x0000000464087825 */ /* 0x000fc800078e0284 */
[----:B-1----:R-:W-:-:S04]  /*1de1b0*/  IMAD.WIDE R2, R19, 0x4, R120 ;  /* 0x0000000413027825 */ /* 0x002fc800078e0278 */
[----:B---3--:R-:W-:Y:S01]  /*1de1c0*/  IMAD.WIDE R4, R19, 0x4, R118 ;  /* 0x0000000413047825 */ /* 0x008fe200078e0276 */
[----:B------:R-:W3:Y:S04]  /*1de1d0*/  LDL.LU R15, [R1+0x118] ;  /* 0x00011800010f7983 */ /* 0x000ee80000300800 */
[----:B------:R-:W3:Y:S04]  /*1de1e0*/  LDL.LU R19, [R1+0x108] ;  /* 0x0001080001137983 */ /* 0x000ee80000300800 */
[----:B------:R-:W3:Y:S04]  /*1de1f0*/  LDL.LU R13, [R1+0x3054] ;  /* 0x00305400010d7983 */ /* 0x000ee80000300800 */
[----:B------:R1:W-:Y:S04]  /*1de200*/  @P0 STG.E desc[UR28][R2.64], R21 ;  /* 0x0000001502000986 */ /* 0x0003e8000c10191c */
[----:B------:R1:W-:Y:S01]  /*1de210*/  @P1 STG.E desc[UR28][R4.64], R105 ;  /* 0x0000006904001986 */ /* 0x0003e2000c10191c */
[----:B------:R-:W-:Y:S01]  /*1de220*/  ISETP.GE.AND P0, PT, R0, UR5, PT ;  /* 0x0000000500007c0c */ /* 0x000fe2000bf06270 */
[----:B-1----:R-:W-:-:S04]  /*1de230*/  IMAD.WIDE R2, R100, 0x4, R130 ;  /* 0x0000000464027825 */ /* 0x002fc800078e0282 */
[C---:B------:R-:W-:Y:S01]  /*1de240*/  IMAD.WIDE R4, R100.reuse, 0x4, R126 ;  /* 0x0000000464047825 */ /* 0x040fe200078e027e */
[----:B----4-:R1:W-:Y:S04]  /*1de250*/  @P5 STG.E desc[UR28][R6.64], R243 ;  /* 0x000000f306005986 */ /* 0x0103e8000c10191c */
[----:B------:R4:W-:Y:S04]  /*1de260*/  @P4 STG.E desc[UR28][R8.64], R252 ;  /* 0x000000fc08004986 */ /* 0x0009e8000c10191c */
[----:B-1----:R-:W3:Y:S04]  /*1de270*/  LDL.LU R243, [R1+0x1d3c] ;  /* 0x001d3c0001f37983 */ /* 0x002ee80000300800 */
[----:B----4-:R-:W4:Y:S04]  /*1de280*/  LDL.LU R252, [R1+0x1d1c] ;  /* 0x001d1c0001fc7983 */ /* 0x010f280000300800 */
[----:B------:R-:W4:Y:S01]  /*1de290*/  LDL.LU R0, [R1+0x88e8] ;  /* 0x0088e80001007983 */ /* 0x000f220000300800 */
[----:B------:R-:W-:-:S04]  /*1de2a0*/  IMAD.WIDE R6, R100, 0x4, R120 ;  /* 0x0000000464067825 */ /* 0x000fc800078e0278 */
[C---:B------:R-:W-:Y:S01]  /*1de2b0*/  IMAD.WIDE R8, R100.reuse, 0x4, R118 ;  /* 0x0000000464087825 */ /* 0x040fe200078e0276 */
[----:B------:R-:W4:Y:S04]  /*1de2c0*/  LDL.LU R105, [R1+0x1d5c] ;  /* 0x001d5c0001697983 */ /* 0x000f280000300800 */
[----:B------:R1:W-:Y:S04]  /*1de2d0*/  @P6 STG.E desc[UR28][R2.64], R10 ;  /* 0x0000000a02006986 */ /* 0x0003e8000c10191c */
[----:B--2---:R2:W-:Y:S01]  /*1de2e0*/  @P2 STG.E desc[UR28][R4.64], R242 ;  /* 0x000000f204002986 */ /* 0x0045e2000c10191c */
[----:B-1----:R-:W-:-:S04]  /*1de2f0*/  IMAD.WIDE R2, R100, 0x4, R124 ;  /* 0x0000000464027825 */ /* 0x002fc800078e027c */
[----:B--2---:R-:W-:Y:S02]  /*1de300*/  IMAD.WIDE R4, R100, 0x4, R122 ;  /* 0x0000000464047825 */ /* 0x004fe400078e027a */
[----:B------:R-:W2:Y:S04]  /*1de310*/  LDL.LU R100, [R1+0x1d4c] ;  /* 0x001d4c0001647983 */ /* 0x000ea80000300800 */
[----:B------:R-:W2:Y:S04]  /*1de320*/  LDL.LU R10, [R1+0x1d2c] ;  /* 0x001d2c00010a7983 */ /* 0x000ea80000300800 */
[----:B------:R-:W2:Y:S01]  /*1de330*/  LDL.LU R242, [R1+0x1d0c] ;  /* 0x001d0c0001f27983 */ /* 0x000ea20000300800 */
[----:B------:R-:W-:-:S02]  /*1de340*/  ISETP.LT.AND P4, PT, R22, UR32, !P3 ;  /* 0x0000002016007c0c */ /* 0x000fc4000df81270 */
[----:B------:R-:W-:Y:S02]  /*1de350*/  ISETP.LT.AND P1, PT, R23, UR32, !P3 ;  /* 0x0000002017007c0c */ /* 0x000fe4000df21270 */
[----:B------:R-:W-:Y:S02]  /*1de360*/  ISETP.LT.AND P5, PT, R103, UR32, !P3 ;  /* 0x0000002067007c0c */ /* 0x000fe4000dfa1270 */
[----:B------:R-:W-:Y:S02]  /*1de370*/  ISETP.LT.AND P3, PT, R102, UR32, !P3 ;  /* 0x0000002066007c0c */ /* 0x000fe4000df61270 */
[----:B------:R-:W-:Y:S02]  /*1de380*/  ISETP.LT.AND P6, PT, R28, UR32, !P0 ;  /* 0x000000201c007c0c */ /* 0x000fe4000c7c1270 */
[----:B------:R-:W-:-:S03]  /*1de390*/  ISETP.LT.AND P2, PT, R241, UR32, !P0 ;  /* 0x00000020f1007c0c */ /* 0x000fc6000c741270 */
[----:B------:R1:W-:Y:S04]  /*1de3a0*/  @P4 STG.E desc[UR28][R2.64], R106 ;  /* 0x0000006a02004986 */ /* 0x0003e8000c10191c */
[----:B------:R1:W-:Y:S01]  /*1de3b0*/  @P1 STG.E desc[UR28][R4.64], R104 ;  /* 0x0000006804001986 */ /* 0x0003e2000c10191c */
[----:B------:R-:W-:-:S03]  /*1de3c0*/  ISETP.LT.AND P4, PT, R101, UR32, !P0 ;  /* 0x0000002065007c0c */ /* 0x000fc6000c781270 */
[----:B---3--:R3:W-:Y:S04]  /*1de3d0*/  @P5 STG.E desc[UR28][R6.64], R15 ;  /* 0x0000000f06005986 */ /* 0x0087e8000c10191c */
[----:B------:R3:W-:Y:S01]  /*1de3e0*/  @P3 STG.E desc[UR28][R8.64], R19 ;  /* 0x0000001308003986 */ /* 0x0007e2000c10191c */
[----:B------:R-:W-:Y:S02]  /*1de3f0*/  ISETP.LT.AND P5, PT, R240, UR32, !P0 ;  /* 0x00000020f0007c0c */ /* 0x000fe4000c7a1270 */
[----:B------:R-:W-:Y:S01]  /*1de400*/  ISETP.LT.AND P3, PT, R22, UR32, !P0 ;  /* 0x0000002016007c0c */ /* 0x000fe2000c761270 */
[----:B-1----:R-:W-:-:S04]  /*1de410*/  IMAD.WIDE R2, R13, 0x4, R128 ;  /* 0x000000040d027825 */ /* 0x002fc800078e0280 */
[----:B------:R-:W-:Y:S01]  /*1de420*/  IMAD.WIDE R4, R13, 0x4, R132 ;  /* 0x000000040d047825 */ /* 0x000fe200078e0284 */
[----:B---3--:R-:W3:Y:S04]  /*1de430*/  LDL.LU R15, [R1+0x1cfc] ;  /* 0x001cfc00010f7983 */ /* 0x008ee80000300800 */
[----:B------:R-:W3:Y:S04]  /*1de440*/  LDL.LU R19, [R1+0x1cdc] ;  /* 0x001cdc0001137983 */ /* 0x000ee80000300800 */
[----:B------:R-:W3:Y:S01]  /*1de450*/  LDL.LU R104, [R1+0x3070] ;  /* 0x0030700001687983 */ /* 0x000ee20000300800 */
[----:B------:R-:W-:Y:S01]  /*1de460*/  ISETP.LT.AND P1, PT, R23, UR32, !P0 ;  /* 0x0000002017007c0c */ /* 0x000fe2000c721270 */
[----:B------:R-:W-:-:S04]  /*1de470*/  IMAD.WIDE R6, R13, 0x4, R124 ;  /* 0x000000040d067825 */ /* 0x000fc800078e027c */
[C---:B------:R-:W-:Y:S01]  /*1de480*/  IMAD.WIDE R8, R13.reuse, 0x4, R122 ;  /* 0x000000040d087825 */ /* 0x040fe200078e027a */
[----:B------:R1:W-:Y:S04]  /*1de490*/  @P6 STG.E desc[UR28][R2.64], R243 ;  /* 0x000000f302006986 */ /* 0x0003e8000c10191c */
[----:B----4-:R4:W-:Y:S01]  /*1de4a0*/  @P2 STG.E desc[UR28][R4.64], R252 ;  /* 0x000000fc04002986 */ /* 0x0109e2000c10191c */
[----:B-1----:R-:W-:-:S03]  /*1de4b0*/  IMAD.WIDE R2, R13, 0x4, R130 ;  /* 0x000000040d027825 */ /* 0x002fc600078e0282 */
[----:B------:R-:W3:Y:S01]  /*1de4c0*/  LDL.LU R243, [R1+0x1c6c] ;  /* 0x001c6c0001f37983 */ /* 0x000ee20000300800 */
[----:B----4-:R-:W-:-:S03]  /*1de4d0*/  IMAD.WIDE R4, R13, 0x4, R126 ;  /* 0x000000040d047825 */ /* 0x010fc600078e027e */
[----:B------:R-:W4:Y:S04]  /*1de4e0*/  LDL.LU R11, [R1+0x88fc] ;  /* 0x0088fc00010b7983 */ /* 0x000f280000300800 */
[----:B------:R-:W4:Y:S04]  /*1de4f0*/  LDL.LU R252, [R1+0x1c4c] ;  /* 0x001c4c0001fc7983 */ /* 0x000f280000300800 */
[----:B------:R-:W-:Y:S04]  /*1de500*/  @P5 STG.E desc[UR28][R2.64], R105 ;  /* 0x0000006902005986 */ /* 0x000fe8000c10191c */
[----:B------:R-:W4:Y:S04]  /*1de510*/  LDL.LU R21, [R1+0xcac] ;  /* 0x000cac0001157983 */ /* 0x000f280000300800 */
[----:B--2---:R1:W-:Y:S04]  /*1de520*/  @P4 STG.E desc[UR28][R4.64], R100 ;  /* 0x0000006404004986 */ /* 0x0043e8000c10191c */
[----:B------:R-:W-:Y:S04]  /*1de530*/  @P3 STG.E desc[UR28][R6.64], R10 ;  /* 0x0000000a06003986 */ /* 0x000fe8000c10191c */
[----:B------:R2:W-:Y:S04]  /*1de540*/  @P1 STG.E desc[UR28][R8.64], R242 ;  /* 0x000000f208001986 */ /* 0x0005e8000c10191c */
[----:B-1----:R-:W4:Y:S04]  /*1de550*/  LDL.LU R100, [R1+0x5fc] ;  /* 0x0005fc0001647983 */ /* 0x002f280000300800 */
[----:B--2---:R-:W2:Y:S04]  /*1de560*/  LDL.LU R242, [R1+0x3080] ;  /* 0x0030800001f27983 */ /* 0x004ea80000300800 */
[----:B------:R-:W2:Y:S04]  /*1de570*/  LDL.LU R106, [R1+0x5dc] ;  /* 0x0005dc00016a7983 */ /* 0x000ea80000300800 */
[----:B------:R-:W2:Y:S01]  /*1de580*/  LDL.LU R105, [R1+0x53c] ;  /* 0x00053c0001697983 */ /* 0x000ea20000300800 */
[----:B------:R-:W-:-:S02]  /*1de590*/  ISETP.LT.AND P2, PT, R103, UR32, !P0 ;  /* 0x0000002067007c0c */ /* 0x000fc4000c741270 */
[----:B------:R-:W-:Y:S02]  /*1de5a0*/  ISETP.LT.AND P6, PT, R102, UR32, !P0 ;  /* 0x0000002066007c0c */ /* 0x000fe4000c7c1270 */
[----:B------:R-:W-:Y:S01]  /*1de5b0*/  ISETP.GE.AND P0, PT, R0, UR5, PT ;  /* 0x0000000500007c0c */ /* 0x000fe2000bf06270 */
[----:B------:R-:W2:Y:S04]  /*1de5c0*/  LDL.LU R10, [R1+0x11c] ;  /* 0x00011c00010a7983 */ /* 0x000ea80000300800 */
[----:B------:R-:W2:Y:S01]  /*1de5d0*/  LDL.LU R0, [R1+0x8900] ;  /* 0x0089000001007983 */ /* 0x000ea20000300800 */
[----:B------:R-:W-:Y:S01]  /*1de5e0*/  IMAD.WIDE R2, R13, 0x4, R120 ;  /* 0x000000040d027825 */ /* 0x000fe200078e0278 */
[----:B------:R-:W-:-:S03]  /*1de5f0*/  ISETP.LT.AND P3, PT, R28, UR32, !P0 ;  /* 0x000000201c007c0c */ /* 0x000fc6000c761270 */
[----:B------:R-:W-:Y:S01]  /*1de600*/  IMAD.WIDE R4, R13, 0x4, R118 ;  /* 0x000000040d047825 */ /* 0x000fe200078e0276 */
[----:B------:R-:W-:Y:S01]  /*1de610*/  ISETP.LT.AND P1, PT, R241, UR32, !P0 ;  /* 0x00000020f1007c0c */ /* 0x000fe2000c721270 */
[----:B------:R-:W2:Y:S01]  /*1de620*/  LDL.LU R13, [R1+0x10c] ;  /* 0x00010c00010d7983 */ /* 0x000ea20000300800 */
[----:B------:R-:W-:Y:S02]  /*1de630*/  ISETP.LT.AND P5, PT, R240, UR32, !P0 ;  /* 0x00000020f0007c0c */ /* 0x000fe4000c7a1270 */
[----:B------:R-:W-:Y:S01]  /*1de640*/  ISETP.LT.AND P4, PT, R101, UR32, !P0 ;  /* 0x0000002065007c0c */ /* 0x000fe2000c781270 */
[----:B---3--:R1:W-:Y:S04]  /*1de650*/  @P2 STG.E desc[UR28][R2.64], R15 ;  /* 0x0000000f02002986 */ /* 0x0083e8000c10191c */
[----:B------:R3:W-:Y:S01]  /*1de660*/  @P6 STG.E desc[UR28][R4.64], R19 ;  /* 0x0000001304006986 */ /* 0x0007e2000c10191c */
[----:B------:R-:W-:Y:S01]  /*1de670*/  IMAD.WIDE R6, R104, 0x4, R130 ;  /* 0x0000000468067825 */ /* 0x000fe200078e0282 */
[----:B------:R-:W-:-:S02]  /*1de680*/  ISETP.LT.AND P2, PT, R22, UR32, !P0 ;  /* 0x0000002016007c0c */ /* 0x000fc4000c741270 */
[----:B-1----:R-:W2:Y:S04]  /*1de690*/  LDL.LU R15, [R1+0xf0] ;  /* 0x0000f000010f7983 */ /* 0x002ea80000300800 */
[----:B---3--:R-:W3:Y:S01]  /*1de6a0*/  LDL.LU R19, [R1+0xe0] ;  /* 0x0000e00001137983 */ /* 0x008ee20000300800 */
[----:B------:R-:W-:-:S04]  /*1de6b0*/  IMAD.WIDE R2, R104, 0x4, R128 ;  /* 0x0000000468027825 */ /* 0x000fc800078e0280 */
[----:B------:R-:W-:-:S04]  /*1de6c0*/  IMAD.WIDE R4, R104, 0x4, R132 ;  /* 0x0000000468047825 */ /* 0x000fc800078e0284 */
[C---:B------:R-:W-:Y:S01]  /*1de6d0*/  IMAD.WIDE R8, R104.reuse, 0x4, R126 ;  /* 0x0000000468087825 */ /* 0x040fe200078e027e */
[----:B------:R-:W-:Y:S01]  /*1de6e0*/  ISETP.LT.AND P6, PT, R23, UR32, !P0 ;  /* 0x0000002017007c0c */ /* 0x000fe2000c7c1270 */
[----:B------:R1:W-:Y:S04]  /*1de6f0*/  @P3 STG.E desc[UR28][R2.64], R243 ;  /* 0x000000f302003986 */ /* 0x0003e8000c10191c */
[----:B----4-:R4:W-:Y:S04]  /*1de700*/  @P1 STG.E desc[UR28][R4.64], R252 ;  /* 0x000000fc04001986 */ /* 0x0109e8000c10191c */
[----:B------:R-:W-:Y:S04]  /*1de710*/  @P5 STG.E desc[UR28][R6.64], R21 ;  /* 0x0000001506005986 */ /* 0x000fe8000c10191c */
[----:B-1----:R-:W3:Y:S04]  /*1de720*/  LDL.LU R243, [R1+0xd0] ;  /* 0x0000d00001f37983 */ /* 0x002ee80000300800 */
[----:B----4-:R-:W4:Y:S01]  /*1de730*/  LDL.LU R252, [R1+0x50] ;  /* 0x0000500001fc7983 */ /* 0x010f220000300800 */
[----:B------:R-:W-:Y:S01]  /*1de740*/  IMAD.WIDE R2, R104, 0x4, R124 ;  /* 0x0000000468027825 */ /* 0x000fe200078e027c */
[----:B------:R-:W-:-:S03]  /*1de750*/  ISETP.LT.AND P1, PT, R103, UR32, !P0 ;  /* 0x0000002067007c0c */ /* 0x000fc6000c721270 */
[C---:B------:R-:W-:Y:S01]  /*1de760*/  IMAD.WIDE R4, R104.reuse, 0x4, R122 ;  /* 0x0000000468047825 */ /* 0x040fe200078e027a */
[----:B------:R1:W-:Y:S04]  /*1de770*/  @P4 STG.E desc[UR28][R8.64], R100 ;  /* 0x0000006408004986 */ /* 0x0003e8000c10191c */
[----:B--2---:R2:W-:Y:S04]  /*1de780*/  @P2 STG.E desc[UR28][R2.64], R106 ;  /* 0x0000006a02002986 */ /* 0x0045e8000c10191c */
[----:B------:R2:W-:Y:S04]  /*1de790*/  @P6 STG.E desc[UR28][R4.64], R105 ;  /* 0x0000006904006986 */ /* 0x0005e8000c10191c */
[----:B-1----:R-:W4:Y:S01]  /*1de7a0*/  LDL.LU R100, [R1+0x40] ;  /* 0x0000400001647983 */ /* 0x002f220000300800 */
[----:B--2---:R-:W-:-:S04]  /*1de7b0*/  IMAD.WIDE R2, R104, 0x4, R120 ;  /* 0x0000000468027825 */ /* 0x004fc800078e0278 */
[----:B------:R-:W-:Y:S02]  /*1de7c0*/  IMAD.WIDE R4, R104, 0x4, R118 ;  /* 0x0000000468047825 */ /* 0x000fe400078e0276 */
[----:B------:R-:W2:Y:S04]  /*1de7d0*/  LDL.LU R104, [R1+0x3084] ;  /* 0x0030840001687983 */ /* 0x000ea80000300800 */
[----:B------:R1:W-:Y:S01]  /*1de7e0*/  @P1 STG.E desc[UR28][R2.64], R10 ;  /* 0x0000000a02001986 */ /* 0x0003e2000c10191c */
[----:B------:R-:W-:-:S03]  /*1de7f0*/  ISETP.GE.AND P1, PT, R0, UR5, PT ;  /* 0x0000000500007c0c */ /* 0x000fc6000bf26270 */
[----:B------:R-:W2:Y:S01]  /*1de800*/  LDL.LU R0, [R1+0x8908] ;  /* 0x0089080001007983 */ /* 0x000ea20000300800 */
[----:B------:R-:W-:Y:S02]  /*1de810*/  ISETP.GE.AND P3, PT, R11, UR5, PT ;  /* 0x000000050b007c0c */ /* 0x000fe4000bf66270 */
[----:B------:R-:W-:Y:S02]  /*1de820*/  ISETP.LT.AND P0, PT, R102, UR32, !P0 ;  /* 0x0000002066007c0c */ /* 0x000fe4000c701270 */
[----:B------:R-:W-:Y:S02]  /*1de830*/  ISETP.LT.AND P5, PT, R28, UR32, !P3 ;  /* 0x000000201c007c0c */ /* 0x000fe4000dfa1270 */
[----:B------:R-:W-:Y:S01]  /*1de840*/  ISETP.LT.AND P4, PT, R241, UR32, !P3 ;  /* 0x00000020f1007c0c */ /* 0x000fe2000df81270 */
[----:B------:R-:W-:-:S04]  /*1de850*/  IMAD.WIDE R6, R242, 0x4, R128 ;  /* 0x00000004f2067825 */ /* 0x000fc800078e0280 */
[----:B------:R-:W-:Y:S01]  /*1de860*/  IMAD.WIDE R8, R242, 0x4, R132 ;  /* 0x00000004f2087825 */ /* 0x000fe200078e0284 */
[----:B------:R-:W-:Y:S02]  /*1de870*/  ISETP.LT.AND P6, PT, R240, UR32, !P3 ;  /* 0x00000020f0007c0c */ /* 0x000fe4000dfc1270 */
[----:B------:R-:W-:Y:S01]  /*1de880*/  ISETP.LT.AND P2, PT, R101, UR32, !P3 ;  /* 0x0000002065007c0c */ /* 0x000fe2000df41270 */
[----:B------:R3:W-:Y:S04]  /*1de890*/  @P0 STG.E desc[UR28][R4.64], R13 ;  /* 0x0000000d04000986 */ /* 0x0007e8000c10191c */
[----:B------:R3:W-:Y:S04]  /*1de8a0*/  @P5 STG.E desc[UR28][R6.64], R15 ;  /* 0x0000000f06005986 */ /* 0x0007e8000c10191c */
[----:B---3--:R3:W-:Y:S01]  /*1de8b0*/  @P4 STG.E desc[UR28][R8.64], R19 ;  /* 0x0000001308004986 */ /* 0x0087e2000c10191c */
[----:B------:R-:W-:Y:S01]  /*1de8c0*/  ISETP.LT.AND P4, PT, R22, UR32, !P3 ;  /* 0x0000002016007c0c */ /* 0x000fe2000df81270 */
[----:B-1----:R-:W-:Y:S01]  /*1de8d0*/  IMAD.WIDE R2, R242, 0x4, R130 ;  /* 0x00000004f2027825 */ /* 0x002fe200078e0282 */
[----:B------:R-:W-:-:S03]  /*1de8e0*/  ISETP.LT.AND P0, PT, R23, UR32, !P3 ;  /* 0x0000002017007c0c */ /* 0x000fc6000df01270 */
[----:B------:R-:W-:Y:S01]  /*1de8f0*/  IMAD.WIDE R4, R242, 0x4, R126 ;  /* 0x00000004f2047825 */ /* 0x000fe200078e027e */
[----:B------:R-:W-:-:S03]  /*1de900*/  ISETP.LT.AND P5, PT, R103, UR32, !P3 ;  /* 0x0000002067007c0c */ /* 0x000fc6000dfa1270 */
[----:B------:R-:W-:-:S04]  /*1de910*/  IMAD.WIDE R6, R242, 0x4, R124 ;  /* 0x00000004f2067825 */ /* 0x000fc800078e027c */
[----:B---3--:R-:W-:Y:S01]  /*1de920*/  IMAD.WIDE R8, R242, 0x4, R118 ;  /* 0x00000004f2087825 */ /* 0x008fe200078e0276 */
[----:B------:R-:W-:Y:S01]  /*1de930*/  ISETP.LT.AND P3, PT, R102, UR32, !P3 ;  /* 0x0000002066007c0c */ /* 0x000fe2000df61270 */
[----:B------:R1:W-:Y:S04]  /*1de940*/  @P6 STG.E desc[UR28][R2.64], R243 ;  /* 0x000000f302006986 */ /* 0x0003e8000c10191c */
[----:B----4-:R3:W-:Y:S01]  /*1de950*/  @P2 STG.E desc[UR28][R4.64], R252 ;  /* 0x000000fc04002986 */ /* 0x0107e2000c10191c */
[----:B------:R-:W-:Y:S02]  /*1de960*/  ISETP.LT.AND P6, PT, R28, UR32, !P1 ;  /* 0x000000201c007c0c */ /* 0x000fe4000cfc1270 */
[----:B------:R-:W-:Y:S01]  /*1de970*/  ISETP.LT.AND P2, PT, R241, UR32, !P1 ;  /* 0x00000020f1007c0c */ /* 0x000fe2000cf41270 */
[----:B-1----:R-:W-:-:S04]  /*1de980*/  IMAD.WIDE R2, R242, 0x4, R120 ;  /* 0x00000004f2027825 */ /* 0x002fc800078e0278 */
[----:B---3--:R-:W-:Y:S02]  /*1de990*/  IMAD.WIDE R4, R242, 0x4, R122 ;  /* 0x00000004f2047825 */ /* 0x008fe400078e027a */
[----:B------:R-:W3:Y:S04]  /*1de9a0*/  LDL.LU R242, [R1+0x30a0] ;  /* 0x0030a00001f27983 */ /* 0x000ee80000300800 */
[----:B------:R1:W-:Y:S04]  /*1de9b0*/  @P4 STG.E desc[UR28][R6.64], R100 ;  /* 0x0000006406004986 */ /* 0x0003e8000c10191c */
[----:B------:R-:W-:Y:S04]  /*1de9c0*/  @P0 STG.E desc[UR28][R4.64], R248 ;  /* 0x000000f804000986 */ /* 0x000fe8000c10191c */
[----:B------:R2:W-:Y:S04]  /*1de9d0*/  @P5 STG.E desc[UR28][R2.64], R244 ;  /* 0x000000f402005986 */ /* 0x0005e8000c10191c */
[----:B-1----:R-:W4:Y:S04]  /*1de9e0*/  LDL.LU R100, [R1+0xf4] ;  /* 0x0000f40001647983 */ /* 0x002f280000300800 */
[----:B------:R-:W4:Y:S04]  /*1de9f0*/  LDL.LU R10, [R1+0x8910] ;  /* 0x00891000010a7983 */ /* 0x000f280000300800 */
[----:B------:R-:W4:Y:S04]  /*1dea00*/  LDL.LU R15, [R1+0xe4] ;  /* 0x0000e400010f7983 */ /* 0x000f280000300800 */
[----:B------:R-:W4:Y:S01]  /*1dea10*/  LDL.LU R19, [R1+0xd4] ;  /* 0x0000d40001137983 */ /* 0x000f220000300800 */
[----:B--2---:R-:W-:-:S03]  /*1dea20*/  IMAD.WIDE R2, R104, 0x4, R128 ;  /* 0x0000000468027825 */ /* 0x004fc600078e0280 */
[----:B------:R-:W2:Y:S01]  /*1dea30*/  LDL.LU R243, [R1+0x54] ;  /* 0x0000540001f37983 */ /* 0x000ea20000300800 */
[----:B------:R-:W-:-:S03]  /*1dea40*/  IMAD.WIDE R4, R104, 0x4, R132 ;  /* 0x0000000468047825 */ /* 0x000fc600078e0284 */
[----:B------:R-:W2:Y:S04]  /*1dea50*/  LDL.LU R252, [R1+0x44] ;  /* 0x0000440001fc7983 */ /* 0x000ea80000300800 */
[----:B------:R-:W-:Y:S04]  /*1dea60*/  @P3 STG.E desc[UR28][R8.64], R236 ;  /* 0x000000ec08003986 */ /* 0x000fe8000c10191c */
[----:B------:R1:W-:Y:S04]  /*1dea70*/  @P6 STG.E desc[UR28][R2.64], R232 ;  /* 0x000000e802006986 */ /* 0x0003e8000c10191c */
[----:B------:R1:W-:Y:S01]  /*1dea80*/  @P2 STG.E desc[UR28][R4.64], R228 ;  /* 0x000000e404002986 */ /* 0x0003e2000c10191c */
[----:B------:R-:W-:-:S02]  /*1dea90*/  ISETP.LT.AND P5, PT, R240, UR32, !P1 ;  /* 0x00000020f0007c0c */ /* 0x000fc4000cfa1270 */
[----:B------:R-:W-:Y:S02]  /*1deaa0*/  ISETP.LT.AND P4, PT, R101, UR32, !P1 ;  /* 0x0000002065007c0c */ /* 0x000fe4000cf81270 */
[----:B------:R-:W-:Y:S02]  /*1deab0*/  ISETP.LT.AND P3, PT, R22, UR32, !P1 ;  /* 0x0000002016007c0c */ /* 0x000fe4000cf61270 */
[----:B------:R-:W-:Y:S02]  /*1deac0*/  ISETP.LT.AND P0, PT, R23, UR32, !P1 ;  /* 0x0000002017007c0c */ /* 0x000fe4000cf01270 */
[----:B------:R-:W-:Y:S02]  /*1dead0*/  ISETP.LT.AND P2, PT, R103, UR32, !P1 ;  /* 0x0000002067007c0c */ /* 0x000fe4000cf41270 */
[----:B------:R-:W-:Y:S02]  /*1deae0*/  ISETP.LT.AND P6, PT, R102, UR32, !P1 ;  /* 0x0000002066007c0c */ /* 0x000fe4000cfc1270 */
[----:B------:R-:W-:Y:S01]  /*1deaf0*/  ISETP.GE.AND P1, PT, R0, UR5, PT ;  /* 0x0000000500007c0c */ /* 0x000fe2000bf26270 */
[----:B------:R-:W2:Y:S04]  /*1deb00*/  LDL.LU R13, [R1+0x30b0] ;  /* 0x0030b000010d7983 */ /* 0x000ea80000300800 */
[----:B------:R-:W2:Y:S01]  /*1deb10*/  LDL.LU R0, [R1+0x8918] ;  /* 0x0089180001007983 */ /* 0x000ea20000300800 */
[----:B-1----:R-:W-:-:S04]  /*1deb20*/  IMAD.WIDE R2, R104, 0x4, R130 ;  /* 0x0000000468027825 */ /* 0x002fc800078e0282 */
[----:B------:R-:W-:-:S04]  /*1deb30*/  IMAD.WIDE R4, R104, 0x4, R126 ;  /* 0x0000000468047825 */ /* 0x000fc800078e027e */
[----:B------:R-:W-:-:S04]  /*1deb40*/  IMAD.WIDE R6, R104, 0x4, R124 ;  /* 0x0000000468067825 */ /* 0x000fc800078e027c */
[----:B------:R-:W-:Y:S01]  /*1deb50*/  IMAD.WIDE R8, R104, 0x4, R122 ;  /* 0x0000000468087825 */ /* 0x000fe200078e027a */
[----:B------:R1:W-:Y:S04]  /*1deb60*/  @P5 STG.E desc[UR28][R2.64], R224 ;  /* 0x000000e002005986 */ /* 0x0003e8000c10191c */
[----:B------:R1:W-:Y:S04]  /*1deb70*/  @P4 STG.E desc[UR28][R4.64], R220 ;  /* 0x000000dc04004986 */ /* 0x0003e8000c10191c */
[----:B------:R-:W-:Y:S04]  /*1deb80*/  @P3 STG.E desc[UR28][R6.64], R216 ;  /* 0x000000d806003986 */ /* 0x000fe8000c10191c */
[----:B------:R-:W-:Y:S01]  /*1deb90*/  @P0 STG.E desc[UR28][R8.64], R212 ;  /* 0x000000d408000986 */ /* 0x000fe2000c10191c */
[----:B------:R-:W-:-:S02]  /*1deba0*/  ISETP.LT.AND P3, PT, R28, UR32, !P1 ;  /* 0x000000201c007c0c */ /* 0x000fc4000cf61270 */
[----:B------:R-:W-:Y:S02]  /*1debb0*/  ISETP.LT.AND P0, PT, R241, UR32, !P1 ;  /* 0x00000020f1007c0c */ /* 0x000fe4000cf01270 */
[----:B------:R-:W-:Y:S01]  /*1debc0*/  ISETP.LT.AND P5, PT, R240, UR32, !P1 ;  /* 0x00000020f0007c0c */ /* 0x000fe2000cfa1270 */
[----:B-1----:R-:W-:-:S04]  /*1debd0*/  IMAD.WIDE R2, R104, 0x4, R120 ;  /* 0x0000000468027825 */ /* 0x002fc800078e0278 */
[----:B------:R-:W-:Y:S01]  /*1debe0*/  IMAD.WIDE R4, R104, 0x4, R118 ;  /* 0x0000000468047825 */ /* 0x000fe200078e0276 */
[----:B------:R-:W-:Y:S01]  /*1debf0*/  ISETP.LT.AND P4, PT, R101, UR32, !P1 ;  /* 0x0000002065007c0c */ /* 0x000fe2000cf81270 */
[----:B------:R3:W-:Y:S04]  /*1dec00*/  @P2 STG.E desc[UR28][R2.64], R208 ;  /* 0x000000d002002986 */ /* 0x0007e8000c10191c */
[----:B------:R1:W-:Y:S01]  /*1dec10*/  @P6 STG.E desc[UR28][R4.64], R204 ;  /* 0x000000cc04006986 */ /* 0x0003e2000c10191c */
[----:B------:R-:W-:Y:S02]  /*1dec20*/  ISETP.LT.AND P2, PT, R22, UR32, !P1 ;  /* 0x0000002016007c0c */ /* 0x000fe4000cf41270 */
[----:B------:R-:W-:Y:S01]  /*1dec30*/  ISETP.LT.AND P6, PT, R23, UR32, !P1 ;  /* 0x0000002017007c0c */ /* 0x000fe2000cfc1270 */
[----:B---3--:R-:W-:-:S04]  /*1dec40*/  IMAD.WIDE R2, R242, 0x4, R128 ;  /* 0x00000004f2027825 */ /* 0x008fc800078e0280 */
[----:B-1----:R-:W-:-:S04]  /*1dec50*/  IMAD.WIDE R4, R242, 0x4, R132 ;  /* 0x00000004f2047825 */ /* 0x002fc800078e0284 */
[----:B------:R-:W-:-:S04]  /*1dec60*/  IMAD.WIDE R6, R242, 0x4, R130 ;  /* 0x00000004f2067825 */ /* 0x000fc800078e0282 */
[----:B------:R-:W-:Y:S01]  /*1dec70*/  IMAD.WIDE R8, R242, 0x4, R126 ;  /* 0x00000004f2087825 */ /* 0x000fe200078e027e */
[----:B----4-:R1:W-:Y:S04]  /*1dec80*/  @P3 STG.E desc[UR28][R2.64], R100 ;  /* 0x0000006402003986 */ /* 0x0103e8000c10191c */
[----:B------:R3:W-:Y:S01]  /*1dec90*/  @P0 STG.E desc[UR28][R4.64], R15 ;  /* 0x0000000f04000986 */ /* 0x0007e2000c10191c */
[----:B------:R-:W-:-:S03]  /*1deca0*/  ISETP.LT.AND P0, PT, R103, UR32, !P1 ;  /* 0x0000002067007c0c */ /* 0x000fc6000cf01270 */
[----:B------:R4:W-:Y:S04]  /*1decb0*/  @P5 STG.E desc[UR28][R6.64], R19 ;  /* 0x0000001306005986 */ /* 0x0009e8000c10191c */
[----:B--2---:R-:W-:Y:S01]  /*1decc0*/  @P4 STG.E desc[UR28][R8.64], R243 ;  /* 0x000000f308004986 */ /* 0x004fe2000c10191c */
[----:B-1----:R-:W-:-:S03]  /*1decd0*/  IMAD.WIDE R2, R242, 0x4, R124 ;  /* 0x00000004f2027825 */ /* 0x002fc600078e027c */
[----:B------:R-:W2:Y:S01]  /*1dece0*/  LDL.LU R100, [R1+0x30ac] ;  /* 0x0030ac0001647983 */ /* 0x000ea20000300800 */
[----:B---3--:R-:W-:-:S03]  /*1decf0*/  IMAD.WIDE R4, R242, 0x4, R122 ;  /* 0x00000004f2047825 */ /* 0x008fc600078e027a */
[----:B------:R-:W3:Y:S04]  /*1ded00*/  LDL.LU R15, [R1+0xf8] ;  /* 0x0000f800010f7983 */ /* 0x000ee80000300800 */
[----:B----4-:R-:W4:Y:S04]  /*1ded10*/  LDL.LU R19, [R1+0xe8] ;  /* 0x0000e80001137983 */ /* 0x010f280000300800 */
[----:B------:R1:W-:Y:S04]  /*1ded20*/  @P2 STG.E desc[UR28][R2.64], R252 ;  /* 0x000000fc02002986 */ /* 0x0003e8000c10191c */
[----:B------:R1:W-:Y:S02]  /*1ded30*/  @P6 STG.E desc[UR28][R4.64], R249 ;  /* 0x000000f904006986 */ /* 0x0003e4000c10191c */
[----:B-1----:R-:W-:-:S04]  /*1ded40*/  IMAD.WIDE R2, R242, 0x4, R120 ;  /* 0x00000004f2027825 */ /* 0x002fc800078e0278 */
[----:B------:R-:W-:Y:S01]  /*1ded50*/  IMAD.WIDE R4, R242, 0x4, R118 ;  /* 0x00000004f2047825 */ /* 0x000fe200078e0276 */
[----:B------:R1:W-:Y:S01]  /*1ded60*/  @P0 STG.E desc[UR28][R2.64], R245 ;  /* 0x000000f502000986 */ /* 0x0003e2000c10191c */
[----:B------:R-:W-:-:S03]  /*1ded70*/  ISETP.GE.AND P0, PT, R0, UR5, PT ;  /* 0x0000000500007c0c */ /* 0x000fc6000bf06270 */
[----:B------:R-:W4:Y:S04]  /*1ded80*/  LDL.LU R0, [R1+0x8920] ;  /* 0x0089200001007983 */ /* 0x000f280000300800 */
[----:B------:R-:W4:Y:S04]  /*1ded90*/  LDL.LU R243, [R1+0xd8] ;  /* 0x0000d80001f37983 */ /* 0x000f280000300800 */
[----:B------:R-:W4:Y:S04]  /*1deda0*/  LDL.LU R252, [R1+0x58] ;  /* 0x0000580001fc7983 */ /* 0x000f280000300800 */
[----:B------:R-:W4:Y:S01]  /*1dedb0*/  LDL.LU R242, [R1+0x48] ;  /* 0x0000480001f27983 */ /* 0x000f220000300800 */
[----:B------:R-:W-:-:S02]  /*1dedc0*/  ISETP.GE.AND P3, PT, R10, UR5, PT ;  /* 0x000000050a007c0c */ /* 0x000fc4000bf66270 */
        /* <DEDUP_REMOVED lines=8> */
[----:B------:R1:W-:Y:S01]  /*1dee50*/  @P5 STG.E desc[UR28][R6.64], R233 ;  /* 0x000000e906005986 */ /* 0x0003e2000c10191c */
[----:B------:R-:W-:-:S03]  /*1dee60*/  ISETP.LT.AND P1, PT, R23, UR32, !P3 ;  /* 0x0000002017007c0c */ /* 0x000fc6000df21270 */
[----:B------:R1:W-:Y:S01]  /*1dee70*/  @P4 STG.E desc[UR28][R8.64], R229 ;  /* 0x000000e508004986 */ /* 0x0003e2000c10191c */
[----:B------:R-:W-:Y:S01]  /*1dee80*/  ISETP.LT.AND P4, PT, R22, UR32, !P3 ;  /* 0x0000002016007c0c */ /* 0x000fe2000df81270 */
[----:B-1----:R-:W-:Y:S01]  /*1dee90*/  IMAD.WIDE R2, R13, 0x4, R130 ;  /* 0x000000040d027825 */ /* 0x002fe200078e0282 */
[----:B------:R-:W-:Y:S02]  /*1deea0*/  ISETP.LT.AND P5, PT, R103, UR32, !P3 ;  /* 0x0000002067007c0c */ /* 0x000fe4000dfa1270 */
[----:B------:R-:W-:Y:S01]  /*1deeb0*/  ISETP.LT.AND P3, PT, R102, UR32, !P3 ;  /* 0x0000002066007c0c */ /* 0x000fe2000df61270 */
[C---:B------:R-:W-:Y:S01]  /*1deec0*/  IMAD.WIDE R4, R13.reuse, 0x4, R126 ;  /* 0x000000040d047825 */ /* 0x040fe200078e027e */
[----:B------:R1:W-:Y:S03]  /*1deed0*/  @P6 STG.E desc[UR28][R2.64], R225 ;  /* 0x000000e102006986 */ /* 0x0003e6000c10191c */
[C---:B------:R-:W-:Y:S01]  /*1deee0*/  IMAD.WIDE R6, R13.reuse, 0x4, R124 ;  /* 0x000000040d067825 */ /* 0x040fe200078e027c */
[----:B------:R-:W-:Y:S01]  /*1deef0*/  ISETP.LT.AND P6, PT, R28, UR32, !P0 ;  /* 0x000000201c007c0c */ /* 0x000fe2000c7c1270 */
[----:B------:R1:W-:Y:S02]  /*1def00*/  @P2 STG.E desc[UR28][R4.64], R221 ;  /* 0x000000dd04002986 */ /* 0x0003e4000c10191c */
[----:B------:R-:W-:Y:S01]  /*1def10*/  IMAD.WIDE R8, R13, 0x4, R118 ;  /* 0x000000040d087825 */ /* 0x000fe200078e0276 */
[----:B------:R-:W-:Y:S01]  /*1def20*/  ISETP.LT.AND P2, PT, R241, UR32, !P0 ;  /* 0x00000020f1007c0c */ /* 0x000fe2000c741270 */
[----:B------:R-:W-:Y:S02]  /*1def30*/  @P4 STG.E desc[UR28][R6.64], R217 ;  /* 0x000000d906004986 */ /* 0x000fe4000c10191c */
[----:B-1----:R-:W-:-:S04]  /*1def40*/  IMAD.WIDE R2, R13, 0x4, R120 ;  /* 0x000000040d027825 */ /* 0x002fc800078e0278 */
[----:B------:R-:W-:Y:S02]  /*1def50*/  IMAD.WIDE R4, R13, 0x4, R122 ;  /* 0x000000040d047825 */ /* 0x000fe400078e027a */
[----:B------:R-:W4:Y:S04]  /*1def60*/  LDL.LU R13, [R1+0x30a8] ;  /* 0x0030a800010d7983 */ /* 0x000f280000300800 */
[----:B------:R-:W-:Y:S04]  /*1def70*/  @P1 STG.E desc[UR28][R4.64], R213 ;  /* 0x000000d504001986 */ /* 0x000fe8000c10191c */
[----:B------:R2:W-:Y:S01]  /*1def80*/  @P5 STG.E desc[UR28][R2.64], R209 ;  /* 0x000000d102005986 */ /* 0x0005e2000c10191c */
[----:B------:R-:W-:-:S03]  /*1def90*/  ISETP.LT.AND P5, PT, R240, UR32, !P0 ;  /* 0x00000020f0007c0c */ /* 0x000fc6000c7a1270 */
[----:B------:R-:W-:Y:S01]  /*1defa0*/  @P3 STG.E desc[UR28][R8.64], R205 ;  /* 0x000000cd08003986 */ /* 0x000fe2000c10191c */
[----:B------:R-:W-:Y:S02]  /*1defb0*/  ISETP.LT.AND P4, PT, R101, UR32, !P0 ;  /* 0x0000002065007c0c */ /* 0x000fe4000c781270 */
[----:B------:R-:W-:Y:S02]  /*1defc0*/  ISETP.LT.AND P3, PT, R22, UR32, !P0 ;  /* 0x0000002016007c0c */ /* 0x000fe4000c761270 */
[----:B------:R-:W-:Y:S01]  /*1defd0*/  ISETP.LT.AND P1, PT, R23, UR32, !P0 ;  /* 0x0000002017007c0c */ /* 0x000fe2000c721270 */
[----:B------:R-:W4:Y:S01]  /*1defe0*/  LDL.LU R10, [R1+0x8930] ;  /* 0x00893000010a7983 */ /* 0x000f220000300800 */
[----:B--2---:R-:W-:-:S04]  /*1deff0*/  IMAD.WIDE R2, R100, 0x4, R128 ;  /* 0x0000000464027825 */ /* 0x004fc800078e0280 */
[----:B------:R-:W-:-:S04]  /*1df000*/  IMAD.WIDE R4, R100, 0x4, R132 ;  /* 0x0000000464047825 */ /* 0x000fc800078e0284 */
[----:B------:R-:W-:Y:S01]  /*1df010*/  IMAD.WIDE R6, R100, 0x4, R124 ;  /* 0x0000000464067825 */ /* 0x000fe200078e027c */
[----:B---3--:R1:W-:Y:S04]  /*1df020*/  @P6 STG.E desc[UR28][R2.64], R15 ;  /* 0x0000000f02006986 */ /* 0x0083e8000c10191c */
[----:B----4-:R2:W-:Y:S01]  /*1df030*/  @P2 STG.E desc[UR28][R4.64], R19 ;  /* 0x0000001304002986 */ /* 0x0105e2000c10191c */
[----:B------:R-:W-:Y:S02]  /*1df040*/  ISETP.LT.AND P2, PT, R103, UR32, !P0 ;  /* 0x0000002067007c0c */ /* 0x000fe4000c741270 */
[----:B------:R-:W-:Y:S01]  /*1df050*/  ISETP.LT.AND P6, PT, R102, UR32, !P0 ;  /* 0x0000002066007c0c */ /* 0x000fe2000c7c1270 */
[----:B-1----:R-:W-:-:S04]  /*1df060*/  IMAD.WIDE R2, R100, 0x4, R130 ;  /* 0x0000000464027825 */ /* 0x002fc800078e0282 */
[----:B--2---:R-:W-:Y:S01]  /*1df070*/  IMAD.WIDE R4, R100, 0x4, R126 ;  /* 0x0000000464047825 */ /* 0x004fe200078e027e */
[----:B------:R-:W-:Y:S04]  /*1df080*/  @P5 STG.E desc[UR28][R2.64], R243 ;  /* 0x000000f302005986 */ /* 0x000fe8000c10191c */
[----:B------:R-:W-:Y:S04]  /*1df090*/  @P4 STG.E desc[UR28][R4.64], R252 ;  /* 0x000000fc04004986 */ /* 0x000fe8000c10191c */
[----:B------:R1:W-:Y:S01]  /*1df0a0*/  @P3 STG.E desc[UR28][R6.64], R242 ;  /* 0x000000f206003986 */ /* 0x0003e2000c10191c */
[----:B------:R-:W-:-:S03]  /*1df0b0*/  ISETP.GE.AND P0, PT, R0, UR5, PT ;  /* 0x0000000500007c0c */ /* 0x000fc6000bf06270 */
[----:B-1----:R-:W2:Y:S04]  /*1df0c0*/  LDL.LU R242, [R1+0x30a4] ;  /* 0x0030a40001f27983 */ /* 0x002ea80000300800 */
[----:B------:R-:W3:Y:S01]  /*1df0d0*/  LDL.LU R0, [R1+0x8938] ;  /* 0x0089380001007983 */ /* 0x000ee20000300800 */
[----:B------:R-:W-:Y:S01]  /*1df0e0*/  IMAD.WIDE R8, R100, 0x4, R122 ;  /* 0x0000000464087825 */ /* 0x000fe200078e027a */
[----:B------:R-:W-:-:S03]  /*1df0f0*/  ISETP.LT.AND P3, PT, R28, UR32, !P0 ;  /* 0x000000201c007c0c */ /* 0x000fc6000c761270 */
[----:B------:R-:W-:-:S04]  /*1df100*/  IMAD.WIDE R2, R100, 0x4, R120 ;  /* 0x0000000464027825 */ /* 0x000fc800078e0278 */
[----:B------:R-:W-:Y:S01]  /*1df110*/  IMAD.WIDE R4, R100, 0x4, R118 ;  /* 0x0000000464047825 */ /* 0x000fe200078e0276 */
[----:B------:R-:W4:Y:S04]  /*1df120*/  LDL.LU R15, [R1+0xfc] ;  /* 0x0000fc00010f7983 */ /* 0x000f280000300800 */
[----:B------:R-:W-:Y:S01]  /*1df130*/  @P1 STG.E desc[UR28][R8.64], R250 ;  /* 0x000000fa08001986 */ /* 0x000fe2000c10191c */
[----:B------:R-:W-:-:S03]  /*1df140*/  ISETP.LT.AND P1, PT, R241, UR32, !P0 ;  /* 0x00000020f1007c0c */ /* 0x000fc6000c721270 */
[----:B------:R-:W4:Y:S01]  /*1df150*/  LDL.LU R19, [R1+0xec] ;  /* 0x0000ec0001137983 */ /* 0x000f220000300800 */
[----:B------:R-:W-:-:S03]  /*1df160*/  ISETP.LT.AND P5, PT, R240, UR32, !P0 ;  /* 0x00000020f0007c0c */ /* 0x000fc6000c7a1270 */
[----:B------:R1:W-:Y:S04]  /*1df170*/  @P2 STG.E desc[UR28][R2.64], R246 ;  /* 0x000000f602002986 */ /* 0x0003e8000c10191c */
[----:B------:R-:W4:Y:S01]  /*1df180*/  LDL.LU R243, [R1+0xdc] ;  /* 0x0000dc0001f37983 */ /* 0x000f220000300800 */
[----:B------:R-:W-:-:S03]  /*1df190*/  ISETP.LT.AND P4, PT, R101, UR32, !P0 ;  /* 0x0000002065007c0c */ /* 0x000fc6000c781270 */
[----:B------:R1:W-:Y:S04]  /*1df1a0*/  @P6 STG.E desc[UR28][R4.64], R238 ;  /* 0x000000ee04006986 */ /* 0x0003e8000c10191c */
[----:B------:R-:W4:Y:S01]  /*1df1b0*/  LDL.LU R252, [R1+0x5c] ;  /* 0x00005c0001fc7983 */ /* 0x000f220000300800 */
[----:B------:R-:W-:Y:S02]  /*1df1c0*/  ISETP.LT.AND P2, PT, R22, UR32, !P0 ;  /* 0x0000002016007c0c */ /* 0x000fe4000c741270 */
[----:B------:R-:W-:Y:S01]  /*1df1d0*/  ISETP.LT.AND P6, PT, R23, UR32, !P0 ;  /* 0x0000002017007c0c */ /* 0x000fe2000c7c1270 */
[----:B------:R-:W4:Y:S01]  /*1df1e0*/  LDL.LU R100, [R1+0x309c] ;  /* 0x00309c0001647983 */ /* 0x000f220000300800 */
[----:B-1----:R-:W-:-:S04]  /*1df1f0*/  IMAD.WIDE R2, R13, 0x4, R128 ;  /* 0x000000040d027825 */ /* 0x002fc800078e0280 */
[----:B------:R-:W-:-:S04]  /*1df200*/  IMAD.WIDE R4, R13, 0x4, R132 ;  /* 0x000000040d047825 */ /* 0x000fc800078e0284 */
[----:B------:R-:W-:Y:S01]  /*1df210*/  IMAD.WIDE R6, R13, 0x4, R130 ;  /* 0x000000040d067825 */ /* 0x000fe200078e0282 */
[----:B------:R1:W-:Y:S04]  /*1df220*/  @P3 STG.E desc[UR28][R2.64], R234 ;  /* 0x000000ea02003986 */ /* 0x0003e8000c10191c */
[----:B------:R1:W-:Y:S01]  /*1df230*/  @P1 STG.E desc[UR28][R4.64], R230 ;  /* 0x000000e604001986 */ /* 0x0003e2000c10191c */
[----:B------:R-:W-:Y:S01]  /*1df240*/  ISETP.LT.AND P1, PT, R103, UR32, !P0 ;  /* 0x0000002067007c0c */ /* 0x000fe2000c721270 */
[C---:B------:R-:W-:Y:S02]  /*1df250*/  IMAD.WIDE R8, R13.reuse, 0x4, R126 ;  /* 0x000000040d087825 */ /* 0x040fe400078e027e */
[----:B------:R-:W-:Y:S04]  /*1df260*/  @P5 STG.E desc[UR28][R6.64], R226 ;  /* 0x000000e206005986 */ /* 0x000fe8000c10191c */
[----:B------:R-:W-:Y:S01]  /*1df270*/  @P4 STG.E desc[UR28][R8.64], R222 ;  /* 0x000000de08004986 */ /* 0x000fe2000c10191c */
[----:B-1----:R-:W-:-:S04]  /*1df280*/  IMAD.WIDE R2, R13, 0x4, R124 ;  /* 0x000000040d027825 */ /* 0x002fc800078e027c */
[C---:B------:R-:W-:Y:S01]  /*1df290*/  IMAD.WIDE R4, R13.reuse, 0x4, R122 ;  /* 0x000000040d047825 */ /* 0x040fe200078e027a */
[----:B------:R1:W-:Y:S04]  /*1df2a0*/  @P2 STG.E desc[UR28][R2.64], R218 ;  /* 0x000000da02002986 */ /* 0x0003e8000c10191c */
[----:B------:R2:W-:Y:S01]  /*1df2b0*/  @P6 STG.E desc[UR28][R4.64], R214 ;  /* 0x000000d604006986 */ /* 0x0005e2000c10191c */
[----:B-1----:R-:W-:-:S05]  /*1df2c0*/  IMAD.WIDE R2, R13, 0x4, R120 ;  /* 0x000000040d027825 */ /* 0x002fca00078e0278 */
[----:B------:R1:W-:Y:S01]  /*1df2d0*/  @P1 STG.E desc[UR28][R2.64], R210 ;  /* 0x000000d202001986 */ /* 0x0003e2000c10191c */
[----:B---3--:R-:W-:-:S03]  /*1df2e0*/  ISETP.GE.AND P1, PT, R0, UR5, PT ;  /* 0x0000000500007c0c */ /* 0x008fc6000bf26270 */
[----:B------:R-:W3:Y:S01]  /*1df2f0*/  LDL.LU R0, [R1+0x893c] ;  /* 0x00893c0001007983 */ /* 0x000ee20000300800 */
[----:B------:R-:W-:Y:S02]  /*1df300*/  ISETP.GE.AND P3, PT, R10, UR5, PT ;  /* 0x000000050a007c0c */ /* 0x000fe4000bf66270 */
[----:B------:R-:W-:Y:S01]  /*1df310*/  ISETP.LT.AND P0, PT, R102, UR32, !P0 ;  /* 0x0000002066007c0c */ /* 0x000fe2000c701270 */
[----:B--2---:R-:W-:-:S04]  /*1df320*/  IMAD.WIDE R4, R13, 0x4, R118 ;  /* 0x000000040d047825 */ /* 0x004fc800078e0276 */
[----:B------:R-:W-:Y:S01]  /*1df330*/  IMAD.WIDE R6, R242, 0x4, R128 ;  /* 0x00000004f2067825 */ /* 0x000fe200078e0280 */
[----:B------:R-:W-:Y:S02]  /*1df340*/  ISETP.LT.AND P5, PT, R28, UR32, !P3 ;  /* 0x000000201c007c0c */ /* 0x000fe4000dfa1270 */
[----:B------:R-:W-:Y:S02]  /*1df350*/  ISETP.LT.AND P4, PT, R241, UR32, !P3 ;  /* 0x00000020f1007c0c */ /* 0x000fe4000df81270 */
[----:B------:R-:W-:Y:S02]  /*1df360*/  ISETP.LT.AND P6, PT, R240, UR32, !P3 ;  /* 0x00000020f0007c0c */ /* 0x000fe4000dfc1270 */
[----:B------:R-:W-:Y:S01]  /*1df370*/  ISETP.LT.AND P2, PT, R101, UR32, !P3 ;  /* 0x0000002065007c0c */ /* 0x000fe2000df41270 */
[----:B------:R-:W-:-:S04]  /*1df380*/  IMAD.WIDE R8, R242, 0x4, R132 ;  /* 0x00000004f2087825 */ /* 0x000fc800078e0284 */
[C---:B-1----:R-:W-:Y:S01]  /*1df390*/  IMAD.WIDE R2, R242.reuse, 0x4, R130 ;  /* 0x00000004f2027825 */ /* 0x042fe200078e0282 */
[----:B------:R-:W2:Y:S04]  /*1df3a0*/  LDL.LU R14, [R1+0x8934] ;  /* 0x00893400010e7983 */ /* 0x000ea80000300800 */
[----:B------:R1:W-:Y:S04]  /*1df3b0*/  @P0 STG.E desc[UR28][R4.64], R206 ;  /* 0x000000ce04000986 */ /* 0x0003e8000c10191c */
[----:B----4-:R4:W-:Y:S04]  /*1df3c0*/  @P5 STG.E desc[UR28][R6.64], R15 ;  /* 0x0000000f06005986 */ /* 0x0109e8000c10191c */
[----:B------:R4:W-:Y:S04]  /*1df3d0*/  @P4 STG.E desc[UR28][R8.64], R19 ;  /* 0x0000001308004986 */ /* 0x0009e8000c10191c */
[----:B------:R4:W-:Y:S01]  /*1df3e0*/  @P6 STG.E desc[UR28][R2.64], R243 ;  /* 0x000000f302006986 */ /* 0x0009e2000c10191c */
[----:B-1----:R-:W-:-:S04]  /*1df3f0*/  IMAD.WIDE R4, R242, 0x4, R126 ;  /* 0x00000004f2047825 */ /* 0x002fc800078e027e */
[----:B----4-:R-:W-:-:S04]  /*1df400*/  IMAD.WIDE R6, R242, 0x4, R124 ;  /* 0x00000004f2067825 */ /* 0x010fc800078e027c */
[----:B------:R-:W-:-:S04]  /*1df410*/  IMAD.WIDE R8, R242, 0x4, R118 ;  /* 0x00000004f2087825 */ /* 0x000fc800078e0276 */
[----:B------:R-:W-:Y:S01]  /*1df420*/  IMAD.WIDE R2, R242, 0x4, R120 ;  /* 0x00000004f2027825 */ /* 0x000fe200078e0278 */
[----:B------:R1:W-:Y:S01]  /*1df430*/  @P2 STG.E desc[UR28][R4.64], R252 ;  /* 0x000000fc04002986 */ /* 0x0003e2000c10191c */
[----:B------:R-:W-:Y:S02]  /*1df440*/  ISETP.LT.AND P4, PT, R22, UR32, !P3 ;  /* 0x0000002016007c0c */ /* 0x000fe4000df81270 */
[----:B------:R-:W-:Y:S02]  /*1df450*/  ISETP.LT.AND P0, PT, R23, UR32, !P3 ;  /* 0x0000002017007c0c */ /* 0x000fe4000df01270 */
[----:B------:R-:W-:Y:S02]  /*1df460*/  ISETP.LT.AND P5, PT, R103, UR32, !P3 ;  /* 0x0000002067007c0c */ /* 0x000fe4000dfa1270 */
[----:B------:R-:W-:Y:S02]  /*1df470*/  ISETP.LT.AND P3, PT, R102, UR32, !P3 ;  /* 0x0000002066007c0c */ /* 0x000fe4000df61270 */
[----:B------:R-:W-:-:S02]  /*1df480*/  ISETP.LT.AND P6, PT, R28, UR32, !P1 ;  /* 0x000000201c007c0c */ /* 0x000fc4000cfc1270 */
[----:B------:R-:W-:Y:S01]  /*1df490*/  ISETP.LT.AND P2, PT, R241, UR32, !P1 ;  /* 0x00000020f1007c0c */ /* 0x000fe2000cf41270 */
[----:B-1----:R-:W-:Y:S02]  /*1df4a0*/  IMAD.WIDE R4, R242, 0x4, R122 ;  /* 0x00000004f2047825 */ /* 0x002fe400078e027a */
[----:B------:R-:W4:Y:S02]  /*1df4b0*/  LDL.LU R242, [R1+0x3098] ;  /* 0x0030980001f27983 */ /* 0x000f240000300800 */
[C---:B------:R-:W-:Y:S02]  /*1df4c0*/  IMAD.WIDE R10, R100.reuse, 0x4, R128 ;  /* 0x00000004640a7825 */ /* 0x040fe400078e0280 */
[----:B------:R1:W-:Y:S02]  /*1df4d0*/  @P4 STG.E desc[UR28][R6.64], R31 ;  /* 0x0000001f06004986 */ /* 0x0003e4000c10191c */
[----:B------:R-:W-:Y:S02]  /*1df4e0*/  IMAD.WIDE R12, R100, 0x4, R132 ;  /* 0x00000004640c7825 */ /* 0x000fe400078e0284 */
[----:B------:R1:W-:Y:S04]  /*1df4f0*/  @P0 STG.E desc[UR28][R4.64], R251 ;  /* 0x000000fb04000986 */ /* 0x0003e8000c10191c */
[----:B------:R1:W-:Y:S04]  /*1df500*/  @P5 STG.E desc[UR28][R2.64], R247 ;  /* 0x000000f702005986 */ /* 0x0003e8000c10191c */
[----:B------:R1:W-:Y:S04]  /*1df510*/  @P3 STG.E desc[UR28][R8.64], R239 ;  /* 0x000000ef08003986 */ /* 0x0003e8000c10191c */
[----:B------:R1:W-:Y:S04]  /*1df520*/  @P6 STG.E desc[UR28][R10.64], R235 ;  /* 0x000000eb0a006986 */ /* 0x0003e8000c10191c */
[----:B------:R1:W-:Y:S01]  /*1df530*/  @P2 STG.E desc[UR28][R12.64], R231 ;  /* 0x000000e70c002986 */ /* 0x0003e2000c10191c */
[----:B------:R-:W-:-:S02]  /*1df540*/  ISETP.LT.AND P5, PT, R240, UR32, !P1 ;  /* 0x00000020f0007c0c */ /* 0x000fc4000cfa1270 */
[----:B------:R-:W-:Y:S02]  /*1df550*/  ISETP.LT.AND P4, PT, R101, UR32, !P1 ;  /* 0x0000002065007c0c */ /* 0x000fe4000cf81270 */
[----:B------:R-:W-:Y:S02]  /*1df560*/  ISETP.LT.AND P3, PT, R22, UR32, !P1 ;  /* 0x0000002016007c0c */ /* 0x000fe4000cf61270 */
[----:B------:R-:W-:Y:S02]  /*1df570*/  ISETP.LT.AND P0, PT, R23, UR32, !P1 ;  /* 0x0000002017007c0c */ /* 0x000fe4000cf01270 */
[----:B------:R-:W-:Y:S02]  /*1df580*/  ISETP.LT.AND P2, PT, R103, UR32, !P1 ;  /* 0x0000002067007c0c */ /* 0x000fe4000cf41270 */
[----:B------:R-:W-:Y:S01]  /*1df590*/  ISETP.LT.AND P6, PT, R102, UR32, !P1 ;  /* 0x0000002066007c0c */ /* 0x000fe2000cfc1270 */
[----:B-1----:R-:W2:Y:S01]  /*1df5a0*/  LDL.LU R31, [R1+0x3094] ;  /* 0x00309400011f7983 */ /* 0x002ea20000300800 */
[----:B---3--:R-:W-:-:S03]  /*1df5b0*/  ISETP.GE.AND P1, PT, R0, UR5, PT ;  /* 0x0000000500007c0c */ /* 0x008fc6000bf26270 */
[----:B------:R-:W3:Y:S01]  /*1df5c0*/  LDL.LU R0, [R1+0x892c] ;  /* 0x00892c0001007983 */ /* 0x000ee20000300800 */
[----:B------:R-:W-:-:S04]  /*1df5d0*/  IMAD.WIDE R4, R100, 0x4, R130 ;  /* 0x0000000464047825 */ /* 0x000fc800078e0282 */
[----:B------:R-:W-:-:S04]  /*1df5e0*/  IMAD.WIDE R2, R100, 0x4, R126 ;  /* 0x0000000464027825 */ /* 0x000fc800078e027e */
[----:B------:R-:W-:-:S04]  /*1df5f0*/  IMAD.WIDE R6, R100, 0x4, R124 ;  /* 0x0000000464067825 */ /* 0x000fc800078e027c */
[----:B------:R-:W-:Y:S01]  /*1df600*/  IMAD.WIDE R8, R100, 0x4, R122 ;  /* 0x0000000464087825 */ /* 0x000fe200078e027a */
[----:B------:R-:W-:Y:S04]  /*1df610*/  @P5 STG.E desc[UR28][R4.64], R227 ;  /* 0x000000e304005986 */ /* 0x000fe8000c10191c */
[----:B------:R4:W-:Y:S04]  /*1df620*/  @P4 STG.E desc[UR28][R2.64], R223 ;  /* 0x000000df02004986 */ /* 0x0009e8000c10191c */
[----:B------:R1:W-:Y:S04]  /*1df630*/  @P3 STG.E desc[UR28][R6.64], R219 ;  /* 0x000000db06003986 */ /* 0x0003e8000c10191c */
[----:B------:R1:W-:Y:S01]  /*1df640*/  @P0 STG.E desc[UR28][R8.64], R215 ;  /* 0x000000d708000986 */ /* 0x0003e2000c10191c */
[----:B------:R-:W-:-:S02]  /*1df650*/  ISETP.LT.AND P3, PT, R28, UR32, !P1 ;  /* 0x000000201c007c0c */ /* 0x000fc4000cf61270 */
[----:B------:R-:W-:Y:S01]  /*1df660*/  ISETP.LT.AND P0, PT, R241, UR32, !P1 ;  /* 0x00000020f1007c0c */ /* 0x000fe2000cf01270 */
[----:B------:R-:W-:-:S04]  /*1df670*/  IMAD.WIDE R10, R100, 0x4, R120 ;  /* 0x00000004640a7825 */ /* 0x000fc800078e0278 */
[----:B------:R-:W-:Y:S01]  /*1df680*/  IMAD.WIDE R12, R100, 0x4, R118 ;  /* 0x00000004640c7825 */ /* 0x000fe200078e0276 */
[----:B------:R-:W-:Y:S02]  /*1df690*/  ISETP.LT.AND P5, PT, R240, UR32, !P1 ;  /* 0x00000020f0007c0c */ /* 0x000fe4000cfa1270 */
[----:B------:R-:W-:Y:S01]  /*1df6a0*/  ISETP.LT.AND P4, PT, R101, UR32, !P1 ;  /* 0x0000002065007c0c */ /* 0x000fe2000cf81270 */
[----:B------:R-:W2:Y:S04]  /*1df6b0*/  LDL.LU R100, [R1+0x3090] ;  /* 0x0030900001647983 */ /* 0x000ea80000300800 */
[----:B------:R1:W-:Y:S04]  /*1df6c0*/  @P2 STG.E desc[UR28][R10.64], R211 ;  /* 0x000000d30a002986 */ /* 0x0003e8000c10191c */
[----:B------:R1:W-:Y:S01]  /*1df6d0*/  @P6 STG.E desc[UR28][R12.64], R207 ;  /* 0x000000cf0c006986 */ /* 0x0003e2000c10191c */
[----:B------:R-:W-:-:S02]  /*1df6e0*/  ISETP.LT.AND P2, PT, R22, UR32, !P1 ;  /* 0x0000002016007c0c */ /* 0x000fc4000cf41270 */
[----:B------:R-:W-:Y:S01]  /*1df6f0*/  ISETP.LT.AND P6, PT, R23, UR32, !P1 ;  /* 0x0000002017007c0c */ /* 0x000fe2000cfc1270 */
[----:B----4-:R-:W-:-:S04]  /*1df700*/  IMAD.WIDE R2, R242, 0x4, R128 ;  /* 0x00000004f2027825 */ /* 0x010fc800078e0280 */
[C---:B------:R-:W-:Y:S01]  /*1df710*/  IMAD.WIDE R4, R242.reuse, 0x4, R132 ;  /* 0x00000004f2047825 */ /* 0x040fe200078e0284 */
[----:B------:R4:W-:Y:S04]  /*1df720*/  @P3 STG.E desc[UR28][R2.64], R200 ;  /* 0x000000c802003986 */ /* 0x0009e8000c10191c */
[----:B------:R2:W-:Y:S01]  /*1df730*/  @P0 STG.E desc[UR28][R4.64], R196 ;  /* 0x000000c404000986 */ /* 0x0005e2000c10191c */
[----:B------:R-:W-:Y:S01]  /*1df740*/  ISETP.LT.AND P0, PT, R103, UR32, !P1 ;  /* 0x0000002067007c0c */ /* 0x000fe2000cf01270 */
[----:B-1----:R-:W-:-:S04]  /*1df750*/  IMAD.WIDE R6, R242, 0x4, R130 ;  /* 0x00000004f2067825 */ /* 0x002fc800078e0282 */
[----:B------:R-:W-:-:S04]  /*1df760*/  IMAD.WIDE R8, R242, 0x4, R126 ;  /* 0x00000004f2087825 */ /* 0x000fc800078e027e */
[----:B------:R-:W-:-:S04]  /*1df770*/  IMAD.WIDE R10, R242, 0x4, R124 ;  /* 0x00000004f20a7825 */ /* 0x000fc800078e027c */
[C---:B------:R-:W-:Y:S01]  /*1df780*/  IMAD.WIDE R12, R242.reuse, 0x4, R122 ;  /* 0x00000004f20c7825 */ /* 0x040fe200078e027a */
[----:B------:R1:W-:Y:S04]  /*1df790*/  @P5 STG.E desc[UR28][R6.64], R192 ;  /* 0x000000c006005986 */ /* 0x0003e8000c10191c */
[----:B------:R1:W-:Y:S01]  /*1df7a0*/  @P4 STG.E desc[UR28][R8.64], R188 ;  /* 0x000000bc08004986 */ /* 0x0003e2000c10191c */
[----:B----4-:R-:W-:-:S03]  /*1df7b0*/  IMAD.WIDE R2, R242, 0x4, R120 ;  /* 0x00000004f2027825 */ /* 0x010fc600078e0278 */
[----:B------:R4:W-:Y:S04]  /*1df7c0*/  @P2 STG.E desc[UR28][R10.64], R184 ;  /* 0x000000b80a002986 */ /* 0x0009e8000c10191c */
[----:B------:R1:W-:Y:S04]  /*1df7d0*/  @P6 STG.E desc[UR28][R12.64], R180 ;  /* 0x000000b40c006986 */ /* 0x0003e8000c10191c */
[----:B------:R1:W-:Y:S01]  /*1df7e0*/  @P0 STG.E desc[UR28][R2.64], R176 ;  /* 0x000000b002000986 */ /* 0x0003e2000c10191c */
[----:B---3--:R-:W-:-:S03]  /*1df7f0*/  ISETP.GE.AND P0, PT, R0, UR5, PT ;  /* 0x0000000500007c0c */ /* 0x008fc6000bf06270 */
[----:B------:R-:W3:Y:S01]  /*1df800*/  LDL.LU R0, [R1+0x8928] ;  /* 0x0089280001007983 */ /* 0x000ee20000300800 */
[----:B--2---:R-:W-:Y:S02]  /*1df810*/  ISETP.GE.AND P3, PT, R14, UR5, PT ;  /* 0x000000050e007c0c */ /* 0x004fe4000bf66270 */
[----:B------:R-:W-:Y:S01]  /*1df820*/  ISETP.LT.AND P1, PT, R102, UR32, !P1 ;  /* 0x0000002066007c0c */ /* 0x000fe2000cf21270 */
[----:B------:R-:W-:-:S04]  /*1df830*/  IMAD.WIDE R4, R242, 0x4, R118 ;  /* 0x00000004f2047825 */ /* 0x000fc800078e0276 */
[----:B-1----:R-:W-:Y:S01]  /*1df840*/  IMAD.WIDE R6, R31, 0x4, R128 ;  /* 0x000000041f067825 */ /* 0x002fe200078e0280 */
[----:B------:R-:W-:Y:S02]  /*1df850*/  ISETP.LT.AND P5, PT, R28, UR32, !P3 ;  /* 0x000000201c007c0c */ /* 0x000fe4000dfa1270 */
[----:B------:R-:W-:Y:S02]  /*1df860*/  ISETP.LT.AND P4, PT, R241, UR32, !P3 ;  /* 0x00000020f1007c0c */ /* 0x000fe4000df81270 */
[----:B------:R-:W-:Y:S02]  /*1df870*/  ISETP.LT.AND P6, PT, R240, UR32, !P3 ;  /* 0x00000020f0007c0c */ /* 0x000fe4000dfc1270 */
[----:B------:R-:W-:Y:S01]  /*1df880*/  ISETP.LT.AND P2, PT, R101, UR32, !P3 ;  /* 0x0000002065007c0c */ /* 0x000fe2000df41270 */
[----:B------:R-:W-:-:S04]  /*1df890*/  IMAD.WIDE R8, R31, 0x4, R132 ;  /* 0x000000041f087825 */ /* 0x000fc800078e0284 */
[----:B----4-:R-:W-:-:S04]  /*1df8a0*/  IMAD.WIDE R10, R31, 0x4, R130 ;  /* 0x000000041f0a7825 */ /* 0x010fc800078e0282 */
[----:B------:R-:W-:Y:S01]  /*1df8b0*/  IMAD.WIDE R12, R31, 0x4, R126 ;  /* 0x000000041f0c7825 */ /* 0x000fe200078e027e */
[----:B------:R-:W2:Y:S04]  /*1df8c0*/  LDL.LU R14, [R1+0x8924] ;  /* 0x00892400010e7983 */ /* 0x000ea80000300800 */
[----:B------:R1:W-:Y:S04]  /*1df8d0*/  @P1 STG.E desc[UR28][R4.64], R172 ;  /* 0x000000ac04001986 */ /* 0x0003e8000c10191c */
[----:B------:R-:W4:Y:S01]  /*1df8e0*/  LDL.LU R242, [R1+0x308c] ;  /* 0x00308c0001f27983 */ /* 0x000f220000300800 */
[----:B------:R-:W-:-:S03]  /*1df8f0*/  ISETP.LT.AND P1, PT, R23, UR32, !P3 ;  /* 0x0000002017007c0c */ /* 0x000fc6000df21270 */
[----:B------:R1:W-:Y:S04]  /*1df900*/  @P5 STG.E desc[UR28][R6.64], R168 ;  /* 0x000000a806005986 */ /* 0x0003e8000c10191c */
[----:B------:R1:W-:Y:S01]  /*1df910*/  @P4 STG.E desc[UR28][R8.64], R164 ;  /* 0x000000a408004986 */ /* 0x0003e2000c10191c */
[----:B------:R-:W-:Y:S02]  /*1df920*/  ISETP.LT.AND P4, PT, R22, UR32, !P3 ;  /* 0x0000002016007c0c */ /* 0x000fe4000df81270 */
[----:B------:R-:W-:Y:S02]  /*1df930*/  ISETP.LT.AND P5, PT, R103, UR32, !P3 ;  /* 0x0000002067007c0c */ /* 0x000fe4000dfa1270 */
[----:B------:R-:W-:Y:S01]  /*1df940*/  ISETP.LT.AND P3, PT, R102, UR32, !P3 ;  /* 0x0000002066007c0c */ /* 0x000fe2000df61270 */
[----:B------:R1:W-:Y:S04]  /*1df950*/  @P6 STG.E desc[UR28][R10.64], R160 ;  /* 0x000000a00a006986 */ /* 0x0003e8000c10191c */
[----:B------:R1:W-:Y:S01]  /*1df960*/  @P2 STG.E desc[UR28][R12.64], R156 ;  /* 0x0000009c0c002986 */ /* 0x0003e2000c10191c */
[----:B------:R-:W-:-:S02]  /*1df970*/  ISETP.LT.AND P6, PT, R28, UR32, !P0 ;  /* 0x000000201c007c0c */ /* 0x000fc4000c7c1270 */
[----:B------:R-:W-:Y:S01]  /*1df980*/  ISETP.LT.AND P2, PT, R241, UR32, !P0 ;  /* 0x00000020f1007c0c */ /* 0x000fe2000c741270 */
[----:B------:R-:W-:-:S04]  /*1df990*/  IMAD.WIDE R2, R31, 0x4, R124 ;  /* 0x000000041f027825 */ /* 0x000fc800078e027c */
[----:B-1----:R-:W-:-:S04]  /*1df9a0*/  IMAD.WIDE R4, R31, 0x4, R122 ;  /* 0x000000041f047825 */ /* 0x002fc800078e027a */
[----:B------:R-:W-:-:S04]  /*1df9b0*/  IMAD.WIDE R6, R31, 0x4, R120 ;  /* 0x000000041f067825 */ /* 0x000fc800078e0278 */
[----:B------:R-:W-:Y:S02]  /*1df9c0*/  IMAD.WIDE R8, R31, 0x4, R118 ;  /* 0x000000041f087825 */ /* 0x000fe400078e0276 */
[----:B------:R-:W2:Y:S04]  /*1df9d0*/  LDL.LU R31, [R1+0x3088] ;  /* 0x00308800011f7983 */ /* 0x000ea80000300800 */
[----:B------:R1:W-:Y:S01]  /*1df9e0*/  @P4 STG.E desc[UR28][R2.64], R152 ;  /* 0x0000009802004986 */ /* 0x0003e2000c10191c */
[----:B------:R-:W-:-:S04]  /*1df9f0*/  IMAD.WIDE R10, R100, 0x4, R128 ;  /* 0x00000004640a7825 */ /* 0x000fc800078e0280 */
[----:B------:R-:W-:Y:S01]  /*1dfa00*/  IMAD.WIDE R12, R100, 0x4, R132 ;  /* 0x00000004640c7825 */ /* 0x000fe200078e0284 */
        /* <DEDUP_REMOVED lines=11> */
[----:B---3--:R-:W-:-:S02]  /*1dfac0*/  ISETP.GE.AND P0, PT, R0, UR5, PT ;  /* 0x0000000500007c0c */ /* 0x008fc4000bf06270 */
[----:B------:R-:W3:Y:S01]  /*1dfad0*/  LDL.LU R0, [R1+0x891c] ;  /* 0x00891c0001007983 */ /* 0x000ee20000300800 */
[----:B-1----:R-:W-:-:S04]  /*1dfae0*/  IMAD.WIDE R2, R100, 0x4, R130 ;  /* 0x0000000464027825 */ /* 0x002fc800078e0282 */
[----:B------:R-:W-:-:S04]  /*1dfaf0*/  IMAD.WIDE R4, R100, 0x4, R126 ;  /* 0x0000000464047825 */ /* 0x000fc800078e027e */
[----:B------:R-:W-:-:S04]  /*1dfb00*/  IMAD.WIDE R6, R100, 0x4, R124 ;  /* 0x0000000464067825 */ /* 0x000fc800078e027c */
[----:B------:R-:W-:Y:S01]  /*1dfb10*/  IMAD.WIDE R8, R100, 0x4, R122 ;  /* 0x0000000464087825 */ /* 0x000fe200078e027a */
[----:B------:R4:W-:Y:S04]  /*1dfb20*/  @P5 STG.E desc[UR28][R2.64], R193 ;  /* 0x000000c102005986 */ /* 0x0009e8000c10191c */
[----:B------:R1:W-:Y:S04]  /*1dfb30*/  @P4 STG.E desc[UR28][R4.64], R189 ;  /* 0x000000bd04004986 */ /* 0x0003e8000c10191c */
[----:B------:R1:W-:Y:S04]  /*1dfb40*/  @P3 STG.E desc[UR28][R6.64], R185 ;  /* 0x000000b906003986 */ /* 0x0003e8000c10191c */
[----:B------:R1:W-:Y:S01]  /*1dfb50*/  @P1 STG.E desc[UR28][R8.64], R181 ;  /* 0x000000b508001986 */ /* 0x0003e2000c10191c */
[----:B------:R-:W-:-:S02]  /*1dfb60*/  ISETP.LT.AND P3, PT, R28, UR32, !P0 ;  /* 0x000000201c007c0c */ /* 0x000fc4000c761270 */
[----:B------:R-:W-:Y:S01]  /*1dfb70*/  ISETP.LT.AND P1, PT, R241, UR32, !P0 ;  /* 0x00000020f1007c0c */ /* 0x000fe2000c721270 */
[----:B------:R-:W-:-:S04]  /*1dfb80*/  IMAD.WIDE R10, R100, 0x4, R120 ;  /* 0x00000004640a7825 */ /* 0x000fc800078e0278 */
[----:B------:R-:W-:Y:S01]  /*1dfb90*/  IMAD.WIDE R12, R100, 0x4, R118 ;  /* 0x00000004640c7825 */ /* 0x000fe200078e0276 */
[----:B------:R-:W-:Y:S01]  /*1dfba0*/  ISETP.LT.AND P5, PT, R240, UR32, !P0 ;  /* 0x00000020f0007c0c */ /* 0x000fe2000c7a1270 */
[----:B------:R-:W3:Y:S02]  /*1dfbb0*/  LDL.LU R100, [R1+0x307c] ;  /* 0x00307c0001647983 */ /* 0x000ee40000300800 */
[----:B----4-:R-:W-:-:S04]  /*1dfbc0*/  IMAD.WIDE R2, R242, 0x4, R128 ;  /* 0x00000004f2027825 */ /* 0x010fc800078e0280 */
[----:B-1----:R-:W-:Y:S01]  /*1dfbd0*/  IMAD.WIDE R4, R242, 0x4, R132 ;  /* 0x00000004f2047825 */ /* 0x002fe200078e0284 */
[----:B------:R1:W-:Y:S01]  /*1dfbe0*/  @P2 STG.E desc[UR28][R10.64], R177 ;  /* 0x000000b10a002986 */ /* 0x0003e2000c10191c */
[----:B------:R-:W-:-:S03]  /*1dfbf0*/  ISETP.LT.AND P4, PT, R101, UR32, !P0 ;  /* 0x0000002065007c0c */ /* 0x000fc6000c781270 */
[----:B------:R4:W-:Y:S01]  /*1dfc00*/  @P6 STG.E desc[UR28][R12.64], R173 ;  /* 0x000000ad0c006986 */ /* 0x0009e2000c10191c */
[----:B------:R-:W-:-:S03]  /*1dfc10*/  ISETP.LT.AND P2, PT, R22, UR32, !P0 ;  /* 0x0000002016007c0c */ /* 0x000fc6000c741270 */
[----:B------:R1:W-:Y:S01]  /*1dfc20*/  @P3 STG.E desc[UR28][R2.64], R169 ;  /* 0x000000a902003986 */ /* 0x0003e2000c10191c */
[----:B------:R-:W-:-:S03]  /*1dfc30*/  ISETP.LT.AND P6, PT, R23, UR32, !P0 ;  /* 0x0000002017007c0c */ /* 0x000fc6000c7c1270 */
[----:B------:R1:W-:Y:S01]  /*1dfc40*/  @P1 STG.E desc[UR28][R4.64], R165 ;  /* 0x000000a504001986 */ /* 0x0003e2000c10191c */
[----:B------:R-:W-:Y:S02]  /*1dfc50*/  ISETP.LT.AND P1, PT, R103, UR32, !P0 ;  /* 0x0000002067007c0c */ /* 0x000fe4000c721270 */
[----:B--2---:R-:W-:Y:S01]  /*1dfc60*/  ISETP.GE.AND P3, PT, R14, UR5, PT ;  /* 0x000000050e007c0c */ /* 0x004fe2000bf66270 */
[C---:B------:R-:W-:Y:S01]  /*1dfc70*/  IMAD.WIDE R6, R242.reuse, 0x4, R130 ;  /* 0x00000004f2067825 */ /* 0x040fe200078e0282 */
[----:B------:R-:W2:Y:S03]  /*1dfc80*/  LDL.LU R14, [R1+0x8914] ;  /* 0x00891400010e7983 */ /* 0x000ea60000300800 */
[----:B------:R-:W-:-:S04]  /*1dfc90*/  IMAD.WIDE R8, R242, 0x4, R126 ;  /* 0x00000004f2087825 */ /* 0x000fc800078e027e */
[----:B-1----:R-:W-:-:S04]  /*1dfca0*/  IMAD.WIDE R10, R242, 0x4, R124 ;  /* 0x00000004f20a7825 */ /* 0x002fc800078e027c */
[----:B----4-:R-:W-:-:S04]  /*1dfcb0*/  IMAD.WIDE R12, R242, 0x4, R122 ;  /* 0x00000004f20c7825 */ /* 0x010fc800078e027a */
[C---:B------:R-:W-:Y:S01]  /*1dfcc0*/  IMAD.WIDE R2, R242.reuse, 0x4, R120 ;  /* 0x00000004f2027825 */ /* 0x040fe200078e0278 */
[----:B------:R1:W-:Y:S04]  /*1dfcd0*/  @P5 STG.E desc[UR28][R6.64], R161 ;  /* 0x000000a106005986 */ /* 0x0003e8000c10191c */
[----:B------:R4:W-:Y:S04]  /*1dfce0*/  @P4 STG.E desc[UR28][R8.64], R157 ;  /* 0x0000009d08004986 */ /* 0x0009e8000c10191c */
[----:B------:R1:W-:Y:S04]  /*1dfcf0*/  @P2 STG.E desc[UR28][R10.64], R153 ;  /* 0x000000990a002986 */ /* 0x0003e8000c10191c */
[----:B------:R1:W-:Y:S04]  /*1dfd00*/  @P6 STG.E desc[UR28][R12.64], R97 ;  /* 0x000000610c006986 */ /* 0x0003e8000c10191c */
[----:B------:R1:W-:Y:S01]  /*1dfd10*/  @P1 STG.E desc[UR28][R2.64], R93 ;  /* 0x0000005d02001986 */ /* 0x0003e2000c10191c */
[----:B------:R-:W-:Y:S01]  /*1dfd20*/  IMAD.WIDE R4, R242, 0x4, R118 ;  /* 0x00000004f2047825 */ /* 0x000fe200078e0276 */
[----:B------:R-:W-:-:S02]  /*1dfd30*/  ISETP.LT.AND P0, PT, R102, UR32, !P0 ;  /* 0x0000002066007c0c */ /* 0x000fc4000c701270 */
[----:B------:R-:W-:Y:S02]  /*1dfd40*/  ISETP.LT.AND P5, PT, R28, UR32, !P3 ;  /* 0x000000201c007c0c */ /* 0x000fe4000dfa1270 */
[----:B------:R-:W-:Y:S02]  /*1dfd50*/  ISETP.LT.AND P4, PT, R241, UR32, !P3 ;  /* 0x00000020f1007c0c */ /* 0x000fe4000df81270 */
[----:B---3--:R-:W-:Y:S02]  /*1dfd60*/  ISETP.GE.AND P1, PT, R0, UR5, PT ;  /* 0x0000000500007c0c */ /* 0x008fe4000bf26270 */
[----:B------:R-:W3:Y:S04]  /*1dfd70*/  LDL.LU R0, [R1+0x890c] ;  /* 0x00890c0001007983 */ /* 0x000ee80000300800 */
[----:B------:R-:W3:Y:S01]  /*1dfd80*/  LDL.LU R242, [R1+0x3078] ;  /* 0x0030780001f27983 */ /* 0x000ee20000300800 */
[----:B-1----:R-:W-:-:S04]  /*1dfd90*/  IMAD.WIDE R6, R31, 0x4, R128 ;  /* 0x000000041f067825 */ /* 0x002fc800078e0280 */
[----:B----4-:R-:W-:Y:S01]  /*1dfda0*/  IMAD.WIDE R8, R31, 0x4, R132 ;  /* 0x000000041f087825 */ /* 0x010fe200078e0284 */
[----:B------:R-:W-:Y:S02]  /*1dfdb0*/  ISETP.LT.AND P6, PT, R240, UR32, !P3 ;  /* 0x00000020f0007c0c */ /* 0x000fe4000dfc1270 */
[----:B------:R-:W-:Y:S01]  /*1dfdc0*/  ISETP.LT.AND P2, PT, R101, UR32, !P3 ;  /* 0x0000002065007c0c */ /* 0x000fe2000df41270 */
[----:B------:R1:W-:Y:S04]  /*1dfdd0*/  @P0 STG.E desc[UR28][R4.64], R89 ;  /* 0x0000005904000986 */ /* 0x0003e8000c10191c */
[----:B------:R4:W-:Y:S04]  /*1dfde0*/  @P5 STG.E desc[UR28][R6.64], R202 ;  /* 0x000000ca06005986 */ /* 0x0009e8000c10191c */
[----:B------:R1:W-:Y:S01]  /*1dfdf0*/  @P4 STG.E desc[UR28][R8.64], R198 ;  /* 0x000000c608004986 */ /* 0x0003e2000c10191c */
[----:B------:R-:W-:-:S02]  /*1dfe00*/  ISETP.LT.AND P4, PT, R22, UR32, !P3 ;  /* 0x0000002016007c0c */ /* 0x000fc4000df81270 */
[----:B------:R-:W-:Y:S02]  /*1dfe10*/  ISETP.LT.AND P0, PT, R23, UR32, !P3 ;  /* 0x0000002017007c0c */ /* 0x000fe4000df01270 */
[----:B------:R-:W-:Y:S01]  /*1dfe20*/  ISETP.LT.AND P5, PT, R103, UR32, !P3 ;  /* 0x0000002067007c0c */ /* 0x000fe2000dfa1270 */
[----:B------:R-:W-:-:S04]  /*1dfe30*/  IMAD.WIDE R10, R31, 0x4, R130 ;  /* 0x000000041f0a7825 */ /* 0x000fc800078e0282 */
[----:B------:R-:W-:Y:S01]  /*1dfe40*/  IMAD.WIDE R12, R31, 0x4, R126 ;  /* 0x000000041f0c7825 */ /* 0x000fe200078e027e */
[----:B------:R-:W-:-:S03]  /*1dfe50*/  ISETP.LT.AND P3, PT, R102, UR32, !P3 ;  /* 0x0000002066007c0c */ /* 0x000fc6000df61270 */
[----:B------:R-:W-:-:S04]  /*1dfe60*/  IMAD.WIDE R2, R31, 0x4, R124 ;  /* 0x000000041f027825 */ /* 0x000fc800078e027c */
[C---:B-1----:R-:W-:Y:S01]  /*1dfe70*/  IMAD.WIDE R4, R31.reuse, 0x4, R122 ;  /* 0x000000041f047825 */ /* 0x042fe200078e027a */
[----:B------:R1:W-:Y:S04]  /*1dfe80*/  @P6 STG.E desc[UR28][R10.64], R194 ;  /* 0x000000c20a006986 */ /* 0x0003e8000c10191c */
[----:B------:R1:W-:Y:S01]  /*1dfe90*/  @P2 STG.E desc[UR28][R12.64], R190 ;  /* 0x000000be0c002986 */ /* 0x0003e2000c10191c */
[----:B------:R-:W-:Y:S01]  /*1dfea0*/  ISETP.LT.AND P6, PT, R28, UR32, !P1 ;  /* 0x000000201c007c0c */ /* 0x000fe2000cfc1270 */
[----:B----4-:R-:W-:Y:S01]  /*1dfeb0*/  IMAD.WIDE R6, R31, 0x4, R120 ;  /* 0x000000041f067825 */ /* 0x010fe200078e0278 */
[----:B------:R-:W-:Y:S01]  /*1dfec0*/  ISETP.LT.AND P2, PT, R241, UR32, !P1 ;  /* 0x00000020f1007c0c */ /* 0x000fe2000cf41270 */
[----:B------:R4:W-:Y:S04]  /*1dfed0*/  @P4 STG.E desc[UR28][R2.64], R186 ;  /* 0x000000ba02004986 */ /* 0x0009e8000c10191c */
[----:B------:R2:W-:Y:S04]  /*1dfee0*/  @P0 STG.E desc[UR28][R4.64], R182 ;  /* 0x000000b604000986 */ /* 0x0005e8000c10191c */
[----:B------:R2:W-:Y:S01]  /*1dfef0*/  @P5 STG.E desc[UR28][R6.64], R178 ;  /* 0x000000b206005986 */ /* 0x0005e2000c10191c */
[----:B------:R-:W-:Y:S01]  /*1dff00*/  IMAD.WIDE R8, R31, 0x4, R118 ;  /* 0x000000041f087825 */ /* 0x000fe200078e0276 */
[----:B------:R-:W-:-:S02]  /*1dff10*/  ISETP.LT.AND P5, PT, R240, UR32, !P1 ;  /* 0x00000020f0007c0c */ /* 0x000fc4000cfa1270 */
[----:B------:R-:W3:Y:S01]  /*1dff20*/  LDL.LU R31, [R1+0x306c] ;  /* 0x00306c00011f7983 */ /* 0x000ee20000300800 */
[----:B-1----:R-:W-:-:S04]  /*1dff30*/  IMAD.WIDE R10, R100, 0x4, R128 ;  /* 0x00000004640a7825 */ /* 0x002fc800078e0280 */
[----:B------:R-:W-:Y:S01]  /*1dff40*/  IMAD.WIDE R12, R100, 0x4, R132 ;  /* 0x00000004640c7825 */ /* 0x000fe200078e0284 */
[----:B------:R1:W-:Y:S04]  /*1dff50*/  @P3 STG.E desc[UR28][R8.64], R174 ;  /* 0x000000ae08003986 */ /* 0x0003e8000c10191c */
[----:B------:R1:W-:Y:S01]  /*1dff60*/  @P6 STG.E desc[UR28][R10.64], R170 ;  /* 0x000000aa0a006986 */ /* 0x0003e2000c10191c */
[----:B------:R-:W-:Y:S02]  /*1dff70*/  ISETP.LT.AND P4, PT, R101, UR32, !P1 ;  /* 0x0000002065007c0c */ /* 0x000fe4000cf81270 */
[----:B------:R-:W-:Y:S01]  /*1dff80*/  ISETP.LT.AND P3, PT, R22, UR32, !P1 ;  /* 0x0000002016007c0c */ /* 0x000fe2000cf61270 */
[----:B------:R1:W-:Y:S01]  /*1dff90*/  @P2 STG.E desc[UR28][R12.64], R166 ;  /* 0x000000a60c002986 */ /* 0x0003e2000c10191c */
[----:B------:R-:W-:Y:S01]  /*1dffa0*/  ISETP.LT.AND P0, PT, R23, UR32, !P1 ;  /* 0x0000002017007c0c */ /* 0x000fe2000cf01270 */
[----:B----4-:R-:W-:Y:S01]  /*1dffb0*/  IMAD.WIDE R2, R100, 0x4, R130 ;  /* 0x0000000464027825 */ /* 0x010fe200078e0282 */
[----:B------:R-:W-:-:S02]  /*1dffc0*/  ISETP.LT.AND P2, PT, R103, UR32, !P1 ;  /* 0x0000002067007c0c */ /* 0x000fc4000cf41270 */
[----:B------:R-:W-:Y:S02]  /*1dffd0*/  ISETP.LT.AND P6, PT, R102, UR32, !P1 ;  /* 0x0000002066007c0c */ /* 0x000fe4000cfc1270 */
[----:B--2---:R-:W-:Y:S02]  /*1dffe0*/  ISETP.GE.AND P1, PT, R14, UR5, PT ;  /* 0x000000050e007c0c */ /* 0x004fe4000bf26270 */
[----:B------:R-:W2:Y:S04]  /*1dfff0*/  LDL.LU R14, [R1+0x8904] ;  /* 0x00890400010e7983 */ /* 0x000ea80000300800 */
[----:B------:R3:W-:Y:S01]  /*1e0000*/  @P5 STG.E desc[UR28][R2.64], R162 ;  /* 0x000000a202005986 */ /* 0x0007e2000c10191c */
[----:B------:R-:W-:Y:S01]  /*1e0010*/  ISETP.LT.AND P5, PT, R28, UR32, !P1 ;  /* 0x000000201c007c0c */ /* 0x000fe2000cfa1270 */
[----:B------:R-:W-:-:S04]  /*1e0020*/  IMAD.WIDE R4, R100, 0x4, R126 ;  /* 0x0000000464047825 */ /* 0x000fc800078e027e */
[----:B------:R-:W-:-:S04]  /*1e0030*/  IMAD.WIDE R6, R100, 0x4, R124 ;  /* 0x0000000464067825 */ /* 0x000fc800078e027c */
[----:B-1----:R-:W-:-:S04]  /*1e0040*/  IMAD.WIDE R8, R100, 0x4, R122 ;  /* 0x0000000464087825 */ /* 0x002fc800078e027a */
[----:B------:R-:W-:-:S04]  /*1e0050*/  IMAD.WIDE R10, R100, 0x4, R120 ;  /* 0x00000004640a7825 */ /* 0x000fc800078e0278 */
[----:B------:R-:W-:Y:S01]  /*1e0060*/  IMAD.WIDE R12, R100, 0x4, R118 ;  /* 0x00000004640c7825 */ /* 0x000fe200078e0276 */
[----:B------:R1:W-:Y:S04]  /*1e0070*/  @P4 STG.E desc[UR28][R4.64], R158 ;  /* 0x0000009e04004986 */ /* 0x0003e8000c10191c */
[----:B------:R-:W4:Y:S04]  /*1e0080*/  LDL.LU R100, [R1+0x3068] ;  /* 0x0030680001647983 */ /* 0x000f280000300800 */
[----:B------:R1:W-:Y:S04]  /*1e0090*/  @P3 STG.E desc[UR28][R6.64], R154 ;  /* 0x0000009a06003986 */ /* 0x0003e8000c10191c */
[----:B------:R1:W-:Y:S04]  /*1e00a0*/  @P0 STG.E desc[UR28][R8.64], R98 ;  /* 0x0000006208000986 */ /* 0x0003e8000c10191c */
[----:B------:R1:W-:Y:S04]  /*1e00b0*/  @P2 STG.E desc[UR28][R10.64], R94 ;  /* 0x0000005e0a002986 */ /* 0x0003e8000c10191c */
[----:B------:R1:W-:Y:S01]  /*1e00c0*/  @P6 STG.E desc[UR28][R12.64], R90 ;  /* 0x0000005a0c006986 */ /* 0x0003e2000c10191c */
[----:B---3--:R-:W-:-:S05]  /*1e00d0*/  IMAD.WIDE R2, R242, 0x4, R128 ;  /* 0x00000004f2027825 */ /* 0x008fca00078e0280 */
[----:B------:R3:W-:Y:S01]  /*1e00e0*/  @P5 STG.E desc[UR28][R2.64], R203 ;  /* 0x000000cb02005986 */ /* 0x0007e2000c10191c */
[----:B------:R-:W-:-:S03]  /*1e00f0*/  ISETP.GE.AND P5, PT, R0, UR5, PT ;  /* 0x0000000500007c0c */ /* 0x000fc6000bfa6270 */
[----:B------:R-:W4:Y:S01]  /*1e0100*/  LDL.LU R0, [R1+0x88f8] ;  /* 0x0088f80001007983 */ /* 0x000f220000300800 */
[----:B------:R-:W-:Y:S02]  /*1e0110*/  ISETP.LT.AND P0, PT, R241, UR32, !P1 ;  /* 0x00000020f1007c0c */ /* 0x000fe4000cf01270 */
[----:B------:R-:W-:Y:S02]  /*1e0120*/  ISETP.LT.AND P4, PT, R240, UR32, !P1 ;  /* 0x00000020f0007c0c */ /* 0x000fe4000cf81270 */
[----:B------:R-:W-:Y:S02]  /*1e0130*/  ISETP.LT.AND P3, PT, R101, UR32, !P1 ;  /* 0x0000002065007c0c */ /* 0x000fe4000cf61270 */
[----:B------:R-:W-:Y:S01]  /*1e0140*/  ISETP.LT.AND P6, PT, R22, UR32, !P1 ;  /* 0x0000002016007c0c */ /* 0x000fe2000cfc1270 */
[----:B-1----:R-:W-:Y:S01]  /*1e0150*/  IMAD.WIDE R4, R242, 0x4, R132 ;  /* 0x00000004f2047825 */ /* 0x002fe200078e0284 */
[----:B------:R-:W-:-:S03]  /*1e0160*/  ISETP.LT.AND P2, PT, R23, UR32, !P1 ;  /* 0x0000002017007c0c */ /* 0x000fc6000cf41270 */
[----:B------:R-:W-:-:S04]  /*1e0170*/  IMAD.WIDE R6, R242, 0x4, R130 ;  /* 0x00000004f2067825 */ /* 0x000fc800078e0282 */
[----:B------:R-:W-:-:S04]  /*1e0180*/  IMAD.WIDE R8, R242, 0x4, R126 ;  /* 0x00000004f2087825 */ /* 0x000fc800078e027e */
[----:B------:R-:W-:-:S04]  /*1e0190*/  IMAD.WIDE R10, R242, 0x4, R124 ;  /* 0x00000004f20a7825 */ /* 0x000fc800078e027c */
[----:B------:R-:W-:Y:S01]  /*1e01a0*/  IMAD.WIDE R12, R242, 0x4, R122 ;  /* 0x00000004f20c7825 */ /* 0x000fe200078e027a */
[----:B------:R1:W-:Y:S01]  /*1e01b0*/  @P0 STG.E desc[UR28][R4.64], R199 ;  /* 0x000000c704000986 */ /* 0x0003e2000c10191c */
[----:B------:R-:W-:-:S03]  /*1e01c0*/  ISETP.LT.AND P0, PT, R103, UR32, !P1 ;  /* 0x0000002067007c0c */ /* 0x000fc6000cf01270 */
[----:B------:R1:W-:Y:S01]  /*1e01d0*/  @P4 STG.E desc[UR28][R6.64], R195 ;  /* 0x000000c306004986 */ /* 0x0003e2000c10191c */
[----:B------:R-:W-:-:S03]  /*1e01e0*/  ISETP.LT.AND P1, PT, R102, UR32, !P1 ;  /* 0x0000002066007c0c */ /* 0x000fc6000cf21270 */
[----:B------:R1:W-:Y:S01]  /*1e01f0*/  @P3 STG.E desc[UR28][R8.64], R191 ;  /* 0x000000bf08003986 */ /* 0x0003e2000c10191c */
[----:B------:R-:W-:Y:S02]  /*1e0200*/  ISETP.LT.AND P4, PT, R28, UR32, !P5 ;  /* 0x000000201c007c0c */ /* 0x000fe4000ef81270 */
[----:B------:R-:W-:Y:S01]  /*1e0210*/  ISETP.LT.AND P3, PT, R241, UR32, !P5 ;  /* 0x00000020f1007c0c */ /* 0x000fe2000ef61270 */
[----:B------:R1:W-:Y:S04]  /*1e0220*/  @P6 STG.E desc[UR28][R10.64], R187 ;  /* 0x000000bb0a006986 */ /* 0x0003e8000c10191c */
[----:B------:R2:W-:Y:S01]  /*1e0230*/  @P2 STG.E desc[UR28][R12.64], R183 ;  /* 0x000000b70c002986 */ /* 0x0005e2000c10191c */
[----:B------:R-:W-:Y:S01]  /*1e0240*/  ISETP.LT.AND P6, PT, R240, UR32, !P5 ;  /* 0x00000020f0007c0c */ /* 0x000fe2000efc1270 */
[----:B---3--:R-:W-:Y:S01]  /*1e0250*/  IMAD.WIDE R2, R242, 0x4, R120 ;  /* 0x00000004f2027825 */ /* 0x008fe200078e0278 */
[----:B------:R-:W-:-:S03]  /*1e0260*/  ISETP.LT.AND P2, PT, R101, UR32, !P5 ;  /* 0x0000002065007c0c */ /* 0x000fc6000ef41270 */
[----:B-1----:R-:W-:-:S04]  /*1e0270*/  IMAD.WIDE R4, R242, 0x4, R118 ;  /* 0x00000004f2047825 */ /* 0x002fc800078e0276 */
[----:B------:R-:W-:-:S04]  /*1e0280*/  IMAD.WIDE R6, R31, 0x4, R128 ;  /* 0x000000041f067825 */ /* 0x000fc800078e0280 */
[C---:B------:R-:W-:Y:S01]  /*1e0290*/  IMAD.WIDE R8, R31.reuse, 0x4, R132 ;  /* 0x000000041f087825 */ /* 0x040fe200078e0284 */
[----:B------:R1:W-:Y:S04]  /*1e02a0*/  @P0 STG.E desc[UR28][R2.64], R179 ;  /* 0x000000b302000986 */ /* 0x0003e8000c10191c */
[----:B------:R3:W-:Y:S04]  /*1e02b0*/  @P1 STG.E desc[UR28][R4.64], R175 ;  /* 0x000000af04001986 */ /* 0x0007e8000c10191c */
[----:B------:R1:W-:Y:S01]  /*1e02c0*/  @P4 STG.E desc[UR28][R6.64], R171 ;  /* 0x000000ab06004986 */ /* 0x0003e2000c10191c */
[----:B------:R-:W-:-:S03]  /*1e02d0*/  IMAD.WIDE R10, R31, 0x4, R130 ;  /* 0x000000041f0a7825 */ /* 0x000fc600078e0282 */
[----:B------:R1:W-:Y:S01]  /*1e02e0*/  @P3 STG.E desc[UR28][R8.64], R167 ;  /* 0x000000a708003986 */ /* 0x0003e2000c10191c */
[----:B--2---:R-:W-:Y:S01]  /*1e02f0*/  IMAD.WIDE R12, R31, 0x4, R126 ;  /* 0x000000041f0c7825 */ /* 0x004fe200078e027e */
[----:B------:R-:W-:Y:S02]  /*1e0300*/  ISETP.LT.AND P3, PT, R22, UR32, !P5 ;  /* 0x0000002016007c0c */ /* 0x000fe4000ef61270 */
[----:B------:R-:W-:Y:S01]  /*1e0310*/  ISETP.GE.AND P0, PT, R14, UR5, PT ;  /* 0x000000050e007c0c */ /* 0x000fe2000bf06270 */
[----:B------:R-:W2:Y:S01]  /*1e0320*/  LDL.LU R242, [R1+0x3064] ;  /* 0x0030640001f27983 */ /* 0x000ea20000300800 */
[----:B------:R-:W-:Y:S02]  /*1e0330*/  ISETP.LT.AND P1, PT, R23, UR32, !P5 ;  /* 0x0000002017007c0c */ /* 0x000fe4000ef21270 */
[----:B------:R-:W-:Y:S01]  /*1e0340*/  ISETP.LT.AND P4, PT, R103, UR32, !P5 ;  /* 0x0000002067007c0c */ /* 0x000fe2000ef81270 */
[----:B------:R4:W-:Y:S01]  /*1e0350*/  @P6 STG.E desc[UR28][R10.64], R163 ;  /* 0x000000a30a006986 */ /* 0x0009e2000c10191c */
[----:B------:R-:W-:-:S03]  /*1e0360*/  ISETP.LT.AND P5, PT, R102, UR32, !P5 ;  /* 0x0000002066007c0c */ /* 0x000fc6000efa1270 */
[----:B------:R4:W-:Y:S01]  /*1e0370*/  @P2 STG.E desc[UR28][R12.64], R159 ;  /* 0x0000009f0c002986 */ /* 0x0009e2000c10191c */
[----:B------:R-:W-:Y:S02]  /*1e0380*/  ISETP.LT.AND P6, PT, R28, UR32, !P0 ;  /* 0x000000201c007c0c */ /* 0x000fe4000c7c1270 */
[----:B------:R-:W-:Y:S01]  /*1e0390*/  ISETP.LT.AND P2, PT, R241, UR32, !P0 ;  /* 0x00000020f1007c0c */ /* 0x000fe2000c741270 */
[----:B-1----:R-:W-:-:S04]  /*1e03a0*/  IMAD.WIDE R2, R31, 0x4, R124 ;  /* 0x000000041f027825 */ /* 0x002fc800078e027c */
[C---:B---3--:R-:W-:Y:S01]  /*1e03b0*/  IMAD.WIDE R4, R31.reuse, 0x4, R122 ;  /* 0x000000041f047825 */ /* 0x048fe200078e027a */
[----:B------:R-:W3:Y:S03]  /*1e03c0*/  LDL.LU R14, [R1+0x88f4] ;  /* 0x0088f400010e7983 */ /* 0x000ee60000300800 */
[----:B------:R-:W-:-:S04]  /*1e03d0*/  IMAD.WIDE R6, R31, 0x4, R120 ;  /* 0x000000041f067825 */ /* 0x000fc800078e0278 */
[----:B------:R-:W-:-:S04]  /*1e03e0*/  IMAD.WIDE R8, R31, 0x4, R118 ;  /* 0x000000041f087825 */ /* 0x000fc800078e0276 */
[C---:B----4-:R-:W-:Y:S01]  /*1e03f0*/  IMAD.WIDE R10, R100.reuse, 0x4, R128 ;  /* 0x00000004640a7825 */ /* 0x050fe200078e0280 */
[----:B------:R1:W-:Y:S04]  /*1e0400*/  @P3 STG.E desc[UR28][R2.64], R155 ;  /* 0x0000009b02003986 */ /* 0x0003e8000c10191c */
[----:B------:R4:W-:Y:S01]  /*1e0410*/  @P1 STG.E desc[UR28][R4.64], R99 ;  /* 0x0000006304001986 */ /* 0x0009e2000c10191c */
[----:B------:R-:W-:-:S03]  /*1e0420*/  IMAD.WIDE R12, R100, 0x4, R132 ;  /* 0x00000004640c7825 */ /* 0x000fc600078e0284 */
[----:B------:R1:W-:Y:S04]  /*1e0430*/  @P4 STG.E desc[UR28][R6.64], R95 ;  /* 0x0000005f06004986 */ /* 0x0003e8000c10191c */
[----:B------:R1:W-:Y:S04]  /*1e0440*/  @P5 STG.E desc[UR28][R8.64], R91 ;  /* 0x0000005b08005986 */ /* 0x0003e8000c10191c */
[----:B------:R1:W-:Y:S04]  /*1e0450*/  @P6 STG.E desc[UR28][R10.64], R84 ;  /* 0x000000540a006986 */ /* 0x0003e8000c10191c */
[----:B------:R-:W-:Y:S04]  /*1e0460*/  @P2 STG.E desc[UR28][R12.64], R80 ;  /* 0x000000500c002986 */ /* 0x000fe8000c10191c */
[----:B------:R-:W3:Y:S01]  /*1e0470*/  LDL.LU R31, [R1+0x3060] ;  /* 0x00306000011f7983 */ /* 0x000ee20000300800 */
[----:B------:R-:W-:-:S03]  /*1e0480*/  ISETP.GE.AND P2, PT, R0, UR5, PT ;  /* 0x0000000500007c0c */ /* 0x000fc6000bf46270 */
[----:B------:R-:W3:Y:S01]  /*1e0490*/  LDL.LU R0, [R1+0x88f0] ;  /* 0x0088f00001007983 */ /* 0x000ee20000300800 */
[----:B------:R-:W-:Y:S02]  /*1e04a0*/  ISETP.LT.AND P4, PT, R240, UR32, !P0 ;  /* 0x00000020f0007c0c */ /* 0x000fe4000c781270 */
[----:B------:R-:W-:Y:S02]  /*1e04b0*/  ISETP.LT.AND P3, PT, R101, UR32, !P0 ;  /* 0x0000002065007c0c */ /* 0x000fe4000c761270 */
[----:B------:R-:W-:Y:S01]  /*1e04c0*/  ISETP.LT.AND P1, PT, R22, UR32, !P0 ;  /* 0x0000002016007c0c */ /* 0x000fe2000c721270 */
[----:B-1----:R-:W-:-:S04]  /*1e04d0*/  IMAD.WIDE R2, R100, 0x4, R130 ;  /* 0x0000000464027825 */ /* 0x002fc800078e0282 */
[----:B----4-:R-:W-:-:S04]  /*1e04e0*/  IMAD.WIDE R4, R100, 0x4, R126 ;  /* 0x0000000464047825 */ /* 0x010fc800078e027e */
[----:B------:R-:W-:Y:S01]  /*1e04f0*/  IMAD.WIDE R6, R100, 0x4, R124 ;  /* 0x0000000464067825 */ /* 0x000fe200078e027c */
[----:B------:R-:W-:Y:S02]  /*1e0500*/  ISETP.LT.AND P5, PT, R23, UR32, !P0 ;  /* 0x0000002017007c0c */ /* 0x000fe4000c7a1270 */
[----:B------:R-:W-:Y:S02]  /*1e0510*/  ISETP.LT.AND P6, PT, R103, UR32, !P0 ;  /* 0x0000002067007c0c */ /* 0x000fe4000c7c1270 */
[----:B------:R-:W-:Y:S01]  /*1e0520*/  ISETP.LT.AND P0, PT, R102, UR32, !P0 ;  /* 0x0000002066007c0c */ /* 0x000fe2000c701270 */
[----:B------:R1:W-:Y:S04]  /*1e0530*/  @P4 STG.E desc[UR28][R2.64], R76 ;  /* 0x0000004c02004986 */ /* 0x0003e8000c10191c */
[----:B------:R2:W-:Y:S04]  /*1e0540*/  @P3 STG.E desc[UR28][R4.64], R72 ;  /* 0x0000004804003986 */ /* 0x0005e8000c10191c */
[----:B------:R4:W-:Y:S01]  /*1e0550*/  @P1 STG.E desc[UR28][R6.64], R68 ;  /* 0x0000004406001986 */ /* 0x0009e2000c10191c */
[----:B------:R-:W-:Y:S01]  /*1e0560*/  ISETP.LT.AND P1, PT, R28, UR32, !P2 ;  /* 0x000000201c007c0c */ /* 0x000fe2000d721270 */
[----:B------:R-:W-:-:S04]  /*1e0570*/  IMAD.WIDE R8, R100, 0x4, R122 ;  /* 0x0000000464087825 */ /* 0x000fc800078e027a */
[----:B------:R-:W-:Y:S01]  /*1e0580*/  IMAD.WIDE R10, R100, 0x4, R120 ;  /* 0x00000004640a7825 */ /* 0x000fe200078e0278 */
[----:B------:R-:W-:Y:S02]  /*1e0590*/  ISETP.LT.AND P4, PT, R241, UR32, !P2 ;  /* 0x00000020f1007c0c */ /* 0x000fe4000d781270 */
[----:B------:R-:W-:Y:S01]  /*1e05a0*/  ISETP.LT.AND P3, PT, R240, UR32, !P2 ;  /* 0x00000020f0007c0c */ /* 0x000fe2000d761270 */
[----:B-1----:R-:W-:Y:S02]  /*1e05b0*/  IMAD.WIDE R2, R100, 0x4, R118 ;  /* 0x0000000464027825 */ /* 0x002fe400078e0276 */
[----:B------:R-:W3:Y:S04]  /*1e05c0*/  LDL.LU R100, [R1+0x305c] ;  /* 0x00305c0001647983 */ /* 0x000ee80000300800 */
[----:B------:R1:W-:Y:S04]  /*1e05d0*/  @P5 STG.E desc[UR28][R8.64], R64 ;  /* 0x0000004008005986 */ /* 0x0003e8000c10191c */
[----:B------:R1:W-:Y:S01]  /*1e05e0*/  @P6 STG.E desc[UR28][R10.64], R60 ;  /* 0x0000003c0a006986 */ /* 0x0003e2000c10191c */
[----:B------:R-:W-:Y:S01]  /*1e05f0*/  ISETP.LT.AND P6, PT, R101, UR32, !P2 ;  /* 0x0000002065007c0c */ /* 0x000fe2000d7c1270 */
[----:B--2---:R-:W-:-:S02]  /*1e0600*/  IMAD.WIDE R4, R242, 0x4, R128 ;  /* 0x00000004f2047825 */ /* 0x004fc400078e0280 */
[----:B------:R2:W-:Y:S01]  /*1e0610*/  @P0 STG.E desc[UR28][R2.64], R56 ;  /* 0x0000003802000986 */ /* 0x0005e2000c10191c */
[----:B------:R-:W-:-:S03]  /*1e0620*/  ISETP.LT.AND P5, PT, R22, UR32, !P2 ;  /* 0x0000002016007c0c */ /* 0x000fc6000d7a1270 */
[----:B------:R1:W-:Y:S01]  /*1e0630*/  @P1 STG.E desc[UR28][R4.64], R52 ;  /* 0x0000003404001986 */ /* 0x0003e2000c10191c */
[----:B------:R-:W-:Y:S01]  /*1e0640*/  ISETP.LT.AND P1, PT, R23, UR32, !P2 ;  /* 0x0000002017007c0c */ /* 0x000fe2000d721270 */
[----:B----4-:R-:W-:-:S04]  /*1e0650*/  IMAD.WIDE R6, R242, 0x4, R132 ;  /* 0x00000004f2067825 */ /* 0x010fc800078e0284 */
[----:B------:R-:W-:Y:S01]  /*1e0660*/  IMAD.WIDE R12, R242, 0x4, R130 ;  /* 0x00000004f20c7825 */ /* 0x000fe200078e0282 */
[----:B---3--:R-:W-:Y:S02]  /*1e0670*/  ISETP.GE.AND P0, PT, R14, UR5, PT ;  /* 0x000000050e007c0c */ /* 0x008fe4000bf06270 */
[----:B------:R-:W3:Y:S01]  /*1e0680*/  LDL.LU R14, [R1+0x88ec] ;  /* 0x0088ec00010e7983 */ /* 0x000ee20000300800 */
[----:B-1----:R-:W-:-:S04]  /*1e0690*/  IMAD.WIDE R8, R242, 0x4, R126 ;  /* 0x00000004f2087825 */ /* 0x002fc800078e027e */
[----:B------:R-:W-:-:S04]  /*1e06a0*/  IMAD.WIDE R10, R242, 0x4, R124 ;  /* 0x00000004f20a7825 */ /* 0x000fc800078e027c */
[C---:B--2---:R-:W-:Y:S01]  /*1e06b0*/  IMAD.WIDE R2, R242.reuse, 0x4, R122 ;  /* 0x00000004f2027825 */ /* 0x044fe200078e027a */
[----:B------:R1:W-:Y:S04]  /*1e06c0*/  @P4 STG.E desc[UR28][R6.64], R48 ;  /* 0x0000003006004986 */ /* 0x0003e8000c10191c */
[----:B------:R2:W-:Y:S04]  /*1e06d0*/  @P3 STG.E desc[UR28][R12.64], R44 ;  /* 0x0000002c0c003986 */ /* 0x0005e8000c10191c */
[----:B------:R4:W-:Y:S04]  /*1e06e0*/  @P6 STG.E desc[UR28][R8.64], R40 ;  /* 0x0000002808006986 */ /* 0x0009e8000c10191c */
[----:B------:R2:W-:Y:S01]  /*1e06f0*/  @P5 STG.E desc[UR28][R10.64], R36 ;  /* 0x000000240a005986 */ /* 0x0005e2000c10191c */
[----:B------:R-:W-:-:S03]  /*1e0700*/  IMAD.WIDE R4, R242, 0x4, R120 ;  /* 0x00000004f2047825 */ /* 0x000fc600078e0278 */
[----:B------:R2:W-:Y:S01]  /*1e0710*/  @P1 STG.E desc[UR28][R2.64], R32 ;  /* 0x0000002002001986 */ /* 0x0005e2000c10191c */
[----:B-1----:R-:W-:-:S03]  /*1e0720*/  IMAD.WIDE R6, R242, 0x4, R118 ;  /* 0x00000004f2067825 */ /* 0x002fc600078e0276 */
[----:B------:R-:W3:Y:S01]  /*1e0730*/  LDL.LU R242, [R1+0x3058] ;  /* 0x0030580001f27983 */ /* 0x000ee20000300800 */
[----:B------:R-:W-:-:S03]  /*1e0740*/  ISETP.GE.AND P1, PT, R0, UR5, PT ;  /* 0x0000000500007c0c */ /* 0x000fc6000bf26270 */
[----:B------:R-:W3:Y:S01]  /*1e0750*/  LDL.LU R0, [R1+0x88e0] ;  /* 0x0088e00001007983 */ /* 0x000ee20000300800 */
[----:B------:R-:W-:Y:S02]  /*1e0760*/  ISETP.LT.AND P3, PT, R103, UR32, !P2 ;  /* 0x0000002067007c0c */ /* 0x000fe4000d761270 */
[----:B------:R-:W-:Y:S02]  /*1e0770*/  ISETP.LT.AND P2, PT, R102, UR32, !P2 ;  /* 0x0000002066007c0c */ /* 0x000fe4000d741270 */
[----:B------:R-:W-:Y:S02]  /*1e0780*/  ISETP.LT.AND P4, PT, R28, UR32, !P0 ;  /* 0x000000201c007c0c */ /* 0x000fe4000c781270 */
[----:B------:R-:W-:Y:S02]  /*1e0790*/  ISETP.LT.AND P6, PT, R241, UR32, !P0 ;  /* 0x00000020f1007c0c */ /* 0x000fe4000c7c1270 */
[----:B------:R-:W-:Y:S01]  /*1e07a0*/  ISETP.LT.AND P5, PT, R240, UR32, !P0 ;  /* 0x00000020f0007c0c */ /* 0x000fe2000c7a1270 */
[----:B--2---:R-:W-:-:S04]  /*1e07b0*/  IMAD.WIDE R12, R31, 0x4, R128 ;  /* 0x000000041f0c7825 */ /* 0x004fc800078e0280 */
[----:B----4-:R-:W-:-:S04]  /*1e07c0*/  IMAD.WIDE R8, R31, 0x4, R132 ;  /* 0x000000041f087825 */ /* 0x010fc800078e0284 */
[----:B------:R-:W-:Y:S01]  /*1e07d0*/  IMAD.WIDE R10, R31, 0x4, R130 ;  /* 0x000000041f0a7825 */ /* 0x000fe200078e0282 */
[----:B------:R1:W-:Y:S04]  /*1e07e0*/  @P3 STG.E desc[UR28][R4.64], R24 ;  /* 0x0000001804003986 */ /* 0x0003e8000c10191c */
[----:B------:R2:W-:Y:S04]  /*1e07f0*/  @P2 STG.E desc[UR28][R6.64], R148 ;  /* 0x0000009406002986 */ /* 0x0005e8000c10191c */
[----:B------:R-:W-:Y:S01]  /*1e0800*/  @P4 STG.E desc[UR28][R12.64], R85 ;  /* 0x000000550c004986 */ /* 0x000fe2000c10191c */
[----:B------:R-:W-:-:S02]  /*1e0810*/  ISETP.LT.AND P2, PT, R101, UR32, !P0 ;  /* 0x0000002065007c0c */ /* 0x000fc4000c741270 */
[----:B------:R-:W-:Y:S01]  /*1e0820*/  ISETP.LT.AND P4, PT, R22, UR32, !P0 ;  /* 0x0000002016007c0c */ /* 0x000fe2000c781270 */
[----:B------:R4:W-:Y:S01]  /*1e0830*/  @P6 STG.E desc[UR28][R8.64], R81 ;  /* 0x0000005108006986 */ /* 0x0009e2000c10191c */
[----:B------:R-:W-:-:S03]  /*1e0840*/  ISETP.LT.AND P3, PT, R23, UR32, !P0 ;  /* 0x0000002017007c0c */ /* 0x000fc6000c761270 */
[----:B------:R4:W-:Y:S01]  /*1e0850*/  @P5 STG.E desc[UR28][R10.64], R77 ;  /* 0x0000004d0a005986 */ /* 0x0009e2000c10191c */
[----:B------:R-:W-:Y:S01]  /*1e0860*/  IMAD.WIDE R2, R31, 0x4, R126 ;  /* 0x000000041f027825 */ /* 0x000fe200078e027e */
[----:B------:R-:W-:Y:S02]  /*1e0870*/  ISETP.LT.AND P5, PT, R103, UR32, !P0 ;  /* 0x0000002067007c0c */ /* 0x000fe4000c7a1270 */
[----:B------:R-:W-:Y:S02]  /*1e0880*/  ISETP.LT.AND P0, PT, R102, UR32, !P0 ;  /* 0x0000002066007c0c */ /* 0x000fe4000c701270 */
[----:B------:R-:W-:Y:S01]  /*1e0890*/  ISETP.LT.AND P6, PT, R28, UR32, !P1 ;  /* 0x000000201c007c0c */ /* 0x000fe2000cfc1270 */
[----:B-1----:R-:W-:-:S04]  /*1e08a0*/  IMAD.WIDE R4, R31, 0x4, R124 ;  /* 0x000000041f047825 */ /* 0x002fc800078e027c */
[----:B--2---:R-:W-:Y:S01]  /*1e08b0*/  IMAD.WIDE R6, R31, 0x4, R122 ;  /* 0x000000041f067825 */ /* 0x004fe200078e027a */
[----:B------:R1:W-:Y:S04]  /*1e08c0*/  @P2 STG.E desc[UR28][R2.64], R73 ;  /* 0x0000004902002986 */ /* 0x0003e8000c10191c */
[----:B------:R2:W-:Y:S01]  /*1e08d0*/  @P4 STG.E desc[UR28][R4.64], R69 ;  /* 0x0000004504004986 */ /* 0x0005e2000c10191c */
[----:B------:R-:W-:Y:S01]  /*1e08e0*/  ISETP.LT.AND P4, PT, R241, UR32, !P1 ;  /* 0x00000020f1007c0c */ /* 0x000fe2000cf81270 */
[----:B----4-:R-:W-:-:S04]  /*1e08f0*/  IMAD.WIDE R8, R31, 0x4, R120 ;  /* 0x000000041f087825 */ /* 0x010fc800078e0278 */
[----:B------:R-:W-:-:S04]  /*1e0900*/  IMAD.WIDE R10, R31, 0x4, R118 ;  /* 0x000000041f0a7825 */ /* 0x000fc800078e0276 */
[----:B------:R-:W-:Y:S01]  /*1e0910*/  IMAD.WIDE R12, R100, 0x4, R128 ;  /* 0x00000004640c7825 */ /* 0x000fe200078e0280 */
[----:B------:R4:W-:Y:S01]  /*1e0920*/  @P3 STG.E desc[UR28][R6.64], R65 ;  /* 0x0000004106003986 */ /* 0x0009e2000c10191c */
[----:B------:R-:W-:-:S03]  /*1e0930*/  ISETP.LT.AND P2, PT, R240, UR32, !P1 ;  /* 0x00000020f0007c0c */ /* 0x000fc6000cf41270 */
[----:B------:R2:W-:Y:S01]  /*1e0940*/  @P5 STG.E desc[UR28][R8.64], R61 ;  /* 0x0000003d08005986 */ /* 0x0005e2000c10191c */
[----:B------:R-:W-:-:S03]  /*1e0950*/  ISETP.LT.AND P3, PT, R101, UR32, !P1 ;  /* 0x0000002065007c0c */ /* 0x000fc6000cf61270 */
[----:B------:R2:W-:Y:S04]  /*1e0960*/  @P0 STG.E desc[UR28][R10.64], R57 ;  /* 0x000000390a000986 */ /* 0x0005e8000c10191c */
[----:B------:R2:W-:Y:S01]  /*1e0970*/  @P6 STG.E desc[UR28][R12.64], R53 ;  /* 0x000000350c006986 */ /* 0x0005e2000c10191c */
[----:B-1----:R-:W-:Y:S01]  /*1e0980*/  IMAD.WIDE R2, R100, 0x4, R132 ;  /* 0x0000000464027825 */ /* 0x002fe200078e0284 */
[----:B------:R-:W-:Y:S02]  /*1e0990*/  ISETP.LT.AND P5, PT, R22, UR32, !P1 ;  /* 0x0000002016007c0c */ /* 0x000fe4000cfa1270 */
[----:B------:R-:W-:Y:S02]  /*1e09a0*/  ISETP.LT.AND P6, PT, R23, UR32, !P1 ;  /* 0x0000002017007c0c */ /* 0x000fe4000cfc1270 */
[----:B------:R-:W-:Y:S01]  /*1e09b0*/  ISETP.LT.AND P0, PT, R103, UR32, !P1 ;  /* 0x0000002067007c0c */ /* 0x000fe2000cf01270 */
[----:B------:R-:W3:Y:S01]  /*1e09c0*/  LDL.LU R31, [R1+0x28b8] ;  /* 0x0028b800011f7983 */ /* 0x000ee20000300800 */
[----:B------:R-:W-:-:S03]  /*1e09d0*/  ISETP.LT.AND P1, PT, R102, UR32, !P1 ;  /* 0x0000002066007c0c */ /* 0x000fc6000cf21270 */
[----:B------:R1:W-:Y:S01]  /*1e09e0*/  @P4 STG.E desc[UR28][R2.64], R49 ;  /* 0x0000003102004986 */ /* 0x0003e2000c10191c */
[----:B--2---:R-:W-:Y:S01]  /*1e09f0*/  IMAD.WIDE R4, R100, 0x4, R130 ;  /* 0x0000000464047825 */ /* 0x004fe200078e0282 */
[----:B---3--:R-:W-:-:S03]  /*1e0a00*/  ISETP.GE.AND P4, PT, R14, UR5, PT ;  /* 0x000000050e007c0c */ /* 0x008fc6000bf86270 */
[C---:B----4-:R-:W-:Y:S01]  /*1e0a10*/  IMAD.WIDE R6, R100.reuse, 0x4, R126 ;  /* 0x0000000464067825 */ /* 0x050fe200078e027e */
[----:B------:R-:W2:Y:S03]  /*1e0a20*/  LDL.LU R14, [R1+0x88dc] ;  /* 0x0088dc00010e7983 */ /* 0x000ea60000300800 */
[----:B------:R-:W-:-:S04]  /*1e0a30*/  IMAD.WIDE R8, R100, 0x4, R124 ;  /* 0x0000000464087825 */ /* 0x000fc800078e027c */
[----:B------:R-:W-:-:S04]  /*1e0a40*/  IMAD.WIDE R10, R100, 0x4, R122 ;  /* 0x00000004640a7825 */ /* 0x000fc800078e027a */
[C---:B------:R-:W-:Y:S01]  /*1e0a50*/  IMAD.WIDE R12, R100.reuse, 0x4, R120 ;  /* 0x00000004640c7825 */ /* 0x040fe200078e0278 */
[----:B------:R3:W-:Y:S04]  /*1e0a60*/  @P2 STG.E desc[UR28][R4.64], R45 ;  /* 0x0000002d04002986 */ /* 0x0007e8000c10191c */
[----:B------:R4:W-:Y:S01]  /*1e0a70*/  @P3 STG.E desc[UR28][R6.64], R41 ;  /* 0x0000002906003986 */ /* 0x0009e2000c10191c */
[----:B-1----:R-:W-:-:S03]  /*1e0a80*/  IMAD.WIDE R2, R100, 0x4, R118 ;  /* 0x0000000464027825 */ /* 0x002fc600078e0276 */
[----:B------:R1:W-:Y:S04]  /*1e0a90*/  @P5 STG.E desc[UR28][R8.64], R37 ;  /* 0x0000002508005986 */ /* 0x0003e8000c10191c */
[----:B------:R1:W-:Y:S04]  /*1e0aa0*/  @P6 STG.E desc[UR28][R10.64], R33 ;  /* 0x000000210a006986 */ /* 0x0003e8000c10191c */
[----:B------:R1:W-:Y:S04]  /*1e0ab0*/  @P0 STG.E desc[UR28][R12.64], R25 ;  /* 0x000000190c000986 */ /* 0x0003e8000c10191c */
[----:B------:R1:W-:Y:S01]  /*1e0ac0*/  @P1 STG.E desc[UR28][R2.64], R149 ;  /* 0x0000009502001986 */ /* 0x0003e2000c10191c */
[----:B------:R-:W-:-:S03]  /*1e0ad0*/  ISETP.GE.AND P1, PT, R0, UR5, PT ;  /* 0x0000000500007c0c */ /* 0x000fc6000bf26270 */
[----:B------:R-:W2:Y:S04]  /*1e0ae0*/  LDL.LU R0, [R1+0x8940] ;  /* 0x0089400001007983 */ /* 0x000ea80000300800 */
[----:B------:R-:W2:Y:S01]  /*1e0af0*/  LDL R100, [R1+0x28b0] ;  /* 0x0028b00001647983 */ /* 0x000ea20000100800 */
[----:B------:R-:W-:Y:S02]  /*1e0b00*/  ISETP.LT.AND P3, PT, R28, UR32, !P4 ;  /* 0x000000201c007c0c */ /* 0x000fe4000e761270 */
[----:B------:R-:W-:Y:S02]  /*1e0b10*/  ISETP.LT.AND P2, PT, R241, UR32, !P4 ;  /* 0x00000020f1007c0c */ /* 0x000fe4000e741270 */
[----:B------:R-:W-:Y:S02]  /*1e0b20*/  ISETP.LT.AND P0, PT, R240, UR32, !P4 ;  /* 0x00000020f0007c0c */ /* 0x000fe4000e701270 */
[----:B------:R-:W-:-:S02]  /*1e0b30*/  ISETP.LT.AND P5, PT, R101, UR32, !P4 ;  /* 0x0000002065007c0c */ /* 0x000fc4000e7a1270 */
[----:B------:R-:W-:Y:S01]  /*1e0b40*/  ISETP.LT.AND P6, PT, R22, UR32, !P4 ;  /* 0x0000002016007c0c */ /* 0x000fe2000e7c1270 */
[----:B---3--:R-:W-:-:S04]  /*1e0b50*/  IMAD.WIDE R4, R242, 0x4, R128 ;  /* 0x00000004f2047825 */ /* 0x008fc800078e0280 */
[----:B----4-:R-:W-:-:S04]  /*1e0b60*/  IMAD.WIDE R6, R242, 0x4, R132 ;  /* 0x00000004f2067825 */ /* 0x010fc800078e0284 */
[----:B-1----:R-:W-:-:S04]  /*1e0b70*/  IMAD.WIDE R8, R242, 0x4, R130 ;  /* 0x00000004f2087825 */ /* 0x002fc800078e0282 */
[----:B------:R-:W-:-:S04]  /*1e0b80*/  IMAD.WIDE R10, R242, 0x4, R126 ;  /* 0x00000004f20a7825 */ /* 0x000fc800078e027e */
[----:B------:R-:W-:Y:S01]  /*1e0b90*/  IMAD.WIDE R12, R242, 0x4, R124 ;  /* 0x00000004f20c7825 */ /* 0x000fe200078e027c */
        /* <DEDUP_REMOVED lines=9> */
[----:B------:R3:W-:Y:S01]  /*1e0c30*/  @P6 STG.E desc[UR28][R12.64], R70 ;  /* 0x000000460c006986 */ /* 0x0007e2000c10191c */
[----:B------:R-:W-:Y:S01]  /*1e0c40*/  ISETP.LT.AND P6, PT, R240, UR32, !P1 ;  /* 0x00000020f0007c0c */ /* 0x000fe2000cfc1270 */
[----:B------:R-:W-:-:S04]  /*1e0c50*/  IMAD.WIDE R2, R242, 0x4, R122 ;  /* 0x00000004f2027825 */ /* 0x000fc800078e027a */
[----:B-1----:R-:W-:-:S04]  /*1e0c60*/  IMAD.WIDE R4, R242, 0x4, R120 ;  /* 0x00000004f2047825 */ /* 0x002fc800078e0278 */
[----:B---3--:R-:W-:Y:S01]  /*1e0c70*/  IMAD.WIDE R6, R242, 0x4, R118 ;  /* 0x00000004f2067825 */ /* 0x008fe200078e0276 */
[----:B------:R1:W-:Y:S04]  /*1e0c80*/  @P3 STG.E desc[UR28][R2.64], R66 ;  /* 0x0000004202003986 */ /* 0x0003e8000c10191c */
[----:B------:R3:W-:Y:S04]  /*1e0c90*/  @P2 STG.E desc[UR28][R4.64], R62 ;  /* 0x0000003e04002986 */ /* 0x0007e8000c10191c */
[----:B------:R1:W-:Y:S01]  /*1e0ca0*/  @P4 STG.E desc[UR28][R6.64], R58 ;  /* 0x0000003a06004986 */ /* 0x0003e2000c10191c */
[----:B------:R-:W-:-:S02]  /*1e0cb0*/  ISETP.LT.AND P4, PT, R101, UR32, !P1 ;  /* 0x0000002065007c0c */ /* 0x000fc4000cf81270 */
[----:B------:R-:W-:Y:S01]  /*1e0cc0*/  ISETP.LT.AND P3, PT, R22, UR32, !P1 ;  /* 0x0000002016007c0c */ /* 0x000fe2000cf61270 */
[----:B----4-:R-:W-:-:S04]  /*1e0cd0*/  IMAD.WIDE R8, R31, 0x4, R128 ;  /* 0x000000041f087825 */ /* 0x010fc800078e0280 */
[----:B------:R-:W-:-:S04]  /*1e0ce0*/  IMAD.WIDE R10, R31, 0x4, R132 ;  /* 0x000000041f0a7825 */ /* 0x000fc800078e0284 */
[----:B------:R-:W-:Y:S01]  /*1e0cf0*/  IMAD.WIDE R12, R31, 0x4, R130 ;  /* 0x000000041f0c7825 */ /* 0x000fe200078e0282 */
[----:B------:R4:W-:Y:S01]  /*1e0d00*/  @P0 STG.E desc[UR28][R8.64], R54 ;  /* 0x0000003608000986 */ /* 0x0009e2000c10191c */
[----:B--2---:R-:W-:-:S03]  /*1e0d10*/  ISETP.GE.AND P2, PT, R14, UR5, PT ;  /* 0x000000050e007c0c */ /* 0x004fc6000bf46270 */
[----:B------:R2:W-:Y:S01]  /*1e0d20*/  @P5 STG.E desc[UR28][R10.64], R50 ;  /* 0x000000320a005986 */ /* 0x0005e2000c10191c */
[----:B------:R-:W-:Y:S02]  /*1e0d30*/  ISETP.LT.AND P0, PT, R23, UR32, !P1 ;  /* 0x0000002017007c0c */ /* 0x000fe4000cf01270 */
[----:B------:R-:W-:Y:S01]  /*1e0d40*/  ISETP.LT.AND P5, PT, R103, UR32, !P1 ;  /* 0x0000002067007c0c */ /* 0x000fe2000cfa1270 */
[----:B------:R2:W-:Y:S01]  /*1e0d50*/  @P6 STG.E desc[UR28][R12.64], R46 ;  /* 0x0000002e0c006986 */ /* 0x0005e2000c10191c */
[----:B------:R-:W-:Y:S02]  /*1e0d60*/  ISETP.LT.AND P1, PT, R102, UR32, !P1 ;  /* 0x0000002066007c0c */ /* 0x000fe4000cf21270 */
[----:B------:R-:W-:Y:S01]  /*1e0d70*/  ISETP.LT.AND P6, PT, R28, UR32, !P2 ;  /* 0x000000201c007c0c */ /* 0x000fe2000d7c1270 */
[----:B-1----:R-:W-:-:S04]  /*1e0d80*/  IMAD.WIDE R2, R31, 0x4, R126 ;  /* 0x000000041f027825 */ /* 0x002fc800078e027e */
[----:B---3--:R-:W-:-:S04]  /*1e0d90*/  IMAD.WIDE R4, R31, 0x4, R124 ;  /* 0x000000041f047825 */ /* 0x008fc800078e027c */
[----:B------:R-:W-:-:S04]  /*1e0da0*/  IMAD.WIDE R6, R31, 0x4, R122 ;  /* 0x000000041f067825 */ /* 0x000fc800078e027a */
[----:B----4-:R-:W-:-:S04]  /*1e0db0*/  IMAD.WIDE R8, R31, 0x4, R120 ;  /* 0x000000041f087825 */ /* 0x010fc800078e0278 */
[----:B--2---:R-:W-:Y:S01]  /*1e0dc0*/  IMAD.WIDE R10, R31, 0x4, R118 ;  /* 0x000000041f0a7825 */ /* 0x004fe200078e0276 */
        /* <DEDUP_REMOVED lines=8> */
[----:B------:R-:W-:Y:S01]  /*1e0e50*/  ISETP.LT.AND P1, PT, R22, UR32, !P2 ;  /* 0x0000002016007c0c */ /* 0x000fe2000d721270 */
[----:B------:R-:W-:-:S05]  /*1e0e60*/  IMAD.WIDE R12, R100, 0x4, R128 ;  /* 0x00000004640c7825 */ /* 0x000fca00078e0280 */
[----:B------:R-:W-:Y:S01]  /*1e0e70*/  @P6 STG.E desc[UR28][R12.64], R87 ;  /* 0x000000570c006986 */ /* 0x000fe2000c10191c */
[----:B------:R-:W-:Y:S01]  /*1e0e80*/  ISETP.GE.AND P4, PT, R0, UR5, PT ;  /* 0x0000000500007c0c */ /* 0x000fe2000bf86270 */
[----:B-1----:R-:W-:-:S04]  /*1e0e90*/  IMAD.WIDE R2, R100, 0x4, R132 ;  /* 0x0000000464027825 */ /* 0x002fc800078e0284 */
[C---:B--2---:R-:W-:Y:S01]  /*1e0ea0*/  IMAD.WIDE R4, R100.reuse, 0x4, R130 ;  /* 0x0000000464047825 */ /* 0x044fe200078e0282 */
[----:B------:R-:W2:Y:S01]  /*1e0eb0*/  LDL.LU R31, [R1+0x30b4] ;  /* 0x0030b400011f7983 */ /* 0x000ea20000300800 */
[----:B------:R-:W-:Y:S02]  /*1e0ec0*/  ISETP.LT.AND P6, PT, R23, UR32, !P2 ;  /* 0x0000002017007c0c */ /* 0x000fe4000d7c1270 */
[----:B---3--:R-:W-:Y:S01]  /*1e0ed0*/  IMAD.WIDE R6, R100, 0x4, R126 ;  /* 0x0000000464067825 */ /* 0x008fe200078e027e */
[----:B------:R1:W-:Y:S01]  /*1e0ee0*/  @P3 STG.E desc[UR28][R2.64], R83 ;  /* 0x0000005302003986 */ /* 0x0003e2000c10191c */
[----:B------:R-:W-:Y:S02]  /*1e0ef0*/  ISETP.LT.AND P3, PT, R28, UR32, !P4 ;  /* 0x000000201c007c0c */ /* 0x000fe4000e761270 */
[----:B----4-:R-:W-:Y:S01]  /*1e0f00*/  IMAD.WIDE R8, R100, 0x4, R124 ;  /* 0x0000000464087825 */ /* 0x010fe200078e027c */
[----:B------:R3:W-:Y:S01]  /*1e0f10*/  @P0 STG.E desc[UR28][R4.64], R79 ;  /* 0x0000004f04000986 */ /* 0x0007e2000c10191c */
[----:B------:R-:W-:-:S02]  /*1e0f20*/  ISETP.LT.AND P0, PT, R103, UR32, !P2 ;  /* 0x0000002067007c0c */ /* 0x000fc4000d701270 */
[----:B------:R-:W-:Y:S01]  /*1e0f30*/  IMAD.WIDE R10, R100, 0x4, R122 ;  /* 0x00000004640a7825 */ /* 0x000fe200078e027a */
[----:B------:R-:W-:Y:S01]  /*1e0f40*/  ISETP.LT.AND P2, PT, R102, UR32, !P2 ;  /* 0x0000002066007c0c */ /* 0x000fe2000d741270 */
[----:B------:R4:W-:Y:S01]  /*1e0f50*/  @P5 STG.E desc[UR28][R6.64], R75 ;  /* 0x0000004b06005986 */ /* 0x0009e2000c10191c */
[----:B------:R-:W-:Y:S01]  /*1e0f60*/  ISETP.LT.AND P5, PT, R241, UR32, !P4 ;  /* 0x00000020f1007c0c */ /* 0x000fe2000e7a1270 */
[----:B-1----:R-:W-:Y:S02]  /*1e0f70*/  IMAD.WIDE R2, R100, 0x4, R120 ;  /* 0x0000000464027825 */ /* 0x002fe400078e0278 */
[----:B------:R4:W-:Y:S01]  /*1e0f80*/  @P1 STG.E desc[UR28][R8.64], R71 ;  /* 0x0000004708001986 */ /* 0x0009e2000c10191c */
[----:B------:R-:W-:Y:S01]  /*1e0f90*/  ISETP.LT.AND P1, PT, R240, UR32, !P4 ;  /* 0x00000020f0007c0c */ /* 0x000fe2000e721270 */
[----:B---3--:R-:W-:Y:S02]  /*1e0fa0*/  IMAD.WIDE R4, R100, 0x4, R118 ;  /* 0x0000000464047825 */ /* 0x008fe400078e0276 */
[----:B------:R4:W-:Y:S01]  /*1e0fb0*/  @P6 STG.E desc[UR28][R10.64], R67 ;  /* 0x000000430a006986 */ /* 0x0009e2000c10191c */
[----:B------:R-:W-:-:S03]  /*1e0fc0*/  ISETP.LT.AND P6, PT, R101, UR32, !P4 ;  /* 0x0000002065007c0c */ /* 0x000fc6000e7c1270 */
[----:B------:R4:W-:Y:S01]  /*1e0fd0*/  @P0 STG.E desc[UR28][R2.64], R63 ;  /* 0x0000003f02000986 */ /* 0x0009e2000c10191c */
[----:B------:R-:W-:-:S03]  /*1e0fe0*/  ISETP.LT.AND P0, PT, R22, UR32, !P4 ;  /* 0x0000002016007c0c */ /* 0x000fc6000e701270 */
[----:B------:R4:W-:Y:S01]  /*1e0ff0*/  @P2 STG.E desc[UR28][R4.64], R59 ;  /* 0x0000003b04002986 */ /* 0x0009e2000c10191c */
[----:B------:R-:W-:Y:S01]  /*1e1000*/  ISETP.LT.AND P2, PT, R23, UR32, !P4 ;  /* 0x0000002017007c0c */ /* 0x000fe2000e741270 */
[----:B--2---:R-:W-:-:S04]  /*1e1010*/  IMAD.WIDE R128, R31, 0x4, R128 ;  /* 0x000000041f807825 */ /* 0x004fc800078e0280 */
[----:B------:R-:W-:Y:S01]  /*1e1020*/  IMAD.WIDE R132, R31, 0x4, R132 ;  /* 0x000000041f847825 */ /* 0x000fe200078e0284 */
[----:B------:R4:W-:Y:S01]  /*1e1030*/  @P3 STG.E desc[UR28][R128.64], R55 ;  /* 0x0000003780003986 */ /* 0x0009e2000c10191c */
[----:B------:R-:W-:Y:S02]  /*1e1040*/  ISETP.LT.AND P3, PT, R103, UR32, !P4 ;  /* 0x0000002067007c0c */ /* 0x000fe4000e761270 */
[----:B------:R-:W-:Y:S01]  /*1e1050*/  ISETP.LT.AND P4, PT, R102, UR32, !P4 ;  /* 0x0000002066007c0c */ /* 0x000fe2000e781270 */
[C---:B------:R-:W-:Y:S01]  /*1e1060*/  IMAD.WIDE R130, R31.reuse, 0x4, R130 ;  /* 0x000000041f827825 */ /* 0x040fe200078e0282 */
[----:B------:R4:W-:Y:S03]  /*1e1070*/  @P5 STG.E desc[UR28][R132.64], R51 ;  /* 0x0000003384005986 */ /* 0x0009e6000c10191c */
        /* <DEDUP_REMOVED lines=8> */
[----:B------:R-:W-:Y:S01]  /*1e1100*/  IMAD.WIDE R118, R31, 0x4, R118 ;  /* 0x000000041f767825 */ /* 0x000fe200078e0276 */
[----:B------:R4:W-:Y:S01]  /*1e1110*/  @P3 STG.E desc[UR28][R120.64], R27 ;  /* 0x0000001b78003986 */ /* 0x0009e2000c10191c */
[----:B------:R-:W-:Y:S05]  /*1e1120*/  @!P4 EXIT ;  /* 0x000000000000c94d */ /* 0x000fea0003800000 */
[----:B------:R-:W-:Y:S01]  /*1e1130*/  STG.E desc[UR28][R118.64], R151 ;  /* 0x0000009776007986 */ /* 0x000fe2000c10191c */
[----:B------:R-:W-:Y:S05]  /*1e1140*/  EXIT ;  /* 0x000000000000794d */ /* 0x000fea0003800000 */
.L_x_2:
[----:B------:R-:W-:-:S00]  /*1e1150*/  BRA `(.L_x_2) ;  /* 0xfffffffc00fc7947 */ /* 0x000fc0000383ffff */
[----:B------:R-:W-:-:S00]  /*1e1160*/  NOP ;  /* 0x0000000000007918 */ /* 0x000fc00000000000 */
        /* <DEDUP_REMOVED lines=9> */
.L_x_3:


//--------------------- .nv.shared.matmul_kernel  --------------------------
	.section	.nv.shared.matmul_kernel,"aw",@nobits
	.sectionflags	@""
	.align	16
	.zero		1024


//--------------------- .nv.shared.reserved.0     --------------------------
	.section	.nv.shared.reserved.0,"aw",@nobits
	.weak		__nv_reservedSMEM_offset_0_alias
	.size		__nv_reservedSMEM_offset_0_alias, 0, 64
	.other		__nv_reservedSMEM_offset_0_alias,@"STO_CUDA_RESERVED_SHARED STV_DEFAULT"
__nv_reservedSMEM_offset_0_alias:
	.zero		0
	.zero		64


//--------------------- .nv.constant0.matmul_kernel --------------------------
	.section	.nv.constant0.matmul_kernel,"a",@progbits
	.sectionflags	@""
	.align	4
.nv.constant0.matmul_kernel:
	.zero		976


//--------------------- SYMBOLS --------------------------

	.type		.nv.reservedSmem.offset0,@object
	.size		.nv.reservedSmem.offset0,0x4
	.type		.nv.reservedSmem.cap,@object
	.size		.nv.reservedSmem.cap,0x4
